	.target	sm_80

	.elftype	@"ET_EXEC"


//--------------------- .note.nv.tkinfo           --------------------------
	.section	.note.nv.tkinfo,"",@"SHT_NOTE"
	.sectionflags	@"SHF_NOTE_NV_TKINFO"
	.tkinfo
        /*0018*/ 	.word	0x00000002
        /*0030*/ 	.string	""
        /*0030*/ 	.string	"ptxas"
        /*0030*/ 	.string	"Cuda compilation tools, release 13.0, V13.0.88"
        /*0030*/ 	.string	"Build cuda_13.0.r13.0/compiler.36424714_0"
        /*0030*/ 	.string	"-arch sm_80 -m 64 "



//--------------------- .note.nv.cuinfo           --------------------------
	.section	.note.nv.cuinfo,"",@"SHT_NOTE"
	.sectionflags	@"SHF_NOTE_NV_CUINFO"
        /*0018*/ 	.short	0x0002
        /*001a*/ 	.short	0x0050
        /*001c*/ 	.short	0x0082
	.zero		2


//--------------------- .nv.info                  --------------------------
	.section	.nv.info,"",@"SHT_CUDA_INFO"
	.align	4


	//----- nvinfo : EIATTR_REGCOUNT
	.align		4
        /*0000*/ 	.byte	0x04, 0x2f
        /*0002*/ 	.short	(.L_12 - .L_11)
	.align		4
.L_11:
        /*0004*/ 	.word	index@(_ZN7cutlass13device_kernelIN5flash19enable_sm80_to_sm89INS1_16FlashAttnFwdSm80INS1_25CollectiveMainloopFwdSm80ILi8ELi1ELb1EN4cute5tupleIJNS5_1CILi128EEENS7_ILi112EEES8_EEELi128ENS_6half_tEfNS_4arch4Sm80ELb1ELb0ELb0ELb1ELb1ELb1ELb1ELb1EEENS1_21CollectiveEpilogueFwdINS6_IJS8_S8_S9_EEENS6_IJNS7_ILi1EEESH_SH_EEESB_SD_Li256ELb1ELb1ELb1ELb0EEENS1_36VarlenDynamicPersistentTileSchedulerILi128ELi112ELi256ELi256ELb1ELb1ELb0ELb1ELb1ELb1EEEEEEEEEvNT_6ParamsE)
        /*0008*/ 	.word	0x000000ff


	//----- nvinfo : EIATTR_FRAME_SIZE
	.align		4
.L_12:
        /*000c*/ 	.byte	0x04, 0x11
        /*000e*/ 	.short	(.L_14 - .L_13)
	.align		4
.L_13:
        /*0010*/ 	.word	index@($__internal_27_$__cuda_sm70_votesync_ballot)
        /*0014*/ 	.word	0x00000000


	//----- nvinfo : EIATTR_FRAME_SIZE
	.align		4
.L_14:
        /*0018*/ 	.byte	0x04, 0x11
        /*001a*/ 	.short	(.L_16 - .L_15)
	.align		4
.L_15:
        /*001c*/ 	.word	index@($__internal_26_$__cuda_sm70_shflsync_up_p)
        /*0020*/ 	.word	0x00000000


	//----- nvinfo : EIATTR_FRAME_SIZE
	.align		4
.L_16:
        /*0024*/ 	.byte	0x04, 0x11
        /*0026*/ 	.short	(.L_18 - .L_17)
	.align		4
.L_17:
        /*0028*/ 	.word	index@($__internal_25_$__cuda_sm70_shflsync_idx_p)
        /*002c*/ 	.word	0x00000000


	//----- nvinfo : EIATTR_FRAME_SIZE
	.align		4
.L_18:
        /*0030*/ 	.byte	0x04, 0x11
        /*0032*/ 	.short	(.L_20 - .L_19)
	.align		4
.L_19:
        /*0034*/ 	.word	index@($__internal_24_$__cuda_sm70_shflsync_bfly_p)
        /*0038*/ 	.word	0x00000000


	//----- nvinfo : EIATTR_FRAME_SIZE
	.align		4
.L_20:
        /*003c*/ 	.byte	0x04, 0x11
        /*003e*/ 	.short	(.L_22 - .L_21)
	.align		4
.L_21:
        /*0040*/ 	.word	index@(_ZN7cutlass13device_kernelIN5flash19enable_sm80_to_sm89INS1_16FlashAttnFwdSm80INS1_25CollectiveMainloopFwdSm80ILi8ELi1ELb1EN4cute5tupleIJNS5_1CILi128EEENS7_ILi112EEES8_EEELi128ENS_6half_tEfNS_4arch4Sm80ELb1ELb0ELb0ELb1ELb1ELb1ELb1ELb1EEENS1_21CollectiveEpilogueFwdINS6_IJS8_S8_S9_EEENS6_IJNS7_ILi1EEESH_SH_EEESB_SD_Li256ELb1ELb1ELb1ELb0EEENS1_36VarlenDynamicPersistentTileSchedulerILi128ELi112ELi256ELi256ELb1ELb1ELb0ELb1ELb1ELb1EEEEEEEEEvNT_6ParamsE)
        /*0044*/ 	.word	0x00000130


	//----- nvinfo : EIATTR_REGCOUNT
	.align		4
.L_22:
        /*0048*/ 	.byte	0x04, 0x2f
        /*004a*/ 	.short	(.L_24 - .L_23)
	.align		4
.L_23:
        /*004c*/ 	.word	index@(_ZN7cutlass13device_kernelIN5flash19enable_sm80_to_sm89INS1_16FlashAttnFwdSm80INS1_25CollectiveMainloopFwdSm80ILi8ELi1ELb1EN4cute5tupleIJNS5_1CILi128EEENS7_ILi112EEES8_EEELi128ENS_6half_tEfNS_4arch4Sm80ELb1ELb0ELb0ELb1ELb1ELb0ELb1ELb1EEENS1_21CollectiveEpilogueFwdINS6_IJS8_S8_S9_EEENS6_IJNS7_ILi1EEESH_SH_EEESB_SD_Li256ELb1ELb1ELb1ELb0EEENS1_36VarlenDynamicPersistentTileSchedulerILi128ELi112ELi256ELi256ELb1ELb1ELb0ELb1ELb1ELb1EEEEEEEEEvNT_6ParamsE)
        /*0050*/ 	.word	0x000000ff


	//----- nvinfo : EIATTR_FRAME_SIZE
	.align		4
.L_24:
        /*0054*/ 	.byte	0x04, 0x11
        /*0056*/ 	.short	(.L_26 - .L_25)
	.align		4
.L_25:
        /*0058*/ 	.word	index@($__internal_23_$__cuda_sm70_votesync_ballot)
        /*005c*/ 	.word	0x00000000


	//----- nvinfo : EIATTR_FRAME_SIZE
	.align		4
.L_26:
        /*0060*/ 	.byte	0x04, 0x11
        /*0062*/ 	.short	(.L_28 - .L_27)
	.align		4
.L_27:
        /*0064*/ 	.word	index@($__internal_22_$__cuda_sm70_shflsync_up_p)
        /*0068*/ 	.word	0x00000000


	//----- nvinfo : EIATTR_FRAME_SIZE
	.align		4
.L_28:
        /*006c*/ 	.byte	0x04, 0x11
        /*006e*/ 	.short	(.L_30 - .L_29)
	.align		4
.L_29:
        /*0070*/ 	.word	index@($__internal_21_$__cuda_sm70_shflsync_idx_p)
        /*0074*/ 	.word	0x00000000


	//----- nvinfo : EIATTR_FRAME_SIZE
	.align		4
.L_30:
        /*0078*/ 	.byte	0x04, 0x11
        /*007a*/ 	.short	(.L_32 - .L_31)
	.align		4
.L_31:
        /*007c*/ 	.word	index@($__internal_20_$__cuda_sm70_shflsync_bfly_p)
        /*0080*/ 	.word	0x00000000


	//----- nvinfo : EIATTR_FRAME_SIZE
	.align		4
.L_32:
        /*0084*/ 	.byte	0x04, 0x11
        /*0086*/ 	.short	(.L_34 - .L_33)
	.align		4
.L_33:
        /*0088*/ 	.word	index@(_ZN7cutlass13device_kernelIN5flash19enable_sm80_to_sm89INS1_16FlashAttnFwdSm80INS1_25CollectiveMainloopFwdSm80ILi8ELi1ELb1EN4cute5tupleIJNS5_1CILi128EEENS7_ILi112EEES8_EEELi128ENS_6half_tEfNS_4arch4Sm80ELb1ELb0ELb0ELb1ELb1ELb0ELb1ELb1EEENS1_21CollectiveEpilogueFwdINS6_IJS8_S8_S9_EEENS6_IJNS7_ILi1EEESH_SH_EEESB_SD_Li256ELb1ELb1ELb1ELb0EEENS1_36VarlenDynamicPersistentTileSchedulerILi128ELi112ELi256ELi256ELb1ELb1ELb0ELb1ELb1ELb1EEEEEEEEEvNT_6ParamsE)
        /*008c*/ 	.word	0x00000118


	//----- nvinfo : EIATTR_REGCOUNT
	.align		4
.L_34:
        /*0090*/ 	.byte	0x04, 0x2f
        /*0092*/ 	.short	(.L_36 - .L_35)
	.align		4
.L_35:
        /*0094*/ 	.word	index@(_ZN7cutlass13device_kernelIN5flash19enable_sm80_to_sm89INS1_16FlashAttnFwdSm80INS1_25CollectiveMainloopFwdSm80ILi4ELi1ELb0EN4cute5tupleIJNS5_1CILi128EEENS7_ILi64EEES8_EEELi128ENS_6half_tEfNS_4arch4Sm80ELb1ELb0ELb0ELb0ELb1ELb0ELb1ELb1EEENS1_21CollectiveEpilogueFwdINS6_IJS8_S8_S9_EEENS6_IJNS7_ILi1EEESH_SH_EEESB_SD_Li128ELb0ELb1ELb1ELb0EEENS1_30DynamicPersistentTileSchedulerILi128ELi128ELb1ELb1ELb0EEEEEEEEEvNT_6ParamsE)
        /*0098*/ 	.word	0x000000ff


	//----- nvinfo : EIATTR_FRAME_SIZE
	.align		4
.L_36:
        /*009c*/ 	.byte	0x04, 0x11
        /*009e*/ 	.short	(.L_38 - .L_37)
	.align		4
.L_37:
        /*00a0*/ 	.word	index@($__internal_19_$__cuda_sm70_shflsync_idx_p)
        /*00a4*/ 	.word	0x00000000


	//----- nvinfo : EIATTR_FRAME_SIZE
	.align		4
.L_38:
        /*00a8*/ 	.byte	0x04, 0x11
        /*00aa*/ 	.short	(.L_40 - .L_39)
	.align		4
.L_39:
        /*00ac*/ 	.word	index@($__internal_18_$__cuda_sm70_shflsync_bfly_p)
        /*00b0*/ 	.word	0x00000000


	//----- nvinfo : EIATTR_FRAME_SIZE
	.align		4
.L_40:
        /*00b4*/ 	.byte	0x04, 0x11
        /*00b6*/ 	.short	(.L_42 - .L_41)
	.align		4
.L_41:
        /*00b8*/ 	.word	index@(_ZN7cutlass13device_kernelIN5flash19enable_sm80_to_sm89INS1_16FlashAttnFwdSm80INS1_25CollectiveMainloopFwdSm80ILi4ELi1ELb0EN4cute5tupleIJNS5_1CILi128EEENS7_ILi64EEES8_EEELi128ENS_6half_tEfNS_4arch4Sm80ELb1ELb0ELb0ELb0ELb1ELb0ELb1ELb1EEENS1_21CollectiveEpilogueFwdINS6_IJS8_S8_S9_EEENS6_IJNS7_ILi1EEESH_SH_EEESB_SD_Li128ELb0ELb1ELb1ELb0EEENS1_30DynamicPersistentTileSchedulerILi128ELi128ELb1ELb1ELb0EEEEEEEEEvNT_6ParamsE)
        /*00bc*/ 	.word	0x00000110


	//----- nvinfo : EIATTR_REGCOUNT
	.align		4
.L_42:
        /*00c0*/ 	.byte	0x04, 0x2f
        /*00c2*/ 	.short	(.L_44 - .L_43)
	.align		4
.L_43:
        /*00c4*/ 	.word	index@(_ZN7cutlass13device_kernelIN5flash19enable_sm80_to_sm89INS1_16FlashAttnFwdSm80INS1_25CollectiveMainloopFwdSm80ILi8ELi1ELb1EN4cute5tupleIJNS5_1CILi128EEENS7_ILi96EEES8_EEELi128ENS_6half_tEfNS_4arch4Sm80ELb0ELb1ELb0ELb1ELb1ELb1ELb1ELb1EEENS1_21CollectiveEpilogueFwdINS6_IJS8_S8_S9_EEENS6_IJNS7_ILi1EEESH_SH_EEESB_SD_Li256ELb1ELb1ELb1ELb0EEENS1_36VarlenDynamicPersistentTileSchedulerILi128ELi96ELi256ELi256ELb1ELb1ELb0ELb1ELb0ELb1EEEEEEEEEvNT_6ParamsE)
        /*00c8*/ 	.word	0x000000ff


	//----- nvinfo : EIATTR_FRAME_SIZE
	.align		4
.L_44:
        /*00cc*/ 	.byte	0x04, 0x11
        /*00ce*/ 	.short	(.L_46 - .L_45)
	.align		4
.L_45:
        /*00d0*/ 	.word	index@($__internal_17_$__cuda_sm70_votesync_ballot)
        /*00d4*/ 	.word	0x00000000


	//----- nvinfo : EIATTR_FRAME_SIZE
	.align		4
.L_46:
        /*00d8*/ 	.byte	0x04, 0x11
        /*00da*/ 	.short	(.L_48 - .L_47)
	.align		4
.L_47:
        /*00dc*/ 	.word	index@($__internal_16_$__cuda_sm70_shflsync_up_p)
        /*00e0*/ 	.word	0x00000000


	//----- nvinfo : EIATTR_FRAME_SIZE
	.align		4
.L_48:
        /*00e4*/ 	.byte	0x04, 0x11
        /*00e6*/ 	.short	(.L_50 - .L_49)
	.align		4
.L_49:
        /*00e8*/ 	.word	index@($__internal_15_$__cuda_sm70_shflsync_idx_p)
        /*00ec*/ 	.word	0x00000000


	//----- nvinfo : EIATTR_FRAME_SIZE
	.align		4
.L_50:
        /*00f0*/ 	.byte	0x04, 0x11
        /*00f2*/ 	.short	(.L_52 - .L_51)
	.align		4
.L_51:
        /*00f4*/ 	.word	index@($__internal_14_$__cuda_sm70_shflsync_bfly_p)
        /*00f8*/ 	.word	0x00000000


	//----- nvinfo : EIATTR_FRAME_SIZE
	.align		4
.L_52:
        /*00fc*/ 	.byte	0x04, 0x11
        /*00fe*/ 	.short	(.L_54 - .L_53)
	.align		4
.L_53:
        /*0100*/ 	.word	index@(_ZN7cutlass13device_kernelIN5flash19enable_sm80_to_sm89INS1_16FlashAttnFwdSm80INS1_25CollectiveMainloopFwdSm80ILi8ELi1ELb1EN4cute5tupleIJNS5_1CILi128EEENS7_ILi96EEES8_EEELi128ENS_6half_tEfNS_4arch4Sm80ELb0ELb1ELb0ELb1ELb1ELb1ELb1ELb1EEENS1_21CollectiveEpilogueFwdINS6_IJS8_S8_S9_EEENS6_IJNS7_ILi1EEESH_SH_EEESB_SD_Li256ELb1ELb1ELb1ELb0EEENS1_36VarlenDynamicPersistentTileSchedulerILi128ELi96ELi256ELi256ELb1ELb1ELb0ELb1ELb0ELb1EEEEEEEEEvNT_6ParamsE)
        /*0104*/ 	.word	0x00000070


	//----- nvinfo : EIATTR_REGCOUNT
	.align		4
.L_54:
        /*0108*/ 	.byte	0x04, 0x2f
        /*010a*/ 	.short	(.L_56 - .L_55)
	.align		4
.L_55:
        /*010c*/ 	.word	index@(_ZN7cutlass13device_kernelIN5flash19enable_sm80_to_sm89INS1_16FlashAttnFwdSm80INS1_25CollectiveMainloopFwdSm80ILi8ELi1ELb1EN4cute5tupleIJNS5_1CILi128EEENS7_ILi96EEES8_EEELi128ENS_6half_tEfNS_4arch4Sm80ELb0ELb1ELb0ELb1ELb1ELb0ELb1ELb1EEENS1_21CollectiveEpilogueFwdINS6_IJS8_S8_S9_EEENS6_IJNS7_ILi1EEESH_SH_EEESB_SD_Li256ELb1ELb1ELb1ELb0EEENS1_36VarlenDynamicPersistentTileSchedulerILi128ELi96ELi256ELi256ELb1ELb1ELb0ELb1ELb0ELb1EEEEEEEEEvNT_6ParamsE)
        /*0110*/ 	.word	0x000000ff


	//----- nvinfo : EIATTR_FRAME_SIZE
	.align		4
.L_56:
        /*0114*/ 	.byte	0x04, 0x11
        /*0116*/ 	.short	(.L_58 - .L_57)
	.align		4
.L_57:
        /*0118*/ 	.word	index@($__internal_13_$__cuda_sm70_votesync_ballot)
        /*011c*/ 	.word	0x00000000


	//----- nvinfo : EIATTR_FRAME_SIZE
	.align		4
.L_58:
        /*0120*/ 	.byte	0x04, 0x11
        /*0122*/ 	.short	(.L_60 - .L_59)
	.align		4
.L_59:
        /*0124*/ 	.word	index@($__internal_12_$__cuda_sm70_shflsync_up_p)
        /*0128*/ 	.word	0x00000000


	//----- nvinfo : EIATTR_FRAME_SIZE
	.align		4
.L_60:
        /*012c*/ 	.byte	0x04, 0x11
        /*012e*/ 	.short	(.L_62 - .L_61)
	.align		4
.L_61:
        /*0130*/ 	.word	index@($__internal_11_$__cuda_sm70_shflsync_idx_p)
        /*0134*/ 	.word	0x00000000


	//----- nvinfo : EIATTR_FRAME_SIZE
	.align		4
.L_62:
        /*0138*/ 	.byte	0x04, 0x11
        /*013a*/ 	.short	(.L_64 - .L_63)
	.align		4
.L_63:
        /*013c*/ 	.word	index@($__internal_10_$__cuda_sm70_shflsync_bfly_p)
        /*0140*/ 	.word	0x00000000


	//----- nvinfo : EIATTR_FRAME_SIZE
	.align		4
.L_64:
        /*0144*/ 	.byte	0x04, 0x11
        /*0146*/ 	.short	(.L_66 - .L_65)
	.align		4
.L_65:
        /*0148*/ 	.word	index@(_ZN7cutlass13device_kernelIN5flash19enable_sm80_to_sm89INS1_16FlashAttnFwdSm80INS1_25CollectiveMainloopFwdSm80ILi8ELi1ELb1EN4cute5tupleIJNS5_1CILi128EEENS7_ILi96EEES8_EEELi128ENS_6half_tEfNS_4arch4Sm80ELb0ELb1ELb0ELb1ELb1ELb0ELb1ELb1EEENS1_21CollectiveEpilogueFwdINS6_IJS8_S8_S9_EEENS6_IJNS7_ILi1EEESH_SH_EEESB_SD_Li256ELb1ELb1ELb1ELb0EEENS1_36VarlenDynamicPersistentTileSchedulerILi128ELi96ELi256ELi256ELb1ELb1ELb0ELb1ELb0ELb1EEEEEEEEEvNT_6ParamsE)
        /*014c*/ 	.word	0x00000028


	//----- nvinfo : EIATTR_REGCOUNT
	.align		4
.L_66:
        /*0150*/ 	.byte	0x04, 0x2f
        /*0152*/ 	.short	(.L_68 - .L_67)
	.align		4
.L_67:
        /*0154*/ 	.word	index@(_ZN7cutlass13device_kernelIN5flash19enable_sm80_to_sm89INS1_16FlashAttnFwdSm80INS1_25CollectiveMainloopFwdSm80ILi4ELi1ELb0EN4cute5tupleIJNS5_1CILi128EEENS7_ILi48EEES8_EEELi128ENS_6half_tEfNS_4arch4Sm80ELb0ELb1ELb0ELb0ELb1ELb0ELb1ELb1EEENS1_21CollectiveEpilogueFwdINS6_IJS8_S8_S9_EEENS6_IJNS7_ILi1EEESH_SH_EEESB_SD_Li128ELb0ELb1ELb1ELb0EEENS1_19SingleTileSchedulerILb0ELb1ELb1ELi128EEEEEEEEEvNT_6ParamsE)
        /*0158*/ 	.word	0x000000ff


	//----- nvinfo : EIATTR_FRAME_SIZE
	.align		4
.L_68:
        /*015c*/ 	.byte	0x04, 0x11
        /*015e*/ 	.short	(.L_70 - .L_69)
	.align		4
.L_69:
        /*0160*/ 	.word	index@(_ZN7cutlass13device_kernelIN5flash19enable_sm80_to_sm89INS1_16FlashAttnFwdSm80INS1_25CollectiveMainloopFwdSm80ILi4ELi1ELb0EN4cute5tupleIJNS5_1CILi128EEENS7_ILi48EEES8_EEELi128ENS_6half_tEfNS_4arch4Sm80ELb0ELb1ELb0ELb0ELb1ELb0ELb1ELb1EEENS1_21CollectiveEpilogueFwdINS6_IJS8_S8_S9_EEENS6_IJNS7_ILi1EEESH_SH_EEESB_SD_Li128ELb0ELb1ELb1ELb0EEENS1_19SingleTileSchedulerILb0ELb1ELb1ELi128EEEEEEEEEvNT_6ParamsE)
        /*0164*/ 	.word	0x00000070


	//----- nvinfo : EIATTR_REGCOUNT
	.align		4
.L_70:
        /*0168*/ 	.byte	0x04, 0x2f
        /*016a*/ 	.short	(.L_72 - .L_71)
	.align		4
.L_71:
        /*016c*/ 	.word	index@(_ZN7cutlass13device_kernelIN5flash19enable_sm80_to_sm89INS1_16FlashAttnFwdSm80INS1_25CollectiveMainloopFwdSm80ILi8ELi1ELb1EN4cute5tupleIJNS5_1CILi128EEENS7_ILi112EEES8_EEELi128ENS_6half_tEfNS_4arch4Sm80ELb0ELb0ELb0ELb1ELb1ELb1ELb1ELb1EEENS1_21CollectiveEpilogueFwdINS6_IJS8_S8_S9_EEENS6_IJNS7_ILi1EEESH_SH_EEESB_SD_Li256ELb1ELb1ELb1ELb0EEENS1_36VarlenDynamicPersistentTileSchedulerILi128ELi112ELi256ELi256ELb1ELb1ELb0ELb0ELb1ELb1EEEEEEEEEvNT_6ParamsE)
        /*0170*/ 	.word	0x000000ff


	//----- nvinfo : EIATTR_FRAME_SIZE
	.align		4
.L_72:
        /*0174*/ 	.byte	0x04, 0x11
        /*0176*/ 	.short	(.L_74 - .L_73)
	.align		4
.L_73:
        /*0178*/ 	.word	index@($__internal_9_$__cuda_sm70_votesync_ballot)
        /*017c*/ 	.word	0x00000000


	//----- nvinfo : EIATTR_FRAME_SIZE
	.align		4
.L_74:
        /*0180*/ 	.byte	0x04, 0x11
        /*0182*/ 	.short	(.L_76 - .L_75)
	.align		4
.L_75:
        /*0184*/ 	.word	index@($__internal_8_$__cuda_sm70_shflsync_up_p)
        /*0188*/ 	.word	0x00000000


	//----- nvinfo : EIATTR_FRAME_SIZE
	.align		4
.L_76:
        /*018c*/ 	.byte	0x04, 0x11
        /*018e*/ 	.short	(.L_78 - .L_77)
	.align		4
.L_77:
        /*0190*/ 	.word	index@($__internal_7_$__cuda_sm70_shflsync_idx_p)
        /*0194*/ 	.word	0x00000000


	//----- nvinfo : EIATTR_FRAME_SIZE
	.align		4
.L_78:
        /*0198*/ 	.byte	0x04, 0x11
        /*019a*/ 	.short	(.L_80 - .L_79)
	.align		4
.L_79:
        /*019c*/ 	.word	index@($__internal_6_$__cuda_sm70_shflsync_bfly_p)
        /*01a0*/ 	.word	0x00000000


	//----- nvinfo : EIATTR_FRAME_SIZE
	.align		4
.L_80:
        /*01a4*/ 	.byte	0x04, 0x11
        /*01a6*/ 	.short	(.L_82 - .L_81)
	.align		4
.L_81:
        /*01a8*/ 	.word	index@(_ZN7cutlass13device_kernelIN5flash19enable_sm80_to_sm89INS1_16FlashAttnFwdSm80INS1_25CollectiveMainloopFwdSm80ILi8ELi1ELb1EN4cute5tupleIJNS5_1CILi128EEENS7_ILi112EEES8_EEELi128ENS_6half_tEfNS_4arch4Sm80ELb0ELb0ELb0ELb1ELb1ELb1ELb1ELb1EEENS1_21CollectiveEpilogueFwdINS6_IJS8_S8_S9_EEENS6_IJNS7_ILi1EEESH_SH_EEESB_SD_Li256ELb1ELb1ELb1ELb0EEENS1_36VarlenDynamicPersistentTileSchedulerILi128ELi112ELi256ELi256ELb1ELb1ELb0ELb0ELb1ELb1EEEEEEEEEvNT_6ParamsE)
        /*01ac*/ 	.word	0x00000110


	//----- nvinfo : EIATTR_REGCOUNT
	.align		4
.L_82:
        /*01b0*/ 	.byte	0x04, 0x2f
        /*01b2*/ 	.short	(.L_84 - .L_83)
	.align		4
.L_83:
        /*01b4*/ 	.word	index@(_ZN7cutlass13device_kernelIN5flash19enable_sm80_to_sm89INS1_16FlashAttnFwdSm80INS1_25CollectiveMainloopFwdSm80ILi8ELi1ELb1EN4cute5tupleIJNS5_1CILi128EEENS7_ILi112EEES8_EEELi128ENS_6half_tEfNS_4arch4Sm80ELb0ELb0ELb0ELb1ELb1ELb0ELb1ELb1EEENS1_21CollectiveEpilogueFwdINS6_IJS8_S8_S9_EEENS6_IJNS7_ILi1EEESH_SH_EEESB_SD_Li256ELb1ELb1ELb1ELb0EEENS1_36VarlenDynamicPersistentTileSchedulerILi128ELi112ELi256ELi256ELb1ELb1ELb0ELb0ELb1ELb1EEEEEEEEEvNT_6ParamsE)
        /*01b8*/ 	.word	0x000000ff


	//----- nvinfo : EIATTR_FRAME_SIZE
	.align		4
.L_84:
        /*01bc*/ 	.byte	0x04, 0x11
        /*01be*/ 	.short	(.L_86 - .L_85)
	.align		4
.L_85:
        /*01c0*/ 	.word	index@($__internal_5_$__cuda_sm70_votesync_ballot)
        /*01c4*/ 	.word	0x00000000


	//----- nvinfo : EIATTR_FRAME_SIZE
	.align		4
.L_86:
        /*01c8*/ 	.byte	0x04, 0x11
        /*01ca*/ 	.short	(.L_88 - .L_87)
	.align		4
.L_87:
        /*01cc*/ 	.word	index@($__internal_4_$__cuda_sm70_shflsync_up_p)
        /*01d0*/ 	.word	0x00000000


	//----- nvinfo : EIATTR_FRAME_SIZE
	.align		4
.L_88:
        /*01d4*/ 	.byte	0x04, 0x11
        /*01d6*/ 	.short	(.L_90 - .L_89)
	.align		4
.L_89:
        /*01d8*/ 	.word	index@($__internal_3_$__cuda_sm70_shflsync_idx_p)
        /*01dc*/ 	.word	0x00000000


	//----- nvinfo : EIATTR_FRAME_SIZE
	.align		4
.L_90:
        /*01e0*/ 	.byte	0x04, 0x11
        /*01e2*/ 	.short	(.L_92 - .L_91)
	.align		4
.L_91:
        /*01e4*/ 	.word	index@($__internal_2_$__cuda_sm70_shflsync_bfly_p)
        /*01e8*/ 	.word	0x00000000


	//----- nvinfo : EIATTR_FRAME_SIZE
	.align		4
.L_92:
        /*01ec*/ 	.byte	0x04, 0x11
        /*01ee*/ 	.short	(.L_94 - .L_93)
	.align		4
.L_93:
        /*01f0*/ 	.word	index@(_ZN7cutlass13device_kernelIN5flash19enable_sm80_to_sm89INS1_16FlashAttnFwdSm80INS1_25CollectiveMainloopFwdSm80ILi8ELi1ELb1EN4cute5tupleIJNS5_1CILi128EEENS7_ILi112EEES8_EEELi128ENS_6half_tEfNS_4arch4Sm80ELb0ELb0ELb0ELb1ELb1ELb0ELb1ELb1EEENS1_21CollectiveEpilogueFwdINS6_IJS8_S8_S9_EEENS6_IJNS7_ILi1EEESH_SH_EEESB_SD_Li256ELb1ELb1ELb1ELb0EEENS1_36VarlenDynamicPersistentTileSchedulerILi128ELi112ELi256ELi256ELb1ELb1ELb0ELb0ELb1ELb1EEEEEEEEEvNT_6ParamsE)
        /*01f4*/ 	.word	0x000000c0


	//----- nvinfo : EIATTR_REGCOUNT
	.align		4
.L_94:
        /*01f8*/ 	.byte	0x04, 0x2f
        /*01fa*/ 	.short	(.L_96 - .L_95)
	.align		4
.L_95:
        /*01fc*/ 	.word	index@(_ZN7cutlass13device_kernelIN5flash19enable_sm80_to_sm89INS1_16FlashAttnFwdSm80INS1_25CollectiveMainloopFwdSm80ILi4ELi1ELb0EN4cute5tupleIJNS5_1CILi128EEENS7_ILi64EEES8_EEELi128ENS_6half_tEfNS_4arch4Sm80ELb0ELb0ELb0ELb0ELb1ELb0ELb1ELb1EEENS1_21CollectiveEpilogueFwdINS6_IJS8_S8_S9_EEENS6_IJNS7_ILi1EEESH_SH_EEESB_SD_Li128ELb0ELb1ELb1ELb0EEENS1_19SingleTileSchedulerILb0ELb1ELb1ELi128EEEEEEEEEvNT_6ParamsE)
        /*0200*/ 	.word	0x000000ff


	//----- nvinfo : EIATTR_FRAME_SIZE
	.align		4
.L_96:
        /*0204*/ 	.byte	0x04, 0x11
        /*0206*/ 	.short	(.L_98 - .L_97)
	.align		4
.L_97:
        /*0208*/ 	.word	index@(_ZN7cutlass13device_kernelIN5flash19enable_sm80_to_sm89INS1_16FlashAttnFwdSm80INS1_25CollectiveMainloopFwdSm80ILi4ELi1ELb0EN4cute5tupleIJNS5_1CILi128EEENS7_ILi64EEES8_EEELi128ENS_6half_tEfNS_4arch4Sm80ELb0ELb0ELb0ELb0ELb1ELb0ELb1ELb1EEENS1_21CollectiveEpilogueFwdINS6_IJS8_S8_S9_EEENS6_IJNS7_ILi1EEESH_SH_EEESB_SD_Li128ELb0ELb1ELb1ELb0EEENS1_19SingleTileSchedulerILb0ELb1ELb1ELi128EEEEEEEEEvNT_6ParamsE)
        /*020c*/ 	.word	0x00000028


	//----- nvinfo : EIATTR_REGCOUNT
	.align		4
.L_98:
        /*0210*/ 	.byte	0x04, 0x2f
        /*0212*/ 	.short	(.L_100 - .L_99)
	.align		4
.L_99:
        /*0214*/ 	.word	index@(_ZN7cutlass13device_kernelIN5flash19enable_sm80_to_sm89INS1_16FlashAttnFwdSm80INS1_25CollectiveMainloopFwdSm80ILi8ELi1ELb1EN4cute5tupleIJNS5_1CILi128EEES8_S8_EEELi128ENS_6half_tEfNS_4arch4Sm80ELb1ELb0ELb0ELb0ELb1ELb0ELb1ELb1EEENS1_21CollectiveEpilogueFwdIS9_NS6_IJNS7_ILi1EEESF_SF_EEESA_SC_Li256ELb0ELb1ELb1ELb0EEENS1_30DynamicPersistentTileSchedulerILi256ELi256ELb1ELb1ELb0EEEEEEEEEvNT_6ParamsE)
        /*0218*/ 	.word	0x000000ff


	//----- nvinfo : EIATTR_FRAME_SIZE
	.align		4
.L_100:
        /*021c*/ 	.byte	0x04, 0x11
        /*021e*/ 	.short	(.L_102 - .L_101)
	.align		4
.L_101:
        /*0220*/ 	.word	index@($__internal_1_$__cuda_sm70_shflsync_idx_p)
        /*0224*/ 	.word	0x00000000


	//----- nvinfo : EIATTR_FRAME_SIZE
	.align		4
.L_102:
        /*0228*/ 	.byte	0x04, 0x11
        /*022a*/ 	.short	(.L_104 - .L_103)
	.align		4
.L_103:
        /*022c*/ 	.word	index@($__internal_0_$__cuda_sm70_shflsync_bfly_p)
        /*0230*/ 	.word	0x00000000


	//----- nvinfo : EIATTR_FRAME_SIZE
	.align		4
.L_104:
        /*0234*/ 	.byte	0x04, 0x11
        /*0236*/ 	.short	(.L_106 - .L_105)
	.align		4
.L_105:
        /*0238*/ 	.word	index@(_ZN7cutlass13device_kernelIN5flash19enable_sm80_to_sm89INS1_16FlashAttnFwdSm80INS1_25CollectiveMainloopFwdSm80ILi8ELi1ELb1EN4cute5tupleIJNS5_1CILi128EEES8_S8_EEELi128ENS_6half_tEfNS_4arch4Sm80ELb1ELb0ELb0ELb0ELb1ELb0ELb1ELb1EEENS1_21CollectiveEpilogueFwdIS9_NS6_IJNS7_ILi1EEESF_SF_EEESA_SC_Li256ELb0ELb1ELb1ELb0EEENS1_30DynamicPersistentTileSchedulerILi256ELi256ELb1ELb1ELb0EEEEEEEEEvNT_6ParamsE)
        /*023c*/ 	.word	0x000000d8


	//----- nvinfo : EIATTR_REGCOUNT
	.align		4
.L_106:
        /*0240*/ 	.byte	0x04, 0x2f
        /*0242*/ 	.short	(.L_108 - .L_107)
	.align		4
.L_107:
        /*0244*/ 	.word	index@(_ZN7cutlass13device_kernelIN5flash19enable_sm80_to_sm89INS1_16FlashAttnFwdSm80INS1_25CollectiveMainloopFwdSm80ILi8ELi1ELb1EN4cute5tupleIJNS5_1CILi128EEENS7_ILi96EEES8_EEELi128ENS_6half_tEfNS_4arch4Sm80ELb0ELb1ELb0ELb0ELb1ELb0ELb1ELb1EEENS1_21CollectiveEpilogueFwdINS6_IJS8_S8_S9_EEENS6_IJNS7_ILi1EEESH_SH_EEESB_SD_Li256ELb0ELb1ELb1ELb0EEENS1_19SingleTileSchedulerILb0ELb1ELb1ELi128EEEEEEEEEvNT_6ParamsE)
        /*0248*/ 	.word	0x000000fe


	//----- nvinfo : EIATTR_FRAME_SIZE
	.align		4
.L_108:
        /*024c*/ 	.byte	0x04, 0x11
        /*024e*/ 	.short	(.L_110 - .L_109)
	.align		4
.L_109:
        /*0250*/ 	.word	index@(_ZN7cutlass13device_kernelIN5flash19enable_sm80_to_sm89INS1_16FlashAttnFwdSm80INS1_25CollectiveMainloopFwdSm80ILi8ELi1ELb1EN4cute5tupleIJNS5_1CILi128EEENS7_ILi96EEES8_EEELi128ENS_6half_tEfNS_4arch4Sm80ELb0ELb1ELb0ELb0ELb1ELb0ELb1ELb1EEENS1_21CollectiveEpilogueFwdINS6_IJS8_S8_S9_EEENS6_IJNS7_ILi1EEESH_SH_EEESB_SD_Li256ELb0ELb1ELb1ELb0EEENS1_19SingleTileSchedulerILb0ELb1ELb1ELi128EEEEEEEEEvNT_6ParamsE)
        /*0254*/ 	.word	0x00000000


	//----- nvinfo : EIATTR_REGCOUNT
	.align		4
.L_110:
        /*0258*/ 	.byte	0x04, 0x2f
        /*025a*/ 	.short	(.L_112 - .L_111)
	.align		4
.L_111:
        /*025c*/ 	.word	index@(_ZN7cutlass13device_kernelIN5flash19enable_sm80_to_sm89INS1_16FlashAttnFwdSm80INS1_25CollectiveMainloopFwdSm80ILi8ELi1ELb1EN4cute5tupleIJNS5_1CILi128EEES8_S8_EEELi128ENS_6half_tEfNS_4arch4Sm80ELb0ELb0ELb0ELb0ELb1ELb0ELb1ELb1EEENS1_21CollectiveEpilogueFwdIS9_NS6_IJNS7_ILi1EEESF_SF_EEESA_SC_Li256ELb0ELb1ELb1ELb0EEENS1_19SingleTileSchedulerILb0ELb1ELb1ELi128EEEEEEEEEvNT_6ParamsE)
        /*0260*/ 	.word	0x000000fc


	//----- nvinfo : EIATTR_FRAME_SIZE
	.align		4
.L_112:
        /*0264*/ 	.byte	0x04, 0x11
        /*0266*/ 	.short	(.L_114 - .L_113)
	.align		4
.L_113:
        /*0268*/ 	.word	index@(_ZN7cutlass13device_kernelIN5flash19enable_sm80_to_sm89INS1_16FlashAttnFwdSm80INS1_25CollectiveMainloopFwdSm80ILi8ELi1ELb1EN4cute5tupleIJNS5_1CILi128EEES8_S8_EEELi128ENS_6half_tEfNS_4arch4Sm80ELb0ELb0ELb0ELb0ELb1ELb0ELb1ELb1EEENS1_21CollectiveEpilogueFwdIS9_NS6_IJNS7_ILi1EEESF_SF_EEESA_SC_Li256ELb0ELb1ELb1ELb0EEENS1_19SingleTileSchedulerILb0ELb1ELb1ELi128EEEEEEEEEvNT_6ParamsE)
        /*026c*/ 	.word	0x00000000


	//----- nvinfo : EIATTR_MIN_STACK_SIZE
	.align		4
.L_114:
        /*0270*/ 	.byte	0x04, 0x12
        /*0272*/ 	.short	(.L_116 - .L_115)
	.align		4
.L_115:
        /*0274*/ 	.word	index@(_ZN7cutlass13device_kernelIN5flash19enable_sm80_to_sm89INS1_16FlashAttnFwdSm80INS1_25CollectiveMainloopFwdSm80ILi8ELi1ELb1EN4cute5tupleIJNS5_1CILi128EEES8_S8_EEELi128ENS_6half_tEfNS_4arch4Sm80ELb0ELb0ELb0ELb0ELb1ELb0ELb1ELb1EEENS1_21CollectiveEpilogueFwdIS9_NS6_IJNS7_ILi1EEESF_SF_EEESA_SC_Li256ELb0ELb1ELb1ELb0EEENS1_19SingleTileSchedulerILb0ELb1ELb1ELi128EEEEEEEEEvNT_6ParamsE)
        /*0278*/ 	.word	0x00000000


	//----- nvinfo : EIATTR_MIN_STACK_SIZE
	.align		4
.L_116:
        /*027c*/ 	.byte	0x04, 0x12
        /*027e*/ 	.short	(.L_118 - .L_117)
	.align		4
.L_117:
        /*0280*/ 	.word	index@(_ZN7cutlass13device_kernelIN5flash19enable_sm80_to_sm89INS1_16FlashAttnFwdSm80INS1_25CollectiveMainloopFwdSm80ILi8ELi1ELb1EN4cute5tupleIJNS5_1CILi128EEENS7_ILi96EEES8_EEELi128ENS_6half_tEfNS_4arch4Sm80ELb0ELb1ELb0ELb0ELb1ELb0ELb1ELb1EEENS1_21CollectiveEpilogueFwdINS6_IJS8_S8_S9_EEENS6_IJNS7_ILi1EEESH_SH_EEESB_SD_Li256ELb0ELb1ELb1ELb0EEENS1_19SingleTileSchedulerILb0ELb1ELb1ELi128EEEEEEEEEvNT_6ParamsE)
        /*0284*/ 	.word	0x00000000


	//----- nvinfo : EIATTR_MIN_STACK_SIZE
	.align		4
.L_118:
        /*0288*/ 	.byte	0x04, 0x12
        /*028a*/ 	.short	(.L_120 - .L_119)
	.align		4
.L_119:
        /*028c*/ 	.word	index@(_ZN7cutlass13device_kernelIN5flash19enable_sm80_to_sm89INS1_16FlashAttnFwdSm80INS1_25CollectiveMainloopFwdSm80ILi8ELi1ELb1EN4cute5tupleIJNS5_1CILi128EEES8_S8_EEELi128ENS_6half_tEfNS_4arch4Sm80ELb1ELb0ELb0ELb0ELb1ELb0ELb1ELb1EEENS1_21CollectiveEpilogueFwdIS9_NS6_IJNS7_ILi1EEESF_SF_EEESA_SC_Li256ELb0ELb1ELb1ELb0EEENS1_30DynamicPersistentTileSchedulerILi256ELi256ELb1ELb1ELb0EEEEEEEEEvNT_6ParamsE)
        /*0290*/ 	.word	0x000000d8


	//----- nvinfo : EIATTR_MIN_STACK_SIZE
	.align		4
.L_120:
        /*0294*/ 	.byte	0x04, 0x12
        /*0296*/ 	.short	(.L_122 - .L_121)
	.align		4
.L_121:
        /*0298*/ 	.word	index@(_ZN7cutlass13device_kernelIN5flash19enable_sm80_to_sm89INS1_16FlashAttnFwdSm80INS1_25CollectiveMainloopFwdSm80ILi4ELi1ELb0EN4cute5tupleIJNS5_1CILi128EEENS7_ILi64EEES8_EEELi128ENS_6half_tEfNS_4arch4Sm80ELb0ELb0ELb0ELb0ELb1ELb0ELb1ELb1EEENS1_21CollectiveEpilogueFwdINS6_IJS8_S8_S9_EEENS6_IJNS7_ILi1EEESH_SH_EEESB_SD_Li128ELb0ELb1ELb1ELb0EEENS1_19SingleTileSchedulerILb0ELb1ELb1ELi128EEEEEEEEEvNT_6ParamsE)
        /*029c*/ 	.word	0x00000028


	//----- nvinfo : EIATTR_MIN_STACK_SIZE
	.align		4
.L_122:
        /*02a0*/ 	.byte	0x04, 0x12
        /*02a2*/ 	.short	(.L_124 - .L_123)
	.align		4
.L_123:
        /*02a4*/ 	.word	index@(_ZN7cutlass13device_kernelIN5flash19enable_sm80_to_sm89INS1_16FlashAttnFwdSm80INS1_25CollectiveMainloopFwdSm80ILi8ELi1ELb1EN4cute5tupleIJNS5_1CILi128EEENS7_ILi112EEES8_EEELi128ENS_6half_tEfNS_4arch4Sm80ELb0ELb0ELb0ELb1ELb1ELb0ELb1ELb1EEENS1_21CollectiveEpilogueFwdINS6_IJS8_S8_S9_EEENS6_IJNS7_ILi1EEESH_SH_EEESB_SD_Li256ELb1ELb1ELb1ELb0EEENS1_36VarlenDynamicPersistentTileSchedulerILi128ELi112ELi256ELi256ELb1ELb1ELb0ELb0ELb1ELb1EEEEEEEEEvNT_6ParamsE)
        /*02a8*/ 	.word	0x000000c0


	//----- nvinfo : EIATTR_MIN_STACK_SIZE
	.align		4
.L_124:
        /*02ac*/ 	.byte	0x04, 0x12
        /*02ae*/ 	.short	(.L_126 - .L_125)
	.align		4
.L_125:
        /*02b0*/ 	.word	index@(_ZN7cutlass13device_kernelIN5flash19enable_sm80_to_sm89INS1_16FlashAttnFwdSm80INS1_25CollectiveMainloopFwdSm80ILi8ELi1ELb1EN4cute5tupleIJNS5_1CILi128EEENS7_ILi112EEES8_EEELi128ENS_6half_tEfNS_4arch4Sm80ELb0ELb0ELb0ELb1ELb1ELb1ELb1ELb1EEENS1_21CollectiveEpilogueFwdINS6_IJS8_S8_S9_EEENS6_IJNS7_ILi1EEESH_SH_EEESB_SD_Li256ELb1ELb1ELb1ELb0EEENS1_36VarlenDynamicPersistentTileSchedulerILi128ELi112ELi256ELi256ELb1ELb1ELb0ELb0ELb1ELb1EEEEEEEEEvNT_6ParamsE)
        /*02b4*/ 	.word	0x00000110


	//----- nvinfo : EIATTR_MIN_STACK_SIZE
	.align		4
.L_126:
        /*02b8*/ 	.byte	0x04, 0x12
        /*02ba*/ 	.short	(.L_128 - .L_127)
	.align		4
.L_127:
        /*02bc*/ 	.word	index@(_ZN7cutlass13device_kernelIN5flash19enable_sm80_to_sm89INS1_16FlashAttnFwdSm80INS1_25CollectiveMainloopFwdSm80ILi4ELi1ELb0EN4cute5tupleIJNS5_1CILi128EEENS7_ILi48EEES8_EEELi128ENS_6half_tEfNS_4arch4Sm80ELb0ELb1ELb0ELb0ELb1ELb0ELb1ELb1EEENS1_21CollectiveEpilogueFwdINS6_IJS8_S8_S9_EEENS6_IJNS7_ILi1EEESH_SH_EEESB_SD_Li128ELb0ELb1ELb1ELb0EEENS1_19SingleTileSchedulerILb0ELb1ELb1ELi128EEEEEEEEEvNT_6ParamsE)
        /*02c0*/ 	.word	0x00000070


	//----- nvinfo : EIATTR_MIN_STACK_SIZE
	.align		4
.L_128:
        /*02c4*/ 	.byte	0x04, 0x12
        /*02c6*/ 	.short	(.L_130 - .L_129)
	.align		4
.L_129:
        /*02c8*/ 	.word	index@(_ZN7cutlass13device_kernelIN5flash19enable_sm80_to_sm89INS1_16FlashAttnFwdSm80INS1_25CollectiveMainloopFwdSm80ILi8ELi1ELb1EN4cute5tupleIJNS5_1CILi128EEENS7_ILi96EEES8_EEELi128ENS_6half_tEfNS_4arch4Sm80ELb0ELb1ELb0ELb1ELb1ELb0ELb1ELb1EEENS1_21CollectiveEpilogueFwdINS6_IJS8_S8_S9_EEENS6_IJNS7_ILi1EEESH_SH_EEESB_SD_Li256ELb1ELb1ELb1ELb0EEENS1_36VarlenDynamicPersistentTileSchedulerILi128ELi96ELi256ELi256ELb1ELb1ELb0ELb1ELb0ELb1EEEEEEEEEvNT_6ParamsE)
        /*02cc*/ 	.word	0x00000028


	//----- nvinfo : EIATTR_MIN_STACK_SIZE
	.align		4
.L_130:
        /*02d0*/ 	.byte	0x04, 0x12
        /*02d2*/ 	.short	(.L_132 - .L_131)
	.align		4
.L_131:
        /*02d4*/ 	.word	index@(_ZN7cutlass13device_kernelIN5flash19enable_sm80_to_sm89INS1_16FlashAttnFwdSm80INS1_25CollectiveMainloopFwdSm80ILi8ELi1ELb1EN4cute5tupleIJNS5_1CILi128EEENS7_ILi96EEES8_EEELi128ENS_6half_tEfNS_4arch4Sm80ELb0ELb1ELb0ELb1ELb1ELb1ELb1ELb1EEENS1_21CollectiveEpilogueFwdINS6_IJS8_S8_S9_EEENS6_IJNS7_ILi1EEESH_SH_EEESB_SD_Li256ELb1ELb1ELb1ELb0EEENS1_36VarlenDynamicPersistentTileSchedulerILi128ELi96ELi256ELi256ELb1ELb1ELb0ELb1ELb0ELb1EEEEEEEEEvNT_6ParamsE)
        /*02d8*/ 	.word	0x00000070


	//----- nvinfo : EIATTR_MIN_STACK_SIZE
	.align		4
.L_132:
        /*02dc*/ 	.byte	0x04, 0x12
        /*02de*/ 	.short	(.L_134 - .L_133)
	.align		4
.L_133:
        /*02e0*/ 	.word	index@(_ZN7cutlass13device_kernelIN5flash19enable_sm80_to_sm89INS1_16FlashAttnFwdSm80INS1_25CollectiveMainloopFwdSm80ILi4ELi1ELb0EN4cute5tupleIJNS5_1CILi128EEENS7_ILi64EEES8_EEELi128ENS_6half_tEfNS_4arch4Sm80ELb1ELb0ELb0ELb0ELb1ELb0ELb1ELb1EEENS1_21CollectiveEpilogueFwdINS6_IJS8_S8_S9_EEENS6_IJNS7_ILi1EEESH_SH_EEESB_SD_Li128ELb0ELb1ELb1ELb0EEENS1_30DynamicPersistentTileSchedulerILi128ELi128ELb1ELb1ELb0EEEEEEEEEvNT_6ParamsE)
        /*02e4*/ 	.word	0x00000110


	//----- nvinfo : EIATTR_MIN_STACK_SIZE
	.align		4
.L_134:
        /*02e8*/ 	.byte	0x04, 0x12
        /*02ea*/ 	.short	(.L_136 - .L_135)
	.align		4
.L_135:
        /*02ec*/ 	.word	index@(_ZN7cutlass13device_kernelIN5flash19enable_sm80_to_sm89INS1_16FlashAttnFwdSm80INS1_25CollectiveMainloopFwdSm80ILi8ELi1ELb1EN4cute5tupleIJNS5_1CILi128EEENS7_ILi112EEES8_EEELi128ENS_6half_tEfNS_4arch4Sm80ELb1ELb0ELb0ELb1ELb1ELb0ELb1ELb1EEENS1_21CollectiveEpilogueFwdINS6_IJS8_S8_S9_EEENS6_IJNS7_ILi1EEESH_SH_EEESB_SD_Li256ELb1ELb1ELb1ELb0EEENS1_36VarlenDynamicPersistentTileSchedulerILi128ELi112ELi256ELi256ELb1ELb1ELb0ELb1ELb1ELb1EEEEEEEEEvNT_6ParamsE)
        /*02f0*/ 	.word	0x00000118


	//----- nvinfo : EIATTR_MIN_STACK_SIZE
	.align		4
.L_136:
        /*02f4*/ 	.byte	0x04, 0x12
        /*02f6*/ 	.short	(.L_138 - .L_137)
	.align		4
.L_137:
        /*02f8*/ 	.word	index@(_ZN7cutlass13device_kernelIN5flash19enable_sm80_to_sm89INS1_16FlashAttnFwdSm80INS1_25CollectiveMainloopFwdSm80ILi8ELi1ELb1EN4cute5tupleIJNS5_1CILi128EEENS7_ILi112EEES8_EEELi128ENS_6half_tEfNS_4arch4Sm80ELb1ELb0ELb0ELb1ELb1ELb1ELb1ELb1EEENS1_21CollectiveEpilogueFwdINS6_IJS8_S8_S9_EEENS6_IJNS7_ILi1EEESH_SH_EEESB_SD_Li256ELb1ELb1ELb1ELb0EEENS1_36VarlenDynamicPersistentTileSchedulerILi128ELi112ELi256ELi256ELb1ELb1ELb0ELb1ELb1ELb1EEEEEEEEEvNT_6ParamsE)
        /*02fc*/ 	.word	0x00000130
.L_138:


//--------------------- .nv.info._ZN7cutlass13device_kernelIN5flash19enable_sm80_to_sm89INS1_16FlashAttnFwdSm80INS1_25CollectiveMainloopFwdSm80ILi8ELi1ELb1EN4cute5tupleIJNS5_1CILi128EEES8_S8_EEELi128ENS_6half_tEfNS_4arch4Sm80ELb0ELb0ELb0ELb0ELb1ELb0ELb1ELb1EEENS1_21CollectiveEpilogueFwdIS9_NS6_IJNS7_ILi1EEESF_SF_EEESA_SC_Li256ELb0ELb1ELb1ELb0EEENS1_19SingleTileSchedulerILb0ELb1ELb1ELi128EEEEEEEEEvNT_6ParamsE --------------------------
	.section	.nv.info._ZN7cutlass13device_kernelIN5flash19enable_sm80_to_sm89INS1_16FlashAttnFwdSm80INS1_25CollectiveMainloopFwdSm80ILi8ELi1ELb1EN4cute5tupleIJNS5_1CILi128EEES8_S8_EEELi128ENS_6half_tEfNS_4arch4Sm80ELb0ELb0ELb0ELb0ELb1ELb0ELb1ELb1EEENS1_21CollectiveEpilogueFwdIS9_NS6_IJNS7_ILi1EEESF_SF_EEESA_SC_Li256ELb0ELb1ELb1ELb0EEENS1_19SingleTileSchedulerILb0ELb1ELb1ELi128EEEEEEEEEvNT_6ParamsE,"",@"SHT_CUDA_INFO"
	.sectionflags	@""
	.align	4


	//----- nvinfo : EIATTR_CUDA_API_VERSION
	.align		4
        /*0000*/ 	.byte	0x04, 0x37
        /*0002*/ 	.short	(.L_140 - .L_139)
.L_139:
        /*0004*/ 	.word	0x00000082


	//----- nvinfo : EIATTR_SW2861232_WAR
	.align		4
.L_140:
        /*0008*/ 	.byte	0x01, 0x35
	.zero		2


	//----- nvinfo : EIATTR_PARAM_CBANK
	.align		4
        /*000c*/ 	.byte	0x04, 0x0a
        /*000e*/ 	.short	(.L_142 - .L_141)
	.align		4
.L_141:
        /*0010*/ 	.word	index@(.nv.constant0._ZN7cutlass13device_kernelIN5flash19enable_sm80_to_sm89INS1_16FlashAttnFwdSm80INS1_25CollectiveMainloopFwdSm80ILi8ELi1ELb1EN4cute5tupleIJNS5_1CILi128EEES8_S8_EEELi128ENS_6half_tEfNS_4arch4Sm80ELb0ELb0ELb0ELb0ELb1ELb0ELb1ELb1EEENS1_21CollectiveEpilogueFwdIS9_NS6_IJNS7_ILi1EEESF_SF_EEESA_SC_Li256ELb0ELb1ELb1ELb0EEENS1_19SingleTileSchedulerILb0ELb1ELb1ELi128EEEEEEEEEvNT_6ParamsE)
        /*0014*/ 	.short	0x0160
        /*0016*/ 	.short	0x0418


	//----- nvinfo : EIATTR_CBANK_PARAM_SIZE
	.align		4
.L_142:
        /*0018*/ 	.byte	0x03, 0x19
        /*001a*/ 	.short	0x0418


	//----- nvinfo : EIATTR_KPARAM_INFO
	.align		4
        /*001c*/ 	.byte	0x04, 0x17
        /*001e*/ 	.short	(.L_144 - .L_143)
.L_143:
        /*0020*/ 	.word	0x00000000
        /*0024*/ 	.short	0x0000
        /*0026*/ 	.short	0x0000
        /*0028*/ 	.byte	0x00, 0xf0, 0x61, 0x10


	//----- nvinfo : EIATTR_MAXREG_COUNT
	.align		4
.L_144:
        /*002c*/ 	.byte	0x03, 0x1b
        /*002e*/ 	.short	0x00ff


	//----- nvinfo : EIATTR_NUM_BARRIERS
	.align		4
        /*0030*/ 	.byte	0x02, 0x4c
        /*0032*/ 	.byte	0x02
	.zero		1


	//----- nvinfo : EIATTR_MERCURY_ISA_VERSION
	.align		4
        /*0034*/ 	.byte	0x03, 0x5f
        /*0036*/ 	.short	0x0000


	//----- nvinfo : EIATTR_COOP_GROUP_MASK_REGIDS
	.align		4
        /*0038*/ 	.byte	0x04, 0x29
        /*003a*/ 	.short	(.L_146 - .L_145)


	//   ....[0]....
.L_145:
        /*003c*/ 	.word	0xffffffff


	//   ....[1]....
        /*0040*/ 	.word	0xffffffff


	//   ....[2]....
        /*0044*/ 	.word	0xffffffff


	//   ....[3]....
        /*0048*/ 	.word	0xffffffff


	//   ....[4]....
        /*004c*/ 	.word	0xffffffff


	//   ....[5]....
        /*0050*/ 	.word	0xffffffff


	//   ....[6]....
        /*0054*/ 	.word	0xffffffff


	//   ....[7]....
        /*0058*/ 	.word	0xffffffff


	//   ....[8]....
        /*005c*/ 	.word	0xffffffff


	//   ....[9]....
        /*0060*/ 	.word	0xffffffff


	//   ....[10]....
        /*0064*/ 	.word	0xffffffff


	//   ....[11]....
        /*0068*/ 	.word	0xffffffff


	//   ....[12]....
        /*006c*/ 	.word	0xffffffff


	//   ....[13]....
        /*0070*/ 	.word	0xffffffff


	//   ....[14]....
        /*0074*/ 	.word	0xffffffff


	//   ....[15]....
        /*0078*/ 	.word	0xffffffff


	//   ....[16]....
        /*007c*/ 	.word	0xffffffff


	//   ....[17]....
        /*0080*/ 	.word	0xffffffff


	//   ....[18]....
        /*0084*/ 	.word	0xffffffff


	//   ....[19]....
        /*0088*/ 	.word	0xffffffff


	//   ....[20]....
        /*008c*/ 	.word	0xffffffff


	//   ....[21]....
        /*0090*/ 	.word	0xffffffff


	//   ....[22]....
        /*0094*/ 	.word	0xffffffff


	//   ....[23]....
        /*0098*/ 	.word	0xffffffff


	//   ....[24]....
        /*009c*/ 	.word	0xffffffff


	//   ....[25]....
        /*00a0*/ 	.word	0xffffffff


	//   ....[26]....
        /*00a4*/ 	.word	0xffffffff


	//   ....[27]....
        /*00a8*/ 	.word	0xffffffff


	//   ....[28]....
        /*00ac*/ 	.word	0xffffffff


	//   ....[29]....
        /*00b0*/ 	.word	0xffffffff


	//   ....[30]....
        /*00b4*/ 	.word	0xffffffff


	//   ....[31]....
        /*00b8*/ 	.word	0xffffffff


	//   ....[32]....
        /*00bc*/ 	.word	0xffffffff


	//   ....[33]....
        /*00c0*/ 	.word	0xffffffff


	//   ....[34]....
        /*00c4*/ 	.word	0xffffffff


	//   ....[35]....
        /*00c8*/ 	.word	0xffffffff


	//   ....[36]....
        /*00cc*/ 	.word	0xffffffff


	//   ....[37]....
        /*00d0*/ 	.word	0xffffffff


	//   ....[38]....
        /*00d4*/ 	.word	0xffffffff


	//   ....[39]....
        /*00d8*/ 	.word	0xffffffff


	//   ....[40]....
        /*00dc*/ 	.word	0xffffffff


	//   ....[41]....
        /*00e0*/ 	.word	0xffffffff


	//   ....[42]....
        /*00e4*/ 	.word	0xffffffff


	//   ....[43]....
        /*00e8*/ 	.word	0xffffffff


	//   ....[44]....
        /*00ec*/ 	.word	0xffffffff


	//   ....[45]....
        /*00f0*/ 	.word	0xffffffff


	//   ....[46]....
        /*00f4*/ 	.word	0xffffffff


	//   ....[47]....
        /*00f8*/ 	.word	0xffffffff


	//   ....[48]....
        /*00fc*/ 	.word	0xffffffff


	//   ....[49]....
        /*0100*/ 	.word	0xffffffff


	//   ....[50]....
        /*0104*/ 	.word	0xffffffff


	//   ....[51]....
        /*0108*/ 	.word	0xffffffff


	//   ....[52]....
        /*010c*/ 	.word	0xffffffff


	//   ....[53]....
        /*0110*/ 	.word	0xffffffff


	//   ....[54]....
        /*0114*/ 	.word	0xffffffff


	//   ....[55]....
        /*0118*/ 	.word	0xffffffff


	//   ....[56]....
        /*011c*/ 	.word	0xffffffff


	//   ....[57]....
        /*0120*/ 	.word	0xffffffff


	//   ....[58]....
        /*0124*/ 	.word	0xffffffff


	//   ....[59]....
        /*0128*/ 	.word	0xffffffff


	//   ....[60]....
        /*012c*/ 	.word	0xffffffff


	//   ....[61]....
        /*0130*/ 	.word	0xffffffff


	//   ....[62]....
        /*0134*/ 	.word	0xffffffff


	//   ....[63]....
        /*0138*/ 	.word	0xffffffff


	//   ....[64]....
        /*013c*/ 	.word	0xffffffff


	//   ....[65]....
        /*0140*/ 	.word	0xffffffff


	//   ....[66]....
        /*0144*/ 	.word	0xffffffff


	//   ....[67]....
        /*0148*/ 	.word	0xffffffff


	//   ....[68]....
        /*014c*/ 	.word	0xffffffff


	//----- nvinfo : EIATTR_COOP_GROUP_INSTR_OFFSETS
	.align		4
.L_146:
        /*0150*/ 	.byte	0x04, 0x28
        /*0152*/ 	.short	(.L_148 - .L_147)


	//   ....[0]....
.L_147:
        /*0154*/ 	.word	0x00000050


	//   ....[1]....
        /*0158*/ 	.word	0x00000f70


	//   ....[2]....
        /*015c*/ 	.word	0x00000fa0


	//   ....[3]....
        /*0160*/ 	.word	0x00000fc0


	//   ....[4]....
        /*0164*/ 	.word	0x00000ff0


	//   ....[5]....
        /*0168*/ 	.word	0x00001020


	//   ....[6]....
        /*016c*/ 	.word	0x000010f0


	//   ....[7]....
        /*0170*/ 	.word	0x00001120


	//   ....[8]....
        /*0174*/ 	.word	0x00001190


	//   ....[9]....
        /*0178*/ 	.word	0x00001330


	//   ....[10]....
        /*017c*/ 	.word	0x00001370


	//   ....[11]....
        /*0180*/ 	.word	0x000013a0


	//   ....[12]....
        /*0184*/ 	.word	0x000013d0


	//   ....[13]....
        /*0188*/ 	.word	0x000013e0


	//   ....[14]....
        /*018c*/ 	.word	0x000013f0


	//   ....[15]....
        /*0190*/ 	.word	0x00001400


	//   ....[16]....
        /*0194*/ 	.word	0x00001410


	//   ....[17]....
        /*0198*/ 	.word	0x00001b30


	//   ....[18]....
        /*019c*/ 	.word	0x00001b50


	//   ....[19]....
        /*01a0*/ 	.word	0x00001b60


	//   ....[20]....
        /*01a4*/ 	.word	0x00001b80


	//   ....[21]....
        /*01a8*/ 	.word	0x00001b90


	//   ....[22]....
        /*01ac*/ 	.word	0x00001bb0


	//   ....[23]....
        /*01b0*/ 	.word	0x00001bc0


	//   ....[24]....
        /*01b4*/ 	.word	0x00001bf0


	//   ....[25]....
        /*01b8*/ 	.word	0x00002b50


	//   ....[26]....
        /*01bc*/ 	.word	0x00002b70


	//   ....[27]....
        /*01c0*/ 	.word	0x00002b80


	//   ....[28]....
        /*01c4*/ 	.word	0x00002b90


	//   ....[29]....
        /*01c8*/ 	.word	0x00002ba0


	//   ....[30]....
        /*01cc*/ 	.word	0x00002bb0


	//   ....[31]....
        /*01d0*/ 	.word	0x00002bc0


	//   ....[32]....
        /*01d4*/ 	.word	0x00002be0


	//   ....[33]....
        /*01d8*/ 	.word	0x00003860


	//   ....[34]....
        /*01dc*/ 	.word	0x00003910


	//   ....[35]....
        /*01e0*/ 	.word	0x00003920


	//   ....[36]....
        /*01e4*/ 	.word	0x00003950


	//   ....[37]....
        /*01e8*/ 	.word	0x00005550


	//   ....[38]....
        /*01ec*/ 	.word	0x00005560


	//   ....[39]....
        /*01f0*/ 	.word	0x00005570


	//   ....[40]....
        /*01f4*/ 	.word	0x00005580


	//   ....[41]....
        /*01f8*/ 	.word	0x00005590


	//   ....[42]....
        /*01fc*/ 	.word	0x000055a0


	//   ....[43]....
        /*0200*/ 	.word	0x000055b0


	//   ....[44]....
        /*0204*/ 	.word	0x000055e0


	//   ....[45]....
        /*0208*/ 	.word	0x00005970


	//   ....[46]....
        /*020c*/ 	.word	0x00005990


	//   ....[47]....
        /*0210*/ 	.word	0x000059a0


	//   ....[48]....
        /*0214*/ 	.word	0x000059c0


	//   ....[49]....
        /*0218*/ 	.word	0x000059e0


	//   ....[50]....
        /*021c*/ 	.word	0x00005a10


	//   ....[51]....
        /*0220*/ 	.word	0x00005a80


	//   ....[52]....
        /*0224*/ 	.word	0x00005ab0


	//   ....[53]....
        /*0228*/ 	.word	0x00006b50


	//   ....[54]....
        /*022c*/ 	.word	0x00006b60


	//   ....[55]....
        /*0230*/ 	.word	0x00006b90


	//   ....[56]....
        /*0234*/ 	.word	0x00006ba0


	//   ....[57]....
        /*0238*/ 	.word	0x00008a50


	//   ....[58]....
        /*023c*/ 	.word	0x00008a80


	//   ....[59]....
        /*0240*/ 	.word	0x00008ac0


	//   ....[60]....
        /*0244*/ 	.word	0x00008ad0


	//   ....[61]....
        /*0248*/ 	.word	0x000095e0


	//   ....[62]....
        /*024c*/ 	.word	0x00009620


	//   ....[63]....
        /*0250*/ 	.word	0x00009650


	//   ....[64]....
        /*0254*/ 	.word	0x00009670


	//   ....[65]....
        /*0258*/ 	.word	0x000096e0


	//   ....[66]....
        /*025c*/ 	.word	0x00009700


	//   ....[67]....
        /*0260*/ 	.word	0x00009d40


	//   ....[68]....
        /*0264*/ 	.word	0x00009d50


	//----- nvinfo : EIATTR_EXIT_INSTR_OFFSETS
	.align		4
.L_148:
        /*0268*/ 	.byte	0x04, 0x1c
        /*026a*/ 	.short	(.L_150 - .L_149)


	//   ....[0]....
.L_149:
        /*026c*/ 	.word	0x000001b0


	//   ....[1]....
        /*0270*/ 	.word	0x00009d60


	//   ....[2]....
        /*0274*/ 	.word	0x0000a300


	//   ....[3]....
        /*0278*/ 	.word	0x0000a350


	//   ....[4]....
        /*027c*/ 	.word	0x0000a380


	//   ....[5]....
        /*0280*/ 	.word	0x0000a3e0


	//   ....[6]....
        /*0284*/ 	.word	0x0000a670


	//----- nvinfo : EIATTR_CTAIDZ_USED
	.align		4
.L_150:
        /*0288*/ 	.byte	0x01, 0x04
	.zero		2


	//----- nvinfo : EIATTR_MAX_THREADS
	.align		4
        /*028c*/ 	.byte	0x04, 0x05
        /*028e*/ 	.short	(.L_152 - .L_151)
.L_151:
        /*0290*/ 	.word	0x00000100
        /*0294*/ 	.word	0x00000001
        /*0298*/ 	.word	0x00000001


	//----- nvinfo : EIATTR_CRS_STACK_SIZE
	.align		4
.L_152:
        /*029c*/ 	.byte	0x04, 0x1e
        /*029e*/ 	.short	(.L_154 - .L_153)
.L_153:
        /*02a0*/ 	.word	0x00000000
.L_154:


//--------------------- .nv.info._ZN7cutlass13device_kernelIN5flash19enable_sm80_to_sm89INS1_16FlashAttnFwdSm80INS1_25CollectiveMainloopFwdSm80ILi8ELi1ELb1EN4cute5tupleIJNS5_1CILi128EEENS7_ILi96EEES8_EEELi128ENS_6half_tEfNS_4arch4Sm80ELb0ELb1ELb0ELb0ELb1ELb0ELb1ELb1EEENS1_21CollectiveEpilogueFwdINS6_IJS8_S8_S9_EEENS6_IJNS7_ILi1EEESH_SH_EEESB_SD_Li256ELb0ELb1ELb1ELb0EEENS1_19SingleTileSchedulerILb0ELb1ELb1ELi128EEEEEEEEEvNT_6ParamsE --------------------------
	.section	.nv.info._ZN7cutlass13device_kernelIN5flash19enable_sm80_to_sm89INS1_16FlashAttnFwdSm80INS1_25CollectiveMainloopFwdSm80ILi8ELi1ELb1EN4cute5tupleIJNS5_1CILi128EEENS7_ILi96EEES8_EEELi128ENS_6half_tEfNS_4arch4Sm80ELb0ELb1ELb0ELb0ELb1ELb0ELb1ELb1EEENS1_21CollectiveEpilogueFwdINS6_IJS8_S8_S9_EEENS6_IJNS7_ILi1EEESH_SH_EEESB_SD_Li256ELb0ELb1ELb1ELb0EEENS1_19SingleTileSchedulerILb0ELb1ELb1ELi128EEEEEEEEEvNT_6ParamsE,"",@"SHT_CUDA_INFO"
	.sectionflags	@""
	.align	4


	//----- nvinfo : EIATTR_CUDA_API_VERSION
	.align		4
        /*0000*/ 	.byte	0x04, 0x37
        /*0002*/ 	.short	(.L_156 - .L_155)
.L_155:
        /*0004*/ 	.word	0x00000082


	//----- nvinfo : EIATTR_SW2861232_WAR
	.align		4
.L_156:
        /*0008*/ 	.byte	0x01, 0x35
	.zero		2


	//----- nvinfo : EIATTR_PARAM_CBANK
	.align		4
        /*000c*/ 	.byte	0x04, 0x0a
        /*000e*/ 	.short	(.L_158 - .L_157)
	.align		4
.L_157:
        /*0010*/ 	.word	index@(.nv.constant0._ZN7cutlass13device_kernelIN5flash19enable_sm80_to_sm89INS1_16FlashAttnFwdSm80INS1_25CollectiveMainloopFwdSm80ILi8ELi1ELb1EN4cute5tupleIJNS5_1CILi128EEENS7_ILi96EEES8_EEELi128ENS_6half_tEfNS_4arch4Sm80ELb0ELb1ELb0ELb0ELb1ELb0ELb1ELb1EEENS1_21CollectiveEpilogueFwdINS6_IJS8_S8_S9_EEENS6_IJNS7_ILi1EEESH_SH_EEESB_SD_Li256ELb0ELb1ELb1ELb0EEENS1_19SingleTileSchedulerILb0ELb1ELb1ELi128EEEEEEEEEvNT_6ParamsE)
        /*0014*/ 	.short	0x0160
        /*0016*/ 	.short	0x0418


	//----- nvinfo : EIATTR_CBANK_PARAM_SIZE
	.align		4
.L_158:
        /*0018*/ 	.byte	0x03, 0x19
        /*001a*/ 	.short	0x0418


	//----- nvinfo : EIATTR_KPARAM_INFO
	.align		4
        /*001c*/ 	.byte	0x04, 0x17
        /*001e*/ 	.short	(.L_160 - .L_159)
.L_159:
        /*0020*/ 	.word	0x00000000
        /*0024*/ 	.short	0x0000
        /*0026*/ 	.short	0x0000
        /*0028*/ 	.byte	0x00, 0xf0, 0x61, 0x10


	//----- nvinfo : EIATTR_MAXREG_COUNT
	.align		4
.L_160:
        /*002c*/ 	.byte	0x03, 0x1b
        /*002e*/ 	.short	0x00ff


	//----- nvinfo : EIATTR_NUM_BARRIERS
	.align		4
        /*0030*/ 	.byte	0x02, 0x4c
        /*0032*/ 	.byte	0x02
	.zero		1


	//----- nvinfo : EIATTR_MERCURY_ISA_VERSION
	.align		4
        /*0034*/ 	.byte	0x03, 0x5f
        /*0036*/ 	.short	0x0000


	//----- nvinfo : EIATTR_COOP_GROUP_MASK_REGIDS
	.align		4
        /*0038*/ 	.byte	0x04, 0x29
        /*003a*/ 	.short	(.L_162 - .L_161)


	//   ....[0]....
.L_161:
        /*003c*/ 	.word	0xffffffff


	//   ....[1]....
        /*0040*/ 	.word	0xffffffff


	//   ....[2]....
        /*0044*/ 	.word	0xffffffff


	//   ....[3]....
        /*0048*/ 	.word	0xffffffff


	//   ....[4]....
        /*004c*/ 	.word	0xffffffff


	//   ....[5]....
        /*0050*/ 	.word	0xffffffff


	//   ....[6]....
        /*0054*/ 	.word	0xffffffff


	//   ....[7]....
        /*0058*/ 	.word	0xffffffff


	//   ....[8]....
        /*005c*/ 	.word	0xffffffff


	//   ....[9]....
        /*0060*/ 	.word	0xffffffff


	//   ....[10]....
        /*0064*/ 	.word	0xffffffff


	//   ....[11]....
        /*0068*/ 	.word	0xffffffff


	//   ....[12]....
        /*006c*/ 	.word	0xffffffff


	//   ....[13]....
        /*0070*/ 	.word	0xffffffff


	//   ....[14]....
        /*0074*/ 	.word	0xffffffff


	//   ....[15]....
        /*0078*/ 	.word	0xffffffff


	//   ....[16]....
        /*007c*/ 	.word	0xffffffff


	//   ....[17]....
        /*0080*/ 	.word	0xffffffff


	//   ....[18]....
        /*0084*/ 	.word	0xffffffff


	//   ....[19]....
        /*0088*/ 	.word	0xffffffff


	//   ....[20]....
        /*008c*/ 	.word	0xffffffff


	//   ....[21]....
        /*0090*/ 	.word	0xffffffff


	//   ....[22]....
        /*0094*/ 	.word	0xffffffff


	//   ....[23]....
        /*0098*/ 	.word	0xffffffff


	//   ....[24]....
        /*009c*/ 	.word	0xffffffff


	//   ....[25]....
        /*00a0*/ 	.word	0xffffffff


	//   ....[26]....
        /*00a4*/ 	.word	0xffffffff


	//   ....[27]....
        /*00a8*/ 	.word	0xffffffff


	//   ....[28]....
        /*00ac*/ 	.word	0xffffffff


	//   ....[29]....
        /*00b0*/ 	.word	0xffffffff


	//   ....[30]....
        /*00b4*/ 	.word	0xffffffff


	//   ....[31]....
        /*00b8*/ 	.word	0xffffffff


	//   ....[32]....
        /*00bc*/ 	.word	0xffffffff


	//   ....[33]....
        /*00c0*/ 	.word	0xffffffff


	//   ....[34]....
        /*00c4*/ 	.word	0xffffffff


	//   ....[35]....
        /*00c8*/ 	.word	0xffffffff


	//   ....[36]....
        /*00cc*/ 	.word	0xffffffff


	//   ....[37]....
        /*00d0*/ 	.word	0xffffffff


	//   ....[38]....
        /*00d4*/ 	.word	0xffffffff


	//   ....[39]....
        /*00d8*/ 	.word	0xffffffff


	//   ....[40]....
        /*00dc*/ 	.word	0xffffffff


	//   ....[41]....
        /*00e0*/ 	.word	0xffffffff


	//   ....[42]....
        /*00e4*/ 	.word	0xffffffff


	//   ....[43]....
        /*00e8*/ 	.word	0xffffffff


	//   ....[44]....
        /*00ec*/ 	.word	0xffffffff


	//   ....[45]....
        /*00f0*/ 	.word	0xffffffff


	//   ....[46]....
        /*00f4*/ 	.word	0xffffffff


	//   ....[47]....
        /*00f8*/ 	.word	0xffffffff


	//   ....[48]....
        /*00fc*/ 	.word	0xffffffff


	//   ....[49]....
        /*0100*/ 	.word	0xffffffff


	//   ....[50]....
        /*0104*/ 	.word	0xffffffff


	//   ....[51]....
        /*0108*/ 	.word	0xffffffff


	//   ....[52]....
        /*010c*/ 	.word	0xffffffff


	//   ....[53]....
        /*0110*/ 	.word	0xffffffff


	//   ....[54]....
        /*0114*/ 	.word	0xffffffff


	//   ....[55]....
        /*0118*/ 	.word	0xffffffff


	//   ....[56]....
        /*011c*/ 	.word	0xffffffff


	//   ....[57]....
        /*0120*/ 	.word	0xffffffff


	//   ....[58]....
        /*0124*/ 	.word	0xffffffff


	//   ....[59]....
        /*0128*/ 	.word	0xffffffff


	//   ....[60]....
        /*012c*/ 	.word	0xffffffff


	//   ....[61]....
        /*0130*/ 	.word	0xffffffff


	//   ....[62]....
        /*0134*/ 	.word	0xffffffff


	//   ....[63]....
        /*0138*/ 	.word	0xffffffff


	//   ....[64]....
        /*013c*/ 	.word	0xffffffff


	//   ....[65]....
        /*0140*/ 	.word	0xffffffff


	//   ....[66]....
        /*0144*/ 	.word	0xffffffff


	//   ....[67]....
        /*0148*/ 	.word	0xffffffff


	//   ....[68]....
        /*014c*/ 	.word	0xffffffff


	//   ....[69]....
        /*0150*/ 	.word	0xffffffff


	//   ....[70]....
        /*0154*/ 	.word	0xffffffff


	//   ....[71]....
        /*0158*/ 	.word	0xffffffff


	//   ....[72]....
        /*015c*/ 	.word	0xffffffff


	//   ....[73]....
        /*0160*/ 	.word	0xffffffff


	//   ....[74]....
        /*0164*/ 	.word	0xffffffff


	//   ....[75]....
        /*0168*/ 	.word	0xffffffff


	//   ....[76]....
        /*016c*/ 	.word	0xffffffff


	//   ....[77]....
        /*0170*/ 	.word	0xffffffff


	//   ....[78]....
        /*0174*/ 	.word	0xffffffff


	//   ....[79]....
        /*0178*/ 	.word	0xffffffff


	//   ....[80]....
        /*017c*/ 	.word	0xffffffff


	//   ....[81]....
        /*0180*/ 	.word	0xffffffff


	//   ....[82]....
        /*0184*/ 	.word	0xffffffff


	//   ....[83]....
        /*0188*/ 	.word	0xffffffff


	//   ....[84]....
        /*018c*/ 	.word	0xffffffff


	//   ....[85]....
        /*0190*/ 	.word	0xffffffff


	//   ....[86]....
        /*0194*/ 	.word	0xffffffff


	//   ....[87]....
        /*0198*/ 	.word	0xffffffff


	//   ....[88]....
        /*019c*/ 	.word	0xffffffff


	//   ....[89]....
        /*01a0*/ 	.word	0xffffffff


	//   ....[90]....
        /*01a4*/ 	.word	0xffffffff


	//   ....[91]....
        /*01a8*/ 	.word	0xffffffff


	//   ....[92]....
        /*01ac*/ 	.word	0xffffffff


	//   ....[93]....
        /*01b0*/ 	.word	0xffffffff


	//   ....[94]....
        /*01b4*/ 	.word	0xffffffff


	//   ....[95]....
        /*01b8*/ 	.word	0xffffffff


	//   ....[96]....
        /*01bc*/ 	.word	0xffffffff


	//----- nvinfo : EIATTR_COOP_GROUP_INSTR_OFFSETS
	.align		4
.L_162:
        /*01c0*/ 	.byte	0x04, 0x28
        /*01c2*/ 	.short	(.L_164 - .L_163)


	//   ....[0]....
.L_163:
        /*01c4*/ 	.word	0x00000050


	//   ....[1]....
        /*01c8*/ 	.word	0x000012f0


	//   ....[2]....
        /*01cc*/ 	.word	0x00001330


	//   ....[3]....
        /*01d0*/ 	.word	0x00001360


	//   ....[4]....
        /*01d4*/ 	.word	0x00001390


	//   ....[5]....
        /*01d8*/ 	.word	0x00001630


	//   ....[6]....
        /*01dc*/ 	.word	0x00001650


	//   ....[7]....
        /*01e0*/ 	.word	0x00001660


	//   ....[8]....
        /*01e4*/ 	.word	0x00001670


	//   ....[9]....
        /*01e8*/ 	.word	0x00001850


	//   ....[10]....
        /*01ec*/ 	.word	0x00001880


	//   ....[11]....
        /*01f0*/ 	.word	0x000018b0


	//   ....[12]....
        /*01f4*/ 	.word	0x000018c0


	//   ....[13]....
        /*01f8*/ 	.word	0x000018d0


	//   ....[14]....
        /*01fc*/ 	.word	0x000018e0


	//   ....[15]....
        /*0200*/ 	.word	0x00001ec0


	//   ....[16]....
        /*0204*/ 	.word	0x00001ef0


	//   ....[17]....
        /*0208*/ 	.word	0x00001f00


	//   ....[18]....
        /*020c*/ 	.word	0x00001f20


	//   ....[19]....
        /*0210*/ 	.word	0x00001f30


	//   ....[20]....
        /*0214*/ 	.word	0x00001f50


	//   ....[21]....
        /*0218*/ 	.word	0x00002bb0


	//   ....[22]....
        /*021c*/ 	.word	0x00002bd0


	//   ....[23]....
        /*0220*/ 	.word	0x00002be0


	//   ....[24]....
        /*0224*/ 	.word	0x00002bf0


	//   ....[25]....
        /*0228*/ 	.word	0x00002c00


	//   ....[26]....
        /*022c*/ 	.word	0x00002c10


	//   ....[27]....
        /*0230*/ 	.word	0x00002f50


	//   ....[28]....
        /*0234*/ 	.word	0x00003170


	//   ....[29]....
        /*0238*/ 	.word	0x00004200


	//   ....[30]....
        /*023c*/ 	.word	0x000042b0


	//   ....[31]....
        /*0240*/ 	.word	0x000046b0


	//   ....[32]....
        /*0244*/ 	.word	0x00004710


	//   ....[33]....
        /*0248*/ 	.word	0x00005c80


	//   ....[34]....
        /*024c*/ 	.word	0x00005c90


	//   ....[35]....
        /*0250*/ 	.word	0x00005ca0


	//   ....[36]....
        /*0254*/ 	.word	0x00005cb0


	//   ....[37]....
        /*0258*/ 	.word	0x00005cc0


	//   ....[38]....
        /*025c*/ 	.word	0x00005cd0


	//   ....[39]....
        /*0260*/ 	.word	0x00006840


	//   ....[40]....
        /*0264*/ 	.word	0x00006860


	//   ....[41]....
        /*0268*/ 	.word	0x00006880


	//   ....[42]....
        /*026c*/ 	.word	0x00006890


	//   ....[43]....
        /*0270*/ 	.word	0x000068a0


	//   ....[44]....
        /*0274*/ 	.word	0x000068b0


	//   ....[45]....
        /*0278*/ 	.word	0x00006a90


	//   ....[46]....
        /*027c*/ 	.word	0x00006d60


	//   ....[47]....
        /*0280*/ 	.word	0x00007cd0


	//   ....[48]....
        /*0284*/ 	.word	0x00007f00


	//   ....[49]....
        /*0288*/ 	.word	0x000080d0


	//   ....[50]....
        /*028c*/ 	.word	0x000081c0


	//   ....[51]....
        /*0290*/ 	.word	0x00009e10


	//   ....[52]....
        /*0294*/ 	.word	0x00009e30


	//   ....[53]....
        /*0298*/ 	.word	0x00009e50


	//   ....[54]....
        /*029c*/ 	.word	0x00009e60


	//   ....[55]....
        /*02a0*/ 	.word	0x00009e70


	//   ....[56]....
        /*02a4*/ 	.word	0x00009e80


	//   ....[57]....
        /*02a8*/ 	.word	0x0000a9f0


	//   ....[58]....
        /*02ac*/ 	.word	0x0000aa10


	//   ....[59]....
        /*02b0*/ 	.word	0x0000aa30


	//   ....[60]....
        /*02b4*/ 	.word	0x0000aa40


	//   ....[61]....
        /*02b8*/ 	.word	0x0000aa50


	//   ....[62]....
        /*02bc*/ 	.word	0x0000aa60


	//   ....[63]....
        /*02c0*/ 	.word	0x0000aee0


	//   ....[64]....
        /*02c4*/ 	.word	0x0000af00


	//   ....[65]....
        /*02c8*/ 	.word	0x0000af30


	//   ....[66]....
        /*02cc*/ 	.word	0x0000af40


	//   ....[67]....
        /*02d0*/ 	.word	0x0000ca40


	//   ....[68]....
        /*02d4*/ 	.word	0x0000ca80


	//   ....[69]....
        /*02d8*/ 	.word	0x0000caa0


	//   ....[70]....
        /*02dc*/ 	.word	0x0000cac0


	//   ....[71]....
        /*02e0*/ 	.word	0x0000cae0


	//   ....[72]....
        /*02e4*/ 	.word	0x0000cb00


	//   ....[73]....
        /*02e8*/ 	.word	0x0000d5c0


	//   ....[74]....
        /*02ec*/ 	.word	0x0000d5d0


	//   ....[75]....
        /*02f0*/ 	.word	0x0000d5e0


	//   ....[76]....
        /*02f4*/ 	.word	0x0000d5f0


	//   ....[77]....
        /*02f8*/ 	.word	0x0000d600


	//   ....[78]....
        /*02fc*/ 	.word	0x0000d610


	//   ....[79]....
        /*0300*/ 	.word	0x0000d820


	//   ....[80]....
        /*0304*/ 	.word	0x0000dc10


	//   ....[81]....
        /*0308*/ 	.word	0x0000e9d0


	//   ....[82]....
        /*030c*/ 	.word	0x0000ec40


	//   ....[83]....
        /*0310*/ 	.word	0x0000ede0


	//   ....[84]....
        /*0314*/ 	.word	0x0000eef0


	//   ....[85]....
        /*0318*/ 	.word	0x000106c0


	//   ....[86]....
        /*031c*/ 	.word	0x000106f0


	//   ....[87]....
        /*0320*/ 	.word	0x00010730


	//   ....[88]....
        /*0324*/ 	.word	0x00010740


	//   ....[89]....
        /*0328*/ 	.word	0x00011250


	//   ....[90]....
        /*032c*/ 	.word	0x00011290


	//   ....[91]....
        /*0330*/ 	.word	0x000112b0


	//   ....[92]....
        /*0334*/ 	.word	0x000112e0


	//   ....[93]....
        /*0338*/ 	.word	0x00011350


	//   ....[94]....
        /*033c*/ 	.word	0x000113c0


	//   ....[95]....
        /*0340*/ 	.word	0x000119d0


	//   ....[96]....
        /*0344*/ 	.word	0x000119e0


	//----- nvinfo : EIATTR_EXIT_INSTR_OFFSETS
	.align		4
.L_164:
        /*0348*/ 	.byte	0x04, 0x1c
        /*034a*/ 	.short	(.L_166 - .L_165)


	//   ....[0]....
.L_165:
        /*034c*/ 	.word	0x000001b0


	//   ....[1]....
        /*0350*/ 	.word	0x000119f0


	//   ....[2]....
        /*0354*/ 	.word	0x00011f90


	//   ....[3]....
        /*0358*/ 	.word	0x00011fe0


	//   ....[4]....
        /*035c*/ 	.word	0x00012010


	//   ....[5]....
        /*0360*/ 	.word	0x00012070


	//   ....[6]....
        /*0364*/ 	.word	0x00012300


	//----- nvinfo : EIATTR_CTAIDZ_USED
	.align		4
.L_166:
        /*0368*/ 	.byte	0x01, 0x04
	.zero		2


	//----- nvinfo : EIATTR_MAX_THREADS
	.align		4
        /*036c*/ 	.byte	0x04, 0x05
        /*036e*/ 	.short	(.L_168 - .L_167)
.L_167:
        /*0370*/ 	.word	0x00000100
        /*0374*/ 	.word	0x00000001
        /*0378*/ 	.word	0x00000001


	//----- nvinfo : EIATTR_CRS_STACK_SIZE
	.align		4
.L_168:
        /*037c*/ 	.byte	0x04, 0x1e
        /*037e*/ 	.short	(.L_170 - .L_169)
.L_169:
        /*0380*/ 	.word	0x00000000
.L_170:


//--------------------- .nv.info._ZN7cutlass13device_kernelIN5flash19enable_sm80_to_sm89INS1_16FlashAttnFwdSm80INS1_25CollectiveMainloopFwdSm80ILi8ELi1ELb1EN4cute5tupleIJNS5_1CILi128EEES8_S8_EEELi128ENS_6half_tEfNS_4arch4Sm80ELb1ELb0ELb0ELb0ELb1ELb0ELb1ELb1EEENS1_21CollectiveEpilogueFwdIS9_NS6_IJNS7_ILi1EEESF_SF_EEESA_SC_Li256ELb0ELb1ELb1ELb0EEENS1_30DynamicPersistentTileSchedulerILi256ELi256ELb1ELb1ELb0EEEEEEEEEvNT_6ParamsE --------------------------
	.section	.nv.info._ZN7cutlass13device_kernelIN5flash19enable_sm80_to_sm89INS1_16FlashAttnFwdSm80INS1_25CollectiveMainloopFwdSm80ILi8ELi1ELb1EN4cute5tupleIJNS5_1CILi128EEES8_S8_EEELi128ENS_6half_tEfNS_4arch4Sm80ELb1ELb0ELb0ELb0ELb1ELb0ELb1ELb1EEENS1_21CollectiveEpilogueFwdIS9_NS6_IJNS7_ILi1EEESF_SF_EEESA_SC_Li256ELb0ELb1ELb1ELb0EEENS1_30DynamicPersistentTileSchedulerILi256ELi256ELb1ELb1ELb0EEEEEEEEEvNT_6ParamsE,"",@"SHT_CUDA_INFO"
	.sectionflags	@""
	.align	4


	//----- nvinfo : EIATTR_CUDA_API_VERSION
	.align		4
        /*0000*/ 	.byte	0x04, 0x37
        /*0002*/ 	.short	(.L_172 - .L_171)
.L_171:
        /*0004*/ 	.word	0x00000082


	//----- nvinfo : EIATTR_SW2861232_WAR
	.align		4
.L_172:
        /*0008*/ 	.byte	0x01, 0x35
	.zero		2


	//----- nvinfo : EIATTR_PARAM_CBANK
	.align		4
        /*000c*/ 	.byte	0x04, 0x0a
        /*000e*/ 	.short	(.L_174 - .L_173)
	.align		4
.L_173:
        /*0010*/ 	.word	index@(.nv.constant0._ZN7cutlass13device_kernelIN5flash19enable_sm80_to_sm89INS1_16FlashAttnFwdSm80INS1_25CollectiveMainloopFwdSm80ILi8ELi1ELb1EN4cute5tupleIJNS5_1CILi128EEES8_S8_EEELi128ENS_6half_tEfNS_4arch4Sm80ELb1ELb0ELb0ELb0ELb1ELb0ELb1ELb1EEENS1_21CollectiveEpilogueFwdIS9_NS6_IJNS7_ILi1EEESF_SF_EEESA_SC_Li256ELb0ELb1ELb1ELb0EEENS1_30DynamicPersistentTileSchedulerILi256ELi256ELb1ELb1ELb0EEEEEEEEEvNT_6ParamsE)
        /*0014*/ 	.short	0x0160
        /*0016*/ 	.short	0x0428


	//----- nvinfo : EIATTR_CBANK_PARAM_SIZE
	.align		4
.L_174:
        /*0018*/ 	.byte	0x03, 0x19
        /*001a*/ 	.short	0x0428


	//----- nvinfo : EIATTR_KPARAM_INFO
	.align		4
        /*001c*/ 	.byte	0x04, 0x17
        /*001e*/ 	.short	(.L_176 - .L_175)
.L_175:
        /*0020*/ 	.word	0x00000000
        /*0024*/ 	.short	0x0000
        /*0026*/ 	.short	0x0000
        /*0028*/ 	.byte	0x00, 0xf0, 0xa1, 0x10


	//----- nvinfo : EIATTR_MAXREG_COUNT
	.align		4
.L_176:
        /*002c*/ 	.byte	0x03, 0x1b
        /*002e*/ 	.short	0x00ff


	//----- nvinfo : EIATTR_NUM_BARRIERS
	.align		4
        /*0030*/ 	.byte	0x02, 0x4c
        /*0032*/ 	.byte	0x06
	.zero		1


	//----- nvinfo : EIATTR_ANNOTATIONS
	.align		4
        /*0034*/ 	.byte	0x04, 0x55
        /*0036*/ 	.short	(.L_178 - .L_177)


	//   ....[0]....
.L_177:
        /*0038*/ 	.word	0x00000001
        /*003c*/ 	.byte	0x70, 0x00, 0x00, 0x00, 0x01, 0x00, 0x00, 0x00, 0x40, 0x05, 0x00, 0x00, 0x01, 0x00, 0x00, 0x00
        /* <DEDUP_REMOVED lines=64> */
        /*044c*/ 	.byte	0x00, 0x29, 0x01, 0x00, 0x01, 0x00, 0x00, 0x00, 0x50, 0x29, 0x01, 0x00


	//----- nvinfo : EIATTR_MERCURY_ISA_VERSION
	.align		4
.L_178:
        /*0458*/ 	.byte	0x03, 0x5f
        /*045a*/ 	.short	0x0000


	//----- nvinfo : EIATTR_INT_WARP_WIDE_INSTR_OFFSETS
	.align		4
        /*045c*/ 	.byte	0x04, 0x31
        /*045e*/ 	.short	(.L_180 - .L_179)


	//   ....[0]....
.L_179:
        /*0460*/ 	.word	0x0000e6f0


	//   ....[1]....
        /*0464*/ 	.word	0x0000e770


	//----- nvinfo : EIATTR_COOP_GROUP_MASK_REGIDS
	.align		4
.L_180:
        /*0468*/ 	.byte	0x04, 0x29
        /*046a*/ 	.short	(.L_182 - .L_181)


	//   ....[0]....
.L_181:
        /*046c*/ 	.word	0xffffffff


	//   ....[1]....
        /*0470*/ 	.word	0xffffffff


	//   ....[2]....
        /*0474*/ 	.word	0xffffffff


	//   ....[3]....
        /*0478*/ 	.word	0xffffffff


	//   ....[4]....
        /*047c*/ 	.word	0xffffffff


	//   ....[5]....
        /*0480*/ 	.word	0xffffffff


	//   ....[6]....
        /*0484*/ 	.word	0xffffffff


	//   ....[7]....
        /*0488*/ 	.word	0xffffffff


	//   ....[8]....
        /*048c*/ 	.word	0xffffffff


	//   ....[9]....
        /*0490*/ 	.word	0xffffffff


	//   ....[10]....
        /*0494*/ 	.word	0xffffffff


	//   ....[11]....
        /*0498*/ 	.word	0xffffffff


	//   ....[12]....
        /*049c*/ 	.word	0xffffffff


	//   ....[13]....
        /*04a0*/ 	.word	0xffffffff


	//   ....[14]....
        /*04a4*/ 	.word	0xffffffff


	//   ....[15]....
        /*04a8*/ 	.word	0xffffffff


	//   ....[16]....
        /*04ac*/ 	.word	0xffffffff


	//   ....[17]....
        /*04b0*/ 	.word	0xffffffff


	//   ....[18]....
        /*04b4*/ 	.word	0xffffffff


	//   ....[19]....
        /*04b8*/ 	.word	0xffffffff


	//   ....[20]....
        /*04bc*/ 	.word	0xffffffff


	//   ....[21]....
        /*04c0*/ 	.word	0xffffffff


	//   ....[22]....
        /*04c4*/ 	.word	0xffffffff


	//   ....[23]....
        /*04c8*/ 	.word	0xffffffff


	//   ....[24]....
        /*04cc*/ 	.word	0xffffffff


	//   ....[25]....
        /*04d0*/ 	.word	0xffffffff


	//   ....[26]....
        /*04d4*/ 	.word	0xffffffff


	//   ....[27]....
        /*04d8*/ 	.word	0xffffffff


	//   ....[28]....
        /*04dc*/ 	.word	0xffffffff


	//   ....[29]....
        /*04e0*/ 	.word	0xffffffff


	//   ....[30]....
        /*04e4*/ 	.word	0xffffffff


	//   ....[31]....
        /*04e8*/ 	.word	0xffffffff


	//   ....[32]....
        /*04ec*/ 	.word	0xffffffff


	//   ....[33]....
        /*04f0*/ 	.word	0xffffffff


	//   ....[34]....
        /*04f4*/ 	.word	0xffffffff


	//   ....[35]....
        /*04f8*/ 	.word	0xffffffff


	//   ....[36]....
        /*04fc*/ 	.word	0xffffffff


	//   ....[37]....
        /*0500*/ 	.word	0xffffffff


	//   ....[38]....
        /*0504*/ 	.word	0xffffffff


	//   ....[39]....
        /*0508*/ 	.word	0xffffffff


	//   ....[40]....
        /*050c*/ 	.word	0xffffffff


	//   ....[41]....
        /*0510*/ 	.word	0xffffffff


	//   ....[42]....
        /*0514*/ 	.word	0xffffffff


	//   ....[43]....
        /*0518*/ 	.word	0xffffffff


	//   ....[44]....
        /*051c*/ 	.word	0xffffffff


	//   ....[45]....
        /*0520*/ 	.word	0xffffffff


	//   ....[46]....
        /*0524*/ 	.word	0xffffffff


	//   ....[47]....
        /*0528*/ 	.word	0xffffffff


	//   ....[48]....
        /*052c*/ 	.word	0xffffffff


	//   ....[49]....
        /*0530*/ 	.word	0xffffffff


	//   ....[50]....
        /*0534*/ 	.word	0xffffffff


	//   ....[51]....
        /*0538*/ 	.word	0xffffffff


	//   ....[52]....
        /*053c*/ 	.word	0xffffffff


	//   ....[53]....
        /*0540*/ 	.word	0xffffffff


	//   ....[54]....
        /*0544*/ 	.word	0xffffffff


	//   ....[55]....
        /*0548*/ 	.word	0xffffffff


	//   ....[56]....
        /*054c*/ 	.word	0xffffffff


	//   ....[57]....
        /*0550*/ 	.word	0xffffffff


	//   ....[58]....
        /*0554*/ 	.word	0xffffffff


	//   ....[59]....
        /*0558*/ 	.word	0xffffffff


	//   ....[60]....
        /*055c*/ 	.word	0xffffffff


	//   ....[61]....
        /*0560*/ 	.word	0xffffffff


	//   ....[62]....
        /*0564*/ 	.word	0xffffffff


	//   ....[63]....
        /*0568*/ 	.word	0xffffffff


	//   ....[64]....
        /*056c*/ 	.word	0xffffffff


	//   ....[65]....
        /*0570*/ 	.word	0xffffffff


	//   ....[66]....
        /*0574*/ 	.word	0xffffffff


	//   ....[67]....
        /*0578*/ 	.word	0xffffffff


	//   ....[68]....
        /*057c*/ 	.word	0xffffffff


	//   ....[69]....
        /*0580*/ 	.word	0xffffffff


	//   ....[70]....
        /*0584*/ 	.word	0xffffffff


	//   ....[71]....
        /*0588*/ 	.word	0xffffffff


	//   ....[72]....
        /*058c*/ 	.word	0xffffffff


	//   ....[73]....
        /*0590*/ 	.word	0xffffffff


	//   ....[74]....
        /*0594*/ 	.word	0xffffffff


	//   ....[75]....
        /*0598*/ 	.word	0xffffffff


	//   ....[76]....
        /*059c*/ 	.word	0xffffffff


	//   ....[77]....
        /*05a0*/ 	.word	0xffffffff


	//   ....[78]....
        /*05a4*/ 	.word	0xffffffff


	//   ....[79]....
        /*05a8*/ 	.word	0xffffffff


	//   ....[80]....
        /*05ac*/ 	.word	0xffffffff


	//   ....[81]....
        /*05b0*/ 	.word	0xffffffff


	//   ....[82]....
        /*05b4*/ 	.word	0xffffffff


	//   ....[83]....
        /*05b8*/ 	.word	0xffffffff


	//   ....[84]....
        /*05bc*/ 	.word	0xffffffff


	//   ....[85]....
        /*05c0*/ 	.word	0xffffffff


	//   ....[86]....
        /*05c4*/ 	.word	0xffffffff


	//   ....[87]....
        /*05c8*/ 	.word	0xffffffff


	//   ....[88]....
        /*05cc*/ 	.word	0xffffffff


	//   ....[89]....
        /*05d0*/ 	.word	0xffffffff


	//   ....[90]....
        /*05d4*/ 	.word	0xffffffff


	//   ....[91]....
        /*05d8*/ 	.word	0xffffffff


	//   ....[92]....
        /*05dc*/ 	.word	0xffffffff


	//   ....[93]....
        /*05e0*/ 	.word	0xffffffff


	//   ....[94]....
        /*05e4*/ 	.word	0xffffffff


	//   ....[95]....
        /*05e8*/ 	.word	0xffffffff


	//   ....[96]....
        /*05ec*/ 	.word	0xffffffff


	//   ....[97]....
        /*05f0*/ 	.word	0xffffffff


	//   ....[98]....
        /*05f4*/ 	.word	0xffffffff


	//   ....[99]....
        /*05f8*/ 	.word	0xffffffff


	//   ....[100]....
        /*05fc*/ 	.word	0xffffffff


	//   ....[101]....
        /*0600*/ 	.word	0xffffffff


	//   ....[102]....
        /*0604*/ 	.word	0xffffffff


	//   ....[103]....
        /*0608*/ 	.word	0xffffffff


	//   ....[104]....
        /*060c*/ 	.word	0xffffffff


	//   ....[105]....
        /*0610*/ 	.word	0xffffffff


	//   ....[106]....
        /*0614*/ 	.word	0xffffffff


	//   ....[107]....
        /*0618*/ 	.word	0xffffffff


	//   ....[108]....
        /*061c*/ 	.word	0xffffffff


	//   ....[109]....
        /*0620*/ 	.word	0xffffffff


	//   ....[110]....
        /*0624*/ 	.word	0xffffffff


	//   ....[111]....
        /*0628*/ 	.word	0xffffffff


	//   ....[112]....
        /*062c*/ 	.word	0xffffffff


	//   ....[113]....
        /*0630*/ 	.word	0xffffffff


	//   ....[114]....
        /*0634*/ 	.word	0xffffffff


	//   ....[115]....
        /*0638*/ 	.word	0xffffffff


	//   ....[116]....
        /*063c*/ 	.word	0xffffffff


	//   ....[117]....
        /*0640*/ 	.word	0xffffffff


	//   ....[118]....
        /*0644*/ 	.word	0xffffffff


	//   ....[119]....
        /*0648*/ 	.word	0xffffffff


	//   ....[120]....
        /*064c*/ 	.word	0xffffffff


	//   ....[121]....
        /*0650*/ 	.word	0xffffffff


	//   ....[122]....
        /*0654*/ 	.word	0xffffffff


	//   ....[123]....
        /*0658*/ 	.word	0xffffffff


	//   ....[124]....
        /*065c*/ 	.word	0xffffffff


	//   ....[125]....
        /*0660*/ 	.word	0xffffffff


	//   ....[126]....
        /*0664*/ 	.word	0xffffffff


	//   ....[127]....
        /*0668*/ 	.word	0xffffffff


	//   ....[128]....
        /*066c*/ 	.word	0xffffffff


	//   ....[129]....
        /*0670*/ 	.word	0xffffffff


	//   ....[130]....
        /*0674*/ 	.word	0xffffffff


	//   ....[131]....
        /*0678*/ 	.word	0xffffffff


	//   ....[132]....
        /*067c*/ 	.word	0xffffffff


	//   ....[133]....
        /*0680*/ 	.word	0xffffffff


	//   ....[134]....
        /*0684*/ 	.word	0xffffffff


	//   ....[135]....
        /*0688*/ 	.word	0xffffffff


	//   ....[136]....
        /*068c*/ 	.word	0xffffffff


	//   ....[137]....
        /*0690*/ 	.word	0xffffffff


	//   ....[138]....
        /*0694*/ 	.word	0xffffffff


	//   ....[139]....
        /*0698*/ 	.word	0xffffffff


	//   ....[140]....
        /*069c*/ 	.word	0xffffffff


	//   ....[141]....
        /*06a0*/ 	.word	0xffffffff


	//   ....[142]....
        /*06a4*/ 	.word	0xffffffff


	//   ....[143]....
        /*06a8*/ 	.word	0xffffffff


	//   ....[144]....
        /*06ac*/ 	.word	0xffffffff


	//   ....[145]....
        /*06b0*/ 	.word	0xffffffff


	//   ....[146]....
        /*06b4*/ 	.word	0xffffffff


	//   ....[147]....
        /*06b8*/ 	.word	0xffffffff


	//   ....[148]....
        /*06bc*/ 	.word	0xffffffff


	//----- nvinfo : EIATTR_COOP_GROUP_INSTR_OFFSETS
	.align		4
.L_182:
        /*06c0*/ 	.byte	0x04, 0x28
        /*06c2*/ 	.short	(.L_184 - .L_183)


	//   ....[0]....
.L_183:
        /*06c4*/ 	.word	0x00000050


	//   ....[1]....
        /*06c8*/ 	.word	0x000018b0


	//   ....[2]....
        /*06cc*/ 	.word	0x000018f0


	//   ....[3]....
        /*06d0*/ 	.word	0x00001910


	//   ....[4]....
        /*06d4*/ 	.word	0x00001930


	//   ....[5]....
        /*06d8*/ 	.word	0x00001940


	//   ....[6]....
        /*06dc*/ 	.word	0x00001950


	//   ....[7]....
        /*06e0*/ 	.word	0x00001990


	//   ....[8]....
        /*06e4*/ 	.word	0x000019b0


	//   ....[9]....
        /*06e8*/ 	.word	0x00001bf0


	//   ....[10]....
        /*06ec*/ 	.word	0x00001c10


	//   ....[11]....
        /*06f0*/ 	.word	0x00001c20


	//   ....[12]....
        /*06f4*/ 	.word	0x00001c50


	//   ....[13]....
        /*06f8*/ 	.word	0x00001c60


	//   ....[14]....
        /*06fc*/ 	.word	0x00001ca0


	//   ....[15]....
        /*0700*/ 	.word	0x00001ce0


	//   ....[16]....
        /*0704*/ 	.word	0x00001d10


	//   ....[17]....
        /*0708*/ 	.word	0x00002370


	//   ....[18]....
        /*070c*/ 	.word	0x00002390


	//   ....[19]....
        /*0710*/ 	.word	0x000023a0


	//   ....[20]....
        /*0714*/ 	.word	0x000023c0


	//   ....[21]....
        /*0718*/ 	.word	0x000023d0


	//   ....[22]....
        /*071c*/ 	.word	0x000023f0


	//   ....[23]....
        /*0720*/ 	.word	0x00002410


	//   ....[24]....
        /*0724*/ 	.word	0x00002430


	//   ....[25]....
        /*0728*/ 	.word	0x00003370


	//   ....[26]....
        /*072c*/ 	.word	0x00003390


	//   ....[27]....
        /*0730*/ 	.word	0x000033c0


	//   ....[28]....
        /*0734*/ 	.word	0x000033d0


	//   ....[29]....
        /*0738*/ 	.word	0x000033e0


	//   ....[30]....
        /*073c*/ 	.word	0x000033f0


	//   ....[31]....
        /*0740*/ 	.word	0x00003400


	//   ....[32]....
        /*0744*/ 	.word	0x00003540


	//   ....[33]....
        /*0748*/ 	.word	0x00003750


	//   ....[34]....
        /*074c*/ 	.word	0x00003b90


	//   ....[35]....
        /*0750*/ 	.word	0x00004390


	//   ....[36]....
        /*0754*/ 	.word	0x000043b0


	//   ....[37]....
        /*0758*/ 	.word	0x000043d0


	//   ....[38]....
        /*075c*/ 	.word	0x000043f0


	//   ....[39]....
        /*0760*/ 	.word	0x00006300


	//   ....[40]....
        /*0764*/ 	.word	0x00006320


	//   ....[41]....
        /*0768*/ 	.word	0x00006390


	//   ....[42]....
        /*076c*/ 	.word	0x000063d0


	//   ....[43]....
        /*0770*/ 	.word	0x000063e0


	//   ....[44]....
        /*0774*/ 	.word	0x000063f0


	//   ....[45]....
        /*0778*/ 	.word	0x00006460


	//   ....[46]....
        /*077c*/ 	.word	0x00006470


	//   ....[47]....
        /*0780*/ 	.word	0x00007480


	//   ....[48]....
        /*0784*/ 	.word	0x000074a0


	//   ....[49]....
        /*0788*/ 	.word	0x00007510


	//   ....[50]....
        /*078c*/ 	.word	0x00007550


	//   ....[51]....
        /*0790*/ 	.word	0x00007560


	//   ....[52]....
        /*0794*/ 	.word	0x00007570


	//   ....[53]....
        /*0798*/ 	.word	0x000075e0


	//   ....[54]....
        /*079c*/ 	.word	0x000075f0


	//   ....[55]....
        /*07a0*/ 	.word	0x00007850


	//   ....[56]....
        /*07a4*/ 	.word	0x00007c80


	//   ....[57]....
        /*07a8*/ 	.word	0x000082a0


	//   ....[58]....
        /*07ac*/ 	.word	0x000082c0


	//   ....[59]....
        /*07b0*/ 	.word	0x000084e0


	//   ....[60]....
        /*07b4*/ 	.word	0x00008500


	//   ....[61]....
        /*07b8*/ 	.word	0x0000a830


	//   ....[62]....
        /*07bc*/ 	.word	0x0000a850


	//   ....[63]....
        /*07c0*/ 	.word	0x0000a890


	//   ....[64]....
        /*07c4*/ 	.word	0x0000a8d0


	//   ....[65]....
        /*07c8*/ 	.word	0x0000a900


	//   ....[66]....
        /*07cc*/ 	.word	0x0000a920


	//   ....[67]....
        /*07d0*/ 	.word	0x0000a950


	//   ....[68]....
        /*07d4*/ 	.word	0x0000a970


	//   ....[69]....
        /*07d8*/ 	.word	0x0000b940


	//   ....[70]....
        /*07dc*/ 	.word	0x0000b960


	//   ....[71]....
        /*07e0*/ 	.word	0x0000b990


	//   ....[72]....
        /*07e4*/ 	.word	0x0000ba10


	//   ....[73]....
        /*07e8*/ 	.word	0x0000ba80


	//   ....[74]....
        /*07ec*/ 	.word	0x0000baa0


	//   ....[75]....
        /*07f0*/ 	.word	0x0000bac0


	//   ....[76]....
        /*07f4*/ 	.word	0x0000bad0


	//   ....[77]....
        /*07f8*/ 	.word	0x0000c020


	//   ....[78]....
        /*07fc*/ 	.word	0x0000c040


	//   ....[79]....
        /*0800*/ 	.word	0x0000c060


	//   ....[80]....
        /*0804*/ 	.word	0x0000c080


	//   ....[81]....
        /*0808*/ 	.word	0x0000e0b0


	//   ....[82]....
        /*080c*/ 	.word	0x0000e0f0


	//   ....[83]....
        /*0810*/ 	.word	0x0000e110


	//   ....[84]....
        /*0814*/ 	.word	0x0000e130


	//   ....[85]....
        /*0818*/ 	.word	0x0000e8c0


	//   ....[86]....
        /*081c*/ 	.word	0x0000ef00


	//   ....[87]....
        /*0820*/ 	.word	0x0000ef20


	//   ....[88]....
        /*0824*/ 	.word	0x0000ef40


	//   ....[89]....
        /*0828*/ 	.word	0x0000ef50


	//   ....[90]....
        /*082c*/ 	.word	0x0000f050


	//   ....[91]....
        /*0830*/ 	.word	0x0000f070


	//   ....[92]....
        /*0834*/ 	.word	0x0000f490


	//   ....[93]....
        /*0838*/ 	.word	0x0000f4a0


	//   ....[94]....
        /*083c*/ 	.word	0x0000fc30


	//   ....[95]....
        /*0840*/ 	.word	0x0000fd20


	//   ....[96]....
        /*0844*/ 	.word	0x0000fd90


	//   ....[97]....
        /*0848*/ 	.word	0x0000feb0


	//   ....[98]....
        /*084c*/ 	.word	0x0000ff10


	//   ....[99]....
        /*0850*/ 	.word	0x00010050


	//   ....[100]....
        /*0854*/ 	.word	0x000100b0


	//   ....[101]....
        /*0858*/ 	.word	0x000101f0


	//   ....[102]....
        /*085c*/ 	.word	0x00010250


	//   ....[103]....
        /*0860*/ 	.word	0x000102c0


	//   ....[104]....
        /*0864*/ 	.word	0x00010330


	//   ....[105]....
        /*0868*/ 	.word	0x00010b70


	//   ....[106]....
        /*086c*/ 	.word	0x00010bc0


	//   ....[107]....
        /*0870*/ 	.word	0x00010c10


	//   ....[108]....
        /*0874*/ 	.word	0x00010c60


	//   ....[109]....
        /*0878*/ 	.word	0x00010cd0


	//   ....[110]....
        /*087c*/ 	.word	0x00010d40


	//   ....[111]....
        /*0880*/ 	.word	0x00010e60


	//   ....[112]....
        /*0884*/ 	.word	0x00010ec0


	//   ....[113]....
        /*0888*/ 	.word	0x00011000


	//   ....[114]....
        /*088c*/ 	.word	0x00011060


	//   ....[115]....
        /*0890*/ 	.word	0x000111a0


	//   ....[116]....
        /*0894*/ 	.word	0x00011200


	//   ....[117]....
        /*0898*/ 	.word	0x00011270


	//   ....[118]....
        /*089c*/ 	.word	0x000112e0


	//   ....[119]....
        /*08a0*/ 	.word	0x00011400


	//   ....[120]....
        /*08a4*/ 	.word	0x00011460


	//   ....[121]....
        /*08a8*/ 	.word	0x000115a0


	//   ....[122]....
        /*08ac*/ 	.word	0x00011600


	//   ....[123]....
        /*08b0*/ 	.word	0x00011740


	//   ....[124]....
        /*08b4*/ 	.word	0x000117a0


	//   ....[125]....
        /*08b8*/ 	.word	0x00011810


	//   ....[126]....
        /*08bc*/ 	.word	0x00011880


	//   ....[127]....
        /*08c0*/ 	.word	0x000120c0


	//   ....[128]....
        /*08c4*/ 	.word	0x00012100


	//   ....[129]....
        /*08c8*/ 	.word	0x00012150


	//   ....[130]....
        /*08cc*/ 	.word	0x00012190


	//   ....[131]....
        /*08d0*/ 	.word	0x000121f0


	//   ....[132]....
        /*08d4*/ 	.word	0x00012260


	//   ....[133]....
        /*08d8*/ 	.word	0x000122d0


	//   ....[134]....
        /*08dc*/ 	.word	0x000123e0


	//   ....[135]....
        /*08e0*/ 	.word	0x00012440


	//   ....[136]....
        /*08e4*/ 	.word	0x00012550


	//   ....[137]....
        /*08e8*/ 	.word	0x000125b0


	//   ....[138]....
        /*08ec*/ 	.word	0x000126c0


	//   ....[139]....
        /*08f0*/ 	.word	0x00012720


	//   ....[140]....
        /*08f4*/ 	.word	0x00012770


	//   ....[141]....
        /*08f8*/ 	.word	0x000127b0


	//   ....[142]....
        /*08fc*/ 	.word	0x00012800


	//   ....[143]....
        /*0900*/ 	.word	0x00012840


	//   ....[144]....
        /*0904*/ 	.word	0x00012890


	//   ....[145]....
        /*0908*/ 	.word	0x000128f0


	//   ....[146]....
        /*090c*/ 	.word	0x00012940


	//   ....[147]....
        /*0910*/ 	.word	0x000129a0


	//   ....[148]....
        /*0914*/ 	.word	0x00012a10


	//----- nvinfo : EIATTR_EXIT_INSTR_OFFSETS
	.align		4
.L_184:
        /*0918*/ 	.byte	0x04, 0x1c
        /*091a*/ 	.short	(.L_186 - .L_185)


	//   ....[0]....
.L_185:
        /*091c*/ 	.word	0x000000a0


	//   ....[1]....
        /*0920*/ 	.word	0x0000fcd0


	//----- nvinfo : EIATTR_MAX_THREADS
	.align		4
.L_186:
        /*0924*/ 	.byte	0x04, 0x05
        /*0926*/ 	.short	(.L_188 - .L_187)
.L_187:
        /*0928*/ 	.word	0x00000100
        /*092c*/ 	.word	0x00000001
        /*0930*/ 	.word	0x00000001


	//----- nvinfo : EIATTR_CRS_STACK_SIZE
	.align		4
.L_188:
        /*0934*/ 	.byte	0x04, 0x1e
        /*0936*/ 	.short	(.L_190 - .L_189)
.L_189:
        /*0938*/ 	.word	0x00000000
.L_190:


//--------------------- .nv.info._ZN7cutlass13device_kernelIN5flash19enable_sm80_to_sm89INS1_16FlashAttnFwdSm80INS1_25CollectiveMainloopFwdSm80ILi4ELi1ELb0EN4cute5tupleIJNS5_1CILi128EEENS7_ILi64EEES8_EEELi128ENS_6half_tEfNS_4arch4Sm80ELb0ELb0ELb0ELb0ELb1ELb0ELb1ELb1EEENS1_21CollectiveEpilogueFwdINS6_IJS8_S8_S9_EEENS6_IJNS7_ILi1EEESH_SH_EEESB_SD_Li128ELb0ELb1ELb1ELb0EEENS1_19SingleTileSchedulerILb0ELb1ELb1ELi128EEEEEEEEEvNT_6ParamsE --------------------------
	.section	.nv.info._ZN7cutlass13device_kernelIN5flash19enable_sm80_to_sm89INS1_16FlashAttnFwdSm80INS1_25CollectiveMainloopFwdSm80ILi4ELi1ELb0EN4cute5tupleIJNS5_1CILi128EEENS7_ILi64EEES8_EEELi128ENS_6half_tEfNS_4arch4Sm80ELb0ELb0ELb0ELb0ELb1ELb0ELb1ELb1EEENS1_21CollectiveEpilogueFwdINS6_IJS8_S8_S9_EEENS6_IJNS7_ILi1EEESH_SH_EEESB_SD_Li128ELb0ELb1ELb1ELb0EEENS1_19SingleTileSchedulerILb0ELb1ELb1ELi128EEEEEEEEEvNT_6ParamsE,"",@"SHT_CUDA_INFO"
	.sectionflags	@""
	.align	4


	//----- nvinfo : EIATTR_CUDA_API_VERSION
	.align		4
        /*0000*/ 	.byte	0x04, 0x37
        /*0002*/ 	.short	(.L_192 - .L_191)
.L_191:
        /*0004*/ 	.word	0x00000082


	//----- nvinfo : EIATTR_SW2861232_WAR
	.align		4
.L_192:
        /*0008*/ 	.byte	0x01, 0x35
	.zero		2


	//----- nvinfo : EIATTR_PARAM_CBANK
	.align		4
        /*000c*/ 	.byte	0x04, 0x0a
        /*000e*/ 	.short	(.L_194 - .L_193)
	.align		4
.L_193:
        /*0010*/ 	.word	index@(.nv.constant0._ZN7cutlass13device_kernelIN5flash19enable_sm80_to_sm89INS1_16FlashAttnFwdSm80INS1_25CollectiveMainloopFwdSm80ILi4ELi1ELb0EN4cute5tupleIJNS5_1CILi128EEENS7_ILi64EEES8_EEELi128ENS_6half_tEfNS_4arch4Sm80ELb0ELb0ELb0ELb0ELb1ELb0ELb1ELb1EEENS1_21CollectiveEpilogueFwdINS6_IJS8_S8_S9_EEENS6_IJNS7_ILi1EEESH_SH_EEESB_SD_Li128ELb0ELb1ELb1ELb0EEENS1_19SingleTileSchedulerILb0ELb1ELb1ELi128EEEEEEEEEvNT_6ParamsE)
        /*0014*/ 	.short	0x0160
        /*0016*/ 	.short	0x0418


	//----- nvinfo : EIATTR_CBANK_PARAM_SIZE
	.align		4
.L_194:
        /*0018*/ 	.byte	0x03, 0x19
        /*001a*/ 	.short	0x0418


	//----- nvinfo : EIATTR_KPARAM_INFO
	.align		4
        /*001c*/ 	.byte	0x04, 0x17
        /*001e*/ 	.short	(.L_196 - .L_195)
.L_195:
        /*0020*/ 	.word	0x00000000
        /*0024*/ 	.short	0x0000
        /*0026*/ 	.short	0x0000
        /*0028*/ 	.byte	0x00, 0xf0, 0x61, 0x10


	//----- nvinfo : EIATTR_MAXREG_COUNT
	.align		4
.L_196:
        /*002c*/ 	.byte	0x03, 0x1b
        /*002e*/ 	.short	0x00ff


	//----- nvinfo : EIATTR_NUM_BARRIERS
	.align		4
        /*0030*/ 	.byte	0x02, 0x4c
        /*0032*/ 	.byte	0x02
	.zero		1


	//----- nvinfo : EIATTR_ANNOTATIONS
	.align		4
        /*0034*/ 	.byte	0x04, 0x55
        /*0036*/ 	.short	(.L_198 - .L_197)


	//   ....[0]....
.L_197:
        /* <DEDUP_REMOVED lines=16> */


	//----- nvinfo : EIATTR_MERCURY_ISA_VERSION
	.align		4
.L_198:
        /*0128*/ 	.byte	0x03, 0x5f
        /*012a*/ 	.short	0x0000


	//----- nvinfo : EIATTR_COOP_GROUP_MASK_REGIDS
	.align		4
        /*012c*/ 	.byte	0x04, 0x29
        /*012e*/ 	.short	(.L_200 - .L_199)


	//   ....[0]....
.L_199:
        /*0130*/ 	.word	0xffffffff


	//   ....[1]....
        /*0134*/ 	.word	0xffffffff


	//   ....[2]....
        /*0138*/ 	.word	0xffffffff


	//   ....[3]....
        /*013c*/ 	.word	0xffffffff


	//   ....[4]....
        /*0140*/ 	.word	0xffffffff


	//   ....[5]....
        /*0144*/ 	.word	0xffffffff


	//   ....[6]....
        /*0148*/ 	.word	0xffffffff


	//   ....[7]....
        /*014c*/ 	.word	0xffffffff


	//   ....[8]....
        /*0150*/ 	.word	0xffffffff


	//   ....[9]....
        /*0154*/ 	.word	0xffffffff


	//   ....[10]....
        /*0158*/ 	.word	0xffffffff


	//   ....[11]....
        /*015c*/ 	.word	0xffffffff


	//   ....[12]....
        /*0160*/ 	.word	0xffffffff


	//   ....[13]....
        /*0164*/ 	.word	0xffffffff


	//   ....[14]....
        /*0168*/ 	.word	0xffffffff


	//   ....[15]....
        /*016c*/ 	.word	0xffffffff


	//   ....[16]....
        /*0170*/ 	.word	0xffffffff


	//   ....[17]....
        /*0174*/ 	.word	0xffffffff


	//   ....[18]....
        /*0178*/ 	.word	0xffffffff


	//   ....[19]....
        /*017c*/ 	.word	0xffffffff


	//   ....[20]....
        /*0180*/ 	.word	0xffffffff


	//   ....[21]....
        /*0184*/ 	.word	0xffffffff


	//   ....[22]....
        /*0188*/ 	.word	0xffffffff


	//   ....[23]....
        /*018c*/ 	.word	0xffffffff


	//   ....[24]....
        /*0190*/ 	.word	0xffffffff


	//   ....[25]....
        /*0194*/ 	.word	0xffffffff


	//   ....[26]....
        /*0198*/ 	.word	0xffffffff


	//   ....[27]....
        /*019c*/ 	.word	0xffffffff


	//   ....[28]....
        /*01a0*/ 	.word	0xffffffff


	//   ....[29]....
        /*01a4*/ 	.word	0xffffffff


	//   ....[30]....
        /*01a8*/ 	.word	0xffffffff


	//   ....[31]....
        /*01ac*/ 	.word	0xffffffff


	//   ....[32]....
        /*01b0*/ 	.word	0xffffffff


	//   ....[33]....
        /*01b4*/ 	.word	0xffffffff


	//   ....[34]....
        /*01b8*/ 	.word	0xffffffff


	//   ....[35]....
        /*01bc*/ 	.word	0xffffffff


	//   ....[36]....
        /*01c0*/ 	.word	0xffffffff


	//   ....[37]....
        /*01c4*/ 	.word	0xffffffff


	//   ....[38]....
        /*01c8*/ 	.word	0xffffffff


	//   ....[39]....
        /*01cc*/ 	.word	0xffffffff


	//   ....[40]....
        /*01d0*/ 	.word	0xffffffff


	//   ....[41]....
        /*01d4*/ 	.word	0xffffffff


	//   ....[42]....
        /*01d8*/ 	.word	0xffffffff


	//   ....[43]....
        /*01dc*/ 	.word	0xffffffff


	//   ....[44]....
        /*01e0*/ 	.word	0xffffffff


	//   ....[45]....
        /*01e4*/ 	.word	0xffffffff


	//   ....[46]....
        /*01e8*/ 	.word	0xffffffff


	//   ....[47]....
        /*01ec*/ 	.word	0xffffffff


	//   ....[48]....
        /*01f0*/ 	.word	0xffffffff


	//   ....[49]....
        /*01f4*/ 	.word	0xffffffff


	//   ....[50]....
        /*01f8*/ 	.word	0xffffffff


	//   ....[51]....
        /*01fc*/ 	.word	0xffffffff


	//   ....[52]....
        /*0200*/ 	.word	0xffffffff


	//   ....[53]....
        /*0204*/ 	.word	0xffffffff


	//   ....[54]....
        /*0208*/ 	.word	0xffffffff


	//   ....[55]....
        /*020c*/ 	.word	0xffffffff


	//   ....[56]....
        /*0210*/ 	.word	0xffffffff


	//   ....[57]....
        /*0214*/ 	.word	0xffffffff


	//   ....[58]....
        /*0218*/ 	.word	0xffffffff


	//   ....[59]....
        /*021c*/ 	.word	0xffffffff


	//   ....[60]....
        /*0220*/ 	.word	0xffffffff


	//   ....[61]....
        /*0224*/ 	.word	0xffffffff


	//   ....[62]....
        /*0228*/ 	.word	0xffffffff


	//   ....[63]....
        /*022c*/ 	.word	0xffffffff


	//   ....[64]....
        /*0230*/ 	.word	0xffffffff


	//   ....[65]....
        /*0234*/ 	.word	0xffffffff


	//   ....[66]....
        /*0238*/ 	.word	0xffffffff


	//   ....[67]....
        /*023c*/ 	.word	0xffffffff


	//   ....[68]....
        /*0240*/ 	.word	0xffffffff


	//   ....[69]....
        /*0244*/ 	.word	0xffffffff


	//   ....[70]....
        /*0248*/ 	.word	0xffffffff


	//   ....[71]....
        /*024c*/ 	.word	0xffffffff


	//   ....[72]....
        /*0250*/ 	.word	0xffffffff


	//   ....[73]....
        /*0254*/ 	.word	0xffffffff


	//   ....[74]....
        /*0258*/ 	.word	0xffffffff


	//   ....[75]....
        /*025c*/ 	.word	0xffffffff


	//   ....[76]....
        /*0260*/ 	.word	0xffffffff


	//   ....[77]....
        /*0264*/ 	.word	0xffffffff


	//   ....[78]....
        /*0268*/ 	.word	0xffffffff


	//   ....[79]....
        /*026c*/ 	.word	0xffffffff


	//   ....[80]....
        /*0270*/ 	.word	0xffffffff


	//   ....[81]....
        /*0274*/ 	.word	0xffffffff


	//   ....[82]....
        /*0278*/ 	.word	0xffffffff


	//   ....[83]....
        /*027c*/ 	.word	0xffffffff


	//   ....[84]....
        /*0280*/ 	.word	0xffffffff


	//   ....[85]....
        /*0284*/ 	.word	0xffffffff


	//   ....[86]....
        /*0288*/ 	.word	0xffffffff


	//   ....[87]....
        /*028c*/ 	.word	0xffffffff


	//   ....[88]....
        /*0290*/ 	.word	0xffffffff


	//   ....[89]....
        /*0294*/ 	.word	0xffffffff


	//   ....[90]....
        /*0298*/ 	.word	0xffffffff


	//   ....[91]....
        /*029c*/ 	.word	0xffffffff


	//   ....[92]....
        /*02a0*/ 	.word	0xffffffff


	//   ....[93]....
        /*02a4*/ 	.word	0xffffffff


	//   ....[94]....
        /*02a8*/ 	.word	0xffffffff


	//   ....[95]....
        /*02ac*/ 	.word	0xffffffff


	//   ....[96]....
        /*02b0*/ 	.word	0xffffffff


	//----- nvinfo : EIATTR_COOP_GROUP_INSTR_OFFSETS
	.align		4
.L_200:
        /*02b4*/ 	.byte	0x04, 0x28
        /*02b6*/ 	.short	(.L_202 - .L_201)


	//   ....[0]....
.L_201:
        /*02b8*/ 	.word	0x00000060


	//   ....[1]....
        /*02bc*/ 	.word	0x00000eb0


	//   ....[2]....
        /*02c0*/ 	.word	0x00000ee0


	//   ....[3]....
        /*02c4*/ 	.word	0x00001060


	//   ....[4]....
        /*02c8*/ 	.word	0x00001090


	//   ....[5]....
        /*02cc*/ 	.word	0x00001160


	//   ....[6]....
        /*02d0*/ 	.word	0x00001190


	//   ....[7]....
        /*02d4*/ 	.word	0x00001260


	//   ....[8]....
        /*02d8*/ 	.word	0x00001290


	//   ....[9]....
        /*02dc*/ 	.word	0x00001360


	//   ....[10]....
        /*02e0*/ 	.word	0x00001390


	//   ....[11]....
        /*02e4*/ 	.word	0x00001460


	//   ....[12]....
        /*02e8*/ 	.word	0x00001490


	//   ....[13]....
        /*02ec*/ 	.word	0x00001560


	//   ....[14]....
        /*02f0*/ 	.word	0x00001590


	//   ....[15]....
        /*02f4*/ 	.word	0x00001650


	//   ....[16]....
        /*02f8*/ 	.word	0x00001690


	//   ....[17]....
        /*02fc*/ 	.word	0x00001b10


	//   ....[18]....
        /*0300*/ 	.word	0x00001b30


	//   ....[19]....
        /*0304*/ 	.word	0x00001b60


	//   ....[20]....
        /*0308*/ 	.word	0x00001b90


	//   ....[21]....
        /*030c*/ 	.word	0x00001ba0


	//   ....[22]....
        /*0310*/ 	.word	0x00001bb0


	//   ....[23]....
        /*0314*/ 	.word	0x00001bc0


	//   ....[24]....
        /*0318*/ 	.word	0x00001bd0


	//   ....[25]....
        /*031c*/ 	.word	0x00001f00


	//   ....[26]....
        /*0320*/ 	.word	0x00001f30


	//   ....[27]....
        /*0324*/ 	.word	0x00001f50


	//   ....[28]....
        /*0328*/ 	.word	0x00001f80


	//   ....[29]....
        /*032c*/ 	.word	0x00001fb0


	//   ....[30]....
        /*0330*/ 	.word	0x00001fe0


	//   ....[31]....
        /*0334*/ 	.word	0x00002010


	//   ....[32]....
        /*0338*/ 	.word	0x00002050


	//   ....[33]....
        /*033c*/ 	.word	0x00003100


	//   ....[34]....
        /*0340*/ 	.word	0x00003120


	//   ....[35]....
        /*0344*/ 	.word	0x00003130


	//   ....[36]....
        /*0348*/ 	.word	0x00003140


	//   ....[37]....
        /*034c*/ 	.word	0x00003150


	//   ....[38]....
        /*0350*/ 	.word	0x00003160


	//   ....[39]....
        /*0354*/ 	.word	0x00003170


	//   ....[40]....
        /*0358*/ 	.word	0x00003190


	//   ....[41]....
        /*035c*/ 	.word	0x00003a50


	//   ....[42]....
        /*0360*/ 	.word	0x00003b50


	//   ....[43]....
        /*0364*/ 	.word	0x00003ed0


	//   ....[44]....
        /*0368*/ 	.word	0x00003f80


	//   ....[45]....
        /*036c*/ 	.word	0x00004160


	//   ....[46]....
        /*0370*/ 	.word	0x00004240


	//   ....[47]....
        /*0374*/ 	.word	0x00004320


	//   ....[48]....
        /*0378*/ 	.word	0x00004460


	//   ....[49]....
        /*037c*/ 	.word	0x00005ba0


	//   ....[50]....
        /*0380*/ 	.word	0x00005bb0


	//   ....[51]....
        /*0384*/ 	.word	0x00005bc0


	//   ....[52]....
        /*0388*/ 	.word	0x00005bd0


	//   ....[53]....
        /*038c*/ 	.word	0x00005be0


	//   ....[54]....
        /*0390*/ 	.word	0x00005bf0


	//   ....[55]....
        /*0394*/ 	.word	0x00005c00


	//   ....[56]....
        /*0398*/ 	.word	0x00005c30


	//   ....[57]....
        /*039c*/ 	.word	0x00005f40


	//   ....[58]....
        /*03a0*/ 	.word	0x00005f90


	//   ....[59]....
        /*03a4*/ 	.word	0x00005fb0


	//   ....[60]....
        /*03a8*/ 	.word	0x00005fe0


	//   ....[61]....
        /*03ac*/ 	.word	0x00006070


	//   ....[62]....
        /*03b0*/ 	.word	0x00006090


	//   ....[63]....
        /*03b4*/ 	.word	0x000060a0


	//   ....[64]....
        /*03b8*/ 	.word	0x000060b0


	//   ....[65]....
        /*03bc*/ 	.word	0x00006e90


	//   ....[66]....
        /*03c0*/ 	.word	0x00006fd0


	//   ....[67]....
        /*03c4*/ 	.word	0x00007090


	//   ....[68]....
        /*03c8*/ 	.word	0x000070e0


	//   ....[69]....
        /*03cc*/ 	.word	0x00007120


	//   ....[70]....
        /*03d0*/ 	.word	0x00007190


	//   ....[71]....
        /*03d4*/ 	.word	0x000071c0


	//   ....[72]....
        /*03d8*/ 	.word	0x000071f0


	//   ....[73]....
        /*03dc*/ 	.word	0x00009580


	//   ....[74]....
        /*03e0*/ 	.word	0x00009590


	//   ....[75]....
        /*03e4*/ 	.word	0x000095a0


	//   ....[76]....
        /*03e8*/ 	.word	0x000095b0


	//   ....[77]....
        /*03ec*/ 	.word	0x000095e0


	//   ....[78]....
        /*03f0*/ 	.word	0x00009600


	//   ....[79]....
        /*03f4*/ 	.word	0x00009620


	//   ....[80]....
        /*03f8*/ 	.word	0x00009650


	//   ....[81]....
        /*03fc*/ 	.word	0x0000a720


	//   ....[82]....
        /*0400*/ 	.word	0x0000a750


	//   ....[83]....
        /*0404*/ 	.word	0x0000a780


	//   ....[84]....
        /*0408*/ 	.word	0x0000a7b0


	//   ....[85]....
        /*040c*/ 	.word	0x0000a7f0


	//   ....[86]....
        /*0410*/ 	.word	0x0000a820


	//   ....[87]....
        /*0414*/ 	.word	0x0000a840


	//   ....[88]....
        /*0418*/ 	.word	0x0000a850


	//   ....[89]....
        /*041c*/ 	.word	0x0000a8d0


	//   ....[90]....
        /*0420*/ 	.word	0x0000a8f0


	//   ....[91]....
        /*0424*/ 	.word	0x0000af00


	//   ....[92]....
        /*0428*/ 	.word	0x0000af20


	//   ....[93]....
        /*042c*/ 	.word	0x0000b520


	//   ....[94]....
        /*0430*/ 	.word	0x0000b540


	//   ....[95]....
        /*0434*/ 	.word	0x0000bb40


	//   ....[96]....
        /*0438*/ 	.word	0x0000bb50


	//----- nvinfo : EIATTR_EXIT_INSTR_OFFSETS
	.align		4
.L_202:
        /*043c*/ 	.byte	0x04, 0x1c
        /*043e*/ 	.short	(.L_204 - .L_203)


	//   ....[0]....
.L_203:
        /*0440*/ 	.word	0x000001c0


	//   ....[1]....
        /*0444*/ 	.word	0x0000bb60


	//   ....[2]....
        /*0448*/ 	.word	0x0000c100


	//   ....[3]....
        /*044c*/ 	.word	0x0000c150


	//   ....[4]....
        /*0450*/ 	.word	0x0000c180


	//   ....[5]....
        /*0454*/ 	.word	0x0000c1e0


	//   ....[6]....
        /*0458*/ 	.word	0x0000c470


	//----- nvinfo : EIATTR_CTAIDZ_USED
	.align		4
.L_204:
        /*045c*/ 	.byte	0x01, 0x04
	.zero		2


	//----- nvinfo : EIATTR_MAX_THREADS
	.align		4
        /*0460*/ 	.byte	0x04, 0x05
        /*0462*/ 	.short	(.L_206 - .L_205)
.L_205:
        /*0464*/ 	.word	0x00000080
        /*0468*/ 	.word	0x00000001
        /*046c*/ 	.word	0x00000001


	//----- nvinfo : EIATTR_CRS_STACK_SIZE
	.align		4
.L_206:
        /*0470*/ 	.byte	0x04, 0x1e
        /*0472*/ 	.short	(.L_208 - .L_207)
.L_207:
        /*0474*/ 	.word	0x00000000
.L_208:


//--------------------- .nv.info._ZN7cutlass13device_kernelIN5flash19enable_sm80_to_sm89INS1_16FlashAttnFwdSm80INS1_25CollectiveMainloopFwdSm80ILi8ELi1ELb1EN4cute5tupleIJNS5_1CILi128EEENS7_ILi112EEES8_EEELi128ENS_6half_tEfNS_4arch4Sm80ELb0ELb0ELb0ELb1ELb1ELb0ELb1ELb1EEENS1_21CollectiveEpilogueFwdINS6_IJS8_S8_S9_EEENS6_IJNS7_ILi1EEESH_SH_EEESB_SD_Li256ELb1ELb1ELb1ELb0EEENS1_36VarlenDynamicPersistentTileSchedulerILi128ELi112ELi256ELi256ELb1ELb1ELb0ELb0ELb1ELb1EEEEEEEEEvNT_6ParamsE --------------------------
	.section	.nv.info._ZN7cutlass13device_kernelIN5flash19enable_sm80_to_sm89INS1_16FlashAttnFwdSm80INS1_25CollectiveMainloopFwdSm80ILi8ELi1ELb1EN4cute5tupleIJNS5_1CILi128EEENS7_ILi112EEES8_EEELi128ENS_6half_tEfNS_4arch4Sm80ELb0ELb0ELb0ELb1ELb1ELb0ELb1ELb1EEENS1_21CollectiveEpilogueFwdINS6_IJS8_S8_S9_EEENS6_IJNS7_ILi1EEESH_SH_EEESB_SD_Li256ELb1ELb1ELb1ELb0EEENS1_36VarlenDynamicPersistentTileSchedulerILi128ELi112ELi256ELi256ELb1ELb1ELb0ELb0ELb1ELb1EEEEEEEEEvNT_6ParamsE,"",@"SHT_CUDA_INFO"
	.sectionflags	@""
	.align	4


	//----- nvinfo : EIATTR_CUDA_API_VERSION
	.align		4
        /*0000*/ 	.byte	0x04, 0x37
        /*0002*/ 	.short	(.L_210 - .L_209)
.L_209:
        /*0004*/ 	.word	0x00000082


	//----- nvinfo : EIATTR_SW2861232_WAR
	.align		4
.L_210:
        /*0008*/ 	.byte	0x01, 0x35
	.zero		2


	//----- nvinfo : EIATTR_PARAM_CBANK
	.align		4
        /*000c*/ 	.byte	0x04, 0x0a
        /*000e*/ 	.short	(.L_212 - .L_211)
	.align		4
.L_211:
        /*0010*/ 	.word	index@(.nv.constant0._ZN7cutlass13device_kernelIN5flash19enable_sm80_to_sm89INS1_16FlashAttnFwdSm80INS1_25CollectiveMainloopFwdSm80ILi8ELi1ELb1EN4cute5tupleIJNS5_1CILi128EEENS7_ILi112EEES8_EEELi128ENS_6half_tEfNS_4arch4Sm80ELb0ELb0ELb0ELb1ELb1ELb0ELb1ELb1EEENS1_21CollectiveEpilogueFwdINS6_IJS8_S8_S9_EEENS6_IJNS7_ILi1EEESH_SH_EEESB_SD_Li256ELb1ELb1ELb1ELb0EEENS1_36VarlenDynamicPersistentTileSchedulerILi128ELi112ELi256ELi256ELb1ELb1ELb0ELb0ELb1ELb1EEEEEEEEEvNT_6ParamsE)
        /*0014*/ 	.short	0x0160
        /*0016*/ 	.short	0x0438


	//----- nvinfo : EIATTR_CBANK_PARAM_SIZE
	.align		4
.L_212:
        /*0018*/ 	.byte	0x03, 0x19
        /*001a*/ 	.short	0x0438


	//----- nvinfo : EIATTR_KPARAM_INFO
	.align		4
        /*001c*/ 	.byte	0x04, 0x17
        /*001e*/ 	.short	(.L_214 - .L_213)
.L_213:
        /*0020*/ 	.word	0x00000000
        /*0024*/ 	.short	0x0000
        /*0026*/ 	.short	0x0000
        /*0028*/ 	.byte	0x00, 0xf0, 0xe1, 0x10


	//----- nvinfo : EIATTR_MAXREG_COUNT
	.align		4
.L_214:
        /*002c*/ 	.byte	0x03, 0x1b
        /*002e*/ 	.short	0x00ff


	//----- nvinfo : EIATTR_NUM_BARRIERS
	.align		4
        /*0030*/ 	.byte	0x02, 0x4c
        /*0032*/ 	.byte	0x06
	.zero		1


	//----- nvinfo : EIATTR_ANNOTATIONS
	.align		4
        /*0034*/ 	.byte	0x04, 0x55
        /*0036*/ 	.short	(.L_216 - .L_215)


	//   ....[0]....
.L_215:
        /* <DEDUP_REMOVED lines=68> */
        /*046c*/ 	.byte	0x50, 0xc4, 0x00, 0x00


	//----- nvinfo : EIATTR_MERCURY_ISA_VERSION
	.align		4
.L_216:
        /*0470*/ 	.byte	0x03, 0x5f
        /*0472*/ 	.short	0x0000


	//----- nvinfo : EIATTR_INT_WARP_WIDE_INSTR_OFFSETS
	.align		4
        /*0474*/ 	.byte	0x04, 0x31
        /*0476*/ 	.short	(.L_218 - .L_217)


	//   ....[0]....
.L_217:
        /*0478*/ 	.word	0x0000a090


	//   ....[1]....
        /*047c*/ 	.word	0x0000a110


	//----- nvinfo : EIATTR_COOP_GROUP_MASK_REGIDS
	.align		4
.L_218:
        /*0480*/ 	.byte	0x04, 0x29
        /*0482*/ 	.short	(.L_220 - .L_219)


	//   ....[0]....
.L_219:
        /*0484*/ 	.word	0xffffffff


	//   ....[1]....
        /*0488*/ 	.word	0xffffffff


	//   ....[2]....
        /*048c*/ 	.word	0xffffffff


	//   ....[3]....
        /*0490*/ 	.word	0xffffffff


	//   ....[4]....
        /*0494*/ 	.word	0xffffffff


	//   ....[5]....
        /*0498*/ 	.word	0xffffffff


	//   ....[6]....
        /*049c*/ 	.word	0xffffffff


	//   ....[7]....
        /*04a0*/ 	.word	0xffffffff


	//   ....[8]....
        /*04a4*/ 	.word	0xffffffff


	//   ....[9]....
        /*04a8*/ 	.word	0xffffffff


	//   ....[10]....
        /*04ac*/ 	.word	0xffffffff


	//   ....[11]....
        /*04b0*/ 	.word	0xffffffff


	//   ....[12]....
        /*04b4*/ 	.word	0xffffffff


	//   ....[13]....
        /*04b8*/ 	.word	0xffffffff


	//   ....[14]....
        /*04bc*/ 	.word	0xffffffff


	//   ....[15]....
        /*04c0*/ 	.word	0xffffffff


	//   ....[16]....
        /*04c4*/ 	.word	0xffffffff


	//   ....[17]....
        /*04c8*/ 	.word	0xffffffff


	//   ....[18]....
        /*04cc*/ 	.word	0xffffffff


	//   ....[19]....
        /*04d0*/ 	.word	0xffffffff


	//   ....[20]....
        /*04d4*/ 	.word	0xffffffff


	//   ....[21]....
        /*04d8*/ 	.word	0xffffffff


	//   ....[22]....
        /*04dc*/ 	.word	0xffffffff


	//   ....[23]....
        /*04e0*/ 	.word	0xffffffff


	//   ....[24]....
        /*04e4*/ 	.word	0xffffffff


	//   ....[25]....
        /*04e8*/ 	.word	0xffffffff


	//   ....[26]....
        /*04ec*/ 	.word	0xffffffff


	//   ....[27]....
        /*04f0*/ 	.word	0xffffffff


	//   ....[28]....
        /*04f4*/ 	.word	0xffffffff


	//   ....[29]....
        /*04f8*/ 	.word	0xffffffff


	//   ....[30]....
        /*04fc*/ 	.word	0xffffffff


	//   ....[31]....
        /*0500*/ 	.word	0xffffffff


	//   ....[32]....
        /*0504*/ 	.word	0xffffffff


	//   ....[33]....
        /*0508*/ 	.word	0xffffffff


	//   ....[34]....
        /*050c*/ 	.word	0xffffffff


	//   ....[35]....
        /*0510*/ 	.word	0xffffffff


	//   ....[36]....
        /*0514*/ 	.word	0xffffffff


	//   ....[37]....
        /*0518*/ 	.word	0xffffffff


	//   ....[38]....
        /*051c*/ 	.word	0xffffffff


	//   ....[39]....
        /*0520*/ 	.word	0xffffffff


	//   ....[40]....
        /*0524*/ 	.word	0xffffffff


	//   ....[41]....
        /*0528*/ 	.word	0xffffffff


	//   ....[42]....
        /*052c*/ 	.word	0xffffffff


	//   ....[43]....
        /*0530*/ 	.word	0xffffffff


	//   ....[44]....
        /*0534*/ 	.word	0xffffffff


	//   ....[45]....
        /*0538*/ 	.word	0xffffffff


	//   ....[46]....
        /*053c*/ 	.word	0xffffffff


	//   ....[47]....
        /*0540*/ 	.word	0xffffffff


	//   ....[48]....
        /*0544*/ 	.word	0xffffffff


	//   ....[49]....
        /*0548*/ 	.word	0xffffffff


	//   ....[50]....
        /*054c*/ 	.word	0xffffffff


	//   ....[51]....
        /*0550*/ 	.word	0xffffffff


	//   ....[52]....
        /*0554*/ 	.word	0xffffffff


	//   ....[53]....
        /*0558*/ 	.word	0xffffffff


	//   ....[54]....
        /*055c*/ 	.word	0xffffffff


	//   ....[55]....
        /*0560*/ 	.word	0xffffffff


	//   ....[56]....
        /*0564*/ 	.word	0xffffffff


	//   ....[57]....
        /*0568*/ 	.word	0xffffffff


	//   ....[58]....
        /*056c*/ 	.word	0xffffffff


	//   ....[59]....
        /*0570*/ 	.word	0xffffffff


	//   ....[60]....
        /*0574*/ 	.word	0xffffffff


	//   ....[61]....
        /*0578*/ 	.word	0xffffffff


	//   ....[62]....
        /*057c*/ 	.word	0xffffffff


	//   ....[63]....
        /*0580*/ 	.word	0xffffffff


	//   ....[64]....
        /*0584*/ 	.word	0xffffffff


	//   ....[65]....
        /*0588*/ 	.word	0xffffffff


	//   ....[66]....
        /*058c*/ 	.word	0xffffffff


	//   ....[67]....
        /*0590*/ 	.word	0xffffffff


	//   ....[68]....
        /*0594*/ 	.word	0xffffffff


	//   ....[69]....
        /*0598*/ 	.word	0xffffffff


	//   ....[70]....
        /*059c*/ 	.word	0xffffffff


	//   ....[71]....
        /*05a0*/ 	.word	0xffffffff


	//   ....[72]....
        /*05a4*/ 	.word	0xffffffff


	//   ....[73]....
        /*05a8*/ 	.word	0xffffffff


	//   ....[74]....
        /*05ac*/ 	.word	0xffffffff


	//   ....[75]....
        /*05b0*/ 	.word	0xffffffff


	//   ....[76]....
        /*05b4*/ 	.word	0xffffffff


	//   ....[77]....
        /*05b8*/ 	.word	0xffffffff


	//   ....[78]....
        /*05bc*/ 	.word	0xffffffff


	//   ....[79]....
        /*05c0*/ 	.word	0xffffffff


	//   ....[80]....
        /*05c4*/ 	.word	0xffffffff


	//   ....[81]....
        /*05c8*/ 	.word	0xffffffff


	//   ....[82]....
        /*05cc*/ 	.word	0xffffffff


	//   ....[83]....
        /*05d0*/ 	.word	0xffffffff


	//   ....[84]....
        /*05d4*/ 	.word	0xffffffff


	//   ....[85]....
        /*05d8*/ 	.word	0xffffffff


	//   ....[86]....
        /*05dc*/ 	.word	0xffffffff


	//   ....[87]....
        /*05e0*/ 	.word	0xffffffff


	//   ....[88]....
        /*05e4*/ 	.word	0xffffffff


	//   ....[89]....
        /*05e8*/ 	.word	0xffffffff


	//   ....[90]....
        /*05ec*/ 	.word	0xffffffff


	//   ....[91]....
        /*05f0*/ 	.word	0xffffffff


	//   ....[92]....
        /*05f4*/ 	.word	0xffffffff


	//   ....[93]....
        /*05f8*/ 	.word	0xffffffff


	//   ....[94]....
        /*05fc*/ 	.word	0xffffffff


	//   ....[95]....
        /*0600*/ 	.word	0xffffffff


	//   ....[96]....
        /*0604*/ 	.word	0xffffffff


	//   ....[97]....
        /*0608*/ 	.word	0xffffffff


	//   ....[98]....
        /*060c*/ 	.word	0xffffffff


	//   ....[99]....
        /*0610*/ 	.word	0xffffffff


	//   ....[100]....
        /*0614*/ 	.word	0xffffffff


	//   ....[101]....
        /*0618*/ 	.word	0xffffffff


	//   ....[102]....
        /*061c*/ 	.word	0xffffffff


	//   ....[103]....
        /*0620*/ 	.word	0xffffffff


	//   ....[104]....
        /*0624*/ 	.word	0xffffffff


	//   ....[105]....
        /*0628*/ 	.word	0xffffffff


	//   ....[106]....
        /*062c*/ 	.word	0xffffffff


	//   ....[107]....
        /*0630*/ 	.word	0xffffffff


	//   ....[108]....
        /*0634*/ 	.word	0xffffffff


	//   ....[109]....
        /*0638*/ 	.word	0xffffffff


	//   ....[110]....
        /*063c*/ 	.word	0xffffffff


	//   ....[111]....
        /*0640*/ 	.word	0xffffffff


	//   ....[112]....
        /*0644*/ 	.word	0xffffffff


	//   ....[113]....
        /*0648*/ 	.word	0xffffffff


	//   ....[114]....
        /*064c*/ 	.word	0xffffffff


	//   ....[115]....
        /*0650*/ 	.word	0xffffffff


	//   ....[116]....
        /*0654*/ 	.word	0xffffffff


	//   ....[117]....
        /*0658*/ 	.word	0xffffffff


	//   ....[118]....
        /*065c*/ 	.word	0xffffffff


	//   ....[119]....
        /*0660*/ 	.word	0xffffffff


	//   ....[120]....
        /*0664*/ 	.word	0xffffffff


	//   ....[121]....
        /*0668*/ 	.word	0xffffffff


	//   ....[122]....
        /*066c*/ 	.word	0xffffffff


	//   ....[123]....
        /*0670*/ 	.word	0xffffffff


	//   ....[124]....
        /*0674*/ 	.word	0xffffffff


	//   ....[125]....
        /*0678*/ 	.word	0xffffffff


	//   ....[126]....
        /*067c*/ 	.word	0xffffffff


	//   ....[127]....
        /*0680*/ 	.word	0xffffffff


	//   ....[128]....
        /*0684*/ 	.word	0xffffffff


	//   ....[129]....
        /*0688*/ 	.word	0xffffffff


	//   ....[130]....
        /*068c*/ 	.word	0xffffffff


	//   ....[131]....
        /*0690*/ 	.word	0xffffffff


	//   ....[132]....
        /*0694*/ 	.word	0xffffffff


	//   ....[133]....
        /*0698*/ 	.word	0xffffffff


	//   ....[134]....
        /*069c*/ 	.word	0xffffffff


	//   ....[135]....
        /*06a0*/ 	.word	0xffffffff


	//   ....[136]....
        /*06a4*/ 	.word	0xffffffff


	//   ....[137]....
        /*06a8*/ 	.word	0xffffffff


	//   ....[138]....
        /*06ac*/ 	.word	0xffffffff


	//   ....[139]....
        /*06b0*/ 	.word	0xffffffff


	//   ....[140]....
        /*06b4*/ 	.word	0xffffffff


	//   ....[141]....
        /*06b8*/ 	.word	0xffffffff


	//   ....[142]....
        /*06bc*/ 	.word	0xffffffff


	//   ....[143]....
        /*06c0*/ 	.word	0xffffffff


	//   ....[144]....
        /*06c4*/ 	.word	0xffffffff


	//   ....[145]....
        /*06c8*/ 	.word	0xffffffff


	//   ....[146]....
        /*06cc*/ 	.word	0xffffffff


	//   ....[147]....
        /*06d0*/ 	.word	0xffffffff


	//   ....[148]....
        /*06d4*/ 	.word	0xffffffff


	//   ....[149]....
        /*06d8*/ 	.word	0xffffffff


	//   ....[150]....
        /*06dc*/ 	.word	0xffffffff


	//   ....[151]....
        /*06e0*/ 	.word	0xffffffff


	//   ....[152]....
        /*06e4*/ 	.word	0xffffffff


	//   ....[153]....
        /*06e8*/ 	.word	0xffffffff


	//   ....[154]....
        /*06ec*/ 	.word	0xffffffff


	//   ....[155]....
        /*06f0*/ 	.word	0xffffffff


	//   ....[156]....
        /*06f4*/ 	.word	0xffffffff


	//   ....[157]....
        /*06f8*/ 	.word	0xffffffff


	//   ....[158]....
        /*06fc*/ 	.word	0xffffffff


	//   ....[159]....
        /*0700*/ 	.word	0xffffffff


	//   ....[160]....
        /*0704*/ 	.word	0xffffffff


	//   ....[161]....
        /*0708*/ 	.word	0xffffffff


	//   ....[162]....
        /*070c*/ 	.word	0xffffffff


	//   ....[163]....
        /*0710*/ 	.word	0xffffffff


	//   ....[164]....
        /*0714*/ 	.word	0xffffffff


	//   ....[165]....
        /*0718*/ 	.word	0xffffffff


	//   ....[166]....
        /*071c*/ 	.word	0xffffffff


	//   ....[167]....
        /*0720*/ 	.word	0xffffffff


	//   ....[168]....
        /*0724*/ 	.word	0xffffffff


	//   ....[169]....
        /*0728*/ 	.word	0xffffffff


	//   ....[170]....
        /*072c*/ 	.word	0xffffffff


	//   ....[171]....
        /*0730*/ 	.word	0xffffffff


	//   ....[172]....
        /*0734*/ 	.word	0xffffffff


	//   ....[173]....
        /*0738*/ 	.word	0xffffffff


	//   ....[174]....
        /*073c*/ 	.word	0xffffffff


	//   ....[175]....
        /*0740*/ 	.word	0xffffffff


	//   ....[176]....
        /*0744*/ 	.word	0xffffffff


	//   ....[177]....
        /*0748*/ 	.word	0xffffffff


	//   ....[178]....
        /*074c*/ 	.word	0xffffffff


	//   ....[179]....
        /*0750*/ 	.word	0xffffffff


	//   ....[180]....
        /*0754*/ 	.word	0xffffffff


	//   ....[181]....
        /*0758*/ 	.word	0xffffffff


	//   ....[182]....
        /*075c*/ 	.word	0xffffffff


	//   ....[183]....
        /*0760*/ 	.word	0xffffffff


	//   ....[184]....
        /*0764*/ 	.word	0xffffffff


	//   ....[185]....
        /*0768*/ 	.word	0xffffffff


	//   ....[186]....
        /*076c*/ 	.word	0xffffffff


	//   ....[187]....
        /*0770*/ 	.word	0xffffffff


	//   ....[188]....
        /*0774*/ 	.word	0xffffffff


	//   ....[189]....
        /*0778*/ 	.word	0xffffffff


	//   ....[190]....
        /*077c*/ 	.word	0xffffffff


	//   ....[191]....
        /*0780*/ 	.word	0xffffffff


	//   ....[192]....
        /*0784*/ 	.word	0xffffffff


	//   ....[193]....
        /*0788*/ 	.word	0xffffffff


	//   ....[194]....
        /*078c*/ 	.word	0xffffffff


	//   ....[195]....
        /*0790*/ 	.word	0xffffffff


	//   ....[196]....
        /*0794*/ 	.word	0xffffffff


	//   ....[197]....
        /*0798*/ 	.word	0xffffffff


	//   ....[198]....
        /*079c*/ 	.word	0xffffffff


	//   ....[199]....
        /*07a0*/ 	.word	0xffffffff


	//----- nvinfo : EIATTR_COOP_GROUP_INSTR_OFFSETS
	.align		4
.L_220:
        /*07a4*/ 	.byte	0x04, 0x28
        /*07a6*/ 	.short	(.L_222 - .L_221)


	//   ....[0]....
.L_221:
        /*07a8*/ 	.word	0x00000050


	//   ....[1]....
        /*07ac*/ 	.word	0x000001e0


	//   ....[2]....
        /*07b0*/ 	.word	0x00000210


	//   ....[3]....
        /*07b4*/ 	.word	0x00000240


	//   ....[4]....
        /*07b8*/ 	.word	0x00000270


	//   ....[5]....
        /*07bc*/ 	.word	0x000002a0


	//   ....[6]....
        /*07c0*/ 	.word	0x000002d0


	//   ....[7]....
        /*07c4*/ 	.word	0x00000440


	//   ....[8]....
        /*07c8*/ 	.word	0x00000480


	//   ....[9]....
        /*07cc*/ 	.word	0x000004b0


	//   ....[10]....
        /*07d0*/ 	.word	0x000004e0


	//   ....[11]....
        /*07d4*/ 	.word	0x00000510


	//   ....[12]....
        /*07d8*/ 	.word	0x00000540


	//   ....[13]....
        /*07dc*/ 	.word	0x000005d0


	//   ....[14]....
        /*07e0*/ 	.word	0x00000600


	//   ....[15]....
        /*07e4*/ 	.word	0x00000620


	//   ....[16]....
        /*07e8*/ 	.word	0x00000680


	//   ....[17]....
        /*07ec*/ 	.word	0x00002450


	//   ....[18]....
        /*07f0*/ 	.word	0x00002480


	//   ....[19]....
        /*07f4*/ 	.word	0x000024b0


	//   ....[20]....
        /*07f8*/ 	.word	0x000024e0


	//   ....[21]....
        /*07fc*/ 	.word	0x00002530


	//   ....[22]....
        /*0800*/ 	.word	0x000025f0


	//   ....[23]....
        /*0804*/ 	.word	0x000026e0


	//   ....[24]....
        /*0808*/ 	.word	0x000026f0


	//   ....[25]....
        /*080c*/ 	.word	0x000027f0


	//   ....[26]....
        /*0810*/ 	.word	0x00002820


	//   ....[27]....
        /*0814*/ 	.word	0x00002850


	//   ....[28]....
        /*0818*/ 	.word	0x00002880


	//   ....[29]....
        /*081c*/ 	.word	0x00002900


	//   ....[30]....
        /*0820*/ 	.word	0x00002930


	//   ....[31]....
        /*0824*/ 	.word	0x00002950


	//   ....[32]....
        /*0828*/ 	.word	0x000029f0


	//   ....[33]....
        /*082c*/ 	.word	0x00002b40


	//   ....[34]....
        /*0830*/ 	.word	0x00002bc0


	//   ....[35]....
        /*0834*/ 	.word	0x00002bd0


	//   ....[36]....
        /*0838*/ 	.word	0x00002be0


	//   ....[37]....
        /*083c*/ 	.word	0x00002bf0


	//   ....[38]....
        /*0840*/ 	.word	0x00002c80


	//   ....[39]....
        /*0844*/ 	.word	0x00002fd0


	//   ....[40]....
        /*0848*/ 	.word	0x00002fe0


	//   ....[41]....
        /*084c*/ 	.word	0x00003d50


	//   ....[42]....
        /*0850*/ 	.word	0x00003d70


	//   ....[43]....
        /*0854*/ 	.word	0x00003e80


	//   ....[44]....
        /*0858*/ 	.word	0x00003e90


	//   ....[45]....
        /*085c*/ 	.word	0x00003fb0


	//   ....[46]....
        /*0860*/ 	.word	0x00003fd0


	//   ....[47]....
        /*0864*/ 	.word	0x000040e0


	//   ....[48]....
        /*0868*/ 	.word	0x000040f0


	//   ....[49]....
        /*086c*/ 	.word	0x00004ab0


	//   ....[50]....
        /*0870*/ 	.word	0x00004ae0


	//   ....[51]....
        /*0874*/ 	.word	0x00004af0


	//   ....[52]....
        /*0878*/ 	.word	0x00004b20


	//   ....[53]....
        /*087c*/ 	.word	0x00006500


	//   ....[54]....
        /*0880*/ 	.word	0x00006510


	//   ....[55]....
        /*0884*/ 	.word	0x000065f0


	//   ....[56]....
        /*0888*/ 	.word	0x00006610


	//   ....[57]....
        /*088c*/ 	.word	0x00006660


	//   ....[58]....
        /*0890*/ 	.word	0x00006680


	//   ....[59]....
        /*0894*/ 	.word	0x000067a0


	//   ....[60]....
        /*0898*/ 	.word	0x000067b0


	//   ....[61]....
        /*089c*/ 	.word	0x00007530


	//   ....[62]....
        /*08a0*/ 	.word	0x00007550


	//   ....[63]....
        /*08a4*/ 	.word	0x00007690


	//   ....[64]....
        /*08a8*/ 	.word	0x000076a0


	//   ....[65]....
        /*08ac*/ 	.word	0x000077f0


	//   ....[66]....
        /*08b0*/ 	.word	0x00007810


	//   ....[67]....
        /*08b4*/ 	.word	0x00007950


	//   ....[68]....
        /*08b8*/ 	.word	0x00007960


	//   ....[69]....
        /*08bc*/ 	.word	0x00007e30


	//   ....[70]....
        /*08c0*/ 	.word	0x00007e60


	//   ....[71]....
        /*08c4*/ 	.word	0x00007e80


	//   ....[72]....
        /*08c8*/ 	.word	0x00007ea0


	//   ....[73]....
        /*08cc*/ 	.word	0x00009a80


	//   ....[74]....
        /*08d0*/ 	.word	0x00009a90


	//   ....[75]....
        /*08d4*/ 	.word	0x00009ac0


	//   ....[76]....
        /*08d8*/ 	.word	0x00009ad0


	//   ....[77]....
        /*08dc*/ 	.word	0x0000ab50


	//   ....[78]....
        /*08e0*/ 	.word	0x0000ab60


	//   ....[79]....
        /*08e4*/ 	.word	0x0000ab80


	//   ....[80]....
        /*08e8*/ 	.word	0x0000ab90


	//   ....[81]....
        /*08ec*/ 	.word	0x0000aec0


	//   ....[82]....
        /*08f0*/ 	.word	0x0000aee0


	//   ....[83]....
        /*08f4*/ 	.word	0x0000aff0


	//   ....[84]....
        /*08f8*/ 	.word	0x0000b000


	//   ....[85]....
        /*08fc*/ 	.word	0x0000b110


	//   ....[86]....
        /*0900*/ 	.word	0x0000b130


	//   ....[87]....
        /*0904*/ 	.word	0x0000b240


	//   ....[88]....
        /*0908*/ 	.word	0x0000b250


	//   ....[89]....
        /*090c*/ 	.word	0x0000b550


	//   ....[90]....
        /*0910*/ 	.word	0x0000b570


	//   ....[91]....
        /*0914*/ 	.word	0x0000bbc0


	//   ....[92]....
        /*0918*/ 	.word	0x0000bbd0


	//   ....[93]....
        /*091c*/ 	.word	0x0000c940


	//   ....[94]....
        /*0920*/ 	.word	0x0000c960


	//   ....[95]....
        /*0924*/ 	.word	0x0000ca80


	//   ....[96]....
        /*0928*/ 	.word	0x0000ca90


	//   ....[97]....
        /*092c*/ 	.word	0x0000cba0


	//   ....[98]....
        /*0930*/ 	.word	0x0000cbc0


	//   ....[99]....
        /*0934*/ 	.word	0x0000ccd0


	//   ....[100]....
        /*0938*/ 	.word	0x0000cce0


	//   ....[101]....
        /*093c*/ 	.word	0x0000ce80


	//   ....[102]....
        /*0940*/ 	.word	0x0000cea0


	//   ....[103]....
        /*0944*/ 	.word	0x0000cfc0


	//   ....[104]....
        /*0948*/ 	.word	0x0000d000


	//   ....[105]....
        /*094c*/ 	.word	0x0000d030


	//   ....[106]....
        /*0950*/ 	.word	0x0000d060


	//   ....[107]....
        /*0954*/ 	.word	0x0000d090


	//   ....[108]....
        /*0958*/ 	.word	0x0000d0c0


	//   ....[109]....
        /*095c*/ 	.word	0x0000d210


	//   ....[110]....
        /*0960*/ 	.word	0x0000d250


	//   ....[111]....
        /*0964*/ 	.word	0x0000d280


	//   ....[112]....
        /*0968*/ 	.word	0x0000d2b0


	//   ....[113]....
        /*096c*/ 	.word	0x0000d2e0


	//   ....[114]....
        /*0970*/ 	.word	0x0000d310


	//   ....[115]....
        /*0974*/ 	.word	0x0000d3a0


	//   ....[116]....
        /*0978*/ 	.word	0x0000d3d0


	//   ....[117]....
        /*097c*/ 	.word	0x0000d3e0


	//   ....[118]....
        /*0980*/ 	.word	0x0000d440


	//   ....[119]....
        /*0984*/ 	.word	0x0000d970


	//   ....[120]....
        /*0988*/ 	.word	0x0000d9d0


	//   ....[121]....
        /*098c*/ 	.word	0x0000da20


	//   ....[122]....
        /*0990*/ 	.word	0x0000da70


	//   ....[123]....
        /*0994*/ 	.word	0x0000dac0


	//   ....[124]....
        /*0998*/ 	.word	0x0000db30


	//   ....[125]....
        /*099c*/ 	.word	0x0000db80


	//   ....[126]....
        /*09a0*/ 	.word	0x0000dbe0


	//   ....[127]....
        /*09a4*/ 	.word	0x0000dc50


	//   ....[128]....
        /*09a8*/ 	.word	0x0000dcb0


	//   ....[129]....
        /*09ac*/ 	.word	0x0000dd20


	//   ....[130]....
        /*09b0*/ 	.word	0x0000dd80


	//   ....[131]....
        /*09b4*/ 	.word	0x0000ddf0


	//   ....[132]....
        /*09b8*/ 	.word	0x0000de60


	//   ....[133]....
        /*09bc*/ 	.word	0x0000ded0


	//   ....[134]....
        /*09c0*/ 	.word	0x0000df30


	//   ....[135]....
        /*09c4*/ 	.word	0x0000dfa0


	//   ....[136]....
        /*09c8*/ 	.word	0x0000e010


	//   ....[137]....
        /*09cc*/ 	.word	0x0000e080


	//   ....[138]....
        /*09d0*/ 	.word	0x0000e0e0


	//   ....[139]....
        /*09d4*/ 	.word	0x0000e140


	//   ....[140]....
        /*09d8*/ 	.word	0x0000e190


	//   ....[141]....
        /*09dc*/ 	.word	0x0000e1e0


	//   ....[142]....
        /*09e0*/ 	.word	0x0000e230


	//   ....[143]....
        /*09e4*/ 	.word	0x0000e2a0


	//   ....[144]....
        /*09e8*/ 	.word	0x0000e310


	//   ....[145]....
        /*09ec*/ 	.word	0x0000e370


	//   ....[146]....
        /*09f0*/ 	.word	0x0000e3e0


	//   ....[147]....
        /*09f4*/ 	.word	0x0000e450


	//   ....[148]....
        /*09f8*/ 	.word	0x0000e4c0


	//   ....[149]....
        /*09fc*/ 	.word	0x0000e520


	//   ....[150]....
        /*0a00*/ 	.word	0x0000e590


	//   ....[151]....
        /*0a04*/ 	.word	0x0000e600


	//   ....[152]....
        /*0a08*/ 	.word	0x0000e670


	//   ....[153]....
        /*0a0c*/ 	.word	0x0000e6d0


	//   ....[154]....
        /*0a10*/ 	.word	0x0000e720


	//   ....[155]....
        /*0a14*/ 	.word	0x0000e760


	//   ....[156]....
        /*0a18*/ 	.word	0x0000e7b0


	//   ....[157]....
        /*0a1c*/ 	.word	0x0000e7f0


	//   ....[158]....
        /*0a20*/ 	.word	0x0000e840


	//   ....[159]....
        /*0a24*/ 	.word	0x0000e880


	//   ....[160]....
        /*0a28*/ 	.word	0x0000e8d0


	//   ....[161]....
        /*0a2c*/ 	.word	0x0000e920


	//   ....[162]....
        /*0a30*/ 	.word	0x0000e990


	//   ....[163]....
        /*0a34*/ 	.word	0x0000ea00


	//   ....[164]....
        /*0a38*/ 	.word	0x0000ea70


	//   ....[165]....
        /*0a3c*/ 	.word	0x0000ead0


	//   ....[166]....
        /*0a40*/ 	.word	0x0000eb40


	//   ....[167]....
        /*0a44*/ 	.word	0x0000ebb0


	//   ....[168]....
        /*0a48*/ 	.word	0x0000ec20


	//   ....[169]....
        /*0a4c*/ 	.word	0x0000ec80


	//   ....[170]....
        /*0a50*/ 	.word	0x0000ecf0


	//   ....[171]....
        /*0a54*/ 	.word	0x0000ed60


	//   ....[172]....
        /*0a58*/ 	.word	0x0000edd0


	//   ....[173]....
        /*0a5c*/ 	.word	0x0000ee30


	//   ....[174]....
        /*0a60*/ 	.word	0x0000eea0


	//   ....[175]....
        /*0a64*/ 	.word	0x0000ef10


	//   ....[176]....
        /*0a68*/ 	.word	0x0000ef80


	//   ....[177]....
        /*0a6c*/ 	.word	0x0000efe0


	//   ....[178]....
        /*0a70*/ 	.word	0x0000f050


	//   ....[179]....
        /*0a74*/ 	.word	0x0000f0c0


	//   ....[180]....
        /*0a78*/ 	.word	0x0000f130


	//   ....[181]....
        /*0a7c*/ 	.word	0x0000f190


	//   ....[182]....
        /*0a80*/ 	.word	0x0000f200


	//   ....[183]....
        /*0a84*/ 	.word	0x0000f270


	//   ....[184]....
        /*0a88*/ 	.word	0x0000f2c0


	//   ....[185]....
        /*0a8c*/ 	.word	0x0000f300


	//   ....[186]....
        /*0a90*/ 	.word	0x0000f350


	//   ....[187]....
        /*0a94*/ 	.word	0x0000f3a0


	//   ....[188]....
        /*0a98*/ 	.word	0x0000f3f0


	//   ....[189]....
        /*0a9c*/ 	.word	0x0000f460


	//   ....[190]....
        /*0aa0*/ 	.word	0x0000f4b0


	//   ....[191]....
        /*0aa4*/ 	.word	0x0000f500


	//   ....[192]....
        /*0aa8*/ 	.word	0x0000f550


	//   ....[193]....
        /*0aac*/ 	.word	0x0000f5a0


	//   ....[194]....
        /*0ab0*/ 	.word	0x0000f5f0


	//   ....[195]....
        /*0ab4*/ 	.word	0x0000f660


	//   ....[196]....
        /*0ab8*/ 	.word	0x0000f6b0


	//   ....[197]....
        /*0abc*/ 	.word	0x0000f710


	//   ....[198]....
        /*0ac0*/ 	.word	0x0000f770


	//   ....[199]....
        /*0ac4*/ 	.word	0x0000f7e0


	//----- nvinfo : EIATTR_EXIT_INSTR_OFFSETS
	.align		4
.L_222:
        /*0ac8*/ 	.byte	0x04, 0x1c
        /*0aca*/ 	.short	(.L_224 - .L_223)


	//   ....[0]....
.L_223:
        /*0acc*/ 	.word	0x00000b40


	//   ....[1]....
        /*0ad0*/ 	.word	0x0000d930


	//----- nvinfo : EIATTR_MAX_THREADS
	.align		4
.L_224:
        /*0ad4*/ 	.byte	0x04, 0x05
        /*0ad6*/ 	.short	(.L_226 - .L_225)
.L_225:
        /*0ad8*/ 	.word	0x00000100
        /*0adc*/ 	.word	0x00000001
        /*0ae0*/ 	.word	0x00000001


	//----- nvinfo : EIATTR_CRS_STACK_SIZE
	.align		4
.L_226:
        /*0ae4*/ 	.byte	0x04, 0x1e
        /*0ae6*/ 	.short	(.L_228 - .L_227)
.L_227:
        /*0ae8*/ 	.word	0x00000000
.L_228:


//--------------------- .nv.info._ZN7cutlass13device_kernelIN5flash19enable_sm80_to_sm89INS1_16FlashAttnFwdSm80INS1_25CollectiveMainloopFwdSm80ILi8ELi1ELb1EN4cute5tupleIJNS5_1CILi128EEENS7_ILi112EEES8_EEELi128ENS_6half_tEfNS_4arch4Sm80ELb0ELb0ELb0ELb1ELb1ELb1ELb1ELb1EEENS1_21CollectiveEpilogueFwdINS6_IJS8_S8_S9_EEENS6_IJNS7_ILi1EEESH_SH_EEESB_SD_Li256ELb1ELb1ELb1ELb0EEENS1_36VarlenDynamicPersistentTileSchedulerILi128ELi112ELi256ELi256ELb1ELb1ELb0ELb0ELb1ELb1EEEEEEEEEvNT_6ParamsE --------------------------
	.section	.nv.info._ZN7cutlass13device_kernelIN5flash19enable_sm80_to_sm89INS1_16FlashAttnFwdSm80INS1_25CollectiveMainloopFwdSm80ILi8ELi1ELb1EN4cute5tupleIJNS5_1CILi128EEENS7_ILi112EEES8_EEELi128ENS_6half_tEfNS_4arch4Sm80ELb0ELb0ELb0ELb1ELb1ELb1ELb1ELb1EEENS1_21CollectiveEpilogueFwdINS6_IJS8_S8_S9_EEENS6_IJNS7_ILi1EEESH_SH_EEESB_SD_Li256ELb1ELb1ELb1ELb0EEENS1_36VarlenDynamicPersistentTileSchedulerILi128ELi112ELi256ELi256ELb1ELb1ELb0ELb0ELb1ELb1EEEEEEEEEvNT_6ParamsE,"",@"SHT_CUDA_INFO"
	.sectionflags	@""
	.align	4


	//----- nvinfo : EIATTR_CUDA_API_VERSION
	.align		4
        /*0000*/ 	.byte	0x04, 0x37
        /*0002*/ 	.short	(.L_230 - .L_229)
.L_229:
        /*0004*/ 	.word	0x00000082


	//----- nvinfo : EIATTR_SW2861232_WAR
	.align		4
.L_230:
        /*0008*/ 	.byte	0x01, 0x35
	.zero		2


	//----- nvinfo : EIATTR_PARAM_CBANK
	.align		4
        /*000c*/ 	.byte	0x04, 0x0a
        /*000e*/ 	.short	(.L_232 - .L_231)
	.align		4
.L_231:
        /*0010*/ 	.word	index@(.nv.constant0._ZN7cutlass13device_kernelIN5flash19enable_sm80_to_sm89INS1_16FlashAttnFwdSm80INS1_25CollectiveMainloopFwdSm80ILi8ELi1ELb1EN4cute5tupleIJNS5_1CILi128EEENS7_ILi112EEES8_EEELi128ENS_6half_tEfNS_4arch4Sm80ELb0ELb0ELb0ELb1ELb1ELb1ELb1ELb1EEENS1_21CollectiveEpilogueFwdINS6_IJS8_S8_S9_EEENS6_IJNS7_ILi1EEESH_SH_EEESB_SD_Li256ELb1ELb1ELb1ELb0EEENS1_36VarlenDynamicPersistentTileSchedulerILi128ELi112ELi256ELi256ELb1ELb1ELb0ELb0ELb1ELb1EEEEEEEEEvNT_6ParamsE)
        /*0014*/ 	.short	0x0160
        /*0016*/ 	.short	0x0438


	//----- nvinfo : EIATTR_CBANK_PARAM_SIZE
	.align		4
.L_232:
        /*0018*/ 	.byte	0x03, 0x19
        /*001a*/ 	.short	0x0438


	//----- nvinfo : EIATTR_KPARAM_INFO
	.align		4
        /*001c*/ 	.byte	0x04, 0x17
        /*001e*/ 	.short	(.L_234 - .L_233)
.L_233:
        /*0020*/ 	.word	0x00000000
        /*0024*/ 	.short	0x0000
        /*0026*/ 	.short	0x0000
        /*0028*/ 	.byte	0x00, 0xf0, 0xe1, 0x10


	//----- nvinfo : EIATTR_MAXREG_COUNT
	.align		4
.L_234:
        /*002c*/ 	.byte	0x03, 0x1b
        /*002e*/ 	.short	0x00ff


	//----- nvinfo : EIATTR_NUM_BARRIERS
	.align		4
        /*0030*/ 	.byte	0x02, 0x4c
        /*0032*/ 	.byte	0x06
	.zero		1


	//----- nvinfo : EIATTR_ANNOTATIONS
	.align		4
        /*0034*/ 	.byte	0x04, 0x55
        /*0036*/ 	.short	(.L_236 - .L_235)


	//   ....[0]....
.L_235:
        /* <DEDUP_REMOVED lines=109> */


	//----- nvinfo : EIATTR_MERCURY_ISA_VERSION
	.align		4
.L_236:
        /*06f0*/ 	.byte	0x03, 0x5f
        /*06f2*/ 	.short	0x0000


	//----- nvinfo : EIATTR_INT_WARP_WIDE_INSTR_OFFSETS
	.align		4
        /*06f4*/ 	.byte	0x04, 0x31
        /*06f6*/ 	.short	(.L_238 - .L_237)


	//   ....[0]....
.L_237:
        /*06f8*/ 	.word	0x00015110


	//   ....[1]....
        /*06fc*/ 	.word	0x00015190


	//----- nvinfo : EIATTR_COOP_GROUP_MASK_REGIDS
	.align		4
.L_238:
        /*0700*/ 	.byte	0x04, 0x29
        /*0702*/ 	.short	(.L_240 - .L_239)


	//   ....[0]....
.L_239:
        /*0704*/ 	.word	0xffffffff


	//   ....[1]....
        /*0708*/ 	.word	0xffffffff


	//   ....[2]....
        /*070c*/ 	.word	0xffffffff


	//   ....[3]....
        /*0710*/ 	.word	0xffffffff


	//   ....[4]....
        /*0714*/ 	.word	0xffffffff


	//   ....[5]....
        /*0718*/ 	.word	0xffffffff


	//   ....[6]....
        /*071c*/ 	.word	0xffffffff


	//   ....[7]....
        /*0720*/ 	.word	0xffffffff


	//   ....[8]....
        /*0724*/ 	.word	0xffffffff


	//   ....[9]....
        /*0728*/ 	.word	0xffffffff


	//   ....[10]....
        /*072c*/ 	.word	0xffffffff


	//   ....[11]....
        /*0730*/ 	.word	0xffffffff


	//   ....[12]....
        /*0734*/ 	.word	0xffffffff


	//   ....[13]....
        /*0738*/ 	.word	0xffffffff


	//   ....[14]....
        /*073c*/ 	.word	0xffffffff


	//   ....[15]....
        /*0740*/ 	.word	0xffffffff


	//   ....[16]....
        /*0744*/ 	.word	0xffffffff


	//   ....[17]....
        /*0748*/ 	.word	0xffffffff


	//   ....[18]....
        /*074c*/ 	.word	0xffffffff


	//   ....[19]....
        /*0750*/ 	.word	0xffffffff


	//   ....[20]....
        /*0754*/ 	.word	0xffffffff


	//   ....[21]....
        /*0758*/ 	.word	0xffffffff


	//   ....[22]....
        /*075c*/ 	.word	0xffffffff


	//   ....[23]....
        /*0760*/ 	.word	0xffffffff


	//   ....[24]....
        /*0764*/ 	.word	0xffffffff


	//   ....[25]....
        /*0768*/ 	.word	0xffffffff


	//   ....[26]....
        /*076c*/ 	.word	0xffffffff


	//   ....[27]....
        /*0770*/ 	.word	0xffffffff


	//   ....[28]....
        /*0774*/ 	.word	0xffffffff


	//   ....[29]....
        /*0778*/ 	.word	0xffffffff


	//   ....[30]....
        /*077c*/ 	.word	0xffffffff


	//   ....[31]....
        /*0780*/ 	.word	0xffffffff


	//   ....[32]....
        /*0784*/ 	.word	0xffffffff


	//   ....[33]....
        /*0788*/ 	.word	0xffffffff


	//   ....[34]....
        /*078c*/ 	.word	0xffffffff


	//   ....[35]....
        /*0790*/ 	.word	0xffffffff


	//   ....[36]....
        /*0794*/ 	.word	0xffffffff


	//   ....[37]....
        /*0798*/ 	.word	0xffffffff


	//   ....[38]....
        /*079c*/ 	.word	0xffffffff


	//   ....[39]....
        /*07a0*/ 	.word	0xffffffff


	//   ....[40]....
        /*07a4*/ 	.word	0xffffffff


	//   ....[41]....
        /*07a8*/ 	.word	0xffffffff


	//   ....[42]....
        /*07ac*/ 	.word	0xffffffff


	//   ....[43]....
        /*07b0*/ 	.word	0xffffffff


	//   ....[44]....
        /*07b4*/ 	.word	0xffffffff


	//   ....[45]....
        /*07b8*/ 	.word	0xffffffff


	//   ....[46]....
        /*07bc*/ 	.word	0xffffffff


	//   ....[47]....
        /*07c0*/ 	.word	0xffffffff


	//   ....[48]....
        /*07c4*/ 	.word	0xffffffff


	//   ....[49]....
        /*07c8*/ 	.word	0xffffffff


	//   ....[50]....
        /*07cc*/ 	.word	0xffffffff


	//   ....[51]....
        /*07d0*/ 	.word	0xffffffff


	//   ....[52]....
        /*07d4*/ 	.word	0xffffffff


	//   ....[53]....
        /*07d8*/ 	.word	0xffffffff


	//   ....[54]....
        /*07dc*/ 	.word	0xffffffff


	//   ....[55]....
        /*07e0*/ 	.word	0xffffffff


	//   ....[56]....
        /*07e4*/ 	.word	0xffffffff


	//   ....[57]....
        /*07e8*/ 	.word	0xffffffff


	//   ....[58]....
        /*07ec*/ 	.word	0xffffffff


	//   ....[59]....
        /*07f0*/ 	.word	0xffffffff


	//   ....[60]....
        /*07f4*/ 	.word	0xffffffff


	//   ....[61]....
        /*07f8*/ 	.word	0xffffffff


	//   ....[62]....
        /*07fc*/ 	.word	0xffffffff


	//   ....[63]....
        /*0800*/ 	.word	0xffffffff


	//   ....[64]....
        /*0804*/ 	.word	0xffffffff


	//   ....[65]....
        /*0808*/ 	.word	0xffffffff


	//   ....[66]....
        /*080c*/ 	.word	0xffffffff


	//   ....[67]....
        /*0810*/ 	.word	0xffffffff


	//   ....[68]....
        /*0814*/ 	.word	0xffffffff


	//   ....[69]....
        /*0818*/ 	.word	0xffffffff


	//   ....[70]....
        /*081c*/ 	.word	0xffffffff


	//   ....[71]....
        /*0820*/ 	.word	0xffffffff


	//   ....[72]....
        /*0824*/ 	.word	0xffffffff


	//   ....[73]....
        /*0828*/ 	.word	0xffffffff


	//   ....[74]....
        /*082c*/ 	.word	0xffffffff


	//   ....[75]....
        /*0830*/ 	.word	0xffffffff


	//   ....[76]....
        /*0834*/ 	.word	0xffffffff


	//   ....[77]....
        /*0838*/ 	.word	0xffffffff


	//   ....[78]....
        /*083c*/ 	.word	0xffffffff


	//   ....[79]....
        /*0840*/ 	.word	0xffffffff


	//   ....[80]....
        /*0844*/ 	.word	0xffffffff


	//   ....[81]....
        /*0848*/ 	.word	0xffffffff


	//   ....[82]....
        /*084c*/ 	.word	0xffffffff


	//   ....[83]....
        /*0850*/ 	.word	0xffffffff


	//   ....[84]....
        /*0854*/ 	.word	0xffffffff


	//   ....[85]....
        /*0858*/ 	.word	0xffffffff


	//   ....[86]....
        /*085c*/ 	.word	0xffffffff


	//   ....[87]....
        /*0860*/ 	.word	0xffffffff


	//   ....[88]....
        /*0864*/ 	.word	0xffffffff


	//   ....[89]....
        /*0868*/ 	.word	0xffffffff


	//   ....[90]....
        /*086c*/ 	.word	0xffffffff


	//   ....[91]....
        /*0870*/ 	.word	0xffffffff


	//   ....[92]....
        /*0874*/ 	.word	0xffffffff


	//   ....[93]....
        /*0878*/ 	.word	0xffffffff


	//   ....[94]....
        /*087c*/ 	.word	0xffffffff


	//   ....[95]....
        /*0880*/ 	.word	0xffffffff


	//   ....[96]....
        /*0884*/ 	.word	0xffffffff


	//   ....[97]....
        /*0888*/ 	.word	0xffffffff


	//   ....[98]....
        /*088c*/ 	.word	0xffffffff


	//   ....[99]....
        /*0890*/ 	.word	0xffffffff


	//   ....[100]....
        /*0894*/ 	.word	0xffffffff


	//   ....[101]....
        /*0898*/ 	.word	0xffffffff


	//   ....[102]....
        /*089c*/ 	.word	0xffffffff


	//   ....[103]....
        /*08a0*/ 	.word	0xffffffff


	//   ....[104]....
        /*08a4*/ 	.word	0xffffffff


	//   ....[105]....
        /*08a8*/ 	.word	0xffffffff


	//   ....[106]....
        /*08ac*/ 	.word	0xffffffff


	//   ....[107]....
        /*08b0*/ 	.word	0xffffffff


	//   ....[108]....
        /*08b4*/ 	.word	0xffffffff


	//   ....[109]....
        /*08b8*/ 	.word	0xffffffff


	//   ....[110]....
        /*08bc*/ 	.word	0xffffffff


	//   ....[111]....
        /*08c0*/ 	.word	0xffffffff


	//   ....[112]....
        /*08c4*/ 	.word	0xffffffff


	//   ....[113]....
        /*08c8*/ 	.word	0xffffffff


	//   ....[114]....
        /*08cc*/ 	.word	0xffffffff


	//   ....[115]....
        /*08d0*/ 	.word	0xffffffff


	//   ....[116]....
        /*08d4*/ 	.word	0xffffffff


	//   ....[117]....
        /*08d8*/ 	.word	0xffffffff


	//   ....[118]....
        /*08dc*/ 	.word	0xffffffff


	//   ....[119]....
        /*08e0*/ 	.word	0xffffffff


	//   ....[120]....
        /*08e4*/ 	.word	0xffffffff


	//   ....[121]....
        /*08e8*/ 	.word	0xffffffff


	//   ....[122]....
        /*08ec*/ 	.word	0xffffffff


	//   ....[123]....
        /*08f0*/ 	.word	0xffffffff


	//   ....[124]....
        /*08f4*/ 	.word	0xffffffff


	//   ....[125]....
        /*08f8*/ 	.word	0xffffffff


	//   ....[126]....
        /*08fc*/ 	.word	0xffffffff


	//   ....[127]....
        /*0900*/ 	.word	0xffffffff


	//   ....[128]....
        /*0904*/ 	.word	0xffffffff


	//   ....[129]....
        /*0908*/ 	.word	0xffffffff


	//   ....[130]....
        /*090c*/ 	.word	0xffffffff


	//   ....[131]....
        /*0910*/ 	.word	0xffffffff


	//   ....[132]....
        /*0914*/ 	.word	0xffffffff


	//   ....[133]....
        /*0918*/ 	.word	0xffffffff


	//   ....[134]....
        /*091c*/ 	.word	0xffffffff


	//   ....[135]....
        /*0920*/ 	.word	0xffffffff


	//   ....[136]....
        /*0924*/ 	.word	0xffffffff


	//   ....[137]....
        /*0928*/ 	.word	0xffffffff


	//   ....[138]....
        /*092c*/ 	.word	0xffffffff


	//   ....[139]....
        /*0930*/ 	.word	0xffffffff


	//   ....[140]....
        /*0934*/ 	.word	0xffffffff


	//   ....[141]....
        /*0938*/ 	.word	0xffffffff


	//   ....[142]....
        /*093c*/ 	.word	0xffffffff


	//   ....[143]....
        /*0940*/ 	.word	0xffffffff


	//   ....[144]....
        /*0944*/ 	.word	0xffffffff


	//   ....[145]....
        /*0948*/ 	.word	0xffffffff


	//   ....[146]....
        /*094c*/ 	.word	0xffffffff


	//   ....[147]....
        /*0950*/ 	.word	0xffffffff


	//   ....[148]....
        /*0954*/ 	.word	0xffffffff


	//   ....[149]....
        /*0958*/ 	.word	0xffffffff


	//   ....[150]....
        /*095c*/ 	.word	0xffffffff


	//   ....[151]....
        /*0960*/ 	.word	0xffffffff


	//   ....[152]....
        /*0964*/ 	.word	0xffffffff


	//   ....[153]....
        /*0968*/ 	.word	0xffffffff


	//   ....[154]....
        /*096c*/ 	.word	0xffffffff


	//   ....[155]....
        /*0970*/ 	.word	0xffffffff


	//   ....[156]....
        /*0974*/ 	.word	0xffffffff


	//   ....[157]....
        /*0978*/ 	.word	0xffffffff


	//   ....[158]....
        /*097c*/ 	.word	0xffffffff


	//   ....[159]....
        /*0980*/ 	.word	0xffffffff


	//   ....[160]....
        /*0984*/ 	.word	0xffffffff


	//   ....[161]....
        /*0988*/ 	.word	0xffffffff


	//   ....[162]....
        /*098c*/ 	.word	0xffffffff


	//   ....[163]....
        /*0990*/ 	.word	0xffffffff


	//   ....[164]....
        /*0994*/ 	.word	0xffffffff


	//   ....[165]....
        /*0998*/ 	.word	0xffffffff


	//   ....[166]....
        /*099c*/ 	.word	0xffffffff


	//   ....[167]....
        /*09a0*/ 	.word	0xffffffff


	//   ....[168]....
        /*09a4*/ 	.word	0xffffffff


	//   ....[169]....
        /*09a8*/ 	.word	0xffffffff


	//   ....[170]....
        /*09ac*/ 	.word	0xffffffff


	//   ....[171]....
        /*09b0*/ 	.word	0xffffffff


	//   ....[172]....
        /*09b4*/ 	.word	0xffffffff


	//   ....[173]....
        /*09b8*/ 	.word	0xffffffff


	//   ....[174]....
        /*09bc*/ 	.word	0xffffffff


	//   ....[175]....
        /*09c0*/ 	.word	0xffffffff


	//   ....[176]....
        /*09c4*/ 	.word	0xffffffff


	//   ....[177]....
        /*09c8*/ 	.word	0xffffffff


	//   ....[178]....
        /*09cc*/ 	.word	0xffffffff


	//   ....[179]....
        /*09d0*/ 	.word	0xffffffff


	//   ....[180]....
        /*09d4*/ 	.word	0xffffffff


	//   ....[181]....
        /*09d8*/ 	.word	0xffffffff


	//   ....[182]....
        /*09dc*/ 	.word	0xffffffff


	//   ....[183]....
        /*09e0*/ 	.word	0xffffffff


	//   ....[184]....
        /*09e4*/ 	.word	0xffffffff


	//   ....[185]....
        /*09e8*/ 	.word	0xffffffff


	//   ....[186]....
        /*09ec*/ 	.word	0xffffffff


	//   ....[187]....
        /*09f0*/ 	.word	0xffffffff


	//   ....[188]....
        /*09f4*/ 	.word	0xffffffff


	//   ....[189]....
        /*09f8*/ 	.word	0xffffffff


	//   ....[190]....
        /*09fc*/ 	.word	0xffffffff


	//   ....[191]....
        /*0a00*/ 	.word	0xffffffff


	//   ....[192]....
        /*0a04*/ 	.word	0xffffffff


	//   ....[193]....
        /*0a08*/ 	.word	0xffffffff


	//   ....[194]....
        /*0a0c*/ 	.word	0xffffffff


	//   ....[195]....
        /*0a10*/ 	.word	0xffffffff


	//   ....[196]....
        /*0a14*/ 	.word	0xffffffff


	//   ....[197]....
        /*0a18*/ 	.word	0xffffffff


	//   ....[198]....
        /*0a1c*/ 	.word	0xffffffff


	//   ....[199]....
        /*0a20*/ 	.word	0xffffffff


	//   ....[200]....
        /*0a24*/ 	.word	0xffffffff


	//   ....[201]....
        /*0a28*/ 	.word	0xffffffff


	//   ....[202]....
        /*0a2c*/ 	.word	0xffffffff


	//   ....[203]....
        /*0a30*/ 	.word	0xffffffff


	//   ....[204]....
        /*0a34*/ 	.word	0xffffffff


	//   ....[205]....
        /*0a38*/ 	.word	0xffffffff


	//   ....[206]....
        /*0a3c*/ 	.word	0xffffffff


	//   ....[207]....
        /*0a40*/ 	.word	0xffffffff


	//   ....[208]....
        /*0a44*/ 	.word	0xffffffff


	//   ....[209]....
        /*0a48*/ 	.word	0xffffffff


	//   ....[210]....
        /*0a4c*/ 	.word	0xffffffff


	//   ....[211]....
        /*0a50*/ 	.word	0xffffffff


	//   ....[212]....
        /*0a54*/ 	.word	0xffffffff


	//   ....[213]....
        /*0a58*/ 	.word	0xffffffff


	//   ....[214]....
        /*0a5c*/ 	.word	0xffffffff


	//   ....[215]....
        /*0a60*/ 	.word	0xffffffff


	//   ....[216]....
        /*0a64*/ 	.word	0xffffffff


	//   ....[217]....
        /*0a68*/ 	.word	0xffffffff


	//   ....[218]....
        /*0a6c*/ 	.word	0xffffffff


	//   ....[219]....
        /*0a70*/ 	.word	0xffffffff


	//   ....[220]....
        /*0a74*/ 	.word	0xffffffff


	//   ....[221]....
        /*0a78*/ 	.word	0xffffffff


	//   ....[222]....
        /*0a7c*/ 	.word	0xffffffff


	//   ....[223]....
        /*0a80*/ 	.word	0xffffffff


	//   ....[224]....
        /*0a84*/ 	.word	0xffffffff


	//   ....[225]....
        /*0a88*/ 	.word	0xffffffff


	//   ....[226]....
        /*0a8c*/ 	.word	0xffffffff


	//   ....[227]....
        /*0a90*/ 	.word	0xffffffff


	//   ....[228]....
        /*0a94*/ 	.word	0xffffffff


	//   ....[229]....
        /*0a98*/ 	.word	0xffffffff


	//   ....[230]....
        /*0a9c*/ 	.word	0xffffffff


	//   ....[231]....
        /*0aa0*/ 	.word	0xffffffff


	//   ....[232]....
        /*0aa4*/ 	.word	0xffffffff


	//   ....[233]....
        /*0aa8*/ 	.word	0xffffffff


	//   ....[234]....
        /*0aac*/ 	.word	0xffffffff


	//   ....[235]....
        /*0ab0*/ 	.word	0xffffffff


	//   ....[236]....
        /*0ab4*/ 	.word	0xffffffff


	//   ....[237]....
        /*0ab8*/ 	.word	0xffffffff


	//   ....[238]....
        /*0abc*/ 	.word	0xffffffff


	//   ....[239]....
        /*0ac0*/ 	.word	0xffffffff


	//----- nvinfo : EIATTR_COOP_GROUP_INSTR_OFFSETS
	.align		4
.L_240:
        /*0ac4*/ 	.byte	0x04, 0x28
        /*0ac6*/ 	.short	(.L_242 - .L_241)


	//   ....[0]....
.L_241:
        /*0ac8*/ 	.word	0x00000050


	//   ....[1]....
        /*0acc*/ 	.word	0x00000200


	//   ....[2]....
        /*0ad0*/ 	.word	0x00000230


	//   ....[3]....
        /*0ad4*/ 	.word	0x00000260


	//   ....[4]....
        /*0ad8*/ 	.word	0x00000290


	//   ....[5]....
        /*0adc*/ 	.word	0x000002c0


	//   ....[6]....
        /*0ae0*/ 	.word	0x000002f0


	//   ....[7]....
        /*0ae4*/ 	.word	0x00000460


	//   ....[8]....
        /*0ae8*/ 	.word	0x000004a0


	//   ....[9]....
        /*0aec*/ 	.word	0x000004d0


	//   ....[10]....
        /*0af0*/ 	.word	0x00000500


	//   ....[11]....
        /*0af4*/ 	.word	0x00000530


	//   ....[12]....
        /*0af8*/ 	.word	0x00000560


	//   ....[13]....
        /*0afc*/ 	.word	0x000005f0


	//   ....[14]....
        /*0b00*/ 	.word	0x00000620


	//   ....[15]....
        /*0b04*/ 	.word	0x00000640


	//   ....[16]....
        /*0b08*/ 	.word	0x000006a0


	//   ....[17]....
        /*0b0c*/ 	.word	0x00003eb0


	//   ....[18]....
        /*0b10*/ 	.word	0x00003f00


	//   ....[19]....
        /*0b14*/ 	.word	0x000046e0


	//   ....[20]....
        /*0b18*/ 	.word	0x00004710


	//   ....[21]....
        /*0b1c*/ 	.word	0x00004e60


	//   ....[22]....
        /*0b20*/ 	.word	0x00004e80


	//   ....[23]....
        /*0b24*/ 	.word	0x000055d0


	//   ....[24]....
        /*0b28*/ 	.word	0x000055e0


	//   ....[25]....
        /*0b2c*/ 	.word	0x00005e40


	//   ....[26]....
        /*0b30*/ 	.word	0x00005e80


	//   ....[27]....
        /*0b34*/ 	.word	0x00006c70


	//   ....[28]....
        /*0b38*/ 	.word	0x00006ca0


	//   ....[29]....
        /*0b3c*/ 	.word	0x00007490


	//   ....[30]....
        /*0b40*/ 	.word	0x000074c0


	//   ....[31]....
        /*0b44*/ 	.word	0x00007cb0


	//   ....[32]....
        /*0b48*/ 	.word	0x00007cd0


	//   ....[33]....
        /*0b4c*/ 	.word	0x000084e0


	//   ....[34]....
        /*0b50*/ 	.word	0x00008510


	//   ....[35]....
        /*0b54*/ 	.word	0x00008620


	//   ....[36]....
        /*0b58*/ 	.word	0x00008650


	//   ....[37]....
        /*0b5c*/ 	.word	0x00008720


	//   ....[38]....
        /*0b60*/ 	.word	0x00008750


	//   ....[39]....
        /*0b64*/ 	.word	0x00008820


	//   ....[40]....
        /*0b68*/ 	.word	0x00008840


	//   ....[41]....
        /*0b6c*/ 	.word	0x00008d00


	//   ....[42]....
        /*0b70*/ 	.word	0x00008d20


	//   ....[43]....
        /*0b74*/ 	.word	0x00008ea0


	//   ....[44]....
        /*0b78*/ 	.word	0x00008ec0


	//   ....[45]....
        /*0b7c*/ 	.word	0x00008f90


	//   ....[46]....
        /*0b80*/ 	.word	0x00008fb0


	//   ....[47]....
        /*0b84*/ 	.word	0x00009080


	//   ....[48]....
        /*0b88*/ 	.word	0x000090a0


	//   ....[49]....
        /*0b8c*/ 	.word	0x00009e30


	//   ....[50]....
        /*0b90*/ 	.word	0x00009e50


	//   ....[51]....
        /*0b94*/ 	.word	0x00009e80


	//   ....[52]....
        /*0b98*/ 	.word	0x00009eb0


	//   ....[53]....
        /*0b9c*/ 	.word	0x00009f80


	//   ....[54]....
        /*0ba0*/ 	.word	0x0000a020


	//   ....[55]....
        /*0ba4*/ 	.word	0x0000a030


	//   ....[56]....
        /*0ba8*/ 	.word	0x0000a070


	//   ....[57]....
        /*0bac*/ 	.word	0x0000a1d0


	//   ....[58]....
        /*0bb0*/ 	.word	0x0000a1f0


	//   ....[59]....
        /*0bb4*/ 	.word	0x0000a250


	//   ....[60]....
        /*0bb8*/ 	.word	0x0000a290


	//   ....[61]....
        /*0bbc*/ 	.word	0x0000a2a0


	//   ....[62]....
        /*0bc0*/ 	.word	0x0000a2c0


	//   ....[63]....
        /*0bc4*/ 	.word	0x0000a450


	//   ....[64]....
        /*0bc8*/ 	.word	0x0000a460


	//   ....[65]....
        /*0bcc*/ 	.word	0x0000a650


	//   ....[66]....
        /*0bd0*/ 	.word	0x0000a690


	//   ....[67]....
        /*0bd4*/ 	.word	0x0000a6a0


	//   ....[68]....
        /*0bd8*/ 	.word	0x0000a6b0


	//   ....[69]....
        /*0bdc*/ 	.word	0x0000bf60


	//   ....[70]....
        /*0be0*/ 	.word	0x0000bfa0


	//   ....[71]....
        /*0be4*/ 	.word	0x0000bfc0


	//   ....[72]....
        /*0be8*/ 	.word	0x0000bfd0


	//   ....[73]....
        /*0bec*/ 	.word	0x0000dda0


	//   ....[74]....
        /*0bf0*/ 	.word	0x0000ddd0


	//   ....[75]....
        /*0bf4*/ 	.word	0x0000ddf0


	//   ....[76]....
        /*0bf8*/ 	.word	0x0000de00


	//   ....[77]....
        /*0bfc*/ 	.word	0x0000dec0


	//   ....[78]....
        /*0c00*/ 	.word	0x0000ded0


	//   ....[79]....
        /*0c04*/ 	.word	0x0000e0d0


	//   ....[80]....
        /*0c08*/ 	.word	0x0000e0e0


	//   ....[81]....
        /*0c0c*/ 	.word	0x0000ee60


	//   ....[82]....
        /*0c10*/ 	.word	0x0000ee80


	//   ....[83]....
        /*0c14*/ 	.word	0x0000ef70


	//   ....[84]....
        /*0c18*/ 	.word	0x0000ef80


	//   ....[85]....
        /*0c1c*/ 	.word	0x0000f070


	//   ....[86]....
        /*0c20*/ 	.word	0x0000f090


	//   ....[87]....
        /*0c24*/ 	.word	0x0000f180


	//   ....[88]....
        /*0c28*/ 	.word	0x0000f190


	//   ....[89]....
        /*0c2c*/ 	.word	0x0000fb40


	//   ....[90]....
        /*0c30*/ 	.word	0x0000fb70


	//   ....[91]....
        /*0c34*/ 	.word	0x0000fb80


	//   ....[92]....
        /*0c38*/ 	.word	0x0000fbb0


	//   ....[93]....
        /*0c3c*/ 	.word	0x000115f0


	//   ....[94]....
        /*0c40*/ 	.word	0x00011600


	//   ....[95]....
        /*0c44*/ 	.word	0x00011640


	//   ....[96]....
        /*0c48*/ 	.word	0x000116e0


	//   ....[97]....
        /*0c4c*/ 	.word	0x00011730


	//   ....[98]....
        /*0c50*/ 	.word	0x00011750


	//   ....[99]....
        /*0c54*/ 	.word	0x00011850


	//   ....[100]....
        /*0c58*/ 	.word	0x00011860


	//   ....[101]....
        /*0c5c*/ 	.word	0x000125f0


	//   ....[102]....
        /*0c60*/ 	.word	0x00012610


	//   ....[103]....
        /*0c64*/ 	.word	0x00012740


	//   ....[104]....
        /*0c68*/ 	.word	0x00012750


	//   ....[105]....
        /*0c6c*/ 	.word	0x00012880


	//   ....[106]....
        /*0c70*/ 	.word	0x000128a0


	//   ....[107]....
        /*0c74*/ 	.word	0x000129d0


	//   ....[108]....
        /*0c78*/ 	.word	0x000129e0


	//   ....[109]....
        /*0c7c*/ 	.word	0x00012eb0


	//   ....[110]....
        /*0c80*/ 	.word	0x00012ee0


	//   ....[111]....
        /*0c84*/ 	.word	0x00012f00


	//   ....[112]....
        /*0c88*/ 	.word	0x00012f20


	//   ....[113]....
        /*0c8c*/ 	.word	0x00014b00


	//   ....[114]....
        /*0c90*/ 	.word	0x00014b10


	//   ....[115]....
        /*0c94*/ 	.word	0x00014b40


	//   ....[116]....
        /*0c98*/ 	.word	0x00014b50


	//   ....[117]....
        /*0c9c*/ 	.word	0x00015c00


	//   ....[118]....
        /*0ca0*/ 	.word	0x00015c10


	//   ....[119]....
        /*0ca4*/ 	.word	0x00015c30


	//   ....[120]....
        /*0ca8*/ 	.word	0x00015c50


	//   ....[121]....
        /*0cac*/ 	.word	0x00015f80


	//   ....[122]....
        /*0cb0*/ 	.word	0x00015fa0


	//   ....[123]....
        /*0cb4*/ 	.word	0x00016080


	//   ....[124]....
        /*0cb8*/ 	.word	0x00016090


	//   ....[125]....
        /*0cbc*/ 	.word	0x00016180


	//   ....[126]....
        /*0cc0*/ 	.word	0x000161a0


	//   ....[127]....
        /*0cc4*/ 	.word	0x00016290


	//   ....[128]....
        /*0cc8*/ 	.word	0x000162a0


	//   ....[129]....
        /*0ccc*/ 	.word	0x00016590


	//   ....[130]....
        /*0cd0*/ 	.word	0x000165b0


	//   ....[131]....
        /*0cd4*/ 	.word	0x00016bf0


	//   ....[132]....
        /*0cd8*/ 	.word	0x00016c00


	//   ....[133]....
        /*0cdc*/ 	.word	0x00017a00


	//   ....[134]....
        /*0ce0*/ 	.word	0x00017a20


	//   ....[135]....
        /*0ce4*/ 	.word	0x00017b10


	//   ....[136]....
        /*0ce8*/ 	.word	0x00017b20


	//   ....[137]....
        /*0cec*/ 	.word	0x00017c10


	//   ....[138]....
        /*0cf0*/ 	.word	0x00017c30


	//   ....[139]....
        /*0cf4*/ 	.word	0x00017d20


	//   ....[140]....
        /*0cf8*/ 	.word	0x00017d30


	//   ....[141]....
        /*0cfc*/ 	.word	0x00017ed0


	//   ....[142]....
        /*0d00*/ 	.word	0x00017ef0


	//   ....[143]....
        /*0d04*/ 	.word	0x00018020


	//   ....[144]....
        /*0d08*/ 	.word	0x00018060


	//   ....[145]....
        /*0d0c*/ 	.word	0x00018090


	//   ....[146]....
        /*0d10*/ 	.word	0x000180c0


	//   ....[147]....
        /*0d14*/ 	.word	0x000180f0


	//   ....[148]....
        /*0d18*/ 	.word	0x00018120


	//   ....[149]....
        /*0d1c*/ 	.word	0x00018290


	//   ....[150]....
        /*0d20*/ 	.word	0x000182d0


	//   ....[151]....
        /*0d24*/ 	.word	0x00018300


	//   ....[152]....
        /*0d28*/ 	.word	0x00018330


	//   ....[153]....
        /*0d2c*/ 	.word	0x00018360


	//   ....[154]....
        /*0d30*/ 	.word	0x00018390


	//   ....[155]....
        /*0d34*/ 	.word	0x00018420


	//   ....[156]....
        /*0d38*/ 	.word	0x00018450


	//   ....[157]....
        /*0d3c*/ 	.word	0x00018460


	//   ....[158]....
        /*0d40*/ 	.word	0x000184c0


	//   ....[159]....
        /*0d44*/ 	.word	0x00018a90


	//   ....[160]....
        /*0d48*/ 	.word	0x00018ae0


	//   ....[161]....
        /*0d4c*/ 	.word	0x00018b40


	//   ....[162]....
        /*0d50*/ 	.word	0x00018ba0


	//   ....[163]....
        /*0d54*/ 	.word	0x00018c00


	//   ....[164]....
        /*0d58*/ 	.word	0x00018c70


	//   ....[165]....
        /*0d5c*/ 	.word	0x00018cc0


	//   ....[166]....
        /*0d60*/ 	.word	0x00018d20


	//   ....[167]....
        /*0d64*/ 	.word	0x00018d90


	//   ....[168]....
        /*0d68*/ 	.word	0x00018df0


	//   ....[169]....
        /*0d6c*/ 	.word	0x00018e60


	//   ....[170]....
        /*0d70*/ 	.word	0x00018ec0


	//   ....[171]....
        /*0d74*/ 	.word	0x00018f30


	//   ....[172]....
        /*0d78*/ 	.word	0x00018fa0


	//   ....[173]....
        /*0d7c*/ 	.word	0x00019010


	//   ....[174]....
        /*0d80*/ 	.word	0x00019070


	//   ....[175]....
        /*0d84*/ 	.word	0x000190e0


	//   ....[176]....
        /*0d88*/ 	.word	0x00019150


	//   ....[177]....
        /*0d8c*/ 	.word	0x000191c0


	//   ....[178]....
        /*0d90*/ 	.word	0x00019220


	//   ....[179]....
        /*0d94*/ 	.word	0x00019280


	//   ....[180]....
        /*0d98*/ 	.word	0x000192e0


	//   ....[181]....
        /*0d9c*/ 	.word	0x00019330


	//   ....[182]....
        /*0da0*/ 	.word	0x00019380


	//   ....[183]....
        /*0da4*/ 	.word	0x000193f0


	//   ....[184]....
        /*0da8*/ 	.word	0x00019460


	//   ....[185]....
        /*0dac*/ 	.word	0x000194c0


	//   ....[186]....
        /*0db0*/ 	.word	0x00019530


	//   ....[187]....
        /*0db4*/ 	.word	0x000195a0


	//   ....[188]....
        /*0db8*/ 	.word	0x00019610


	//   ....[189]....
        /*0dbc*/ 	.word	0x00019670


	//   ....[190]....
        /*0dc0*/ 	.word	0x000196e0


	//   ....[191]....
        /*0dc4*/ 	.word	0x00019750


	//   ....[192]....
        /*0dc8*/ 	.word	0x000197c0


	//   ....[193]....
        /*0dcc*/ 	.word	0x00019820


	//   ....[194]....
        /*0dd0*/ 	.word	0x00019870


	//   ....[195]....
        /*0dd4*/ 	.word	0x000198c0


	//   ....[196]....
        /*0dd8*/ 	.word	0x00019910


	//   ....[197]....
        /*0ddc*/ 	.word	0x00019950


	//   ....[198]....
        /*0de0*/ 	.word	0x000199b0


	//   ....[199]....
        /*0de4*/ 	.word	0x000199f0


	//   ....[200]....
        /*0de8*/ 	.word	0x00019a40


	//   ....[201]....
        /*0dec*/ 	.word	0x00019a80


	//   ....[202]....
        /*0df0*/ 	.word	0x00019af0


	//   ....[203]....
        /*0df4*/ 	.word	0x00019b60


	//   ....[204]....
        /*0df8*/ 	.word	0x00019bd0


	//   ....[205]....
        /*0dfc*/ 	.word	0x00019c30


	//   ....[206]....
        /*0e00*/ 	.word	0x00019ca0


	//   ....[207]....
        /*0e04*/ 	.word	0x00019d10


	//   ....[208]....
        /*0e08*/ 	.word	0x00019d80


	//   ....[209]....
        /*0e0c*/ 	.word	0x00019de0


	//   ....[210]....
        /*0e10*/ 	.word	0x00019e50


	//   ....[211]....
        /*0e14*/ 	.word	0x00019ec0


	//   ....[212]....
        /*0e18*/ 	.word	0x00019f30


	//   ....[213]....
        /*0e1c*/ 	.word	0x00019f90


	//   ....[214]....
        /*0e20*/ 	.word	0x0001a000


	//   ....[215]....
        /*0e24*/ 	.word	0x0001a070


	//   ....[216]....
        /*0e28*/ 	.word	0x0001a0e0


	//   ....[217]....
        /*0e2c*/ 	.word	0x0001a140


	//   ....[218]....
        /*0e30*/ 	.word	0x0001a1b0


	//   ....[219]....
        /*0e34*/ 	.word	0x0001a220


	//   ....[220]....
        /*0e38*/ 	.word	0x0001a290


	//   ....[221]....
        /*0e3c*/ 	.word	0x0001a2f0


	//   ....[222]....
        /*0e40*/ 	.word	0x0001a360


	//   ....[223]....
        /*0e44*/ 	.word	0x0001a3d0


	//   ....[224]....
        /*0e48*/ 	.word	0x0001a420


	//   ....[225]....
        /*0e4c*/ 	.word	0x0001a460


	//   ....[226]....
        /*0e50*/ 	.word	0x0001a4b0


	//   ....[227]....
        /*0e54*/ 	.word	0x0001a500


	//   ....[228]....
        /*0e58*/ 	.word	0x0001a550


	//   ....[229]....
        /*0e5c*/ 	.word	0x0001a5c0


	//   ....[230]....
        /*0e60*/ 	.word	0x0001a610


	//   ....[231]....
        /*0e64*/ 	.word	0x0001a650


	//   ....[232]....
        /*0e68*/ 	.word	0x0001a6a0


	//   ....[233]....
        /*0e6c*/ 	.word	0x0001a6f0


	//   ....[234]....
        /*0e70*/ 	.word	0x0001a740


	//   ....[235]....
        /*0e74*/ 	.word	0x0001a7b0


	//   ....[236]....
        /*0e78*/ 	.word	0x0001a800


	//   ....[237]....
        /*0e7c*/ 	.word	0x0001a870


	//   ....[238]....
        /*0e80*/ 	.word	0x0001a8d0


	//   ....[239]....
        /*0e84*/ 	.word	0x0001a940


	//----- nvinfo : EIATTR_EXIT_INSTR_OFFSETS
	.align		4
.L_242:
        /*0e88*/ 	.byte	0x04, 0x1c
        /*0e8a*/ 	.short	(.L_244 - .L_243)


	//   ....[0]....
.L_243:
        /*0e8c*/ 	.word	0x00000c10


	//   ....[1]....
        /*0e90*/ 	.word	0x00018a60


	//----- nvinfo : EIATTR_MAX_THREADS
	.align		4
.L_244:
        /*0e94*/ 	.byte	0x04, 0x05
        /*0e96*/ 	.short	(.L_246 - .L_245)
.L_245:
        /*0e98*/ 	.word	0x00000100
        /*0e9c*/ 	.word	0x00000001
        /*0ea0*/ 	.word	0x00000001


	//----- nvinfo : EIATTR_CRS_STACK_SIZE
	.align		4
.L_246:
        /*0ea4*/ 	.byte	0x04, 0x1e
        /*0ea6*/ 	.short	(.L_248 - .L_247)
.L_247:
        /*0ea8*/ 	.word	0x00000000
.L_248:


//--------------------- .nv.info._ZN7cutlass13device_kernelIN5flash19enable_sm80_to_sm89INS1_16FlashAttnFwdSm80INS1_25CollectiveMainloopFwdSm80ILi4ELi1ELb0EN4cute5tupleIJNS5_1CILi128EEENS7_ILi48EEES8_EEELi128ENS_6half_tEfNS_4arch4Sm80ELb0ELb1ELb0ELb0ELb1ELb0ELb1ELb1EEENS1_21CollectiveEpilogueFwdINS6_IJS8_S8_S9_EEENS6_IJNS7_ILi1EEESH_SH_EEESB_SD_Li128ELb0ELb1ELb1ELb0EEENS1_19SingleTileSchedulerILb0ELb1ELb1ELi128EEEEEEEEEvNT_6ParamsE --------------------------
	.section	.nv.info._ZN7cutlass13device_kernelIN5flash19enable_sm80_to_sm89INS1_16FlashAttnFwdSm80INS1_25CollectiveMainloopFwdSm80ILi4ELi1ELb0EN4cute5tupleIJNS5_1CILi128EEENS7_ILi48EEES8_EEELi128ENS_6half_tEfNS_4arch4Sm80ELb0ELb1ELb0ELb0ELb1ELb0ELb1ELb1EEENS1_21CollectiveEpilogueFwdINS6_IJS8_S8_S9_EEENS6_IJNS7_ILi1EEESH_SH_EEESB_SD_Li128ELb0ELb1ELb1ELb0EEENS1_19SingleTileSchedulerILb0ELb1ELb1ELi128EEEEEEEEEvNT_6ParamsE,"",@"SHT_CUDA_INFO"
	.sectionflags	@""
	.align	4


	//----- nvinfo : EIATTR_CUDA_API_VERSION
	.align		4
        /*0000*/ 	.byte	0x04, 0x37
        /*0002*/ 	.short	(.L_250 - .L_249)
.L_249:
        /*0004*/ 	.word	0x00000082


	//----- nvinfo : EIATTR_SW2861232_WAR
	.align		4
.L_250:
        /*0008*/ 	.byte	0x01, 0x35
	.zero		2


	//----- nvinfo : EIATTR_PARAM_CBANK
	.align		4
        /*000c*/ 	.byte	0x04, 0x0a
        /*000e*/ 	.short	(.L_252 - .L_251)
	.align		4
.L_251:
        /*0010*/ 	.word	index@(.nv.constant0._ZN7cutlass13device_kernelIN5flash19enable_sm80_to_sm89INS1_16FlashAttnFwdSm80INS1_25CollectiveMainloopFwdSm80ILi4ELi1ELb0EN4cute5tupleIJNS5_1CILi128EEENS7_ILi48EEES8_EEELi128ENS_6half_tEfNS_4arch4Sm80ELb0ELb1ELb0ELb0ELb1ELb0ELb1ELb1EEENS1_21CollectiveEpilogueFwdINS6_IJS8_S8_S9_EEENS6_IJNS7_ILi1EEESH_SH_EEESB_SD_Li128ELb0ELb1ELb1ELb0EEENS1_19SingleTileSchedulerILb0ELb1ELb1ELi128EEEEEEEEEvNT_6ParamsE)
        /*0014*/ 	.short	0x0160
        /*0016*/ 	.short	0x0418


	//----- nvinfo : EIATTR_CBANK_PARAM_SIZE
	.align		4
.L_252:
        /*0018*/ 	.byte	0x03, 0x19
        /*001a*/ 	.short	0x0418


	//----- nvinfo : EIATTR_KPARAM_INFO
	.align		4
        /*001c*/ 	.byte	0x04, 0x17
        /*001e*/ 	.short	(.L_254 - .L_253)
.L_253:
        /*0020*/ 	.word	0x00000000
        /*0024*/ 	.short	0x0000
        /*0026*/ 	.short	0x0000
        /*0028*/ 	.byte	0x00, 0xf0, 0x61, 0x10


	//----- nvinfo : EIATTR_MAXREG_COUNT
	.align		4
.L_254:
        /*002c*/ 	.byte	0x03, 0x1b
        /*002e*/ 	.short	0x00ff


	//----- nvinfo : EIATTR_NUM_BARRIERS
	.align		4
        /*0030*/ 	.byte	0x02, 0x4c
        /*0032*/ 	.byte	0x02
	.zero		1


	//----- nvinfo : EIATTR_ANNOTATIONS
	.align		4
        /*0034*/ 	.byte	0x04, 0x55
        /*0036*/ 	.short	(.L_256 - .L_255)


	//   ....[0]....
.L_255:
        /* <DEDUP_REMOVED lines=45> */


	//----- nvinfo : EIATTR_MERCURY_ISA_VERSION
	.align		4
.L_256:
        /*02f8*/ 	.byte	0x03, 0x5f
        /*02fa*/ 	.short	0x0000


	//----- nvinfo : EIATTR_COOP_GROUP_MASK_REGIDS
	.align		4
        /*02fc*/ 	.byte	0x04, 0x29
        /*02fe*/ 	.short	(.L_258 - .L_257)


	//   ....[0]....
.L_257:
        /*0300*/ 	.word	0xffffffff


	//   ....[1]....
        /*0304*/ 	.word	0xffffffff


	//   ....[2]....
        /*0308*/ 	.word	0xffffffff


	//   ....[3]....
        /*030c*/ 	.word	0xffffffff


	//   ....[4]....
        /*0310*/ 	.word	0xffffffff


	//   ....[5]....
        /*0314*/ 	.word	0xffffffff


	//   ....[6]....
        /*0318*/ 	.word	0xffffffff


	//   ....[7]....
        /*031c*/ 	.word	0xffffffff


	//   ....[8]....
        /*0320*/ 	.word	0xffffffff


	//   ....[9]....
        /*0324*/ 	.word	0xffffffff


	//   ....[10]....
        /*0328*/ 	.word	0xffffffff


	//   ....[11]....
        /*032c*/ 	.word	0xffffffff


	//   ....[12]....
        /*0330*/ 	.word	0xffffffff


	//   ....[13]....
        /*0334*/ 	.word	0xffffffff


	//   ....[14]....
        /*0338*/ 	.word	0xffffffff


	//   ....[15]....
        /*033c*/ 	.word	0xffffffff


	//   ....[16]....
        /*0340*/ 	.word	0xffffffff


	//   ....[17]....
        /*0344*/ 	.word	0xffffffff


	//   ....[18]....
        /*0348*/ 	.word	0xffffffff


	//   ....[19]....
        /*034c*/ 	.word	0xffffffff


	//   ....[20]....
        /*0350*/ 	.word	0xffffffff


	//   ....[21]....
        /*0354*/ 	.word	0xffffffff


	//   ....[22]....
        /*0358*/ 	.word	0xffffffff


	//   ....[23]....
        /*035c*/ 	.word	0xffffffff


	//   ....[24]....
        /*0360*/ 	.word	0xffffffff


	//   ....[25]....
        /*0364*/ 	.word	0xffffffff


	//   ....[26]....
        /*0368*/ 	.word	0xffffffff


	//   ....[27]....
        /*036c*/ 	.word	0xffffffff


	//   ....[28]....
        /*0370*/ 	.word	0xffffffff


	//   ....[29]....
        /*0374*/ 	.word	0xffffffff


	//   ....[30]....
        /*0378*/ 	.word	0xffffffff


	//   ....[31]....
        /*037c*/ 	.word	0xffffffff


	//   ....[32]....
        /*0380*/ 	.word	0xffffffff


	//   ....[33]....
        /*0384*/ 	.word	0xffffffff


	//   ....[34]....
        /*0388*/ 	.word	0xffffffff


	//   ....[35]....
        /*038c*/ 	.word	0xffffffff


	//   ....[36]....
        /*0390*/ 	.word	0xffffffff


	//   ....[37]....
        /*0394*/ 	.word	0xffffffff


	//   ....[38]....
        /*0398*/ 	.word	0xffffffff


	//   ....[39]....
        /*039c*/ 	.word	0xffffffff


	//   ....[40]....
        /*03a0*/ 	.word	0xffffffff


	//   ....[41]....
        /*03a4*/ 	.word	0xffffffff


	//   ....[42]....
        /*03a8*/ 	.word	0xffffffff


	//   ....[43]....
        /*03ac*/ 	.word	0xffffffff


	//   ....[44]....
        /*03b0*/ 	.word	0xffffffff


	//   ....[45]....
        /*03b4*/ 	.word	0xffffffff


	//   ....[46]....
        /*03b8*/ 	.word	0xffffffff


	//   ....[47]....
        /*03bc*/ 	.word	0xffffffff


	//   ....[48]....
        /*03c0*/ 	.word	0xffffffff


	//   ....[49]....
        /*03c4*/ 	.word	0xffffffff


	//   ....[50]....
        /*03c8*/ 	.word	0xffffffff


	//   ....[51]....
        /*03cc*/ 	.word	0xffffffff


	//   ....[52]....
        /*03d0*/ 	.word	0xffffffff


	//   ....[53]....
        /*03d4*/ 	.word	0xffffffff


	//   ....[54]....
        /*03d8*/ 	.word	0xffffffff


	//   ....[55]....
        /*03dc*/ 	.word	0xffffffff


	//   ....[56]....
        /*03e0*/ 	.word	0xffffffff


	//   ....[57]....
        /*03e4*/ 	.word	0xffffffff


	//   ....[58]....
        /*03e8*/ 	.word	0xffffffff


	//   ....[59]....
        /*03ec*/ 	.word	0xffffffff


	//   ....[60]....
        /*03f0*/ 	.word	0xffffffff


	//   ....[61]....
        /*03f4*/ 	.word	0xffffffff


	//   ....[62]....
        /*03f8*/ 	.word	0xffffffff


	//   ....[63]....
        /*03fc*/ 	.word	0xffffffff


	//   ....[64]....
        /*0400*/ 	.word	0xffffffff


	//   ....[65]....
        /*0404*/ 	.word	0xffffffff


	//   ....[66]....
        /*0408*/ 	.word	0xffffffff


	//   ....[67]....
        /*040c*/ 	.word	0xffffffff


	//   ....[68]....
        /*0410*/ 	.word	0xffffffff


	//   ....[69]....
        /*0414*/ 	.word	0xffffffff


	//   ....[70]....
        /*0418*/ 	.word	0xffffffff


	//   ....[71]....
        /*041c*/ 	.word	0xffffffff


	//   ....[72]....
        /*0420*/ 	.word	0xffffffff


	//   ....[73]....
        /*0424*/ 	.word	0xffffffff


	//   ....[74]....
        /*0428*/ 	.word	0xffffffff


	//   ....[75]....
        /*042c*/ 	.word	0xffffffff


	//   ....[76]....
        /*0430*/ 	.word	0xffffffff


	//   ....[77]....
        /*0434*/ 	.word	0xffffffff


	//   ....[78]....
        /*0438*/ 	.word	0xffffffff


	//   ....[79]....
        /*043c*/ 	.word	0xffffffff


	//   ....[80]....
        /*0440*/ 	.word	0xffffffff


	//   ....[81]....
        /*0444*/ 	.word	0xffffffff


	//   ....[82]....
        /*0448*/ 	.word	0xffffffff


	//   ....[83]....
        /*044c*/ 	.word	0xffffffff


	//   ....[84]....
        /*0450*/ 	.word	0xffffffff


	//   ....[85]....
        /*0454*/ 	.word	0xffffffff


	//   ....[86]....
        /*0458*/ 	.word	0xffffffff


	//   ....[87]....
        /*045c*/ 	.word	0xffffffff


	//   ....[88]....
        /*0460*/ 	.word	0xffffffff


	//   ....[89]....
        /*0464*/ 	.word	0xffffffff


	//   ....[90]....
        /*0468*/ 	.word	0xffffffff


	//   ....[91]....
        /*046c*/ 	.word	0xffffffff


	//   ....[92]....
        /*0470*/ 	.word	0xffffffff


	//   ....[93]....
        /*0474*/ 	.word	0xffffffff


	//   ....[94]....
        /*0478*/ 	.word	0xffffffff


	//   ....[95]....
        /*047c*/ 	.word	0xffffffff


	//   ....[96]....
        /*0480*/ 	.word	0xffffffff


	//   ....[97]....
        /*0484*/ 	.word	0xffffffff


	//   ....[98]....
        /*0488*/ 	.word	0xffffffff


	//   ....[99]....
        /*048c*/ 	.word	0xffffffff


	//   ....[100]....
        /*0490*/ 	.word	0xffffffff


	//   ....[101]....
        /*0494*/ 	.word	0xffffffff


	//   ....[102]....
        /*0498*/ 	.word	0xffffffff


	//   ....[103]....
        /*049c*/ 	.word	0xffffffff


	//   ....[104]....
        /*04a0*/ 	.word	0xffffffff


	//   ....[105]....
        /*04a4*/ 	.word	0xffffffff


	//   ....[106]....
        /*04a8*/ 	.word	0xffffffff


	//   ....[107]....
        /*04ac*/ 	.word	0xffffffff


	//   ....[108]....
        /*04b0*/ 	.word	0xffffffff


	//   ....[109]....
        /*04b4*/ 	.word	0xffffffff


	//   ....[110]....
        /*04b8*/ 	.word	0xffffffff


	//   ....[111]....
        /*04bc*/ 	.word	0xffffffff


	//   ....[112]....
        /*04c0*/ 	.word	0xffffffff


	//   ....[113]....
        /*04c4*/ 	.word	0xffffffff


	//   ....[114]....
        /*04c8*/ 	.word	0xffffffff


	//   ....[115]....
        /*04cc*/ 	.word	0xffffffff


	//   ....[116]....
        /*04d0*/ 	.word	0xffffffff


	//   ....[117]....
        /*04d4*/ 	.word	0xffffffff


	//   ....[118]....
        /*04d8*/ 	.word	0xffffffff


	//   ....[119]....
        /*04dc*/ 	.word	0xffffffff


	//   ....[120]....
        /*04e0*/ 	.word	0xffffffff


	//   ....[121]....
        /*04e4*/ 	.word	0xffffffff


	//   ....[122]....
        /*04e8*/ 	.word	0xffffffff


	//   ....[123]....
        /*04ec*/ 	.word	0xffffffff


	//   ....[124]....
        /*04f0*/ 	.word	0xffffffff


	//   ....[125]....
        /*04f4*/ 	.word	0xffffffff


	//   ....[126]....
        /*04f8*/ 	.word	0xffffffff


	//   ....[127]....
        /*04fc*/ 	.word	0xffffffff


	//   ....[128]....
        /*0500*/ 	.word	0xffffffff


	//   ....[129]....
        /*0504*/ 	.word	0xffffffff


	//   ....[130]....
        /*0508*/ 	.word	0xffffffff


	//   ....[131]....
        /*050c*/ 	.word	0xffffffff


	//   ....[132]....
        /*0510*/ 	.word	0xffffffff


	//   ....[133]....
        /*0514*/ 	.word	0xffffffff


	//   ....[134]....
        /*0518*/ 	.word	0xffffffff


	//   ....[135]....
        /*051c*/ 	.word	0xffffffff


	//   ....[136]....
        /*0520*/ 	.word	0xffffffff


	//   ....[137]....
        /*0524*/ 	.word	0xffffffff


	//   ....[138]....
        /*0528*/ 	.word	0xffffffff


	//----- nvinfo : EIATTR_COOP_GROUP_INSTR_OFFSETS
	.align		4
.L_258:
        /*052c*/ 	.byte	0x04, 0x28
        /*052e*/ 	.short	(.L_260 - .L_259)


	//   ....[0]....
.L_259:
        /*0530*/ 	.word	0x00000060


	//   ....[1]....
        /*0534*/ 	.word	0x00001440


	//   ....[2]....
        /*0538*/ 	.word	0x00001470


	//   ....[3]....
        /*053c*/ 	.word	0x00001630


	//   ....[4]....
        /*0540*/ 	.word	0x00001660


	//   ....[5]....
        /*0544*/ 	.word	0x00001730


	//   ....[6]....
        /*0548*/ 	.word	0x00001760


	//   ....[7]....
        /*054c*/ 	.word	0x00001830


	//   ....[8]....
        /*0550*/ 	.word	0x00001860


	//   ....[9]....
        /*0554*/ 	.word	0x00001930


	//   ....[10]....
        /*0558*/ 	.word	0x00001960


	//   ....[11]....
        /*055c*/ 	.word	0x00001a30


	//   ....[12]....
        /*0560*/ 	.word	0x00001a60


	//   ....[13]....
        /*0564*/ 	.word	0x00001b30


	//   ....[14]....
        /*0568*/ 	.word	0x00001b60


	//   ....[15]....
        /*056c*/ 	.word	0x00001c40


	//   ....[16]....
        /*0570*/ 	.word	0x00001c90


	//   ....[17]....
        /*0574*/ 	.word	0x00002190


	//   ....[18]....
        /*0578*/ 	.word	0x000021b0


	//   ....[19]....
        /*057c*/ 	.word	0x000021d0


	//   ....[20]....
        /*0580*/ 	.word	0x000021e0


	//   ....[21]....
        /*0584*/ 	.word	0x000021f0


	//   ....[22]....
        /*0588*/ 	.word	0x00002200


	//   ....[23]....
        /*058c*/ 	.word	0x00002670


	//   ....[24]....
        /*0590*/ 	.word	0x000026a0


	//   ....[25]....
        /*0594*/ 	.word	0x000026e0


	//   ....[26]....
        /*0598*/ 	.word	0x00002710


	//   ....[27]....
        /*059c*/ 	.word	0x00002730


	//   ....[28]....
        /*05a0*/ 	.word	0x00002740


	//   ....[29]....
        /*05a4*/ 	.word	0x00003350


	//   ....[30]....
        /*05a8*/ 	.word	0x00003370


	//   ....[31]....
        /*05ac*/ 	.word	0x00003380


	//   ....[32]....
        /*05b0*/ 	.word	0x00003390


	//   ....[33]....
        /*05b4*/ 	.word	0x000033a0


	//   ....[34]....
        /*05b8*/ 	.word	0x000033b0


	//   ....[35]....
        /*05bc*/ 	.word	0x00003790


	//   ....[36]....
        /*05c0*/ 	.word	0x000039e0


	//   ....[37]....
        /*05c4*/ 	.word	0x00003bb0


	//   ....[38]....
        /*05c8*/ 	.word	0x000041a0


	//   ....[39]....
        /*05cc*/ 	.word	0x00004d30


	//   ....[40]....
        /*05d0*/ 	.word	0x00004d70


	//   ....[41]....
        /*05d4*/ 	.word	0x00004ef0


	//   ....[42]....
        /*05d8*/ 	.word	0x00004f20


	//   ....[43]....
        /*05dc*/ 	.word	0x00005360


	//   ....[44]....
        /*05e0*/ 	.word	0x00005460


	//   ....[45]....
        /*05e4*/ 	.word	0x000054f0


	//   ....[46]....
        /*05e8*/ 	.word	0x00005600


	//   ....[47]....
        /*05ec*/ 	.word	0x00007760


	//   ....[48]....
        /*05f0*/ 	.word	0x00007770


	//   ....[49]....
        /*05f4*/ 	.word	0x00007780


	//   ....[50]....
        /*05f8*/ 	.word	0x00007790


	//   ....[51]....
        /*05fc*/ 	.word	0x000077a0


	//   ....[52]....
        /*0600*/ 	.word	0x000077b0


	//   ....[53]....
        /*0604*/ 	.word	0x00008310


	//   ....[54]....
        /*0608*/ 	.word	0x00008320


	//   ....[55]....
        /*060c*/ 	.word	0x00008330


	//   ....[56]....
        /*0610*/ 	.word	0x00008340


	//   ....[57]....
        /*0614*/ 	.word	0x00008350


	//   ....[58]....
        /*0618*/ 	.word	0x00008360


	//   ....[59]....
        /*061c*/ 	.word	0x00008580


	//   ....[60]....
        /*0620*/ 	.word	0x000087b0


	//   ....[61]....
        /*0624*/ 	.word	0x000089b0


	//   ....[62]....
        /*0628*/ 	.word	0x000092b0


	//   ....[63]....
        /*062c*/ 	.word	0x00009b10


	//   ....[64]....
        /*0630*/ 	.word	0x00009b70


	//   ....[65]....
        /*0634*/ 	.word	0x00009c90


	//   ....[66]....
        /*0638*/ 	.word	0x00009d00


	//   ....[67]....
        /*063c*/ 	.word	0x00009e40


	//   ....[68]....
        /*0640*/ 	.word	0x00009f70


	//   ....[69]....
        /*0644*/ 	.word	0x0000a2f0


	//   ....[70]....
        /*0648*/ 	.word	0x0000a370


	//   ....[71]....
        /*064c*/ 	.word	0x0000c770


	//   ....[72]....
        /*0650*/ 	.word	0x0000c780


	//   ....[73]....
        /*0654*/ 	.word	0x0000c790


	//   ....[74]....
        /*0658*/ 	.word	0x0000c7a0


	//   ....[75]....
        /*065c*/ 	.word	0x0000c7b0


	//   ....[76]....
        /*0660*/ 	.word	0x0000c7c0


	//   ....[77]....
        /*0664*/ 	.word	0x0000d320


	//   ....[78]....
        /*0668*/ 	.word	0x0000d330


	//   ....[79]....
        /*066c*/ 	.word	0x0000d340


	//   ....[80]....
        /*0670*/ 	.word	0x0000d350


	//   ....[81]....
        /*0674*/ 	.word	0x0000d360


	//   ....[82]....
        /*0678*/ 	.word	0x0000d370


	//   ....[83]....
        /*067c*/ 	.word	0x0000d6c0


	//   ....[84]....
        /*0680*/ 	.word	0x0000d780


	//   ....[85]....
        /*0684*/ 	.word	0x0000d7a0


	//   ....[86]....
        /*0688*/ 	.word	0x0000d7e0


	//   ....[87]....
        /*068c*/ 	.word	0x0000d830


	//   ....[88]....
        /*0690*/ 	.word	0x0000d870


	//   ....[89]....
        /*0694*/ 	.word	0x0000d930


	//   ....[90]....
        /*0698*/ 	.word	0x0000dce0


	//   ....[91]....
        /*069c*/ 	.word	0x0000f710


	//   ....[92]....
        /*06a0*/ 	.word	0x0000f720


	//   ....[93]....
        /*06a4*/ 	.word	0x0000f730


	//   ....[94]....
        /*06a8*/ 	.word	0x0000f740


	//   ....[95]....
        /*06ac*/ 	.word	0x0000f790


	//   ....[96]....
        /*06b0*/ 	.word	0x0000f8f0


	//   ....[97]....
        /*06b4*/ 	.word	0x00010310


	//   ....[98]....
        /*06b8*/ 	.word	0x00010320


	//   ....[99]....
        /*06bc*/ 	.word	0x00010330


	//   ....[100]....
        /*06c0*/ 	.word	0x00010340


	//   ....[101]....
        /*06c4*/ 	.word	0x00010350


	//   ....[102]....
        /*06c8*/ 	.word	0x00010360


	//   ....[103]....
        /*06cc*/ 	.word	0x00010580


	//   ....[104]....
        /*06d0*/ 	.word	0x00010790


	//   ....[105]....
        /*06d4*/ 	.word	0x00010b00


	//   ....[106]....
        /*06d8*/ 	.word	0x00011430


	//   ....[107]....
        /*06dc*/ 	.word	0x00011be0


	//   ....[108]....
        /*06e0*/ 	.word	0x00011c30


	//   ....[109]....
        /*06e4*/ 	.word	0x00011d50


	//   ....[110]....
        /*06e8*/ 	.word	0x00011da0


	//   ....[111]....
        /*06ec*/ 	.word	0x00011e10


	//   ....[112]....
        /*06f0*/ 	.word	0x00011ff0


	//   ....[113]....
        /*06f4*/ 	.word	0x00012410


	//   ....[114]....
        /*06f8*/ 	.word	0x00012490


	//   ....[115]....
        /*06fc*/ 	.word	0x00014090


	//   ....[116]....
        /*0700*/ 	.word	0x000140a0


	//   ....[117]....
        /*0704*/ 	.word	0x000140b0


	//   ....[118]....
        /*0708*/ 	.word	0x000140c0


	//   ....[119]....
        /*070c*/ 	.word	0x000140f0


	//   ....[120]....
        /*0710*/ 	.word	0x00014110


	//   ....[121]....
        /*0714*/ 	.word	0x00014130


	//   ....[122]....
        /*0718*/ 	.word	0x00014140


	//   ....[123]....
        /*071c*/ 	.word	0x000151c0


	//   ....[124]....
        /*0720*/ 	.word	0x000151f0


	//   ....[125]....
        /*0724*/ 	.word	0x00015220


	//   ....[126]....
        /*0728*/ 	.word	0x00015250


	//   ....[127]....
        /*072c*/ 	.word	0x00015290


	//   ....[128]....
        /*0730*/ 	.word	0x000152c0


	//   ....[129]....
        /*0734*/ 	.word	0x000152e0


	//   ....[130]....
        /*0738*/ 	.word	0x000152f0


	//   ....[131]....
        /*073c*/ 	.word	0x00015310


	//   ....[132]....
        /*0740*/ 	.word	0x00015320


	//   ....[133]....
        /*0744*/ 	.word	0x000159d0


	//   ....[134]....
        /*0748*/ 	.word	0x000159f0


	//   ....[135]....
        /*074c*/ 	.word	0x00015ff0


	//   ....[136]....
        /*0750*/ 	.word	0x00016010


	//   ....[137]....
        /*0754*/ 	.word	0x00016610


	//   ....[138]....
        /*0758*/ 	.word	0x00016620


	//----- nvinfo : EIATTR_EXIT_INSTR_OFFSETS
	.align		4
.L_260:
        /*075c*/ 	.byte	0x04, 0x1c
        /*075e*/ 	.short	(.L_262 - .L_261)


	//   ....[0]....
.L_261:
        /*0760*/ 	.word	0x000001c0


	//   ....[1]....
        /*0764*/ 	.word	0x00016630


	//   ....[2]....
        /*0768*/ 	.word	0x00016bd0


	//   ....[3]....
        /*076c*/ 	.word	0x00016c20


	//   ....[4]....
        /*0770*/ 	.word	0x00016c50


	//   ....[5]....
        /*0774*/ 	.word	0x00016cb0


	//   ....[6]....
        /*0778*/ 	.word	0x00016f40


	//----- nvinfo : EIATTR_CTAIDZ_USED
	.align		4
.L_262:
        /*077c*/ 	.byte	0x01, 0x04
	.zero		2


	//----- nvinfo : EIATTR_MAX_THREADS
	.align		4
        /*0780*/ 	.byte	0x04, 0x05
        /*0782*/ 	.short	(.L_264 - .L_263)
.L_263:
        /*0784*/ 	.word	0x00000080
        /*0788*/ 	.word	0x00000001
        /*078c*/ 	.word	0x00000001


	//----- nvinfo : EIATTR_CRS_STACK_SIZE
	.align		4
.L_264:
        /*0790*/ 	.byte	0x04, 0x1e
        /*0792*/ 	.short	(.L_266 - .L_265)
.L_265:
        /*0794*/ 	.word	0x00000000
.L_266:


//--------------------- .nv.info._ZN7cutlass13device_kernelIN5flash19enable_sm80_to_sm89INS1_16FlashAttnFwdSm80INS1_25CollectiveMainloopFwdSm80ILi8ELi1ELb1EN4cute5tupleIJNS5_1CILi128EEENS7_ILi96EEES8_EEELi128ENS_6half_tEfNS_4arch4Sm80ELb0ELb1ELb0ELb1ELb1ELb0ELb1ELb1EEENS1_21CollectiveEpilogueFwdINS6_IJS8_S8_S9_EEENS6_IJNS7_ILi1EEESH_SH_EEESB_SD_Li256ELb1ELb1ELb1ELb0EEENS1_36VarlenDynamicPersistentTileSchedulerILi128ELi96ELi256ELi256ELb1ELb1ELb0ELb1ELb0ELb1EEEEEEEEEvNT_6ParamsE --------------------------
	.section	.nv.info._ZN7cutlass13device_kernelIN5flash19enable_sm80_to_sm89INS1_16FlashAttnFwdSm80INS1_25CollectiveMainloopFwdSm80ILi8ELi1ELb1EN4cute5tupleIJNS5_1CILi128EEENS7_ILi96EEES8_EEELi128ENS_6half_tEfNS_4arch4Sm80ELb0ELb1ELb0ELb1ELb1ELb0ELb1ELb1EEENS1_21CollectiveEpilogueFwdINS6_IJS8_S8_S9_EEENS6_IJNS7_ILi1EEESH_SH_EEESB_SD_Li256ELb1ELb1ELb1ELb0EEENS1_36VarlenDynamicPersistentTileSchedulerILi128ELi96ELi256ELi256ELb1ELb1ELb0ELb1ELb0ELb1EEEEEEEEEvNT_6ParamsE,"",@"SHT_CUDA_INFO"
	.sectionflags	@""
	.align	4


	//----- nvinfo : EIATTR_CUDA_API_VERSION
	.align		4
        /*0000*/ 	.byte	0x04, 0x37
        /*0002*/ 	.short	(.L_268 - .L_267)
.L_267:
        /*0004*/ 	.word	0x00000082


	//----- nvinfo : EIATTR_SW2861232_WAR
	.align		4
.L_268:
        /*0008*/ 	.byte	0x01, 0x35
	.zero		2


	//----- nvinfo : EIATTR_PARAM_CBANK
	.align		4
        /*000c*/ 	.byte	0x04, 0x0a
        /*000e*/ 	.short	(.L_270 - .L_269)
	.align		4
.L_269:
        /*0010*/ 	.word	index@(.nv.constant0._ZN7cutlass13device_kernelIN5flash19enable_sm80_to_sm89INS1_16FlashAttnFwdSm80INS1_25CollectiveMainloopFwdSm80ILi8ELi1ELb1EN4cute5tupleIJNS5_1CILi128EEENS7_ILi96EEES8_EEELi128ENS_6half_tEfNS_4arch4Sm80ELb0ELb1ELb0ELb1ELb1ELb0ELb1ELb1EEENS1_21CollectiveEpilogueFwdINS6_IJS8_S8_S9_EEENS6_IJNS7_ILi1EEESH_SH_EEESB_SD_Li256ELb1ELb1ELb1ELb0EEENS1_36VarlenDynamicPersistentTileSchedulerILi128ELi96ELi256ELi256ELb1ELb1ELb0ELb1ELb0ELb1EEEEEEEEEvNT_6ParamsE)
        /*0014*/ 	.short	0x0160
        /*0016*/ 	.short	0x0438


	//----- nvinfo : EIATTR_CBANK_PARAM_SIZE
	.align		4
.L_270:
        /*0018*/ 	.byte	0x03, 0x19
        /*001a*/ 	.short	0x0438


	//----- nvinfo : EIATTR_KPARAM_INFO
	.align		4
        /*001c*/ 	.byte	0x04, 0x17
        /*001e*/ 	.short	(.L_272 - .L_271)
.L_271:
        /*0020*/ 	.word	0x00000000
        /*0024*/ 	.short	0x0000
        /*0026*/ 	.short	0x0000
        /*0028*/ 	.byte	0x00, 0xf0, 0xe1, 0x10


	//----- nvinfo : EIATTR_MAXREG_COUNT
	.align		4
.L_272:
        /*002c*/ 	.byte	0x03, 0x1b
        /*002e*/ 	.short	0x00ff


	//----- nvinfo : EIATTR_NUM_BARRIERS
	.align		4
        /*0030*/ 	.byte	0x02, 0x4c
        /*0032*/ 	.byte	0x06
	.zero		1


	//----- nvinfo : EIATTR_ANNOTATIONS
	.align		4
        /*0034*/ 	.byte	0x04, 0x55
        /*0036*/ 	.short	(.L_274 - .L_273)


	//   ....[0]....
.L_273:
        /* <DEDUP_REMOVED lines=11> */


	//----- nvinfo : EIATTR_MERCURY_ISA_VERSION
	.align		4
.L_274:
        /*00d8*/ 	.byte	0x03, 0x5f
        /*00da*/ 	.short	0x0000


	//----- nvinfo : EIATTR_INT_WARP_WIDE_INSTR_OFFSETS
	.align		4
        /*00dc*/ 	.byte	0x04, 0x31
        /*00de*/ 	.short	(.L_276 - .L_275)


	//   ....[0]....
.L_275:
        /*00e0*/ 	.word	0x000127c0


	//   ....[1]....
        /*00e4*/ 	.word	0x00012840


	//----- nvinfo : EIATTR_COOP_GROUP_MASK_REGIDS
	.align		4
.L_276:
        /*00e8*/ 	.byte	0x04, 0x29
        /*00ea*/ 	.short	(.L_278 - .L_277)


	//   ....[0]....
.L_277:
        /*00ec*/ 	.word	0xffffffff


	//   ....[1]....
        /*00f0*/ 	.word	0xffffffff


	//   ....[2]....
        /*00f4*/ 	.word	0xffffffff


	//   ....[3]....
        /*00f8*/ 	.word	0xffffffff


	//   ....[4]....
        /*00fc*/ 	.word	0xffffffff


	//   ....[5]....
        /*0100*/ 	.word	0xffffffff


	//   ....[6]....
        /*0104*/ 	.word	0xffffffff


	//   ....[7]....
        /*0108*/ 	.word	0xffffffff


	//   ....[8]....
        /*010c*/ 	.word	0xffffffff


	//   ....[9]....
        /*0110*/ 	.word	0xffffffff


	//   ....[10]....
        /*0114*/ 	.word	0xffffffff


	//   ....[11]....
        /*0118*/ 	.word	0xffffffff


	//   ....[12]....
        /*011c*/ 	.word	0xffffffff


	//   ....[13]....
        /*0120*/ 	.word	0xffffffff


	//   ....[14]....
        /*0124*/ 	.word	0xffffffff


	//   ....[15]....
        /*0128*/ 	.word	0xffffffff


	//   ....[16]....
        /*012c*/ 	.word	0xffffffff


	//   ....[17]....
        /*0130*/ 	.word	0xffffffff


	//   ....[18]....
        /*0134*/ 	.word	0xffffffff


	//   ....[19]....
        /*0138*/ 	.word	0xffffffff


	//   ....[20]....
        /*013c*/ 	.word	0xffffffff


	//   ....[21]....
        /*0140*/ 	.word	0xffffffff


	//   ....[22]....
        /*0144*/ 	.word	0xffffffff


	//   ....[23]....
        /*0148*/ 	.word	0xffffffff


	//   ....[24]....
        /*014c*/ 	.word	0xffffffff


	//   ....[25]....
        /*0150*/ 	.word	0xffffffff


	//   ....[26]....
        /*0154*/ 	.word	0xffffffff


	//   ....[27]....
        /*0158*/ 	.word	0xffffffff


	//   ....[28]....
        /*015c*/ 	.word	0xffffffff


	//   ....[29]....
        /*0160*/ 	.word	0xffffffff


	//   ....[30]....
        /*0164*/ 	.word	0xffffffff


	//   ....[31]....
        /*0168*/ 	.word	0xffffffff


	//   ....[32]....
        /*016c*/ 	.word	0xffffffff


	//   ....[33]....
        /*0170*/ 	.word	0xffffffff


	//   ....[34]....
        /*0174*/ 	.word	0xffffffff


	//   ....[35]....
        /*0178*/ 	.word	0xffffffff


	//   ....[36]....
        /*017c*/ 	.word	0xffffffff


	//   ....[37]....
        /*0180*/ 	.word	0xffffffff


	//   ....[38]....
        /*0184*/ 	.word	0xffffffff


	//   ....[39]....
        /*0188*/ 	.word	0xffffffff


	//   ....[40]....
        /*018c*/ 	.word	0xffffffff


	//   ....[41]....
        /*0190*/ 	.word	0xffffffff


	//   ....[42]....
        /*0194*/ 	.word	0xffffffff


	//   ....[43]....
        /*0198*/ 	.word	0xffffffff


	//   ....[44]....
        /*019c*/ 	.word	0xffffffff


	//   ....[45]....
        /*01a0*/ 	.word	0xffffffff


	//   ....[46]....
        /*01a4*/ 	.word	0xffffffff


	//   ....[47]....
        /*01a8*/ 	.word	0xffffffff


	//   ....[48]....
        /*01ac*/ 	.word	0xffffffff


	//   ....[49]....
        /*01b0*/ 	.word	0xffffffff


	//   ....[50]....
        /*01b4*/ 	.word	0xffffffff


	//   ....[51]....
        /*01b8*/ 	.word	0xffffffff


	//   ....[52]....
        /*01bc*/ 	.word	0xffffffff


	//   ....[53]....
        /*01c0*/ 	.word	0xffffffff


	//   ....[54]....
        /*01c4*/ 	.word	0xffffffff


	//   ....[55]....
        /*01c8*/ 	.word	0xffffffff


	//   ....[56]....
        /*01cc*/ 	.word	0xffffffff


	//   ....[57]....
        /*01d0*/ 	.word	0xffffffff


	//   ....[58]....
        /*01d4*/ 	.word	0xffffffff


	//   ....[59]....
        /*01d8*/ 	.word	0xffffffff


	//   ....[60]....
        /*01dc*/ 	.word	0xffffffff


	//   ....[61]....
        /*01e0*/ 	.word	0xffffffff


	//   ....[62]....
        /*01e4*/ 	.word	0xffffffff


	//   ....[63]....
        /*01e8*/ 	.word	0xffffffff


	//   ....[64]....
        /*01ec*/ 	.word	0xffffffff


	//   ....[65]....
        /*01f0*/ 	.word	0xffffffff


	//   ....[66]....
        /*01f4*/ 	.word	0xffffffff


	//   ....[67]....
        /*01f8*/ 	.word	0xffffffff


	//   ....[68]....
        /*01fc*/ 	.word	0xffffffff


	//   ....[69]....
        /*0200*/ 	.word	0xffffffff


	//   ....[70]....
        /*0204*/ 	.word	0xffffffff


	//   ....[71]....
        /*0208*/ 	.word	0xffffffff


	//   ....[72]....
        /*020c*/ 	.word	0xffffffff


	//   ....[73]....
        /*0210*/ 	.word	0xffffffff


	//   ....[74]....
        /*0214*/ 	.word	0xffffffff


	//   ....[75]....
        /*0218*/ 	.word	0xffffffff


	//   ....[76]....
        /*021c*/ 	.word	0xffffffff


	//   ....[77]....
        /*0220*/ 	.word	0xffffffff


	//   ....[78]....
        /*0224*/ 	.word	0xffffffff


	//   ....[79]....
        /*0228*/ 	.word	0xffffffff


	//   ....[80]....
        /*022c*/ 	.word	0xffffffff


	//   ....[81]....
        /*0230*/ 	.word	0xffffffff


	//   ....[82]....
        /*0234*/ 	.word	0xffffffff


	//   ....[83]....
        /*0238*/ 	.word	0xffffffff


	//   ....[84]....
        /*023c*/ 	.word	0xffffffff


	//   ....[85]....
        /*0240*/ 	.word	0xffffffff


	//   ....[86]....
        /*0244*/ 	.word	0xffffffff


	//   ....[87]....
        /*0248*/ 	.word	0xffffffff


	//   ....[88]....
        /*024c*/ 	.word	0xffffffff


	//   ....[89]....
        /*0250*/ 	.word	0xffffffff


	//   ....[90]....
        /*0254*/ 	.word	0xffffffff


	//   ....[91]....
        /*0258*/ 	.word	0xffffffff


	//   ....[92]....
        /*025c*/ 	.word	0xffffffff


	//   ....[93]....
        /*0260*/ 	.word	0xffffffff


	//   ....[94]....
        /*0264*/ 	.word	0xffffffff


	//   ....[95]....
        /*0268*/ 	.word	0xffffffff


	//   ....[96]....
        /*026c*/ 	.word	0xffffffff


	//   ....[97]....
        /*0270*/ 	.word	0xffffffff


	//   ....[98]....
        /*0274*/ 	.word	0xffffffff


	//   ....[99]....
        /*0278*/ 	.word	0xffffffff


	//   ....[100]....
        /*027c*/ 	.word	0xffffffff


	//   ....[101]....
        /*0280*/ 	.word	0xffffffff


	//   ....[102]....
        /*0284*/ 	.word	0xffffffff


	//   ....[103]....
        /*0288*/ 	.word	0xffffffff


	//   ....[104]....
        /*028c*/ 	.word	0xffffffff


	//   ....[105]....
        /*0290*/ 	.word	0xffffffff


	//   ....[106]....
        /*0294*/ 	.word	0xffffffff


	//   ....[107]....
        /*0298*/ 	.word	0xffffffff


	//   ....[108]....
        /*029c*/ 	.word	0xffffffff


	//   ....[109]....
        /*02a0*/ 	.word	0xffffffff


	//   ....[110]....
        /*02a4*/ 	.word	0xffffffff


	//   ....[111]....
        /*02a8*/ 	.word	0xffffffff


	//   ....[112]....
        /*02ac*/ 	.word	0xffffffff


	//   ....[113]....
        /*02b0*/ 	.word	0xffffffff


	//   ....[114]....
        /*02b4*/ 	.word	0xffffffff


	//   ....[115]....
        /*02b8*/ 	.word	0xffffffff


	//   ....[116]....
        /*02bc*/ 	.word	0xffffffff


	//   ....[117]....
        /*02c0*/ 	.word	0xffffffff


	//   ....[118]....
        /*02c4*/ 	.word	0xffffffff


	//   ....[119]....
        /*02c8*/ 	.word	0xffffffff


	//   ....[120]....
        /*02cc*/ 	.word	0xffffffff


	//   ....[121]....
        /*02d0*/ 	.word	0xffffffff


	//   ....[122]....
        /*02d4*/ 	.word	0xffffffff


	//   ....[123]....
        /*02d8*/ 	.word	0xffffffff


	//   ....[124]....
        /*02dc*/ 	.word	0xffffffff


	//   ....[125]....
        /*02e0*/ 	.word	0xffffffff


	//   ....[126]....
        /*02e4*/ 	.word	0xffffffff


	//   ....[127]....
        /*02e8*/ 	.word	0xffffffff


	//   ....[128]....
        /*02ec*/ 	.word	0xffffffff


	//   ....[129]....
        /*02f0*/ 	.word	0xffffffff


	//   ....[130]....
        /*02f4*/ 	.word	0xffffffff


	//   ....[131]....
        /*02f8*/ 	.word	0xffffffff


	//   ....[132]....
        /*02fc*/ 	.word	0xffffffff


	//   ....[133]....
        /*0300*/ 	.word	0xffffffff


	//   ....[134]....
        /*0304*/ 	.word	0xffffffff


	//   ....[135]....
        /*0308*/ 	.word	0xffffffff


	//   ....[136]....
        /*030c*/ 	.word	0xffffffff


	//   ....[137]....
        /*0310*/ 	.word	0xffffffff


	//   ....[138]....
        /*0314*/ 	.word	0xffffffff


	//   ....[139]....
        /*0318*/ 	.word	0xffffffff


	//   ....[140]....
        /*031c*/ 	.word	0xffffffff


	//   ....[141]....
        /*0320*/ 	.word	0xffffffff


	//   ....[142]....
        /*0324*/ 	.word	0xffffffff


	//   ....[143]....
        /*0328*/ 	.word	0xffffffff


	//   ....[144]....
        /*032c*/ 	.word	0xffffffff


	//   ....[145]....
        /*0330*/ 	.word	0xffffffff


	//   ....[146]....
        /*0334*/ 	.word	0xffffffff


	//   ....[147]....
        /*0338*/ 	.word	0xffffffff


	//   ....[148]....
        /*033c*/ 	.word	0xffffffff


	//   ....[149]....
        /*0340*/ 	.word	0xffffffff


	//   ....[150]....
        /*0344*/ 	.word	0xffffffff


	//   ....[151]....
        /*0348*/ 	.word	0xffffffff


	//   ....[152]....
        /*034c*/ 	.word	0xffffffff


	//   ....[153]....
        /*0350*/ 	.word	0xffffffff


	//   ....[154]....
        /*0354*/ 	.word	0xffffffff


	//   ....[155]....
        /*0358*/ 	.word	0xffffffff


	//   ....[156]....
        /*035c*/ 	.word	0xffffffff


	//   ....[157]....
        /*0360*/ 	.word	0xffffffff


	//   ....[158]....
        /*0364*/ 	.word	0xffffffff


	//   ....[159]....
        /*0368*/ 	.word	0xffffffff


	//   ....[160]....
        /*036c*/ 	.word	0xffffffff


	//   ....[161]....
        /*0370*/ 	.word	0xffffffff


	//   ....[162]....
        /*0374*/ 	.word	0xffffffff


	//   ....[163]....
        /*0378*/ 	.word	0xffffffff


	//   ....[164]....
        /*037c*/ 	.word	0xffffffff


	//   ....[165]....
        /*0380*/ 	.word	0xffffffff


	//   ....[166]....
        /*0384*/ 	.word	0xffffffff


	//   ....[167]....
        /*0388*/ 	.word	0xffffffff


	//   ....[168]....
        /*038c*/ 	.word	0xffffffff


	//   ....[169]....
        /*0390*/ 	.word	0xffffffff


	//   ....[170]....
        /*0394*/ 	.word	0xffffffff


	//   ....[171]....
        /*0398*/ 	.word	0xffffffff


	//   ....[172]....
        /*039c*/ 	.word	0xffffffff


	//   ....[173]....
        /*03a0*/ 	.word	0xffffffff


	//   ....[174]....
        /*03a4*/ 	.word	0xffffffff


	//   ....[175]....
        /*03a8*/ 	.word	0xffffffff


	//   ....[176]....
        /*03ac*/ 	.word	0xffffffff


	//   ....[177]....
        /*03b0*/ 	.word	0xffffffff


	//   ....[178]....
        /*03b4*/ 	.word	0xffffffff


	//   ....[179]....
        /*03b8*/ 	.word	0xffffffff


	//   ....[180]....
        /*03bc*/ 	.word	0xffffffff


	//   ....[181]....
        /*03c0*/ 	.word	0xffffffff


	//   ....[182]....
        /*03c4*/ 	.word	0xffffffff


	//   ....[183]....
        /*03c8*/ 	.word	0xffffffff


	//   ....[184]....
        /*03cc*/ 	.word	0xffffffff


	//   ....[185]....
        /*03d0*/ 	.word	0xffffffff


	//   ....[186]....
        /*03d4*/ 	.word	0xffffffff


	//   ....[187]....
        /*03d8*/ 	.word	0xffffffff


	//   ....[188]....
        /*03dc*/ 	.word	0xffffffff


	//   ....[189]....
        /*03e0*/ 	.word	0xffffffff


	//   ....[190]....
        /*03e4*/ 	.word	0xffffffff


	//   ....[191]....
        /*03e8*/ 	.word	0xffffffff


	//   ....[192]....
        /*03ec*/ 	.word	0xffffffff


	//   ....[193]....
        /*03f0*/ 	.word	0xffffffff


	//   ....[194]....
        /*03f4*/ 	.word	0xffffffff


	//   ....[195]....
        /*03f8*/ 	.word	0xffffffff


	//   ....[196]....
        /*03fc*/ 	.word	0xffffffff


	//   ....[197]....
        /*0400*/ 	.word	0xffffffff


	//   ....[198]....
        /*0404*/ 	.word	0xffffffff


	//   ....[199]....
        /*0408*/ 	.word	0xffffffff


	//   ....[200]....
        /*040c*/ 	.word	0xffffffff


	//   ....[201]....
        /*0410*/ 	.word	0xffffffff


	//   ....[202]....
        /*0414*/ 	.word	0xffffffff


	//   ....[203]....
        /*0418*/ 	.word	0xffffffff


	//   ....[204]....
        /*041c*/ 	.word	0xffffffff


	//   ....[205]....
        /*0420*/ 	.word	0xffffffff


	//   ....[206]....
        /*0424*/ 	.word	0xffffffff


	//   ....[207]....
        /*0428*/ 	.word	0xffffffff


	//   ....[208]....
        /*042c*/ 	.word	0xffffffff


	//   ....[209]....
        /*0430*/ 	.word	0xffffffff


	//   ....[210]....
        /*0434*/ 	.word	0xffffffff


	//   ....[211]....
        /*0438*/ 	.word	0xffffffff


	//   ....[212]....
        /*043c*/ 	.word	0xffffffff


	//   ....[213]....
        /*0440*/ 	.word	0xffffffff


	//   ....[214]....
        /*0444*/ 	.word	0xffffffff


	//   ....[215]....
        /*0448*/ 	.word	0xffffffff


	//   ....[216]....
        /*044c*/ 	.word	0xffffffff


	//   ....[217]....
        /*0450*/ 	.word	0xffffffff


	//   ....[218]....
        /*0454*/ 	.word	0xffffffff


	//   ....[219]....
        /*0458*/ 	.word	0xffffffff


	//   ....[220]....
        /*045c*/ 	.word	0xffffffff


	//   ....[221]....
        /*0460*/ 	.word	0xffffffff


	//   ....[222]....
        /*0464*/ 	.word	0xffffffff


	//   ....[223]....
        /*0468*/ 	.word	0xffffffff


	//   ....[224]....
        /*046c*/ 	.word	0xffffffff


	//   ....[225]....
        /*0470*/ 	.word	0xffffffff


	//   ....[226]....
        /*0474*/ 	.word	0xffffffff


	//   ....[227]....
        /*0478*/ 	.word	0xffffffff


	//   ....[228]....
        /*047c*/ 	.word	0xffffffff


	//   ....[229]....
        /*0480*/ 	.word	0xffffffff


	//   ....[230]....
        /*0484*/ 	.word	0xffffffff


	//   ....[231]....
        /*0488*/ 	.word	0xffffffff


	//   ....[232]....
        /*048c*/ 	.word	0xffffffff


	//   ....[233]....
        /*0490*/ 	.word	0xffffffff


	//   ....[234]....
        /*0494*/ 	.word	0xffffffff


	//   ....[235]....
        /*0498*/ 	.word	0xffffffff


	//   ....[236]....
        /*049c*/ 	.word	0xffffffff


	//   ....[237]....
        /*04a0*/ 	.word	0xffffffff


	//   ....[238]....
        /*04a4*/ 	.word	0xffffffff


	//   ....[239]....
        /*04a8*/ 	.word	0xffffffff


	//   ....[240]....
        /*04ac*/ 	.word	0xffffffff


	//   ....[241]....
        /*04b0*/ 	.word	0xffffffff


	//   ....[242]....
        /*04b4*/ 	.word	0xffffffff


	//   ....[243]....
        /*04b8*/ 	.word	0xffffffff


	//   ....[244]....
        /*04bc*/ 	.word	0xffffffff


	//   ....[245]....
        /*04c0*/ 	.word	0xffffffff


	//   ....[246]....
        /*04c4*/ 	.word	0xffffffff


	//   ....[247]....
        /*04c8*/ 	.word	0xffffffff


	//   ....[248]....
        /*04cc*/ 	.word	0xffffffff


	//   ....[249]....
        /*04d0*/ 	.word	0xffffffff


	//   ....[250]....
        /*04d4*/ 	.word	0xffffffff


	//   ....[251]....
        /*04d8*/ 	.word	0xffffffff


	//   ....[252]....
        /*04dc*/ 	.word	0xffffffff


	//   ....[253]....
        /*04e0*/ 	.word	0xffffffff


	//   ....[254]....
        /*04e4*/ 	.word	0xffffffff


	//   ....[255]....
        /*04e8*/ 	.word	0xffffffff


	//   ....[0]....
        /*04ec*/ 	.word	0xffffffff


	//   ....[1]....
        /*04f0*/ 	.word	0xffffffff


	//----- nvinfo : EIATTR_COOP_GROUP_INSTR_OFFSETS
	.align		4
.L_278:
        /*04f4*/ 	.byte	0x04, 0x28
        /*04f6*/ 	.short	(.L_280 - .L_279)


	//   ....[0]....
.L_279:
        /*04f8*/ 	.word	0x00000050


	//   ....[1]....
        /*04fc*/ 	.word	0x000001e0


	//   ....[2]....
        /*0500*/ 	.word	0x00000210


	//   ....[3]....
        /*0504*/ 	.word	0x00000240


	//   ....[4]....
        /*0508*/ 	.word	0x00000270


	//   ....[5]....
        /*050c*/ 	.word	0x000002a0


	//   ....[6]....
        /*0510*/ 	.word	0x000002d0


	//   ....[7]....
        /*0514*/ 	.word	0x00000430


	//   ....[8]....
        /*0518*/ 	.word	0x00000470


	//   ....[9]....
        /*051c*/ 	.word	0x000004a0


	//   ....[10]....
        /*0520*/ 	.word	0x000004d0


	//   ....[11]....
        /*0524*/ 	.word	0x00000500


	//   ....[12]....
        /*0528*/ 	.word	0x00000530


	//   ....[13]....
        /*052c*/ 	.word	0x000005c0


	//   ....[14]....
        /*0530*/ 	.word	0x00000600


	//   ....[15]....
        /*0534*/ 	.word	0x00000620


	//   ....[16]....
        /*0538*/ 	.word	0x00000680


	//   ....[17]....
        /*053c*/ 	.word	0x00002830


	//   ....[18]....
        /*0540*/ 	.word	0x00002860


	//   ....[19]....
        /*0544*/ 	.word	0x000028a0


	//   ....[20]....
        /*0548*/ 	.word	0x000028e0


	//   ....[21]....
        /*054c*/ 	.word	0x00002af0


	//   ....[22]....
        /*0550*/ 	.word	0x00002b10


	//   ....[23]....
        /*0554*/ 	.word	0x00002b60


	//   ....[24]....
        /*0558*/ 	.word	0x00002bc0


	//   ....[25]....
        /*055c*/ 	.word	0x00002cf0


	//   ....[26]....
        /*0560*/ 	.word	0x00002d20


	//   ....[27]....
        /*0564*/ 	.word	0x00002d60


	//   ....[28]....
        /*0568*/ 	.word	0x00002d90


	//   ....[29]....
        /*056c*/ 	.word	0x00002e20


	//   ....[30]....
        /*0570*/ 	.word	0x00002e60


	//   ....[31]....
        /*0574*/ 	.word	0x00003220


	//   ....[32]....
        /*0578*/ 	.word	0x00003230


	//   ....[33]....
        /*057c*/ 	.word	0x00003240


	//   ....[34]....
        /*0580*/ 	.word	0x00003250


	//   ....[35]....
        /*0584*/ 	.word	0x00003260


	//   ....[36]....
        /*0588*/ 	.word	0x00003280


	//   ....[37]....
        /*058c*/ 	.word	0x00003f80


	//   ....[38]....
        /*0590*/ 	.word	0x00003fa0


	//   ....[39]....
        /*0594*/ 	.word	0x00003fc0


	//   ....[40]....
        /*0598*/ 	.word	0x00003fd0


	//   ....[41]....
        /*059c*/ 	.word	0x00003fe0


	//   ....[42]....
        /*05a0*/ 	.word	0x000040c0


	//   ....[43]....
        /*05a4*/ 	.word	0x000042f0


	//   ....[44]....
        /*05a8*/ 	.word	0x00004ce0


	//   ....[45]....
        /*05ac*/ 	.word	0x00005710


	//   ....[46]....
        /*05b0*/ 	.word	0x00005740


	//   ....[47]....
        /*05b4*/ 	.word	0x00005750


	//   ....[48]....
        /*05b8*/ 	.word	0x00005780


	//   ....[49]....
        /*05bc*/ 	.word	0x00007020


	//   ....[50]....
        /*05c0*/ 	.word	0x00007040


	//   ....[51]....
        /*05c4*/ 	.word	0x00007100


	//   ....[52]....
        /*05c8*/ 	.word	0x00007110


	//   ....[53]....
        /*05cc*/ 	.word	0x00007180


	//   ....[54]....
        /*05d0*/ 	.word	0x000071a0


	//   ....[55]....
        /*05d4*/ 	.word	0x00007dd0


	//   ....[56]....
        /*05d8*/ 	.word	0x00007df0


	//   ....[57]....
        /*05dc*/ 	.word	0x00007eb0


	//   ....[58]....
        /*05e0*/ 	.word	0x00007ec0


	//   ....[59]....
        /*05e4*/ 	.word	0x00007f30


	//   ....[60]....
        /*05e8*/ 	.word	0x00007f50


	//   ....[61]....
        /*05ec*/ 	.word	0x00008130


	//   ....[62]....
        /*05f0*/ 	.word	0x00008b70


	//   ....[63]....
        /*05f4*/ 	.word	0x000095f0


	//   ....[64]....
        /*05f8*/ 	.word	0x00009620


	//   ....[65]....
        /*05fc*/ 	.word	0x00009630


	//   ....[66]....
        /*0600*/ 	.word	0x00009660


	//   ....[67]....
        /*0604*/ 	.word	0x0000b3f0


	//   ....[68]....
        /*0608*/ 	.word	0x0000b410


	//   ....[69]....
        /*060c*/ 	.word	0x0000b4d0


	//   ....[70]....
        /*0610*/ 	.word	0x0000b4e0


	//   ....[71]....
        /*0614*/ 	.word	0x0000b550


	//   ....[72]....
        /*0618*/ 	.word	0x0000b570


	//   ....[73]....
        /*061c*/ 	.word	0x0000c1a0


	//   ....[74]....
        /*0620*/ 	.word	0x0000c1c0


	//   ....[75]....
        /*0624*/ 	.word	0x0000c280


	//   ....[76]....
        /*0628*/ 	.word	0x0000c290


	//   ....[77]....
        /*062c*/ 	.word	0x0000c300


	//   ....[78]....
        /*0630*/ 	.word	0x0000c320


	//   ....[79]....
        /*0634*/ 	.word	0x0000c760


	//   ....[80]....
        /*0638*/ 	.word	0x0000c790


	//   ....[81]....
        /*063c*/ 	.word	0x0000c7a0


	//   ....[82]....
        /*0640*/ 	.word	0x0000c7d0


	//   ....[83]....
        /*0644*/ 	.word	0x0000e330


	//   ....[84]....
        /*0648*/ 	.word	0x0000e340


	//   ....[85]....
        /*064c*/ 	.word	0x0000e390


	//   ....[86]....
        /*0650*/ 	.word	0x0000e3d0


	//   ....[87]....
        /*0654*/ 	.word	0x0000e430


	//   ....[88]....
        /*0658*/ 	.word	0x0000e460


	//   ....[89]....
        /*065c*/ 	.word	0x0000f050


	//   ....[90]....
        /*0660*/ 	.word	0x0000f070


	//   ....[91]....
        /*0664*/ 	.word	0x0000f120


	//   ....[92]....
        /*0668*/ 	.word	0x0000f140


	//   ....[93]....
        /*066c*/ 	.word	0x0000f150


	//   ....[94]....
        /*0670*/ 	.word	0x0000f1c0


	//   ....[95]....
        /*0674*/ 	.word	0x0000f360


	//   ....[96]....
        /*0678*/ 	.word	0x0000fda0


	//   ....[97]....
        /*067c*/ 	.word	0x00010820


	//   ....[98]....
        /*0680*/ 	.word	0x00010850


	//   ....[99]....
        /*0684*/ 	.word	0x00010860


	//   ....[100]....
        /*0688*/ 	.word	0x00010890


	//   ....[101]....
        /*068c*/ 	.word	0x000121a0


	//   ....[102]....
        /*0690*/ 	.word	0x000121d0


	//   ....[103]....
        /*0694*/ 	.word	0x000121e0


	//   ....[104]....
        /*0698*/ 	.word	0x00012210


	//   ....[105]....
        /*069c*/ 	.word	0x00013220


	//   ....[106]....
        /*06a0*/ 	.word	0x00013250


	//   ....[107]....
        /*06a4*/ 	.word	0x00013260


	//   ....[108]....
        /*06a8*/ 	.word	0x00013270


	//   ....[109]....
        /*06ac*/ 	.word	0x000135a0


	//   ....[110]....
        /*06b0*/ 	.word	0x000135c0


	//   ....[111]....
        /*06b4*/ 	.word	0x000136d0


	//   ....[112]....
        /*06b8*/ 	.word	0x000136e0


	//   ....[113]....
        /*06bc*/ 	.word	0x000137f0


	//   ....[114]....
        /*06c0*/ 	.word	0x00013810


	//   ....[115]....
        /*06c4*/ 	.word	0x00013920


	//   ....[116]....
        /*06c8*/ 	.word	0x00013930


	//   ....[117]....
        /*06cc*/ 	.word	0x00013c30


	//   ....[118]....
        /*06d0*/ 	.word	0x00013c50


	//   ....[119]....
        /*06d4*/ 	.word	0x00014360


	//   ....[120]....
        /*06d8*/ 	.word	0x00014370


	//   ....[121]....
        /*06dc*/ 	.word	0x000151b0


	//   ....[122]....
        /*06e0*/ 	.word	0x000151d0


	//   ....[123]....
        /*06e4*/ 	.word	0x000152f0


	//   ....[124]....
        /*06e8*/ 	.word	0x00015300


	//   ....[125]....
        /*06ec*/ 	.word	0x00015410


	//   ....[126]....
        /*06f0*/ 	.word	0x00015430


	//   ....[127]....
        /*06f4*/ 	.word	0x00015540


	//   ....[128]....
        /*06f8*/ 	.word	0x00015550


	//   ....[129]....
        /*06fc*/ 	.word	0x00015700


	//   ....[130]....
        /*0700*/ 	.word	0x00015720


	//   ....[131]....
        /*0704*/ 	.word	0x00015840


	//   ....[132]....
        /*0708*/ 	.word	0x00015880


	//   ....[133]....
        /*070c*/ 	.word	0x000158b0


	//   ....[134]....
        /*0710*/ 	.word	0x000158e0


	//   ....[135]....
        /*0714*/ 	.word	0x00015910


	//   ....[136]....
        /*0718*/ 	.word	0x00015940


	//   ....[137]....
        /*071c*/ 	.word	0x00015a90


	//   ....[138]....
        /*0720*/ 	.word	0x00015ad0


	//   ....[139]....
        /*0724*/ 	.word	0x00015b00


	//   ....[140]....
        /*0728*/ 	.word	0x00015b30


	//   ....[141]....
        /*072c*/ 	.word	0x00015b60


	//   ....[142]....
        /*0730*/ 	.word	0x00015b90


	//   ....[143]....
        /*0734*/ 	.word	0x00015c20


	//   ....[144]....
        /*0738*/ 	.word	0x00015c60


	//   ....[145]....
        /*073c*/ 	.word	0x00015c70


	//   ....[146]....
        /*0740*/ 	.word	0x00015cd0


	//   ....[147]....
        /*0744*/ 	.word	0x00016680


	//   ....[148]....
        /*0748*/ 	.word	0x000166e0


	//   ....[149]....
        /*074c*/ 	.word	0x00016730


	//   ....[150]....
        /*0750*/ 	.word	0x00016780


	//   ....[151]....
        /*0754*/ 	.word	0x000167d0


	//   ....[152]....
        /*0758*/ 	.word	0x00016840


	//   ....[153]....
        /*075c*/ 	.word	0x00016890


	//   ....[154]....
        /*0760*/ 	.word	0x00016900


	//   ....[155]....
        /*0764*/ 	.word	0x00016970


	//   ....[156]....
        /*0768*/ 	.word	0x000169e0


	//   ....[157]....
        /*076c*/ 	.word	0x00016a50


	//   ....[158]....
        /*0770*/ 	.word	0x00016ac0


	//   ....[159]....
        /*0774*/ 	.word	0x00016be0


	//   ....[160]....
        /*0778*/ 	.word	0x00016c40


	//   ....[161]....
        /*077c*/ 	.word	0x00016d80


	//   ....[162]....
        /*0780*/ 	.word	0x00016de0


	//   ....[163]....
        /*0784*/ 	.word	0x00016e50


	//   ....[164]....
        /*0788*/ 	.word	0x00016ec0


	//   ....[165]....
        /*078c*/ 	.word	0x00016f20


	//   ....[166]....
        /*0790*/ 	.word	0x00016f70


	//   ....[167]....
        /*0794*/ 	.word	0x00016fc0


	//   ....[168]....
        /*0798*/ 	.word	0x00017010


	//   ....[169]....
        /*079c*/ 	.word	0x00017080


	//   ....[170]....
        /*07a0*/ 	.word	0x000170f0


	//   ....[171]....
        /*07a4*/ 	.word	0x00017210


	//   ....[172]....
        /*07a8*/ 	.word	0x00017270


	//   ....[173]....
        /*07ac*/ 	.word	0x000173b0


	//   ....[174]....
        /*07b0*/ 	.word	0x00017410


	//   ....[175]....
        /*07b4*/ 	.word	0x00017480


	//   ....[176]....
        /*07b8*/ 	.word	0x000174f0


	//   ....[177]....
        /*07bc*/ 	.word	0x00017610


	//   ....[178]....
        /*07c0*/ 	.word	0x00017670


	//   ....[179]....
        /*07c4*/ 	.word	0x000177b0


	//   ....[180]....
        /*07c8*/ 	.word	0x00017810


	//   ....[181]....
        /*07cc*/ 	.word	0x00017880


	//   ....[182]....
        /*07d0*/ 	.word	0x000178f0


	//   ....[183]....
        /*07d4*/ 	.word	0x00017940


	//   ....[184]....
        /*07d8*/ 	.word	0x00017990


	//   ....[185]....
        /*07dc*/ 	.word	0x000179e0


	//   ....[186]....
        /*07e0*/ 	.word	0x00017a20


	//   ....[187]....
        /*07e4*/ 	.word	0x00017a80


	//   ....[188]....
        /*07e8*/ 	.word	0x00017af0


	//   ....[189]....
        /*07ec*/ 	.word	0x00017c10


	//   ....[190]....
        /*07f0*/ 	.word	0x00017c70


	//   ....[191]....
        /*07f4*/ 	.word	0x00017db0


	//   ....[192]....
        /*07f8*/ 	.word	0x00017e10


	//   ....[193]....
        /*07fc*/ 	.word	0x00017e80


	//   ....[194]....
        /*0800*/ 	.word	0x00017ef0


	//   ....[195]....
        /*0804*/ 	.word	0x00018010


	//   ....[196]....
        /*0808*/ 	.word	0x00018070


	//   ....[197]....
        /*080c*/ 	.word	0x000181b0


	//   ....[198]....
        /*0810*/ 	.word	0x00018210


	//   ....[199]....
        /*0814*/ 	.word	0x00018260


	//   ....[200]....
        /*0818*/ 	.word	0x000182b0


	//   ....[201]....
        /*081c*/ 	.word	0x00018300


	//   ....[202]....
        /*0820*/ 	.word	0x00018340


	//   ....[203]....
        /*0824*/ 	.word	0x000183a0


	//   ....[204]....
        /*0828*/ 	.word	0x00018410


	//   ....[205]....
        /*082c*/ 	.word	0x00018480


	//   ....[206]....
        /*0830*/ 	.word	0x00018590


	//   ....[207]....
        /*0834*/ 	.word	0x000185f0


	//   ....[208]....
        /*0838*/ 	.word	0x00018700


	//   ....[209]....
        /*083c*/ 	.word	0x00018760


	//   ....[210]....
        /*0840*/ 	.word	0x000187d0


	//   ....[211]....
        /*0844*/ 	.word	0x00018840


	//   ....[212]....
        /*0848*/ 	.word	0x00018890


	//   ....[213]....
        /*084c*/ 	.word	0x000188d0


	//   ....[214]....
        /*0850*/ 	.word	0x00018920


	//   ....[215]....
        /*0854*/ 	.word	0x00018970


	//   ....[216]....
        /*0858*/ 	.word	0x000189c0


	//   ....[217]....
        /*085c*/ 	.word	0x00018a10


	//   ....[218]....
        /*0860*/ 	.word	0x00018a60


	//   ....[219]....
        /*0864*/ 	.word	0x00018ab0


	//   ....[220]....
        /*0868*/ 	.word	0x00018b20


	//   ....[221]....
        /*086c*/ 	.word	0x00018b90


	//   ....[222]....
        /*0870*/ 	.word	0x00018c00


	//   ....[223]....
        /*0874*/ 	.word	0x00018c60


	//   ....[224]....
        /*0878*/ 	.word	0x00018cd0


	//   ....[225]....
        /*087c*/ 	.word	0x00018d40


	//   ....[226]....
        /*0880*/ 	.word	0x00018db0


	//   ....[227]....
        /*0884*/ 	.word	0x00018e10


	//   ....[228]....
        /*0888*/ 	.word	0x00018e80


	//   ....[229]....
        /*088c*/ 	.word	0x00018ef0


	//   ....[230]....
        /*0890*/ 	.word	0x00018f60


	//   ....[231]....
        /*0894*/ 	.word	0x00018fc0


	//   ....[232]....
        /*0898*/ 	.word	0x00019030


	//   ....[233]....
        /*089c*/ 	.word	0x000190a0


	//   ....[234]....
        /*08a0*/ 	.word	0x00019110


	//   ....[235]....
        /*08a4*/ 	.word	0x00019170


	//   ....[236]....
        /*08a8*/ 	.word	0x000191e0


	//   ....[237]....
        /*08ac*/ 	.word	0x00019250


	//   ....[238]....
        /*08b0*/ 	.word	0x000192c0


	//   ....[239]....
        /*08b4*/ 	.word	0x00019320


	//   ....[240]....
        /*08b8*/ 	.word	0x00019390


	//   ....[241]....
        /*08bc*/ 	.word	0x00019400


	//   ....[242]....
        /*08c0*/ 	.word	0x00019450


	//   ....[243]....
        /*08c4*/ 	.word	0x00019490


	//   ....[244]....
        /*08c8*/ 	.word	0x000194e0


	//   ....[245]....
        /*08cc*/ 	.word	0x00019530


	//   ....[246]....
        /*08d0*/ 	.word	0x00019580


	//   ....[247]....
        /*08d4*/ 	.word	0x000195f0


	//   ....[248]....
        /*08d8*/ 	.word	0x00019640


	//   ....[249]....
        /*08dc*/ 	.word	0x00019690


	//   ....[250]....
        /*08e0*/ 	.word	0x000196e0


	//   ....[251]....
        /*08e4*/ 	.word	0x00019730


	//   ....[252]....
        /*08e8*/ 	.word	0x00019780


	//   ....[253]....
        /*08ec*/ 	.word	0x000197f0


	//   ....[254]....
        /*08f0*/ 	.word	0x00019840


	//   ....[255]....
        /*08f4*/ 	.word	0x000198b0


	//   ....[0]....
        /*08f8*/ 	.word	0x00019910


	//   ....[1]....
        /*08fc*/ 	.word	0x00019980


	//----- nvinfo : EIATTR_EXIT_INSTR_OFFSETS
	.align		4
.L_280:
        /*0900*/ 	.byte	0x04, 0x1c
        /*0902*/ 	.short	(.L_282 - .L_281)


	//   ....[0]....
.L_281:
        /*0904*/ 	.word	0x00000fe0


	//   ....[1]....
        /*0908*/ 	.word	0x00016640


	//----- nvinfo : EIATTR_MAX_THREADS
	.align		4
.L_282:
        /*090c*/ 	.byte	0x04, 0x05
        /*090e*/ 	.short	(.L_284 - .L_283)
.L_283:
        /*0910*/ 	.word	0x00000100
        /*0914*/ 	.word	0x00000001
        /*0918*/ 	.word	0x00000001


	//----- nvinfo : EIATTR_CRS_STACK_SIZE
	.align		4
.L_284:
        /*091c*/ 	.byte	0x04, 0x1e
        /*091e*/ 	.short	(.L_286 - .L_285)
.L_285:
        /*0920*/ 	.word	0x00000000
.L_286:


//--------------------- .nv.info._ZN7cutlass13device_kernelIN5flash19enable_sm80_to_sm89INS1_16FlashAttnFwdSm80INS1_25CollectiveMainloopFwdSm80ILi8ELi1ELb1EN4cute5tupleIJNS5_1CILi128EEENS7_ILi96EEES8_EEELi128ENS_6half_tEfNS_4arch4Sm80ELb0ELb1ELb0ELb1ELb1ELb1ELb1ELb1EEENS1_21CollectiveEpilogueFwdINS6_IJS8_S8_S9_EEENS6_IJNS7_ILi1EEESH_SH_EEESB_SD_Li256ELb1ELb1ELb1ELb0EEENS1_36VarlenDynamicPersistentTileSchedulerILi128ELi96ELi256ELi256ELb1ELb1ELb0ELb1ELb0ELb1EEEEEEEEEvNT_6ParamsE --------------------------
	.section	.nv.info._ZN7cutlass13device_kernelIN5flash19enable_sm80_to_sm89INS1_16FlashAttnFwdSm80INS1_25CollectiveMainloopFwdSm80ILi8ELi1ELb1EN4cute5tupleIJNS5_1CILi128EEENS7_ILi96EEES8_EEELi128ENS_6half_tEfNS_4arch4Sm80ELb0ELb1ELb0ELb1ELb1ELb1ELb1ELb1EEENS1_21CollectiveEpilogueFwdINS6_IJS8_S8_S9_EEENS6_IJNS7_ILi1EEESH_SH_EEESB_SD_Li256ELb1ELb1ELb1ELb0EEENS1_36VarlenDynamicPersistentTileSchedulerILi128ELi96ELi256ELi256ELb1ELb1ELb0ELb1ELb0ELb1EEEEEEEEEvNT_6ParamsE,"",@"SHT_CUDA_INFO"
	.sectionflags	@""
	.align	4


	//----- nvinfo : EIATTR_CUDA_API_VERSION
	.align		4
        /*0000*/ 	.byte	0x04, 0x37
        /*0002*/ 	.short	(.L_288 - .L_287)
.L_287:
        /*0004*/ 	.word	0x00000082


	//----- nvinfo : EIATTR_SW2861232_WAR
	.align		4
.L_288:
        /*0008*/ 	.byte	0x01, 0x35
	.zero		2


	//----- nvinfo : EIATTR_PARAM_CBANK
	.align		4
        /*000c*/ 	.byte	0x04, 0x0a
        /*000e*/ 	.short	(.L_290 - .L_289)
	.align		4
.L_289:
        /*0010*/ 	.word	index@(.nv.constant0._ZN7cutlass13device_kernelIN5flash19enable_sm80_to_sm89INS1_16FlashAttnFwdSm80INS1_25CollectiveMainloopFwdSm80ILi8ELi1ELb1EN4cute5tupleIJNS5_1CILi128EEENS7_ILi96EEES8_EEELi128ENS_6half_tEfNS_4arch4Sm80ELb0ELb1ELb0ELb1ELb1ELb1ELb1ELb1EEENS1_21CollectiveEpilogueFwdINS6_IJS8_S8_S9_EEENS6_IJNS7_ILi1EEESH_SH_EEESB_SD_Li256ELb1ELb1ELb1ELb0EEENS1_36VarlenDynamicPersistentTileSchedulerILi128ELi96ELi256ELi256ELb1ELb1ELb0ELb1ELb0ELb1EEEEEEEEEvNT_6ParamsE)
        /*0014*/ 	.short	0x0160
        /*0016*/ 	.short	0x0438


	//----- nvinfo : EIATTR_CBANK_PARAM_SIZE
	.align		4
.L_290:
        /*0018*/ 	.byte	0x03, 0x19
        /*001a*/ 	.short	0x0438


	//----- nvinfo : EIATTR_KPARAM_INFO
	.align		4
        /*001c*/ 	.byte	0x04, 0x17
        /*001e*/ 	.short	(.L_292 - .L_291)
.L_291:
        /*0020*/ 	.word	0x00000000
        /*0024*/ 	.short	0x0000
        /*0026*/ 	.short	0x0000
        /*0028*/ 	.byte	0x00, 0xf0, 0xe1, 0x10


	//----- nvinfo : EIATTR_MAXREG_COUNT
	.align		4
.L_292:
        /*002c*/ 	.byte	0x03, 0x1b
        /*002e*/ 	.short	0x00ff


	//----- nvinfo : EIATTR_NUM_BARRIERS
	.align		4
        /*0030*/ 	.byte	0x02, 0x4c
        /*0032*/ 	.byte	0x06
	.zero		1


	//----- nvinfo : EIATTR_ANNOTATIONS
	.align		4
        /*0034*/ 	.byte	0x04, 0x55
        /*0036*/ 	.short	(.L_294 - .L_293)


	//   ....[0]....
.L_293:
        /* <DEDUP_REMOVED lines=60> */


	//----- nvinfo : EIATTR_MERCURY_ISA_VERSION
	.align		4
.L_294:
        /*03e0*/ 	.byte	0x03, 0x5f
        /*03e2*/ 	.short	0x0000


	//----- nvinfo : EIATTR_INT_WARP_WIDE_INSTR_OFFSETS
	.align		4
        /*03e4*/ 	.byte	0x04, 0x31
        /*03e6*/ 	.short	(.L_296 - .L_295)


	//   ....[0]....
.L_295:
        /*03e8*/ 	.word	0x0001d580


	//   ....[1]....
        /*03ec*/ 	.word	0x0001d600


	//----- nvinfo : EIATTR_COOP_GROUP_MASK_REGIDS
	.align		4
.L_296:
        /*03f0*/ 	.byte	0x04, 0x29
        /*03f2*/ 	.short	(.L_298 - .L_297)


	//   ....[0]....
.L_297:
        /*03f4*/ 	.word	0xffffffff


	//   ....[1]....
        /*03f8*/ 	.word	0xffffffff


	//   ....[2]....
        /*03fc*/ 	.word	0xffffffff


	//   ....[3]....
        /*0400*/ 	.word	0xffffffff


	//   ....[4]....
        /*0404*/ 	.word	0xffffffff


	//   ....[5]....
        /*0408*/ 	.word	0xffffffff


	//   ....[6]....
        /*040c*/ 	.word	0xffffffff


	//   ....[7]....
        /*0410*/ 	.word	0xffffffff


	//   ....[8]....
        /*0414*/ 	.word	0xffffffff


	//   ....[9]....
        /*0418*/ 	.word	0xffffffff


	//   ....[10]....
        /*041c*/ 	.word	0xffffffff


	//   ....[11]....
        /*0420*/ 	.word	0xffffffff


	//   ....[12]....
        /*0424*/ 	.word	0xffffffff


	//   ....[13]....
        /*0428*/ 	.word	0xffffffff


	//   ....[14]....
        /*042c*/ 	.word	0xffffffff


	//   ....[15]....
        /*0430*/ 	.word	0xffffffff


	//   ....[16]....
        /*0434*/ 	.word	0xffffffff


	//   ....[17]....
        /*0438*/ 	.word	0xffffffff


	//   ....[18]....
        /*043c*/ 	.word	0xffffffff


	//   ....[19]....
        /*0440*/ 	.word	0xffffffff


	//   ....[20]....
        /*0444*/ 	.word	0xffffffff


	//   ....[21]....
        /*0448*/ 	.word	0xffffffff


	//   ....[22]....
        /*044c*/ 	.word	0xffffffff


	//   ....[23]....
        /*0450*/ 	.word	0xffffffff


	//   ....[24]....
        /*0454*/ 	.word	0xffffffff


	//   ....[25]....
        /*0458*/ 	.word	0xffffffff


	//   ....[26]....
        /*045c*/ 	.word	0xffffffff


	//   ....[27]....
        /*0460*/ 	.word	0xffffffff


	//   ....[28]....
        /*0464*/ 	.word	0xffffffff


	//   ....[29]....
        /*0468*/ 	.word	0xffffffff


	//   ....[30]....
        /*046c*/ 	.word	0xffffffff


	//   ....[31]....
        /*0470*/ 	.word	0xffffffff


	//   ....[32]....
        /*0474*/ 	.word	0xffffffff


	//   ....[33]....
        /*0478*/ 	.word	0xffffffff


	//   ....[34]....
        /*047c*/ 	.word	0xffffffff


	//   ....[35]....
        /*0480*/ 	.word	0xffffffff


	//   ....[36]....
        /*0484*/ 	.word	0xffffffff


	//   ....[37]....
        /*0488*/ 	.word	0xffffffff


	//   ....[38]....
        /*048c*/ 	.word	0xffffffff


	//   ....[39]....
        /*0490*/ 	.word	0xffffffff


	//   ....[40]....
        /*0494*/ 	.word	0xffffffff


	//   ....[41]....
        /*0498*/ 	.word	0xffffffff


	//   ....[42]....
        /*049c*/ 	.word	0xffffffff


	//   ....[43]....
        /*04a0*/ 	.word	0xffffffff


	//   ....[44]....
        /*04a4*/ 	.word	0xffffffff


	//   ....[45]....
        /*04a8*/ 	.word	0xffffffff


	//   ....[46]....
        /*04ac*/ 	.word	0xffffffff


	//   ....[47]....
        /*04b0*/ 	.word	0xffffffff


	//   ....[48]....
        /*04b4*/ 	.word	0xffffffff


	//   ....[49]....
        /*04b8*/ 	.word	0xffffffff


	//   ....[50]....
        /*04bc*/ 	.word	0xffffffff


	//   ....[51]....
        /*04c0*/ 	.word	0xffffffff


	//   ....[52]....
        /*04c4*/ 	.word	0xffffffff


	//   ....[53]....
        /*04c8*/ 	.word	0xffffffff


	//   ....[54]....
        /*04cc*/ 	.word	0xffffffff


	//   ....[55]....
        /*04d0*/ 	.word	0xffffffff


	//   ....[56]....
        /*04d4*/ 	.word	0xffffffff


	//   ....[57]....
        /*04d8*/ 	.word	0xffffffff


	//   ....[58]....
        /*04dc*/ 	.word	0xffffffff


	//   ....[59]....
        /*04e0*/ 	.word	0xffffffff


	//   ....[60]....
        /*04e4*/ 	.word	0xffffffff


	//   ....[61]....
        /*04e8*/ 	.word	0xffffffff


	//   ....[62]....
        /*04ec*/ 	.word	0xffffffff


	//   ....[63]....
        /*04f0*/ 	.word	0xffffffff


	//   ....[64]....
        /*04f4*/ 	.word	0xffffffff


	//   ....[65]....
        /*04f8*/ 	.word	0xffffffff


	//   ....[66]....
        /*04fc*/ 	.word	0xffffffff


	//   ....[67]....
        /*0500*/ 	.word	0xffffffff


	//   ....[68]....
        /*0504*/ 	.word	0xffffffff


	//   ....[69]....
        /*0508*/ 	.word	0xffffffff


	//   ....[70]....
        /*050c*/ 	.word	0xffffffff


	//   ....[71]....
        /*0510*/ 	.word	0xffffffff


	//   ....[72]....
        /*0514*/ 	.word	0xffffffff


	//   ....[73]....
        /*0518*/ 	.word	0xffffffff


	//   ....[74]....
        /*051c*/ 	.word	0xffffffff


	//   ....[75]....
        /*0520*/ 	.word	0xffffffff


	//   ....[76]....
        /*0524*/ 	.word	0xffffffff


	//   ....[77]....
        /*0528*/ 	.word	0xffffffff


	//   ....[78]....
        /*052c*/ 	.word	0xffffffff


	//   ....[79]....
        /*0530*/ 	.word	0xffffffff


	//   ....[80]....
        /*0534*/ 	.word	0xffffffff


	//   ....[81]....
        /*0538*/ 	.word	0xffffffff


	//   ....[82]....
        /*053c*/ 	.word	0xffffffff


	//   ....[83]....
        /*0540*/ 	.word	0xffffffff


	//   ....[84]....
        /*0544*/ 	.word	0xffffffff


	//   ....[85]....
        /*0548*/ 	.word	0xffffffff


	//   ....[86]....
        /*054c*/ 	.word	0xffffffff


	//   ....[87]....
        /*0550*/ 	.word	0xffffffff


	//   ....[88]....
        /*0554*/ 	.word	0xffffffff


	//   ....[89]....
        /*0558*/ 	.word	0xffffffff


	//   ....[90]....
        /*055c*/ 	.word	0xffffffff


	//   ....[91]....
        /*0560*/ 	.word	0xffffffff


	//   ....[92]....
        /*0564*/ 	.word	0xffffffff


	//   ....[93]....
        /*0568*/ 	.word	0xffffffff


	//   ....[94]....
        /*056c*/ 	.word	0xffffffff


	//   ....[95]....
        /*0570*/ 	.word	0xffffffff


	//   ....[96]....
        /*0574*/ 	.word	0xffffffff


	//   ....[97]....
        /*0578*/ 	.word	0xffffffff


	//   ....[98]....
        /*057c*/ 	.word	0xffffffff


	//   ....[99]....
        /*0580*/ 	.word	0xffffffff


	//   ....[100]....
        /*0584*/ 	.word	0xffffffff


	//   ....[101]....
        /*0588*/ 	.word	0xffffffff


	//   ....[102]....
        /*058c*/ 	.word	0xffffffff


	//   ....[103]....
        /*0590*/ 	.word	0xffffffff


	//   ....[104]....
        /*0594*/ 	.word	0xffffffff


	//   ....[105]....
        /*0598*/ 	.word	0xffffffff


	//   ....[106]....
        /*059c*/ 	.word	0xffffffff


	//   ....[107]....
        /*05a0*/ 	.word	0xffffffff


	//   ....[108]....
        /*05a4*/ 	.word	0xffffffff


	//   ....[109]....
        /*05a8*/ 	.word	0xffffffff


	//   ....[110]....
        /*05ac*/ 	.word	0xffffffff


	//   ....[111]....
        /*05b0*/ 	.word	0xffffffff


	//   ....[112]....
        /*05b4*/ 	.word	0xffffffff


	//   ....[113]....
        /*05b8*/ 	.word	0xffffffff


	//   ....[114]....
        /*05bc*/ 	.word	0xffffffff


	//   ....[115]....
        /*05c0*/ 	.word	0xffffffff


	//   ....[116]....
        /*05c4*/ 	.word	0xffffffff


	//   ....[117]....
        /*05c8*/ 	.word	0xffffffff


	//   ....[118]....
        /*05cc*/ 	.word	0xffffffff


	//   ....[119]....
        /*05d0*/ 	.word	0xffffffff


	//   ....[120]....
        /*05d4*/ 	.word	0xffffffff


	//   ....[121]....
        /*05d8*/ 	.word	0xffffffff


	//   ....[122]....
        /*05dc*/ 	.word	0xffffffff


	//   ....[123]....
        /*05e0*/ 	.word	0xffffffff


	//   ....[124]....
        /*05e4*/ 	.word	0xffffffff


	//   ....[125]....
        /*05e8*/ 	.word	0xffffffff


	//   ....[126]....
        /*05ec*/ 	.word	0xffffffff


	//   ....[127]....
        /*05f0*/ 	.word	0xffffffff


	//   ....[128]....
        /*05f4*/ 	.word	0xffffffff


	//   ....[129]....
        /*05f8*/ 	.word	0xffffffff


	//   ....[130]....
        /*05fc*/ 	.word	0xffffffff


	//   ....[131]....
        /*0600*/ 	.word	0xffffffff


	//   ....[132]....
        /*0604*/ 	.word	0xffffffff


	//   ....[133]....
        /*0608*/ 	.word	0xffffffff


	//   ....[134]....
        /*060c*/ 	.word	0xffffffff


	//   ....[135]....
        /*0610*/ 	.word	0xffffffff


	//   ....[136]....
        /*0614*/ 	.word	0xffffffff


	//   ....[137]....
        /*0618*/ 	.word	0xffffffff


	//   ....[138]....
        /*061c*/ 	.word	0xffffffff


	//   ....[139]....
        /*0620*/ 	.word	0xffffffff


	//   ....[140]....
        /*0624*/ 	.word	0xffffffff


	//   ....[141]....
        /*0628*/ 	.word	0xffffffff


	//   ....[142]....
        /*062c*/ 	.word	0xffffffff


	//   ....[143]....
        /*0630*/ 	.word	0xffffffff


	//   ....[144]....
        /*0634*/ 	.word	0xffffffff


	//   ....[145]....
        /*0638*/ 	.word	0xffffffff


	//   ....[146]....
        /*063c*/ 	.word	0xffffffff


	//   ....[147]....
        /*0640*/ 	.word	0xffffffff


	//   ....[148]....
        /*0644*/ 	.word	0xffffffff


	//   ....[149]....
        /*0648*/ 	.word	0xffffffff


	//   ....[150]....
        /*064c*/ 	.word	0xffffffff


	//   ....[151]....
        /*0650*/ 	.word	0xffffffff


	//   ....[152]....
        /*0654*/ 	.word	0xffffffff


	//   ....[153]....
        /*0658*/ 	.word	0xffffffff


	//   ....[154]....
        /*065c*/ 	.word	0xffffffff


	//   ....[155]....
        /*0660*/ 	.word	0xffffffff


	//   ....[156]....
        /*0664*/ 	.word	0xffffffff


	//   ....[157]....
        /*0668*/ 	.word	0xffffffff


	//   ....[158]....
        /*066c*/ 	.word	0xffffffff


	//   ....[159]....
        /*0670*/ 	.word	0xffffffff


	//   ....[160]....
        /*0674*/ 	.word	0xffffffff


	//   ....[161]....
        /*0678*/ 	.word	0xffffffff


	//   ....[162]....
        /*067c*/ 	.word	0xffffffff


	//   ....[163]....
        /*0680*/ 	.word	0xffffffff


	//   ....[164]....
        /*0684*/ 	.word	0xffffffff


	//   ....[165]....
        /*0688*/ 	.word	0xffffffff


	//   ....[166]....
        /*068c*/ 	.word	0xffffffff


	//   ....[167]....
        /*0690*/ 	.word	0xffffffff


	//   ....[168]....
        /*0694*/ 	.word	0xffffffff


	//   ....[169]....
        /*0698*/ 	.word	0xffffffff


	//   ....[170]....
        /*069c*/ 	.word	0xffffffff


	//   ....[171]....
        /*06a0*/ 	.word	0xffffffff


	//   ....[172]....
        /*06a4*/ 	.word	0xffffffff


	//   ....[173]....
        /*06a8*/ 	.word	0xffffffff


	//   ....[174]....
        /*06ac*/ 	.word	0xffffffff


	//   ....[175]....
        /*06b0*/ 	.word	0xffffffff


	//   ....[176]....
        /*06b4*/ 	.word	0xffffffff


	//   ....[177]....
        /*06b8*/ 	.word	0xffffffff


	//   ....[178]....
        /*06bc*/ 	.word	0xffffffff


	//   ....[179]....
        /*06c0*/ 	.word	0xffffffff


	//   ....[180]....
        /*06c4*/ 	.word	0xffffffff


	//   ....[181]....
        /*06c8*/ 	.word	0xffffffff


	//   ....[182]....
        /*06cc*/ 	.word	0xffffffff


	//   ....[183]....
        /*06d0*/ 	.word	0xffffffff


	//   ....[184]....
        /*06d4*/ 	.word	0xffffffff


	//   ....[185]....
        /*06d8*/ 	.word	0xffffffff


	//   ....[186]....
        /*06dc*/ 	.word	0xffffffff


	//   ....[187]....
        /*06e0*/ 	.word	0xffffffff


	//   ....[188]....
        /*06e4*/ 	.word	0xffffffff


	//   ....[189]....
        /*06e8*/ 	.word	0xffffffff


	//   ....[190]....
        /*06ec*/ 	.word	0xffffffff


	//   ....[191]....
        /*06f0*/ 	.word	0xffffffff


	//   ....[192]....
        /*06f4*/ 	.word	0xffffffff


	//   ....[193]....
        /*06f8*/ 	.word	0xffffffff


	//   ....[194]....
        /*06fc*/ 	.word	0xffffffff


	//   ....[195]....
        /*0700*/ 	.word	0xffffffff


	//   ....[196]....
        /*0704*/ 	.word	0xffffffff


	//   ....[197]....
        /*0708*/ 	.word	0xffffffff


	//   ....[198]....
        /*070c*/ 	.word	0xffffffff


	//   ....[199]....
        /*0710*/ 	.word	0xffffffff


	//   ....[200]....
        /*0714*/ 	.word	0xffffffff


	//   ....[201]....
        /*0718*/ 	.word	0xffffffff


	//   ....[202]....
        /*071c*/ 	.word	0xffffffff


	//   ....[203]....
        /*0720*/ 	.word	0xffffffff


	//   ....[204]....
        /*0724*/ 	.word	0xffffffff


	//   ....[205]....
        /*0728*/ 	.word	0xffffffff


	//   ....[206]....
        /*072c*/ 	.word	0xffffffff


	//   ....[207]....
        /*0730*/ 	.word	0xffffffff


	//   ....[208]....
        /*0734*/ 	.word	0xffffffff


	//   ....[209]....
        /*0738*/ 	.word	0xffffffff


	//   ....[210]....
        /*073c*/ 	.word	0xffffffff


	//   ....[211]....
        /*0740*/ 	.word	0xffffffff


	//   ....[212]....
        /*0744*/ 	.word	0xffffffff


	//   ....[213]....
        /*0748*/ 	.word	0xffffffff


	//   ....[214]....
        /*074c*/ 	.word	0xffffffff


	//   ....[215]....
        /*0750*/ 	.word	0xffffffff


	//   ....[216]....
        /*0754*/ 	.word	0xffffffff


	//   ....[217]....
        /*0758*/ 	.word	0xffffffff


	//   ....[218]....
        /*075c*/ 	.word	0xffffffff


	//   ....[219]....
        /*0760*/ 	.word	0xffffffff


	//   ....[220]....
        /*0764*/ 	.word	0xffffffff


	//   ....[221]....
        /*0768*/ 	.word	0xffffffff


	//   ....[222]....
        /*076c*/ 	.word	0xffffffff


	//   ....[223]....
        /*0770*/ 	.word	0xffffffff


	//   ....[224]....
        /*0774*/ 	.word	0xffffffff


	//   ....[225]....
        /*0778*/ 	.word	0xffffffff


	//   ....[226]....
        /*077c*/ 	.word	0xffffffff


	//   ....[227]....
        /*0780*/ 	.word	0xffffffff


	//   ....[228]....
        /*0784*/ 	.word	0xffffffff


	//   ....[229]....
        /*0788*/ 	.word	0xffffffff


	//   ....[230]....
        /*078c*/ 	.word	0xffffffff


	//   ....[231]....
        /*0790*/ 	.word	0xffffffff


	//   ....[232]....
        /*0794*/ 	.word	0xffffffff


	//   ....[233]....
        /*0798*/ 	.word	0xffffffff


	//   ....[234]....
        /*079c*/ 	.word	0xffffffff


	//   ....[235]....
        /*07a0*/ 	.word	0xffffffff


	//   ....[236]....
        /*07a4*/ 	.word	0xffffffff


	//   ....[237]....
        /*07a8*/ 	.word	0xffffffff


	//   ....[238]....
        /*07ac*/ 	.word	0xffffffff


	//   ....[239]....
        /*07b0*/ 	.word	0xffffffff


	//   ....[240]....
        /*07b4*/ 	.word	0xffffffff


	//   ....[241]....
        /*07b8*/ 	.word	0xffffffff


	//   ....[242]....
        /*07bc*/ 	.word	0xffffffff


	//   ....[243]....
        /*07c0*/ 	.word	0xffffffff


	//   ....[244]....
        /*07c4*/ 	.word	0xffffffff


	//   ....[245]....
        /*07c8*/ 	.word	0xffffffff


	//   ....[246]....
        /*07cc*/ 	.word	0xffffffff


	//   ....[247]....
        /*07d0*/ 	.word	0xffffffff


	//   ....[248]....
        /*07d4*/ 	.word	0xffffffff


	//   ....[249]....
        /*07d8*/ 	.word	0xffffffff


	//   ....[250]....
        /*07dc*/ 	.word	0xffffffff


	//   ....[251]....
        /*07e0*/ 	.word	0xffffffff


	//   ....[252]....
        /*07e4*/ 	.word	0xffffffff


	//   ....[253]....
        /*07e8*/ 	.word	0xffffffff


	//   ....[254]....
        /*07ec*/ 	.word	0xffffffff


	//   ....[255]....
        /*07f0*/ 	.word	0xffffffff


	//   ....[0]....
        /*07f4*/ 	.word	0xffffffff


	//   ....[1]....
        /*07f8*/ 	.word	0xffffffff


	//   ....[2]....
        /*07fc*/ 	.word	0xffffffff


	//   ....[3]....
        /*0800*/ 	.word	0xffffffff


	//   ....[4]....
        /*0804*/ 	.word	0xffffffff


	//   ....[5]....
        /*0808*/ 	.word	0xffffffff


	//   ....[6]....
        /*080c*/ 	.word	0xffffffff


	//   ....[7]....
        /*0810*/ 	.word	0xffffffff


	//   ....[8]....
        /*0814*/ 	.word	0xffffffff


	//   ....[9]....
        /*0818*/ 	.word	0xffffffff


	//   ....[10]....
        /*081c*/ 	.word	0xffffffff


	//   ....[11]....
        /*0820*/ 	.word	0xffffffff


	//   ....[12]....
        /*0824*/ 	.word	0xffffffff


	//   ....[13]....
        /*0828*/ 	.word	0xffffffff


	//   ....[14]....
        /*082c*/ 	.word	0xffffffff


	//   ....[15]....
        /*0830*/ 	.word	0xffffffff


	//   ....[16]....
        /*0834*/ 	.word	0xffffffff


	//   ....[17]....
        /*0838*/ 	.word	0xffffffff


	//   ....[18]....
        /*083c*/ 	.word	0xffffffff


	//   ....[19]....
        /*0840*/ 	.word	0xffffffff


	//   ....[20]....
        /*0844*/ 	.word	0xffffffff


	//   ....[21]....
        /*0848*/ 	.word	0xffffffff


	//   ....[22]....
        /*084c*/ 	.word	0xffffffff


	//   ....[23]....
        /*0850*/ 	.word	0xffffffff


	//   ....[24]....
        /*0854*/ 	.word	0xffffffff


	//   ....[25]....
        /*0858*/ 	.word	0xffffffff


	//   ....[26]....
        /*085c*/ 	.word	0xffffffff


	//   ....[27]....
        /*0860*/ 	.word	0xffffffff


	//   ....[28]....
        /*0864*/ 	.word	0xffffffff


	//   ....[29]....
        /*0868*/ 	.word	0xffffffff


	//   ....[30]....
        /*086c*/ 	.word	0xffffffff


	//   ....[31]....
        /*0870*/ 	.word	0xffffffff


	//   ....[32]....
        /*0874*/ 	.word	0xffffffff


	//   ....[33]....
        /*0878*/ 	.word	0xffffffff


	//   ....[34]....
        /*087c*/ 	.word	0xffffffff


	//   ....[35]....
        /*0880*/ 	.word	0xffffffff


	//   ....[36]....
        /*0884*/ 	.word	0xffffffff


	//   ....[37]....
        /*0888*/ 	.word	0xffffffff


	//   ....[38]....
        /*088c*/ 	.word	0xffffffff


	//   ....[39]....
        /*0890*/ 	.word	0xffffffff


	//   ....[40]....
        /*0894*/ 	.word	0xffffffff


	//   ....[41]....
        /*0898*/ 	.word	0xffffffff


	//   ....[42]....
        /*089c*/ 	.word	0xffffffff


	//   ....[43]....
        /*08a0*/ 	.word	0xffffffff


	//   ....[44]....
        /*08a4*/ 	.word	0xffffffff


	//   ....[45]....
        /*08a8*/ 	.word	0xffffffff


	//   ....[46]....
        /*08ac*/ 	.word	0xffffffff


	//   ....[47]....
        /*08b0*/ 	.word	0xffffffff


	//   ....[48]....
        /*08b4*/ 	.word	0xffffffff


	//   ....[49]....
        /*08b8*/ 	.word	0xffffffff


	//   ....[50]....
        /*08bc*/ 	.word	0xffffffff


	//   ....[51]....
        /*08c0*/ 	.word	0xffffffff


	//   ....[52]....
        /*08c4*/ 	.word	0xffffffff


	//   ....[53]....
        /*08c8*/ 	.word	0xffffffff


	//   ....[54]....
        /*08cc*/ 	.word	0xffffffff


	//   ....[55]....
        /*08d0*/ 	.word	0xffffffff


	//   ....[56]....
        /*08d4*/ 	.word	0xffffffff


	//   ....[57]....
        /*08d8*/ 	.word	0xffffffff


	//----- nvinfo : EIATTR_COOP_GROUP_INSTR_OFFSETS
	.align		4
.L_298:
        /*08dc*/ 	.byte	0x04, 0x28
        /*08de*/ 	.short	(.L_300 - .L_299)


	//   ....[0]....
.L_299:
        /*08e0*/ 	.word	0x00000050


	//   ....[1]....
        /*08e4*/ 	.word	0x00000200


	//   ....[2]....
        /*08e8*/ 	.word	0x00000230


	//   ....[3]....
        /*08ec*/ 	.word	0x00000260


	//   ....[4]....
        /*08f0*/ 	.word	0x00000290


	//   ....[5]....
        /*08f4*/ 	.word	0x000002c0


	//   ....[6]....
        /*08f8*/ 	.word	0x000002f0


	//   ....[7]....
        /*08fc*/ 	.word	0x00000450


	//   ....[8]....
        /*0900*/ 	.word	0x00000490


	//   ....[9]....
        /*0904*/ 	.word	0x000004c0


	//   ....[10]....
        /*0908*/ 	.word	0x000004f0


	//   ....[11]....
        /*090c*/ 	.word	0x00000520


	//   ....[12]....
        /*0910*/ 	.word	0x00000550


	//   ....[13]....
        /*0914*/ 	.word	0x000005e0


	//   ....[14]....
        /*0918*/ 	.word	0x00000630


	//   ....[15]....
        /*091c*/ 	.word	0x00000650


	//   ....[16]....
        /*0920*/ 	.word	0x000006b0


	//   ....[17]....
        /*0924*/ 	.word	0x00003e80


	//   ....[18]....
        /*0928*/ 	.word	0x00003ed0


	//   ....[19]....
        /*092c*/ 	.word	0x000046a0


	//   ....[20]....
        /*0930*/ 	.word	0x000046c0


	//   ....[21]....
        /*0934*/ 	.word	0x00004e10


	//   ....[22]....
        /*0938*/ 	.word	0x00004e20


	//   ....[23]....
        /*093c*/ 	.word	0x00005630


	//   ....[24]....
        /*0940*/ 	.word	0x00005650


	//   ....[25]....
        /*0944*/ 	.word	0x000062c0


	//   ....[26]....
        /*0948*/ 	.word	0x000062f0


	//   ....[27]....
        /*094c*/ 	.word	0x00006ae0


	//   ....[28]....
        /*0950*/ 	.word	0x00006b00


	//   ....[29]....
        /*0954*/ 	.word	0x00007310


	//   ....[30]....
        /*0958*/ 	.word	0x00007340


	//   ....[31]....
        /*095c*/ 	.word	0x00007450


	//   ....[32]....
        /*0960*/ 	.word	0x00007480


	//   ....[33]....
        /*0964*/ 	.word	0x00007550


	//   ....[34]....
        /*0968*/ 	.word	0x00007570


	//   ....[35]....
        /*096c*/ 	.word	0x00007940


	//   ....[36]....
        /*0970*/ 	.word	0x00007960


	//   ....[37]....
        /*0974*/ 	.word	0x00007b20


	//   ....[38]....
        /*0978*/ 	.word	0x00007b50


	//   ....[39]....
        /*097c*/ 	.word	0x00007c20


	//   ....[40]....
        /*0980*/ 	.word	0x00007c50


	//   ....[41]....
        /*0984*/ 	.word	0x00008cb0


	//   ....[42]....
        /*0988*/ 	.word	0x00008ce0


	//   ....[43]....
        /*098c*/ 	.word	0x00008d00


	//   ....[44]....
        /*0990*/ 	.word	0x00008d20


	//   ....[45]....
        /*0994*/ 	.word	0x00008d40


	//   ....[46]....
        /*0998*/ 	.word	0x00008d60


	//   ....[47]....
        /*099c*/ 	.word	0x00008e90


	//   ....[48]....
        /*09a0*/ 	.word	0x00008ef0


	//   ....[49]....
        /*09a4*/ 	.word	0x00008f50


	//   ....[50]....
        /*09a8*/ 	.word	0x00008f70


	//   ....[51]....
        /*09ac*/ 	.word	0x000090e0


	//   ....[52]....
        /*09b0*/ 	.word	0x000090f0


	//   ....[53]....
        /*09b4*/ 	.word	0x00009190


	//   ....[54]....
        /*09b8*/ 	.word	0x000091a0


	//   ....[55]....
        /*09bc*/ 	.word	0x00009460


	//   ....[56]....
        /*09c0*/ 	.word	0x000094d0


	//   ....[57]....
        /*09c4*/ 	.word	0x00009520


	//   ....[58]....
        /*09c8*/ 	.word	0x00009540


	//   ....[59]....
        /*09cc*/ 	.word	0x000096e0


	//   ....[60]....
        /*09d0*/ 	.word	0x000097a0


	//   ....[61]....
        /*09d4*/ 	.word	0x000097e0


	//   ....[62]....
        /*09d8*/ 	.word	0x00009810


	//   ....[63]....
        /*09dc*/ 	.word	0x000099e0


	//   ....[64]....
        /*09e0*/ 	.word	0x00009aa0


	//   ....[65]....
        /*09e4*/ 	.word	0x00009ae0


	//   ....[66]....
        /*09e8*/ 	.word	0x00009b20


	//   ....[67]....
        /*09ec*/ 	.word	0x00009d00


	//   ....[68]....
        /*09f0*/ 	.word	0x00009dc0


	//   ....[69]....
        /*09f4*/ 	.word	0x00009e00


	//   ....[70]....
        /*09f8*/ 	.word	0x00009e30


	//   ....[71]....
        /*09fc*/ 	.word	0x0000b9d0


	//   ....[72]....
        /*0a00*/ 	.word	0x0000b9f0


	//   ....[73]....
        /*0a04*/ 	.word	0x0000ba10


	//   ....[74]....
        /*0a08*/ 	.word	0x0000ba30


	//   ....[75]....
        /*0a0c*/ 	.word	0x0000baf0


	//   ....[76]....
        /*0a10*/ 	.word	0x0000bb10


	//   ....[77]....
        /*0a14*/ 	.word	0x0000bb30


	//   ....[78]....
        /*0a18*/ 	.word	0x0000bb50


	//   ....[79]....
        /*0a1c*/ 	.word	0x0000bd50


	//   ....[80]....
        /*0a20*/ 	.word	0x0000bd90


	//   ....[81]....
        /*0a24*/ 	.word	0x0000bda0


	//   ....[82]....
        /*0a28*/ 	.word	0x0000bdb0


	//   ....[83]....
        /*0a2c*/ 	.word	0x0000bf20


	//   ....[84]....
        /*0a30*/ 	.word	0x0000bf40


	//   ....[85]....
        /*0a34*/ 	.word	0x0000bf60


	//   ....[86]....
        /*0a38*/ 	.word	0x0000bf80


	//   ....[87]....
        /*0a3c*/ 	.word	0x0000df20


	//   ....[88]....
        /*0a40*/ 	.word	0x0000df90


	//   ....[89]....
        /*0a44*/ 	.word	0x0000dfc0


	//   ....[90]....
        /*0a48*/ 	.word	0x0000dfe0


	//   ....[91]....
        /*0a4c*/ 	.word	0x0000e240


	//   ....[92]....
        /*0a50*/ 	.word	0x0000e260


	//   ....[93]....
        /*0a54*/ 	.word	0x0000ed80


	//   ....[94]....
        /*0a58*/ 	.word	0x0000eda0


	//   ....[95]....
        /*0a5c*/ 	.word	0x0000edd0


	//   ....[96]....
        /*0a60*/ 	.word	0x0000ede0


	//   ....[97]....
        /*0a64*/ 	.word	0x0000eec0


	//   ....[98]....
        /*0a68*/ 	.word	0x0000eee0


	//   ....[99]....
        /*0a6c*/ 	.word	0x0000f110


	//   ....[100]....
        /*0a70*/ 	.word	0x0000fb10


	//   ....[101]....
        /*0a74*/ 	.word	0x00010550


	//   ....[102]....
        /*0a78*/ 	.word	0x00010580


	//   ....[103]....
        /*0a7c*/ 	.word	0x00010590


	//   ....[104]....
        /*0a80*/ 	.word	0x000105c0


	//   ....[105]....
        /*0a84*/ 	.word	0x00011e90


	//   ....[106]....
        /*0a88*/ 	.word	0x00011eb0


	//   ....[107]....
        /*0a8c*/ 	.word	0x00011ee0


	//   ....[108]....
        /*0a90*/ 	.word	0x00011f70


	//   ....[109]....
        /*0a94*/ 	.word	0x00011f80


	//   ....[110]....
        /*0a98*/ 	.word	0x00011f90


	//   ....[111]....
        /*0a9c*/ 	.word	0x00012c20


	//   ....[112]....
        /*0aa0*/ 	.word	0x00012c40


	//   ....[113]....
        /*0aa4*/ 	.word	0x00012c70


	//   ....[114]....
        /*0aa8*/ 	.word	0x00012d00


	//   ....[115]....
        /*0aac*/ 	.word	0x00012d10


	//   ....[116]....
        /*0ab0*/ 	.word	0x00012d20


	//   ....[117]....
        /*0ab4*/ 	.word	0x00012f80


	//   ....[118]....
        /*0ab8*/ 	.word	0x000139d0


	//   ....[119]....
        /*0abc*/ 	.word	0x00014470


	//   ....[120]....
        /*0ac0*/ 	.word	0x000144a0


	//   ....[121]....
        /*0ac4*/ 	.word	0x000144c0


	//   ....[122]....
        /*0ac8*/ 	.word	0x000144e0


	//   ....[123]....
        /*0acc*/ 	.word	0x00016270


	//   ....[124]....
        /*0ad0*/ 	.word	0x00016290


	//   ....[125]....
        /*0ad4*/ 	.word	0x000162c0


	//   ....[126]....
        /*0ad8*/ 	.word	0x00016350


	//   ....[127]....
        /*0adc*/ 	.word	0x00016360


	//   ....[128]....
        /*0ae0*/ 	.word	0x00016370


	//   ....[129]....
        /*0ae4*/ 	.word	0x00017000


	//   ....[130]....
        /*0ae8*/ 	.word	0x00017020


	//   ....[131]....
        /*0aec*/ 	.word	0x00017050


	//   ....[132]....
        /*0af0*/ 	.word	0x000170e0


	//   ....[133]....
        /*0af4*/ 	.word	0x000170f0


	//   ....[134]....
        /*0af8*/ 	.word	0x00017100


	//   ....[135]....
        /*0afc*/ 	.word	0x000175a0


	//   ....[136]....
        /*0b00*/ 	.word	0x000175d0


	//   ....[137]....
        /*0b04*/ 	.word	0x000175f0


	//   ....[138]....
        /*0b08*/ 	.word	0x00017610


	//   ....[139]....
        /*0b0c*/ 	.word	0x000190f0


	//   ....[140]....
        /*0b10*/ 	.word	0x00019100


	//   ....[141]....
        /*0b14*/ 	.word	0x00019150


	//   ....[142]....
        /*0b18*/ 	.word	0x00019190


	//   ....[143]....
        /*0b1c*/ 	.word	0x000191f0


	//   ....[144]....
        /*0b20*/ 	.word	0x00019210


	//   ....[145]....
        /*0b24*/ 	.word	0x00019e10


	//   ....[146]....
        /*0b28*/ 	.word	0x00019e30


	//   ....[147]....
        /*0b2c*/ 	.word	0x00019e40


	//   ....[148]....
        /*0b30*/ 	.word	0x00019ec0


	//   ....[149]....
        /*0b34*/ 	.word	0x00019ed0


	//   ....[150]....
        /*0b38*/ 	.word	0x00019ee0


	//   ....[151]....
        /*0b3c*/ 	.word	0x0001a0d0


	//   ....[152]....
        /*0b40*/ 	.word	0x0001ab20


	//   ....[153]....
        /*0b44*/ 	.word	0x0001b5c0


	//   ....[154]....
        /*0b48*/ 	.word	0x0001b5f0


	//   ....[155]....
        /*0b4c*/ 	.word	0x0001b610


	//   ....[156]....
        /*0b50*/ 	.word	0x0001b630


	//   ....[157]....
        /*0b54*/ 	.word	0x0001cf50


	//   ....[158]....
        /*0b58*/ 	.word	0x0001cf80


	//   ....[159]....
        /*0b5c*/ 	.word	0x0001cf90


	//   ....[160]....
        /*0b60*/ 	.word	0x0001cfc0


	//   ....[161]....
        /*0b64*/ 	.word	0x0001e040


	//   ....[162]....
        /*0b68*/ 	.word	0x0001e050


	//   ....[163]....
        /*0b6c*/ 	.word	0x0001e070


	//   ....[164]....
        /*0b70*/ 	.word	0x0001e090


	//   ....[165]....
        /*0b74*/ 	.word	0x0001e3c0


	//   ....[166]....
        /*0b78*/ 	.word	0x0001e3e0


	//   ....[167]....
        /*0b7c*/ 	.word	0x0001e4c0


	//   ....[168]....
        /*0b80*/ 	.word	0x0001e4d0


	//   ....[169]....
        /*0b84*/ 	.word	0x0001e5c0


	//   ....[170]....
        /*0b88*/ 	.word	0x0001e5e0


	//   ....[171]....
        /*0b8c*/ 	.word	0x0001e6d0


	//   ....[172]....
        /*0b90*/ 	.word	0x0001e6e0


	//   ....[173]....
        /*0b94*/ 	.word	0x0001e9d0


	//   ....[174]....
        /*0b98*/ 	.word	0x0001e9f0


	//   ....[175]....
        /*0b9c*/ 	.word	0x0001f110


	//   ....[176]....
        /*0ba0*/ 	.word	0x0001f120


	//   ....[177]....
        /*0ba4*/ 	.word	0x0001ffd0


	//   ....[178]....
        /*0ba8*/ 	.word	0x0001fff0


	//   ....[179]....
        /*0bac*/ 	.word	0x000200e0


	//   ....[180]....
        /*0bb0*/ 	.word	0x000200f0


	//   ....[181]....
        /*0bb4*/ 	.word	0x000201e0


	//   ....[182]....
        /*0bb8*/ 	.word	0x00020200


	//   ....[183]....
        /*0bbc*/ 	.word	0x000202f0


	//   ....[184]....
        /*0bc0*/ 	.word	0x00020300


	//   ....[185]....
        /*0bc4*/ 	.word	0x000204b0


	//   ....[186]....
        /*0bc8*/ 	.word	0x000204d0


	//   ....[187]....
        /*0bcc*/ 	.word	0x00020600


	//   ....[188]....
        /*0bd0*/ 	.word	0x00020640


	//   ....[189]....
        /*0bd4*/ 	.word	0x00020670


	//   ....[190]....
        /*0bd8*/ 	.word	0x000206a0


	//   ....[191]....
        /*0bdc*/ 	.word	0x000206d0


	//   ....[192]....
        /*0be0*/ 	.word	0x00020700


	//   ....[193]....
        /*0be4*/ 	.word	0x00020870


	//   ....[194]....
        /*0be8*/ 	.word	0x000208b0


	//   ....[195]....
        /*0bec*/ 	.word	0x000208e0


	//   ....[196]....
        /*0bf0*/ 	.word	0x00020910


	//   ....[197]....
        /*0bf4*/ 	.word	0x00020940


	//   ....[198]....
        /*0bf8*/ 	.word	0x00020970


	//   ....[199]....
        /*0bfc*/ 	.word	0x00020a00


	//   ....[200]....
        /*0c00*/ 	.word	0x00020a60


	//   ....[201]....
        /*0c04*/ 	.word	0x00020a70


	//   ....[202]....
        /*0c08*/ 	.word	0x00020ad0


	//   ....[203]....
        /*0c0c*/ 	.word	0x00021520


	//   ....[204]....
        /*0c10*/ 	.word	0x00021570


	//   ....[205]....
        /*0c14*/ 	.word	0x000215d0


	//   ....[206]....
        /*0c18*/ 	.word	0x00021630


	//   ....[207]....
        /*0c1c*/ 	.word	0x00021690


	//   ....[208]....
        /*0c20*/ 	.word	0x00021700


	//   ....[209]....
        /*0c24*/ 	.word	0x00021750


	//   ....[210]....
        /*0c28*/ 	.word	0x000217b0


	//   ....[211]....
        /*0c2c*/ 	.word	0x00021820


	//   ....[212]....
        /*0c30*/ 	.word	0x00021890


	//   ....[213]....
        /*0c34*/ 	.word	0x00021900


	//   ....[214]....
        /*0c38*/ 	.word	0x00021970


	//   ....[215]....
        /*0c3c*/ 	.word	0x00021a90


	//   ....[216]....
        /*0c40*/ 	.word	0x00021af0


	//   ....[217]....
        /*0c44*/ 	.word	0x00021c30


	//   ....[218]....
        /*0c48*/ 	.word	0x00021c90


	//   ....[219]....
        /*0c4c*/ 	.word	0x00021d00


	//   ....[220]....
        /*0c50*/ 	.word	0x00021d70


	//   ....[221]....
        /*0c54*/ 	.word	0x00021dd0


	//   ....[222]....
        /*0c58*/ 	.word	0x00021e30


	//   ....[223]....
        /*0c5c*/ 	.word	0x00021e80


	//   ....[224]....
        /*0c60*/ 	.word	0x00021ec0


	//   ....[225]....
        /*0c64*/ 	.word	0x00021f30


	//   ....[226]....
        /*0c68*/ 	.word	0x00021fa0


	//   ....[227]....
        /*0c6c*/ 	.word	0x000220c0


	//   ....[228]....
        /*0c70*/ 	.word	0x00022120


	//   ....[229]....
        /*0c74*/ 	.word	0x00022260


	//   ....[230]....
        /*0c78*/ 	.word	0x000222c0


	//   ....[231]....
        /*0c7c*/ 	.word	0x00022320


	//   ....[232]....
        /*0c80*/ 	.word	0x00022390


	//   ....[233]....
        /*0c84*/ 	.word	0x000224b0


	//   ....[234]....
        /*0c88*/ 	.word	0x00022510


	//   ....[235]....
        /*0c8c*/ 	.word	0x00022650


	//   ....[236]....
        /*0c90*/ 	.word	0x000226b0


	//   ....[237]....
        /*0c94*/ 	.word	0x00022710


	//   ....[238]....
        /*0c98*/ 	.word	0x00022770


	//   ....[239]....
        /*0c9c*/ 	.word	0x000227b0


	//   ....[240]....
        /*0ca0*/ 	.word	0x00022800


	//   ....[241]....
        /*0ca4*/ 	.word	0x00022850


	//   ....[242]....
        /*0ca8*/ 	.word	0x00022890


	//   ....[243]....
        /*0cac*/ 	.word	0x00022900


	//   ....[244]....
        /*0cb0*/ 	.word	0x00022970


	//   ....[245]....
        /*0cb4*/ 	.word	0x00022a90


	//   ....[246]....
        /*0cb8*/ 	.word	0x00022af0


	//   ....[247]....
        /*0cbc*/ 	.word	0x00022c30


	//   ....[248]....
        /*0cc0*/ 	.word	0x00022c90


	//   ....[249]....
        /*0cc4*/ 	.word	0x00022cf0


	//   ....[250]....
        /*0cc8*/ 	.word	0x00022d60


	//   ....[251]....
        /*0ccc*/ 	.word	0x00022e80


	//   ....[252]....
        /*0cd0*/ 	.word	0x00022ee0


	//   ....[253]....
        /*0cd4*/ 	.word	0x00023020


	//   ....[254]....
        /*0cd8*/ 	.word	0x00023080


	//   ....[255]....
        /*0cdc*/ 	.word	0x000230c0


	//   ....[0]....
        /*0ce0*/ 	.word	0x00023110


	//   ....[1]....
        /*0ce4*/ 	.word	0x00023160


	//   ....[2]....
        /*0ce8*/ 	.word	0x000231a0


	//   ....[3]....
        /*0cec*/ 	.word	0x00023210


	//   ....[4]....
        /*0cf0*/ 	.word	0x00023270


	//   ....[5]....
        /*0cf4*/ 	.word	0x000232e0


	//   ....[6]....
        /*0cf8*/ 	.word	0x000233c0


	//   ....[7]....
        /*0cfc*/ 	.word	0x00023420


	//   ....[8]....
        /*0d00*/ 	.word	0x00023500


	//   ....[9]....
        /*0d04*/ 	.word	0x00023560


	//   ....[10]....
        /*0d08*/ 	.word	0x000235c0


	//   ....[11]....
        /*0d0c*/ 	.word	0x00023620


	//   ....[12]....
        /*0d10*/ 	.word	0x00023660


	//   ....[13]....
        /*0d14*/ 	.word	0x000236b0


	//   ....[14]....
        /*0d18*/ 	.word	0x00023700


	//   ....[15]....
        /*0d1c*/ 	.word	0x00023740


	//   ....[16]....
        /*0d20*/ 	.word	0x000237a0


	//   ....[17]....
        /*0d24*/ 	.word	0x00023800


	//   ....[18]....
        /*0d28*/ 	.word	0x00023850


	//   ....[19]....
        /*0d2c*/ 	.word	0x00023890


	//   ....[20]....
        /*0d30*/ 	.word	0x00023900


	//   ....[21]....
        /*0d34*/ 	.word	0x00023970


	//   ....[22]....
        /*0d38*/ 	.word	0x000239e0


	//   ....[23]....
        /*0d3c*/ 	.word	0x00023a40


	//   ....[24]....
        /*0d40*/ 	.word	0x00023ab0


	//   ....[25]....
        /*0d44*/ 	.word	0x00023b20


	//   ....[26]....
        /*0d48*/ 	.word	0x00023b90


	//   ....[27]....
        /*0d4c*/ 	.word	0x00023bf0


	//   ....[28]....
        /*0d50*/ 	.word	0x00023c50


	//   ....[29]....
        /*0d54*/ 	.word	0x00023cc0


	//   ....[30]....
        /*0d58*/ 	.word	0x00023d30


	//   ....[31]....
        /*0d5c*/ 	.word	0x00023d90


	//   ....[32]....
        /*0d60*/ 	.word	0x00023e00


	//   ....[33]....
        /*0d64*/ 	.word	0x00023e70


	//   ....[34]....
        /*0d68*/ 	.word	0x00023ee0


	//   ....[35]....
        /*0d6c*/ 	.word	0x00023f40


	//   ....[36]....
        /*0d70*/ 	.word	0x00023fb0


	//   ....[37]....
        /*0d74*/ 	.word	0x00024020


	//   ....[38]....
        /*0d78*/ 	.word	0x00024090


	//   ....[39]....
        /*0d7c*/ 	.word	0x000240f0


	//   ....[40]....
        /*0d80*/ 	.word	0x00024160


	//   ....[41]....
        /*0d84*/ 	.word	0x000241d0


	//   ....[42]....
        /*0d88*/ 	.word	0x00024220


	//   ....[43]....
        /*0d8c*/ 	.word	0x00024260


	//   ....[44]....
        /*0d90*/ 	.word	0x000242b0


	//   ....[45]....
        /*0d94*/ 	.word	0x00024300


	//   ....[46]....
        /*0d98*/ 	.word	0x00024350


	//   ....[47]....
        /*0d9c*/ 	.word	0x000243c0


	//   ....[48]....
        /*0da0*/ 	.word	0x00024410


	//   ....[49]....
        /*0da4*/ 	.word	0x00024450


	//   ....[50]....
        /*0da8*/ 	.word	0x000244a0


	//   ....[51]....
        /*0dac*/ 	.word	0x000244f0


	//   ....[52]....
        /*0db0*/ 	.word	0x00024540


	//   ....[53]....
        /*0db4*/ 	.word	0x000245b0


	//   ....[54]....
        /*0db8*/ 	.word	0x00024600


	//   ....[55]....
        /*0dbc*/ 	.word	0x00024660


	//   ....[56]....
        /*0dc0*/ 	.word	0x000246c0


	//   ....[57]....
        /*0dc4*/ 	.word	0x00024730


	//----- nvinfo : EIATTR_EXIT_INSTR_OFFSETS
	.align		4
.L_300:
        /*0dc8*/ 	.byte	0x04, 0x1c
        /*0dca*/ 	.short	(.L_302 - .L_301)


	//   ....[0]....
.L_301:
        /*0dcc*/ 	.word	0x000010d0


	//   ....[1]....
        /*0dd0*/ 	.word	0x000214f0


	//----- nvinfo : EIATTR_MAX_THREADS
	.align		4
.L_302:
        /*0dd4*/ 	.byte	0x04, 0x05
        /*0dd6*/ 	.short	(.L_304 - .L_303)
.L_303:
        /*0dd8*/ 	.word	0x00000100
        /*0ddc*/ 	.word	0x00000001
        /*0de0*/ 	.word	0x00000001


	//----- nvinfo : EIATTR_CRS_STACK_SIZE
	.align		4
.L_304:
        /*0de4*/ 	.byte	0x04, 0x1e
        /*0de6*/ 	.short	(.L_306 - .L_305)
.L_305:
        /*0de8*/ 	.word	0x00000000
.L_306:


//--------------------- .nv.info._ZN7cutlass13device_kernelIN5flash19enable_sm80_to_sm89INS1_16FlashAttnFwdSm80INS1_25CollectiveMainloopFwdSm80ILi4ELi1ELb0EN4cute5tupleIJNS5_1CILi128EEENS7_ILi64EEES8_EEELi128ENS_6half_tEfNS_4arch4Sm80ELb1ELb0ELb0ELb0ELb1ELb0ELb1ELb1EEENS1_21CollectiveEpilogueFwdINS6_IJS8_S8_S9_EEENS6_IJNS7_ILi1EEESH_SH_EEESB_SD_Li128ELb0ELb1ELb1ELb0EEENS1_30DynamicPersistentTileSchedulerILi128ELi128ELb1ELb1ELb0EEEEEEEEEvNT_6ParamsE --------------------------
	.section	.nv.info._ZN7cutlass13device_kernelIN5flash19enable_sm80_to_sm89INS1_16FlashAttnFwdSm80INS1_25CollectiveMainloopFwdSm80ILi4ELi1ELb0EN4cute5tupleIJNS5_1CILi128EEENS7_ILi64EEES8_EEELi128ENS_6half_tEfNS_4arch4Sm80ELb1ELb0ELb0ELb0ELb1ELb0ELb1ELb1EEENS1_21CollectiveEpilogueFwdINS6_IJS8_S8_S9_EEENS6_IJNS7_ILi1EEESH_SH_EEESB_SD_Li128ELb0ELb1ELb1ELb0EEENS1_30DynamicPersistentTileSchedulerILi128ELi128ELb1ELb1ELb0EEEEEEEEEvNT_6ParamsE,"",@"SHT_CUDA_INFO"
	.sectionflags	@""
	.align	4


	//----- nvinfo : EIATTR_CUDA_API_VERSION
	.align		4
        /*0000*/ 	.byte	0x04, 0x37
        /*0002*/ 	.short	(.L_308 - .L_307)
.L_307:
        /*0004*/ 	.word	0x00000082


	//----- nvinfo : EIATTR_SW2861232_WAR
	.align		4
.L_308:
        /*0008*/ 	.byte	0x01, 0x35
	.zero		2


	//----- nvinfo : EIATTR_PARAM_CBANK
	.align		4
        /*000c*/ 	.byte	0x04, 0x0a
        /*000e*/ 	.short	(.L_310 - .L_309)
	.align		4
.L_309:
        /*0010*/ 	.word	index@(.nv.constant0._ZN7cutlass13device_kernelIN5flash19enable_sm80_to_sm89INS1_16FlashAttnFwdSm80INS1_25CollectiveMainloopFwdSm80ILi4ELi1ELb0EN4cute5tupleIJNS5_1CILi128EEENS7_ILi64EEES8_EEELi128ENS_6half_tEfNS_4arch4Sm80ELb1ELb0ELb0ELb0ELb1ELb0ELb1ELb1EEENS1_21CollectiveEpilogueFwdINS6_IJS8_S8_S9_EEENS6_IJNS7_ILi1EEESH_SH_EEESB_SD_Li128ELb0ELb1ELb1ELb0EEENS1_30DynamicPersistentTileSchedulerILi128ELi128ELb1ELb1ELb0EEEEEEEEEvNT_6ParamsE)
        /*0014*/ 	.short	0x0160
        /*0016*/ 	.short	0x0428


	//----- nvinfo : EIATTR_CBANK_PARAM_SIZE
	.align		4
.L_310:
        /*0018*/ 	.byte	0x03, 0x19
        /*001a*/ 	.short	0x0428


	//----- nvinfo : EIATTR_KPARAM_INFO
	.align		4
        /*001c*/ 	.byte	0x04, 0x17
        /*001e*/ 	.short	(.L_312 - .L_311)
.L_311:
        /*0020*/ 	.word	0x00000000
        /*0024*/ 	.short	0x0000
        /*0026*/ 	.short	0x0000
        /*0028*/ 	.byte	0x00, 0xf0, 0xa1, 0x10


	//----- nvinfo : EIATTR_MAXREG_COUNT
	.align		4
.L_312:
        /*002c*/ 	.byte	0x03, 0x1b
        /*002e*/ 	.short	0x00ff


	//----- nvinfo : EIATTR_NUM_BARRIERS
	.align		4
        /*0030*/ 	.byte	0x02, 0x4c
        /*0032*/ 	.byte	0x06
	.zero		1


	//----- nvinfo : EIATTR_ANNOTATIONS
	.align		4
        /*0034*/ 	.byte	0x04, 0x55
        /*0036*/ 	.short	(.L_314 - .L_313)


	//   ....[0]....
.L_313:
        /* <DEDUP_REMOVED lines=158> */


	//----- nvinfo : EIATTR_MERCURY_ISA_VERSION
	.align		4
.L_314:
        /*0a08*/ 	.byte	0x03, 0x5f
        /*0a0a*/ 	.short	0x0000


	//----- nvinfo : EIATTR_INT_WARP_WIDE_INSTR_OFFSETS
	.align		4
        /*0a0c*/ 	.byte	0x04, 0x31
        /*0a0e*/ 	.short	(.L_316 - .L_315)


	//   ....[0]....
.L_315:
        /*0a10*/ 	.word	0x00010660


	//   ....[1]....
        /*0a14*/ 	.word	0x000106e0


	//----- nvinfo : EIATTR_COOP_GROUP_MASK_REGIDS
	.align		4
.L_316:
        /*0a18*/ 	.byte	0x04, 0x29
        /*0a1a*/ 	.short	(.L_318 - .L_317)


	//   ....[0]....
.L_317:
        /*0a1c*/ 	.word	0xffffffff


	//   ....[1]....
        /*0a20*/ 	.word	0xffffffff


	//   ....[2]....
        /*0a24*/ 	.word	0xffffffff


	//   ....[3]....
        /*0a28*/ 	.word	0xffffffff


	//   ....[4]....
        /*0a2c*/ 	.word	0xffffffff


	//   ....[5]....
        /*0a30*/ 	.word	0xffffffff


	//   ....[6]....
        /*0a34*/ 	.word	0xffffffff


	//   ....[7]....
        /*0a38*/ 	.word	0xffffffff


	//   ....[8]....
        /*0a3c*/ 	.word	0xffffffff


	//   ....[9]....
        /*0a40*/ 	.word	0xffffffff


	//   ....[10]....
        /*0a44*/ 	.word	0xffffffff


	//   ....[11]....
        /*0a48*/ 	.word	0xffffffff


	//   ....[12]....
        /*0a4c*/ 	.word	0xffffffff


	//   ....[13]....
        /*0a50*/ 	.word	0xffffffff


	//   ....[14]....
        /*0a54*/ 	.word	0xffffffff


	//   ....[15]....
        /*0a58*/ 	.word	0xffffffff


	//   ....[16]....
        /*0a5c*/ 	.word	0xffffffff


	//   ....[17]....
        /*0a60*/ 	.word	0xffffffff


	//   ....[18]....
        /*0a64*/ 	.word	0xffffffff


	//   ....[19]....
        /*0a68*/ 	.word	0xffffffff


	//   ....[20]....
        /*0a6c*/ 	.word	0xffffffff


	//   ....[21]....
        /*0a70*/ 	.word	0xffffffff


	//   ....[22]....
        /*0a74*/ 	.word	0xffffffff


	//   ....[23]....
        /*0a78*/ 	.word	0xffffffff


	//   ....[24]....
        /*0a7c*/ 	.word	0xffffffff


	//   ....[25]....
        /*0a80*/ 	.word	0xffffffff


	//   ....[26]....
        /*0a84*/ 	.word	0xffffffff


	//   ....[27]....
        /*0a88*/ 	.word	0xffffffff


	//   ....[28]....
        /*0a8c*/ 	.word	0xffffffff


	//   ....[29]....
        /*0a90*/ 	.word	0xffffffff


	//   ....[30]....
        /*0a94*/ 	.word	0xffffffff


	//   ....[31]....
        /*0a98*/ 	.word	0xffffffff


	//   ....[32]....
        /*0a9c*/ 	.word	0xffffffff


	//   ....[33]....
        /*0aa0*/ 	.word	0xffffffff


	//   ....[34]....
        /*0aa4*/ 	.word	0xffffffff


	//   ....[35]....
        /*0aa8*/ 	.word	0xffffffff


	//   ....[36]....
        /*0aac*/ 	.word	0xffffffff


	//   ....[37]....
        /*0ab0*/ 	.word	0xffffffff


	//   ....[38]....
        /*0ab4*/ 	.word	0xffffffff


	//   ....[39]....
        /*0ab8*/ 	.word	0xffffffff


	//   ....[40]....
        /*0abc*/ 	.word	0xffffffff


	//   ....[41]....
        /*0ac0*/ 	.word	0xffffffff


	//   ....[42]....
        /*0ac4*/ 	.word	0xffffffff


	//   ....[43]....
        /*0ac8*/ 	.word	0xffffffff


	//   ....[44]....
        /*0acc*/ 	.word	0xffffffff


	//   ....[45]....
        /*0ad0*/ 	.word	0xffffffff


	//   ....[46]....
        /*0ad4*/ 	.word	0xffffffff


	//   ....[47]....
        /*0ad8*/ 	.word	0xffffffff


	//   ....[48]....
        /*0adc*/ 	.word	0xffffffff


	//   ....[49]....
        /*0ae0*/ 	.word	0xffffffff


	//   ....[50]....
        /*0ae4*/ 	.word	0xffffffff


	//   ....[51]....
        /*0ae8*/ 	.word	0xffffffff


	//   ....[52]....
        /*0aec*/ 	.word	0xffffffff


	//   ....[53]....
        /*0af0*/ 	.word	0xffffffff


	//   ....[54]....
        /*0af4*/ 	.word	0xffffffff


	//   ....[55]....
        /*0af8*/ 	.word	0xffffffff


	//   ....[56]....
        /*0afc*/ 	.word	0xffffffff


	//   ....[57]....
        /*0b00*/ 	.word	0xffffffff


	//   ....[58]....
        /*0b04*/ 	.word	0xffffffff


	//   ....[59]....
        /*0b08*/ 	.word	0xffffffff


	//   ....[60]....
        /*0b0c*/ 	.word	0xffffffff


	//   ....[61]....
        /*0b10*/ 	.word	0xffffffff


	//   ....[62]....
        /*0b14*/ 	.word	0xffffffff


	//   ....[63]....
        /*0b18*/ 	.word	0xffffffff


	//   ....[64]....
        /*0b1c*/ 	.word	0xffffffff


	//   ....[65]....
        /*0b20*/ 	.word	0xffffffff


	//   ....[66]....
        /*0b24*/ 	.word	0xffffffff


	//   ....[67]....
        /*0b28*/ 	.word	0xffffffff


	//   ....[68]....
        /*0b2c*/ 	.word	0xffffffff


	//   ....[69]....
        /*0b30*/ 	.word	0xffffffff


	//   ....[70]....
        /*0b34*/ 	.word	0xffffffff


	//   ....[71]....
        /*0b38*/ 	.word	0xffffffff


	//   ....[72]....
        /*0b3c*/ 	.word	0xffffffff


	//   ....[73]....
        /*0b40*/ 	.word	0xffffffff


	//   ....[74]....
        /*0b44*/ 	.word	0xffffffff


	//   ....[75]....
        /*0b48*/ 	.word	0xffffffff


	//   ....[76]....
        /*0b4c*/ 	.word	0xffffffff


	//   ....[77]....
        /*0b50*/ 	.word	0xffffffff


	//   ....[78]....
        /*0b54*/ 	.word	0xffffffff


	//   ....[79]....
        /*0b58*/ 	.word	0xffffffff


	//   ....[80]....
        /*0b5c*/ 	.word	0xffffffff


	//   ....[81]....
        /*0b60*/ 	.word	0xffffffff


	//   ....[82]....
        /*0b64*/ 	.word	0xffffffff


	//   ....[83]....
        /*0b68*/ 	.word	0xffffffff


	//   ....[84]....
        /*0b6c*/ 	.word	0xffffffff


	//   ....[85]....
        /*0b70*/ 	.word	0xffffffff


	//   ....[86]....
        /*0b74*/ 	.word	0xffffffff


	//   ....[87]....
        /*0b78*/ 	.word	0xffffffff


	//   ....[88]....
        /*0b7c*/ 	.word	0xffffffff


	//   ....[89]....
        /*0b80*/ 	.word	0xffffffff


	//   ....[90]....
        /*0b84*/ 	.word	0xffffffff


	//   ....[91]....
        /*0b88*/ 	.word	0xffffffff


	//   ....[92]....
        /*0b8c*/ 	.word	0xffffffff


	//   ....[93]....
        /*0b90*/ 	.word	0xffffffff


	//   ....[94]....
        /*0b94*/ 	.word	0xffffffff


	//   ....[95]....
        /*0b98*/ 	.word	0xffffffff


	//   ....[96]....
        /*0b9c*/ 	.word	0xffffffff


	//   ....[97]....
        /*0ba0*/ 	.word	0xffffffff


	//   ....[98]....
        /*0ba4*/ 	.word	0xffffffff


	//   ....[99]....
        /*0ba8*/ 	.word	0xffffffff


	//   ....[100]....
        /*0bac*/ 	.word	0xffffffff


	//   ....[101]....
        /*0bb0*/ 	.word	0xffffffff


	//   ....[102]....
        /*0bb4*/ 	.word	0xffffffff


	//   ....[103]....
        /*0bb8*/ 	.word	0xffffffff


	//   ....[104]....
        /*0bbc*/ 	.word	0xffffffff


	//   ....[105]....
        /*0bc0*/ 	.word	0xffffffff


	//   ....[106]....
        /*0bc4*/ 	.word	0xffffffff


	//   ....[107]....
        /*0bc8*/ 	.word	0xffffffff


	//   ....[108]....
        /*0bcc*/ 	.word	0xffffffff


	//   ....[109]....
        /*0bd0*/ 	.word	0xffffffff


	//   ....[110]....
        /*0bd4*/ 	.word	0xffffffff


	//   ....[111]....
        /*0bd8*/ 	.word	0xffffffff


	//   ....[112]....
        /*0bdc*/ 	.word	0xffffffff


	//   ....[113]....
        /*0be0*/ 	.word	0xffffffff


	//   ....[114]....
        /*0be4*/ 	.word	0xffffffff


	//   ....[115]....
        /*0be8*/ 	.word	0xffffffff


	//   ....[116]....
        /*0bec*/ 	.word	0xffffffff


	//   ....[117]....
        /*0bf0*/ 	.word	0xffffffff


	//   ....[118]....
        /*0bf4*/ 	.word	0xffffffff


	//   ....[119]....
        /*0bf8*/ 	.word	0xffffffff


	//   ....[120]....
        /*0bfc*/ 	.word	0xffffffff


	//   ....[121]....
        /*0c00*/ 	.word	0xffffffff


	//   ....[122]....
        /*0c04*/ 	.word	0xffffffff


	//   ....[123]....
        /*0c08*/ 	.word	0xffffffff


	//   ....[124]....
        /*0c0c*/ 	.word	0xffffffff


	//   ....[125]....
        /*0c10*/ 	.word	0xffffffff


	//   ....[126]....
        /*0c14*/ 	.word	0xffffffff


	//   ....[127]....
        /*0c18*/ 	.word	0xffffffff


	//   ....[128]....
        /*0c1c*/ 	.word	0xffffffff


	//   ....[129]....
        /*0c20*/ 	.word	0xffffffff


	//   ....[130]....
        /*0c24*/ 	.word	0xffffffff


	//   ....[131]....
        /*0c28*/ 	.word	0xffffffff


	//   ....[132]....
        /*0c2c*/ 	.word	0xffffffff


	//   ....[133]....
        /*0c30*/ 	.word	0xffffffff


	//   ....[134]....
        /*0c34*/ 	.word	0xffffffff


	//   ....[135]....
        /*0c38*/ 	.word	0xffffffff


	//   ....[136]....
        /*0c3c*/ 	.word	0xffffffff


	//   ....[137]....
        /*0c40*/ 	.word	0xffffffff


	//   ....[138]....
        /*0c44*/ 	.word	0xffffffff


	//   ....[139]....
        /*0c48*/ 	.word	0xffffffff


	//   ....[140]....
        /*0c4c*/ 	.word	0xffffffff


	//   ....[141]....
        /*0c50*/ 	.word	0xffffffff


	//   ....[142]....
        /*0c54*/ 	.word	0xffffffff


	//   ....[143]....
        /*0c58*/ 	.word	0xffffffff


	//   ....[144]....
        /*0c5c*/ 	.word	0xffffffff


	//   ....[145]....
        /*0c60*/ 	.word	0xffffffff


	//   ....[146]....
        /*0c64*/ 	.word	0xffffffff


	//   ....[147]....
        /*0c68*/ 	.word	0xffffffff


	//   ....[148]....
        /*0c6c*/ 	.word	0xffffffff


	//   ....[149]....
        /*0c70*/ 	.word	0xffffffff


	//   ....[150]....
        /*0c74*/ 	.word	0xffffffff


	//   ....[151]....
        /*0c78*/ 	.word	0xffffffff


	//   ....[152]....
        /*0c7c*/ 	.word	0xffffffff


	//   ....[153]....
        /*0c80*/ 	.word	0xffffffff


	//   ....[154]....
        /*0c84*/ 	.word	0xffffffff


	//   ....[155]....
        /*0c88*/ 	.word	0xffffffff


	//   ....[156]....
        /*0c8c*/ 	.word	0xffffffff


	//   ....[157]....
        /*0c90*/ 	.word	0xffffffff


	//   ....[158]....
        /*0c94*/ 	.word	0xffffffff


	//   ....[159]....
        /*0c98*/ 	.word	0xffffffff


	//   ....[160]....
        /*0c9c*/ 	.word	0xffffffff


	//   ....[161]....
        /*0ca0*/ 	.word	0xffffffff


	//   ....[162]....
        /*0ca4*/ 	.word	0xffffffff


	//   ....[163]....
        /*0ca8*/ 	.word	0xffffffff


	//   ....[164]....
        /*0cac*/ 	.word	0xffffffff


	//   ....[165]....
        /*0cb0*/ 	.word	0xffffffff


	//   ....[166]....
        /*0cb4*/ 	.word	0xffffffff


	//   ....[167]....
        /*0cb8*/ 	.word	0xffffffff


	//   ....[168]....
        /*0cbc*/ 	.word	0xffffffff


	//   ....[169]....
        /*0cc0*/ 	.word	0xffffffff


	//   ....[170]....
        /*0cc4*/ 	.word	0xffffffff


	//   ....[171]....
        /*0cc8*/ 	.word	0xffffffff


	//   ....[172]....
        /*0ccc*/ 	.word	0xffffffff


	//   ....[173]....
        /*0cd0*/ 	.word	0xffffffff


	//   ....[174]....
        /*0cd4*/ 	.word	0xffffffff


	//   ....[175]....
        /*0cd8*/ 	.word	0xffffffff


	//   ....[176]....
        /*0cdc*/ 	.word	0xffffffff


	//   ....[177]....
        /*0ce0*/ 	.word	0xffffffff


	//   ....[178]....
        /*0ce4*/ 	.word	0xffffffff


	//   ....[179]....
        /*0ce8*/ 	.word	0xffffffff


	//   ....[180]....
        /*0cec*/ 	.word	0xffffffff


	//   ....[181]....
        /*0cf0*/ 	.word	0xffffffff


	//   ....[182]....
        /*0cf4*/ 	.word	0xffffffff


	//   ....[183]....
        /*0cf8*/ 	.word	0xffffffff


	//   ....[184]....
        /*0cfc*/ 	.word	0xffffffff


	//   ....[185]....
        /*0d00*/ 	.word	0xffffffff


	//   ....[186]....
        /*0d04*/ 	.word	0xffffffff


	//   ....[187]....
        /*0d08*/ 	.word	0xffffffff


	//   ....[188]....
        /*0d0c*/ 	.word	0xffffffff


	//   ....[189]....
        /*0d10*/ 	.word	0xffffffff


	//   ....[190]....
        /*0d14*/ 	.word	0xffffffff


	//   ....[191]....
        /*0d18*/ 	.word	0xffffffff


	//   ....[192]....
        /*0d1c*/ 	.word	0xffffffff


	//   ....[193]....
        /*0d20*/ 	.word	0xffffffff


	//   ....[194]....
        /*0d24*/ 	.word	0xffffffff


	//   ....[195]....
        /*0d28*/ 	.word	0xffffffff


	//   ....[196]....
        /*0d2c*/ 	.word	0xffffffff


	//   ....[197]....
        /*0d30*/ 	.word	0xffffffff


	//   ....[198]....
        /*0d34*/ 	.word	0xffffffff


	//   ....[199]....
        /*0d38*/ 	.word	0xffffffff


	//   ....[200]....
        /*0d3c*/ 	.word	0xffffffff


	//   ....[201]....
        /*0d40*/ 	.word	0xffffffff


	//   ....[202]....
        /*0d44*/ 	.word	0xffffffff


	//   ....[203]....
        /*0d48*/ 	.word	0xffffffff


	//   ....[204]....
        /*0d4c*/ 	.word	0xffffffff


	//   ....[205]....
        /*0d50*/ 	.word	0xffffffff


	//   ....[206]....
        /*0d54*/ 	.word	0xffffffff


	//   ....[207]....
        /*0d58*/ 	.word	0xffffffff


	//   ....[208]....
        /*0d5c*/ 	.word	0xffffffff


	//   ....[209]....
        /*0d60*/ 	.word	0xffffffff


	//   ....[210]....
        /*0d64*/ 	.word	0xffffffff


	//   ....[211]....
        /*0d68*/ 	.word	0xffffffff


	//   ....[212]....
        /*0d6c*/ 	.word	0xffffffff


	//   ....[213]....
        /*0d70*/ 	.word	0xffffffff


	//   ....[214]....
        /*0d74*/ 	.word	0xffffffff


	//   ....[215]....
        /*0d78*/ 	.word	0xffffffff


	//   ....[216]....
        /*0d7c*/ 	.word	0xffffffff


	//   ....[217]....
        /*0d80*/ 	.word	0xffffffff


	//   ....[218]....
        /*0d84*/ 	.word	0xffffffff


	//   ....[219]....
        /*0d88*/ 	.word	0xffffffff


	//   ....[220]....
        /*0d8c*/ 	.word	0xffffffff


	//   ....[221]....
        /*0d90*/ 	.word	0xffffffff


	//----- nvinfo : EIATTR_COOP_GROUP_INSTR_OFFSETS
	.align		4
.L_318:
        /*0d94*/ 	.byte	0x04, 0x28
        /*0d96*/ 	.short	(.L_320 - .L_319)


	//   ....[0]....
.L_319:
        /*0d98*/ 	.word	0x00000050


	//   ....[1]....
        /*0d9c*/ 	.word	0x00000060


	//   ....[2]....
        /*0da0*/ 	.word	0x00001940


	//   ....[3]....
        /*0da4*/ 	.word	0x00001960


	//   ....[4]....
        /*0da8*/ 	.word	0x00001b10


	//   ....[5]....
        /*0dac*/ 	.word	0x00001b20


	//   ....[6]....
        /*0db0*/ 	.word	0x00001c60


	//   ....[7]....
        /*0db4*/ 	.word	0x00001c80


	//   ....[8]....
        /*0db8*/ 	.word	0x00001dc0


	//   ....[9]....
        /*0dbc*/ 	.word	0x00001dd0


	//   ....[10]....
        /*0dc0*/ 	.word	0x00001f10


	//   ....[11]....
        /*0dc4*/ 	.word	0x00001f30


	//   ....[12]....
        /*0dc8*/ 	.word	0x00002070


	//   ....[13]....
        /*0dcc*/ 	.word	0x00002080


	//   ....[14]....
        /*0dd0*/ 	.word	0x000021c0


	//   ....[15]....
        /*0dd4*/ 	.word	0x000021e0


	//   ....[16]....
        /*0dd8*/ 	.word	0x00002320


	//   ....[17]....
        /*0ddc*/ 	.word	0x00002330


	//   ....[18]....
        /*0de0*/ 	.word	0x00002850


	//   ....[19]....
        /*0de4*/ 	.word	0x00002860


	//   ....[20]....
        /*0de8*/ 	.word	0x00002870


	//   ....[21]....
        /*0dec*/ 	.word	0x00002880


	//   ....[22]....
        /*0df0*/ 	.word	0x00002890


	//   ....[23]....
        /*0df4*/ 	.word	0x000028c0


	//   ....[24]....
        /*0df8*/ 	.word	0x00002900


	//   ....[25]....
        /*0dfc*/ 	.word	0x00002910


	//   ....[26]....
        /*0e00*/ 	.word	0x00002ca0


	//   ....[27]....
        /*0e04*/ 	.word	0x00002cb0


	//   ....[28]....
        /*0e08*/ 	.word	0x00002cc0


	//   ....[29]....
        /*0e0c*/ 	.word	0x00002d00


	//   ....[30]....
        /*0e10*/ 	.word	0x00002d20


	//   ....[31]....
        /*0e14*/ 	.word	0x00002d30


	//   ....[32]....
        /*0e18*/ 	.word	0x00002d40


	//   ....[33]....
        /*0e1c*/ 	.word	0x00002d50


	//   ....[34]....
        /*0e20*/ 	.word	0x00003d60


	//   ....[35]....
        /*0e24*/ 	.word	0x00003da0


	//   ....[36]....
        /*0e28*/ 	.word	0x00003db0


	//   ....[37]....
        /*0e2c*/ 	.word	0x00003dc0


	//   ....[38]....
        /*0e30*/ 	.word	0x00003dd0


	//   ....[39]....
        /*0e34*/ 	.word	0x00003de0


	//   ....[40]....
        /*0e38*/ 	.word	0x00003f20


	//   ....[41]....
        /*0e3c*/ 	.word	0x00003f30


	//   ....[42]....
        /*0e40*/ 	.word	0x00004160


	//   ....[43]....
        /*0e44*/ 	.word	0x000043a0


	//   ....[44]....
        /*0e48*/ 	.word	0x000043b0


	//   ....[45]....
        /*0e4c*/ 	.word	0x000043c0


	//   ....[46]....
        /*0e50*/ 	.word	0x00004dc0


	//   ....[47]....
        /*0e54*/ 	.word	0x00004df0


	//   ....[48]....
        /*0e58*/ 	.word	0x00004e10


	//   ....[49]....
        /*0e5c*/ 	.word	0x00004e20


	//   ....[50]....
        /*0e60*/ 	.word	0x00004e50


	//   ....[51]....
        /*0e64*/ 	.word	0x00004e70


	//   ....[52]....
        /*0e68*/ 	.word	0x00004e90


	//   ....[53]....
        /*0e6c*/ 	.word	0x00004ea0


	//   ....[54]....
        /*0e70*/ 	.word	0x00006ce0


	//   ....[55]....
        /*0e74*/ 	.word	0x00006d20


	//   ....[56]....
        /*0e78*/ 	.word	0x00006d90


	//   ....[57]....
        /*0e7c*/ 	.word	0x00006dd0


	//   ....[58]....
        /*0e80*/ 	.word	0x00006de0


	//   ....[59]....
        /*0e84*/ 	.word	0x00006df0


	//   ....[60]....
        /*0e88*/ 	.word	0x00006e60


	//   ....[61]....
        /*0e8c*/ 	.word	0x00006e70


	//   ....[62]....
        /*0e90*/ 	.word	0x00007e10


	//   ....[63]....
        /*0e94*/ 	.word	0x00007e50


	//   ....[64]....
        /*0e98*/ 	.word	0x00007e60


	//   ....[65]....
        /*0e9c*/ 	.word	0x00007ed0


	//   ....[66]....
        /*0ea0*/ 	.word	0x00007f00


	//   ....[67]....
        /*0ea4*/ 	.word	0x00007f10


	//   ....[68]....
        /*0ea8*/ 	.word	0x00007f20


	//   ....[69]....
        /*0eac*/ 	.word	0x00007f30


	//   ....[70]....
        /*0eb0*/ 	.word	0x000081f0


	//   ....[71]....
        /*0eb4*/ 	.word	0x00008430


	//   ....[72]....
        /*0eb8*/ 	.word	0x00008460


	//   ....[73]....
        /*0ebc*/ 	.word	0x00008490


	//   ....[74]....
        /*0ec0*/ 	.word	0x00008af0


	//   ....[75]....
        /*0ec4*/ 	.word	0x00008bf0


	//   ....[76]....
        /*0ec8*/ 	.word	0x00008ce0


	//   ....[77]....
        /*0ecc*/ 	.word	0x00008de0


	//   ....[78]....
        /*0ed0*/ 	.word	0x00008e00


	//   ....[79]....
        /*0ed4*/ 	.word	0x00008e20


	//   ....[80]....
        /*0ed8*/ 	.word	0x00008f40


	//   ....[81]....
        /*0edc*/ 	.word	0x00008f60


	//   ....[82]....
        /*0ee0*/ 	.word	0x0000bad0


	//   ....[83]....
        /*0ee4*/ 	.word	0x0000bb30


	//   ....[84]....
        /*0ee8*/ 	.word	0x0000bb50


	//   ....[85]....
        /*0eec*/ 	.word	0x0000bb70


	//   ....[86]....
        /*0ef0*/ 	.word	0x0000bb90


	//   ....[87]....
        /*0ef4*/ 	.word	0x0000bbb0


	//   ....[88]....
        /*0ef8*/ 	.word	0x0000bbc0


	//   ....[89]....
        /*0efc*/ 	.word	0x0000bbd0


	//   ....[90]....
        /*0f00*/ 	.word	0x0000cb70


	//   ....[91]....
        /*0f04*/ 	.word	0x0000cb90


	//   ....[92]....
        /*0f08*/ 	.word	0x0000cbc0


	//   ....[93]....
        /*0f0c*/ 	.word	0x0000cbe0


	//   ....[94]....
        /*0f10*/ 	.word	0x0000cc40


	//   ....[95]....
        /*0f14*/ 	.word	0x0000cc60


	//   ....[96]....
        /*0f18*/ 	.word	0x0000ccc0


	//   ....[97]....
        /*0f1c*/ 	.word	0x0000cce0


	//   ....[98]....
        /*0f20*/ 	.word	0x0000d240


	//   ....[99]....
        /*0f24*/ 	.word	0x0000d260


	//   ....[100]....
        /*0f28*/ 	.word	0x0000d270


	//   ....[101]....
        /*0f2c*/ 	.word	0x0000d2a0


	//   ....[102]....
        /*0f30*/ 	.word	0x0000d2b0


	//   ....[103]....
        /*0f34*/ 	.word	0x0000d2d0


	//   ....[104]....
        /*0f38*/ 	.word	0x0000d300


	//   ....[105]....
        /*0f3c*/ 	.word	0x0000d320


	//   ....[106]....
        /*0f40*/ 	.word	0x0000fa60


	//   ....[107]....
        /*0f44*/ 	.word	0x0000fad0


	//   ....[108]....
        /*0f48*/ 	.word	0x0000fae0


	//   ....[109]....
        /*0f4c*/ 	.word	0x0000faf0


	//   ....[110]....
        /*0f50*/ 	.word	0x0000fb20


	//   ....[111]....
        /*0f54*/ 	.word	0x0000fb40


	//   ....[112]....
        /*0f58*/ 	.word	0x0000fb50


	//   ....[113]....
        /*0f5c*/ 	.word	0x0000fb60


	//   ....[114]....
        /*0f60*/ 	.word	0x00010830


	//   ....[115]....
        /*0f64*/ 	.word	0x00010e60


	//   ....[116]....
        /*0f68*/ 	.word	0x00010e70


	//   ....[117]....
        /*0f6c*/ 	.word	0x00010e80


	//   ....[118]....
        /*0f70*/ 	.word	0x00010eb0


	//   ....[119]....
        /*0f74*/ 	.word	0x00010f10


	//   ....[120]....
        /*0f78*/ 	.word	0x00010f40


	//   ....[121]....
        /*0f7c*/ 	.word	0x00010f50


	//   ....[122]....
        /*0f80*/ 	.word	0x00010f60


	//   ....[123]....
        /*0f84*/ 	.word	0x00011050


	//   ....[124]....
        /*0f88*/ 	.word	0x000110a0


	//   ....[125]....
        /*0f8c*/ 	.word	0x000114e0


	//   ....[126]....
        /*0f90*/ 	.word	0x00011500


	//   ....[127]....
        /*0f94*/ 	.word	0x00011930


	//   ....[128]....
        /*0f98*/ 	.word	0x00011950


	//   ....[129]....
        /*0f9c*/ 	.word	0x00011d80


	//   ....[130]....
        /*0fa0*/ 	.word	0x00011d90


	//   ....[131]....
        /*0fa4*/ 	.word	0x00012520


	//   ....[132]....
        /*0fa8*/ 	.word	0x00012630


	//   ....[133]....
        /*0fac*/ 	.word	0x000126a0


	//   ....[134]....
        /*0fb0*/ 	.word	0x00012720


	//   ....[135]....
        /*0fb4*/ 	.word	0x00012790


	//   ....[136]....
        /*0fb8*/ 	.word	0x00012810


	//   ....[137]....
        /*0fbc*/ 	.word	0x00012890


	//   ....[138]....
        /*0fc0*/ 	.word	0x00012910


	//   ....[139]....
        /*0fc4*/ 	.word	0x00012980


	//   ....[140]....
        /*0fc8*/ 	.word	0x00012a00


	//   ....[141]....
        /*0fcc*/ 	.word	0x00012a80


	//   ....[142]....
        /*0fd0*/ 	.word	0x00012b00


	//   ....[143]....
        /*0fd4*/ 	.word	0x00012b70


	//   ....[144]....
        /*0fd8*/ 	.word	0x00012bf0


	//   ....[145]....
        /*0fdc*/ 	.word	0x00012c70


	//   ....[146]....
        /*0fe0*/ 	.word	0x00012cf0


	//   ....[147]....
        /*0fe4*/ 	.word	0x00012d60


	//   ....[148]....
        /*0fe8*/ 	.word	0x00012dd0


	//   ....[149]....
        /*0fec*/ 	.word	0x00012e40


	//   ....[150]....
        /*0ff0*/ 	.word	0x00012f90


	//   ....[151]....
        /*0ff4*/ 	.word	0x00013000


	//   ....[152]....
        /*0ff8*/ 	.word	0x00013150


	//   ....[153]....
        /*0ffc*/ 	.word	0x000131c0


	//   ....[154]....
        /*1000*/ 	.word	0x00013310


	//   ....[155]....
        /*1004*/ 	.word	0x00013380


	//   ....[156]....
        /*1008*/ 	.word	0x000133f0


	//   ....[157]....
        /*100c*/ 	.word	0x00013470


	//   ....[158]....
        /*1010*/ 	.word	0x000136f0


	//   ....[159]....
        /*1014*/ 	.word	0x00013970


	//   ....[160]....
        /*1018*/ 	.word	0x00013f90


	//   ....[161]....
        /*101c*/ 	.word	0x00013fe0


	//   ....[162]....
        /*1020*/ 	.word	0x00014030


	//   ....[163]....
        /*1024*/ 	.word	0x00014080


	//   ....[164]....
        /*1028*/ 	.word	0x000140d0


	//   ....[165]....
        /*102c*/ 	.word	0x00014120


	//   ....[166]....
        /*1030*/ 	.word	0x00014170


	//   ....[167]....
        /*1034*/ 	.word	0x000141c0


	//   ....[168]....
        /*1038*/ 	.word	0x00014230


	//   ....[169]....
        /*103c*/ 	.word	0x000142a0


	//   ....[170]....
        /*1040*/ 	.word	0x000143f0


	//   ....[171]....
        /*1044*/ 	.word	0x00014460


	//   ....[172]....
        /*1048*/ 	.word	0x000145b0


	//   ....[173]....
        /*104c*/ 	.word	0x00014620


	//   ....[174]....
        /*1050*/ 	.word	0x00014770


	//   ....[175]....
        /*1054*/ 	.word	0x000147e0


	//   ....[176]....
        /*1058*/ 	.word	0x00014850


	//   ....[177]....
        /*105c*/ 	.word	0x000148c0


	//   ....[178]....
        /*1060*/ 	.word	0x00014a10


	//   ....[179]....
        /*1064*/ 	.word	0x00014a80


	//   ....[180]....
        /*1068*/ 	.word	0x00014bd0


	//   ....[181]....
        /*106c*/ 	.word	0x00014c40


	//   ....[182]....
        /*1070*/ 	.word	0x00014d90


	//   ....[183]....
        /*1074*/ 	.word	0x00014e00


	//   ....[184]....
        /*1078*/ 	.word	0x00014e70


	//   ....[185]....
        /*107c*/ 	.word	0x00014ef0


	//   ....[186]....
        /*1080*/ 	.word	0x00015160


	//   ....[187]....
        /*1084*/ 	.word	0x000153d0


	//   ....[188]....
        /*1088*/ 	.word	0x00015a10


	//   ....[189]....
        /*108c*/ 	.word	0x00015a50


	//   ....[190]....
        /*1090*/ 	.word	0x00015aa0


	//   ....[191]....
        /*1094*/ 	.word	0x00015ae0


	//   ....[192]....
        /*1098*/ 	.word	0x00015b30


	//   ....[193]....
        /*109c*/ 	.word	0x00015b70


	//   ....[194]....
        /*10a0*/ 	.word	0x00015bc0


	//   ....[195]....
        /*10a4*/ 	.word	0x00015c00


	//   ....[196]....
        /*10a8*/ 	.word	0x00015c60


	//   ....[197]....
        /*10ac*/ 	.word	0x00015cd0


	//   ....[198]....
        /*10b0*/ 	.word	0x00015d40


	//   ....[199]....
        /*10b4*/ 	.word	0x00015e60


	//   ....[200]....
        /*10b8*/ 	.word	0x00015ed0


	//   ....[201]....
        /*10bc*/ 	.word	0x00015ff0


	//   ....[202]....
        /*10c0*/ 	.word	0x00016060


	//   ....[203]....
        /*10c4*/ 	.word	0x00016180


	//   ....[204]....
        /*10c8*/ 	.word	0x000161f0


	//   ....[205]....
        /*10cc*/ 	.word	0x00016240


	//   ....[206]....
        /*10d0*/ 	.word	0x00016280


	//   ....[207]....
        /*10d4*/ 	.word	0x000162d0


	//   ....[208]....
        /*10d8*/ 	.word	0x00016310


	//   ....[209]....
        /*10dc*/ 	.word	0x00016360


	//   ....[210]....
        /*10e0*/ 	.word	0x000163a0


	//   ....[211]....
        /*10e4*/ 	.word	0x000163f0


	//   ....[212]....
        /*10e8*/ 	.word	0x00016430


	//   ....[213]....
        /*10ec*/ 	.word	0x00016480


	//   ....[214]....
        /*10f0*/ 	.word	0x000164e0


	//   ....[215]....
        /*10f4*/ 	.word	0x00016530


	//   ....[216]....
        /*10f8*/ 	.word	0x00016590


	//   ....[217]....
        /*10fc*/ 	.word	0x000165e0


	//   ....[218]....
        /*1100*/ 	.word	0x00016640


	//   ....[219]....
        /*1104*/ 	.word	0x00016690


	//   ....[220]....
        /*1108*/ 	.word	0x000166f0


	//   ....[221]....
        /*110c*/ 	.word	0x00016760


	//----- nvinfo : EIATTR_EXIT_INSTR_OFFSETS
	.align		4
.L_320:
        /*1110*/ 	.byte	0x04, 0x1c
        /*1112*/ 	.short	(.L_322 - .L_321)


	//   ....[0]....
.L_321:
        /*1114*/ 	.word	0x000000b0


	//   ....[1]....
        /*1118*/ 	.word	0x000125e0


	//----- nvinfo : EIATTR_MAX_THREADS
	.align		4
.L_322:
        /*111c*/ 	.byte	0x04, 0x05
        /*111e*/ 	.short	(.L_324 - .L_323)
.L_323:
        /*1120*/ 	.word	0x00000080
        /*1124*/ 	.word	0x00000001
        /*1128*/ 	.word	0x00000001


	//----- nvinfo : EIATTR_CRS_STACK_SIZE
	.align		4
.L_324:
        /*112c*/ 	.byte	0x04, 0x1e
        /*112e*/ 	.short	(.L_326 - .L_325)
.L_325:
        /*1130*/ 	.word	0x00000000
.L_326:


//--------------------- .nv.info._ZN7cutlass13device_kernelIN5flash19enable_sm80_to_sm89INS1_16FlashAttnFwdSm80INS1_25CollectiveMainloopFwdSm80ILi8ELi1ELb1EN4cute5tupleIJNS5_1CILi128EEENS7_ILi112EEES8_EEELi128ENS_6half_tEfNS_4arch4Sm80ELb1ELb0ELb0ELb1ELb1ELb0ELb1ELb1EEENS1_21CollectiveEpilogueFwdINS6_IJS8_S8_S9_EEENS6_IJNS7_ILi1EEESH_SH_EEESB_SD_Li256ELb1ELb1ELb1ELb0EEENS1_36VarlenDynamicPersistentTileSchedulerILi128ELi112ELi256ELi256ELb1ELb1ELb0ELb1ELb1ELb1EEEEEEEEEvNT_6ParamsE --------------------------
	.section	.nv.info._ZN7cutlass13device_kernelIN5flash19enable_sm80_to_sm89INS1_16FlashAttnFwdSm80INS1_25CollectiveMainloopFwdSm80ILi8ELi1ELb1EN4cute5tupleIJNS5_1CILi128EEENS7_ILi112EEES8_EEELi128ENS_6half_tEfNS_4arch4Sm80ELb1ELb0ELb0ELb1ELb1ELb0ELb1ELb1EEENS1_21CollectiveEpilogueFwdINS6_IJS8_S8_S9_EEENS6_IJNS7_ILi1EEESH_SH_EEESB_SD_Li256ELb1ELb1ELb1ELb0EEENS1_36VarlenDynamicPersistentTileSchedulerILi128ELi112ELi256ELi256ELb1ELb1ELb0ELb1ELb1ELb1EEEEEEEEEvNT_6ParamsE,"",@"SHT_CUDA_INFO"
	.sectionflags	@""
	.align	4


	//----- nvinfo : EIATTR_CUDA_API_VERSION
	.align		4
        /*0000*/ 	.byte	0x04, 0x37
        /*0002*/ 	.short	(.L_328 - .L_327)
.L_327:
        /*0004*/ 	.word	0x00000082


	//----- nvinfo : EIATTR_SW2861232_WAR
	.align		4
.L_328:
        /*0008*/ 	.byte	0x01, 0x35
	.zero		2


	//----- nvinfo : EIATTR_PARAM_CBANK
	.align		4
        /*000c*/ 	.byte	0x04, 0x0a
        /*000e*/ 	.short	(.L_330 - .L_329)
	.align		4
.L_329:
        /*0010*/ 	.word	index@(.nv.constant0._ZN7cutlass13device_kernelIN5flash19enable_sm80_to_sm89INS1_16FlashAttnFwdSm80INS1_25CollectiveMainloopFwdSm80ILi8ELi1ELb1EN4cute5tupleIJNS5_1CILi128EEENS7_ILi112EEES8_EEELi128ENS_6half_tEfNS_4arch4Sm80ELb1ELb0ELb0ELb1ELb1ELb0ELb1ELb1EEENS1_21CollectiveEpilogueFwdINS6_IJS8_S8_S9_EEENS6_IJNS7_ILi1EEESH_SH_EEESB_SD_Li256ELb1ELb1ELb1ELb0EEENS1_36VarlenDynamicPersistentTileSchedulerILi128ELi112ELi256ELi256ELb1ELb1ELb0ELb1ELb1ELb1EEEEEEEEEvNT_6ParamsE)
        /*0014*/ 	.short	0x0160
        /*0016*/ 	.short	0x0438


	//----- nvinfo : EIATTR_CBANK_PARAM_SIZE
	.align		4
.L_330:
        /*0018*/ 	.byte	0x03, 0x19
        /*001a*/ 	.short	0x0438


	//----- nvinfo : EIATTR_KPARAM_INFO
	.align		4
        /*001c*/ 	.byte	0x04, 0x17
        /*001e*/ 	.short	(.L_332 - .L_331)
.L_331:
        /*0020*/ 	.word	0x00000000
        /*0024*/ 	.short	0x0000
        /*0026*/ 	.short	0x0000
        /*0028*/ 	.byte	0x00, 0xf0, 0xe1, 0x10


	//----- nvinfo : EIATTR_MAXREG_COUNT
	.align		4
.L_332:
        /*002c*/ 	.byte	0x03, 0x1b
        /*002e*/ 	.short	0x00ff


	//----- nvinfo : EIATTR_NUM_BARRIERS
	.align		4
        /*0030*/ 	.byte	0x02, 0x4c
        /*0032*/ 	.byte	0x06
	.zero		1


	//----- nvinfo : EIATTR_ANNOTATIONS
	.align		4
        /*0034*/ 	.byte	0x04, 0x55
        /*0036*/ 	.short	(.L_334 - .L_333)


	//   ....[0]....
.L_333:
        /* <DEDUP_REMOVED lines=124> */


	//----- nvinfo : EIATTR_MERCURY_ISA_VERSION
	.align		4
.L_334:
        /*07e0*/ 	.byte	0x03, 0x5f
        /*07e2*/ 	.short	0x0000


	//----- nvinfo : EIATTR_INT_WARP_WIDE_INSTR_OFFSETS
	.align		4
        /*07e4*/ 	.byte	0x04, 0x31
        /*07e6*/ 	.short	(.L_336 - .L_335)


	//   ....[0]....
.L_335:
        /*07e8*/ 	.word	0x0000ef20


	//   ....[1]....
        /*07ec*/ 	.word	0x0000efa0


	//----- nvinfo : EIATTR_COOP_GROUP_MASK_REGIDS
	.align		4
.L_336:
        /*07f0*/ 	.byte	0x04, 0x29
        /*07f2*/ 	.short	(.L_338 - .L_337)


	//   ....[0]....
.L_337:
        /*07f4*/ 	.word	0xffffffff


	//   ....[1]....
        /*07f8*/ 	.word	0xffffffff


	//   ....[2]....
        /*07fc*/ 	.word	0xffffffff


	//   ....[3]....
        /*0800*/ 	.word	0xffffffff


	//   ....[4]....
        /*0804*/ 	.word	0xffffffff


	//   ....[5]....
        /*0808*/ 	.word	0xffffffff


	//   ....[6]....
        /*080c*/ 	.word	0xffffffff


	//   ....[7]....
        /*0810*/ 	.word	0xffffffff


	//   ....[8]....
        /*0814*/ 	.word	0xffffffff


	//   ....[9]....
        /*0818*/ 	.word	0xffffffff


	//   ....[10]....
        /*081c*/ 	.word	0xffffffff


	//   ....[11]....
        /*0820*/ 	.word	0xffffffff


	//   ....[12]....
        /*0824*/ 	.word	0xffffffff


	//   ....[13]....
        /*0828*/ 	.word	0xffffffff


	//   ....[14]....
        /*082c*/ 	.word	0xffffffff


	//   ....[15]....
        /*0830*/ 	.word	0xffffffff


	//   ....[16]....
        /*0834*/ 	.word	0xffffffff


	//   ....[17]....
        /*0838*/ 	.word	0xffffffff


	//   ....[18]....
        /*083c*/ 	.word	0xffffffff


	//   ....[19]....
        /*0840*/ 	.word	0xffffffff


	//   ....[20]....
        /*0844*/ 	.word	0xffffffff


	//   ....[21]....
        /*0848*/ 	.word	0xffffffff


	//   ....[22]....
        /*084c*/ 	.word	0xffffffff


	//   ....[23]....
        /*0850*/ 	.word	0xffffffff


	//   ....[24]....
        /*0854*/ 	.word	0xffffffff


	//   ....[25]....
        /*0858*/ 	.word	0xffffffff


	//   ....[26]....
        /*085c*/ 	.word	0xffffffff


	//   ....[27]....
        /*0860*/ 	.word	0xffffffff


	//   ....[28]....
        /*0864*/ 	.word	0xffffffff


	//   ....[29]....
        /*0868*/ 	.word	0xffffffff


	//   ....[30]....
        /*086c*/ 	.word	0xffffffff


	//   ....[31]....
        /*0870*/ 	.word	0xffffffff


	//   ....[32]....
        /*0874*/ 	.word	0xffffffff


	//   ....[33]....
        /*0878*/ 	.word	0xffffffff


	//   ....[34]....
        /*087c*/ 	.word	0xffffffff


	//   ....[35]....
        /*0880*/ 	.word	0xffffffff


	//   ....[36]....
        /*0884*/ 	.word	0xffffffff


	//   ....[37]....
        /*0888*/ 	.word	0xffffffff


	//   ....[38]....
        /*088c*/ 	.word	0xffffffff


	//   ....[39]....
        /*0890*/ 	.word	0xffffffff


	//   ....[40]....
        /*0894*/ 	.word	0xffffffff


	//   ....[41]....
        /*0898*/ 	.word	0xffffffff


	//   ....[42]....
        /*089c*/ 	.word	0xffffffff


	//   ....[43]....
        /*08a0*/ 	.word	0xffffffff


	//   ....[44]....
        /*08a4*/ 	.word	0xffffffff


	//   ....[45]....
        /*08a8*/ 	.word	0xffffffff


	//   ....[46]....
        /*08ac*/ 	.word	0xffffffff


	//   ....[47]....
        /*08b0*/ 	.word	0xffffffff


	//   ....[48]....
        /*08b4*/ 	.word	0xffffffff


	//   ....[49]....
        /*08b8*/ 	.word	0xffffffff


	//   ....[50]....
        /*08bc*/ 	.word	0xffffffff


	//   ....[51]....
        /*08c0*/ 	.word	0xffffffff


	//   ....[52]....
        /*08c4*/ 	.word	0xffffffff


	//   ....[53]....
        /*08c8*/ 	.word	0xffffffff


	//   ....[54]....
        /*08cc*/ 	.word	0xffffffff


	//   ....[55]....
        /*08d0*/ 	.word	0xffffffff


	//   ....[56]....
        /*08d4*/ 	.word	0xffffffff


	//   ....[57]....
        /*08d8*/ 	.word	0xffffffff


	//   ....[58]....
        /*08dc*/ 	.word	0xffffffff


	//   ....[59]....
        /*08e0*/ 	.word	0xffffffff


	//   ....[60]....
        /*08e4*/ 	.word	0xffffffff


	//   ....[61]....
        /*08e8*/ 	.word	0xffffffff


	//   ....[62]....
        /*08ec*/ 	.word	0xffffffff


	//   ....[63]....
        /*08f0*/ 	.word	0xffffffff


	//   ....[64]....
        /*08f4*/ 	.word	0xffffffff


	//   ....[65]....
        /*08f8*/ 	.word	0xffffffff


	//   ....[66]....
        /*08fc*/ 	.word	0xffffffff


	//   ....[67]....
        /*0900*/ 	.word	0xffffffff


	//   ....[68]....
        /*0904*/ 	.word	0xffffffff


	//   ....[69]....
        /*0908*/ 	.word	0xffffffff


	//   ....[70]....
        /*090c*/ 	.word	0xffffffff


	//   ....[71]....
        /*0910*/ 	.word	0xffffffff


	//   ....[72]....
        /*0914*/ 	.word	0xffffffff


	//   ....[73]....
        /*0918*/ 	.word	0xffffffff


	//   ....[74]....
        /*091c*/ 	.word	0xffffffff


	//   ....[75]....
        /*0920*/ 	.word	0xffffffff


	//   ....[76]....
        /*0924*/ 	.word	0xffffffff


	//   ....[77]....
        /*0928*/ 	.word	0xffffffff


	//   ....[78]....
        /*092c*/ 	.word	0xffffffff


	//   ....[79]....
        /*0930*/ 	.word	0xffffffff


	//   ....[80]....
        /*0934*/ 	.word	0xffffffff


	//   ....[81]....
        /*0938*/ 	.word	0xffffffff


	//   ....[82]....
        /*093c*/ 	.word	0xffffffff


	//   ....[83]....
        /*0940*/ 	.word	0xffffffff


	//   ....[84]....
        /*0944*/ 	.word	0xffffffff


	//   ....[85]....
        /*0948*/ 	.word	0xffffffff


	//   ....[86]....
        /*094c*/ 	.word	0xffffffff


	//   ....[87]....
        /*0950*/ 	.word	0xffffffff


	//   ....[88]....
        /*0954*/ 	.word	0xffffffff


	//   ....[89]....
        /*0958*/ 	.word	0xffffffff


	//   ....[90]....
        /*095c*/ 	.word	0xffffffff


	//   ....[91]....
        /*0960*/ 	.word	0xffffffff


	//   ....[92]....
        /*0964*/ 	.word	0xffffffff


	//   ....[93]....
        /*0968*/ 	.word	0xffffffff


	//   ....[94]....
        /*096c*/ 	.word	0xffffffff


	//   ....[95]....
        /*0970*/ 	.word	0xffffffff


	//   ....[96]....
        /*0974*/ 	.word	0xffffffff


	//   ....[97]....
        /*0978*/ 	.word	0xffffffff


	//   ....[98]....
        /*097c*/ 	.word	0xffffffff


	//   ....[99]....
        /*0980*/ 	.word	0xffffffff


	//   ....[100]....
        /*0984*/ 	.word	0xffffffff


	//   ....[101]....
        /*0988*/ 	.word	0xffffffff


	//   ....[102]....
        /*098c*/ 	.word	0xffffffff


	//   ....[103]....
        /*0990*/ 	.word	0xffffffff


	//   ....[104]....
        /*0994*/ 	.word	0xffffffff


	//   ....[105]....
        /*0998*/ 	.word	0xffffffff


	//   ....[106]....
        /*099c*/ 	.word	0xffffffff


	//   ....[107]....
        /*09a0*/ 	.word	0xffffffff


	//   ....[108]....
        /*09a4*/ 	.word	0xffffffff


	//   ....[109]....
        /*09a8*/ 	.word	0xffffffff


	//   ....[110]....
        /*09ac*/ 	.word	0xffffffff


	//   ....[111]....
        /*09b0*/ 	.word	0xffffffff


	//   ....[112]....
        /*09b4*/ 	.word	0xffffffff


	//   ....[113]....
        /*09b8*/ 	.word	0xffffffff


	//   ....[114]....
        /*09bc*/ 	.word	0xffffffff


	//   ....[115]....
        /*09c0*/ 	.word	0xffffffff


	//   ....[116]....
        /*09c4*/ 	.word	0xffffffff


	//   ....[117]....
        /*09c8*/ 	.word	0xffffffff


	//   ....[118]....
        /*09cc*/ 	.word	0xffffffff


	//   ....[119]....
        /*09d0*/ 	.word	0xffffffff


	//   ....[120]....
        /*09d4*/ 	.word	0xffffffff


	//   ....[121]....
        /*09d8*/ 	.word	0xffffffff


	//   ....[122]....
        /*09dc*/ 	.word	0xffffffff


	//   ....[123]....
        /*09e0*/ 	.word	0xffffffff


	//   ....[124]....
        /*09e4*/ 	.word	0xffffffff


	//   ....[125]....
        /*09e8*/ 	.word	0xffffffff


	//   ....[126]....
        /*09ec*/ 	.word	0xffffffff


	//   ....[127]....
        /*09f0*/ 	.word	0xffffffff


	//   ....[128]....
        /*09f4*/ 	.word	0xffffffff


	//   ....[129]....
        /*09f8*/ 	.word	0xffffffff


	//   ....[130]....
        /*09fc*/ 	.word	0xffffffff


	//   ....[131]....
        /*0a00*/ 	.word	0xffffffff


	//   ....[132]....
        /*0a04*/ 	.word	0xffffffff


	//   ....[133]....
        /*0a08*/ 	.word	0xffffffff


	//   ....[134]....
        /*0a0c*/ 	.word	0xffffffff


	//   ....[135]....
        /*0a10*/ 	.word	0xffffffff


	//   ....[136]....
        /*0a14*/ 	.word	0xffffffff


	//   ....[137]....
        /*0a18*/ 	.word	0xffffffff


	//   ....[138]....
        /*0a1c*/ 	.word	0xffffffff


	//   ....[139]....
        /*0a20*/ 	.word	0xffffffff


	//   ....[140]....
        /*0a24*/ 	.word	0xffffffff


	//   ....[141]....
        /*0a28*/ 	.word	0xffffffff


	//   ....[142]....
        /*0a2c*/ 	.word	0xffffffff


	//   ....[143]....
        /*0a30*/ 	.word	0xffffffff


	//   ....[144]....
        /*0a34*/ 	.word	0xffffffff


	//   ....[145]....
        /*0a38*/ 	.word	0xffffffff


	//   ....[146]....
        /*0a3c*/ 	.word	0xffffffff


	//   ....[147]....
        /*0a40*/ 	.word	0xffffffff


	//   ....[148]....
        /*0a44*/ 	.word	0xffffffff


	//   ....[149]....
        /*0a48*/ 	.word	0xffffffff


	//   ....[150]....
        /*0a4c*/ 	.word	0xffffffff


	//   ....[151]....
        /*0a50*/ 	.word	0xffffffff


	//   ....[152]....
        /*0a54*/ 	.word	0xffffffff


	//   ....[153]....
        /*0a58*/ 	.word	0xffffffff


	//   ....[154]....
        /*0a5c*/ 	.word	0xffffffff


	//   ....[155]....
        /*0a60*/ 	.word	0xffffffff


	//   ....[156]....
        /*0a64*/ 	.word	0xffffffff


	//   ....[157]....
        /*0a68*/ 	.word	0xffffffff


	//   ....[158]....
        /*0a6c*/ 	.word	0xffffffff


	//   ....[159]....
        /*0a70*/ 	.word	0xffffffff


	//   ....[160]....
        /*0a74*/ 	.word	0xffffffff


	//   ....[161]....
        /*0a78*/ 	.word	0xffffffff


	//   ....[162]....
        /*0a7c*/ 	.word	0xffffffff


	//   ....[163]....
        /*0a80*/ 	.word	0xffffffff


	//   ....[164]....
        /*0a84*/ 	.word	0xffffffff


	//   ....[165]....
        /*0a88*/ 	.word	0xffffffff


	//   ....[166]....
        /*0a8c*/ 	.word	0xffffffff


	//   ....[167]....
        /*0a90*/ 	.word	0xffffffff


	//   ....[168]....
        /*0a94*/ 	.word	0xffffffff


	//   ....[169]....
        /*0a98*/ 	.word	0xffffffff


	//   ....[170]....
        /*0a9c*/ 	.word	0xffffffff


	//   ....[171]....
        /*0aa0*/ 	.word	0xffffffff


	//   ....[172]....
        /*0aa4*/ 	.word	0xffffffff


	//   ....[173]....
        /*0aa8*/ 	.word	0xffffffff


	//   ....[174]....
        /*0aac*/ 	.word	0xffffffff


	//   ....[175]....
        /*0ab0*/ 	.word	0xffffffff


	//   ....[176]....
        /*0ab4*/ 	.word	0xffffffff


	//   ....[177]....
        /*0ab8*/ 	.word	0xffffffff


	//   ....[178]....
        /*0abc*/ 	.word	0xffffffff


	//   ....[179]....
        /*0ac0*/ 	.word	0xffffffff


	//   ....[180]....
        /*0ac4*/ 	.word	0xffffffff


	//   ....[181]....
        /*0ac8*/ 	.word	0xffffffff


	//   ....[182]....
        /*0acc*/ 	.word	0xffffffff


	//   ....[183]....
        /*0ad0*/ 	.word	0xffffffff


	//   ....[184]....
        /*0ad4*/ 	.word	0xffffffff


	//   ....[185]....
        /*0ad8*/ 	.word	0xffffffff


	//   ....[186]....
        /*0adc*/ 	.word	0xffffffff


	//   ....[187]....
        /*0ae0*/ 	.word	0xffffffff


	//   ....[188]....
        /*0ae4*/ 	.word	0xffffffff


	//   ....[189]....
        /*0ae8*/ 	.word	0xffffffff


	//   ....[190]....
        /*0aec*/ 	.word	0xffffffff


	//   ....[191]....
        /*0af0*/ 	.word	0xffffffff


	//   ....[192]....
        /*0af4*/ 	.word	0xffffffff


	//   ....[193]....
        /*0af8*/ 	.word	0xffffffff


	//   ....[194]....
        /*0afc*/ 	.word	0xffffffff


	//   ....[195]....
        /*0b00*/ 	.word	0xffffffff


	//   ....[196]....
        /*0b04*/ 	.word	0xffffffff


	//   ....[197]....
        /*0b08*/ 	.word	0xffffffff


	//   ....[198]....
        /*0b0c*/ 	.word	0xffffffff


	//   ....[199]....
        /*0b10*/ 	.word	0xffffffff


	//   ....[200]....
        /*0b14*/ 	.word	0xffffffff


	//   ....[201]....
        /*0b18*/ 	.word	0xffffffff


	//   ....[202]....
        /*0b1c*/ 	.word	0xffffffff


	//   ....[203]....
        /*0b20*/ 	.word	0xffffffff


	//   ....[204]....
        /*0b24*/ 	.word	0xffffffff


	//   ....[205]....
        /*0b28*/ 	.word	0xffffffff


	//   ....[206]....
        /*0b2c*/ 	.word	0xffffffff


	//   ....[207]....
        /*0b30*/ 	.word	0xffffffff


	//   ....[208]....
        /*0b34*/ 	.word	0xffffffff


	//   ....[209]....
        /*0b38*/ 	.word	0xffffffff


	//   ....[210]....
        /*0b3c*/ 	.word	0xffffffff


	//   ....[211]....
        /*0b40*/ 	.word	0xffffffff


	//   ....[212]....
        /*0b44*/ 	.word	0xffffffff


	//   ....[213]....
        /*0b48*/ 	.word	0xffffffff


	//   ....[214]....
        /*0b4c*/ 	.word	0xffffffff


	//   ....[215]....
        /*0b50*/ 	.word	0xffffffff


	//   ....[216]....
        /*0b54*/ 	.word	0xffffffff


	//   ....[217]....
        /*0b58*/ 	.word	0xffffffff


	//   ....[218]....
        /*0b5c*/ 	.word	0xffffffff


	//   ....[219]....
        /*0b60*/ 	.word	0xffffffff


	//   ....[220]....
        /*0b64*/ 	.word	0xffffffff


	//   ....[221]....
        /*0b68*/ 	.word	0xffffffff


	//   ....[222]....
        /*0b6c*/ 	.word	0xffffffff


	//   ....[223]....
        /*0b70*/ 	.word	0xffffffff


	//   ....[224]....
        /*0b74*/ 	.word	0xffffffff


	//   ....[225]....
        /*0b78*/ 	.word	0xffffffff


	//   ....[226]....
        /*0b7c*/ 	.word	0xffffffff


	//   ....[227]....
        /*0b80*/ 	.word	0xffffffff


	//   ....[228]....
        /*0b84*/ 	.word	0xffffffff


	//   ....[229]....
        /*0b88*/ 	.word	0xffffffff


	//   ....[230]....
        /*0b8c*/ 	.word	0xffffffff


	//   ....[231]....
        /*0b90*/ 	.word	0xffffffff


	//   ....[232]....
        /*0b94*/ 	.word	0xffffffff


	//   ....[233]....
        /*0b98*/ 	.word	0xffffffff


	//   ....[234]....
        /*0b9c*/ 	.word	0xffffffff


	//   ....[235]....
        /*0ba0*/ 	.word	0xffffffff


	//   ....[236]....
        /*0ba4*/ 	.word	0xffffffff


	//   ....[237]....
        /*0ba8*/ 	.word	0xffffffff


	//   ....[238]....
        /*0bac*/ 	.word	0xffffffff


	//   ....[239]....
        /*0bb0*/ 	.word	0xffffffff


	//   ....[240]....
        /*0bb4*/ 	.word	0xffffffff


	//   ....[241]....
        /*0bb8*/ 	.word	0xffffffff


	//   ....[242]....
        /*0bbc*/ 	.word	0xffffffff


	//   ....[243]....
        /*0bc0*/ 	.word	0xffffffff


	//   ....[244]....
        /*0bc4*/ 	.word	0xffffffff


	//   ....[245]....
        /*0bc8*/ 	.word	0xffffffff


	//   ....[246]....
        /*0bcc*/ 	.word	0xffffffff


	//   ....[247]....
        /*0bd0*/ 	.word	0xffffffff


	//----- nvinfo : EIATTR_COOP_GROUP_INSTR_OFFSETS
	.align		4
.L_338:
        /*0bd4*/ 	.byte	0x04, 0x28
        /*0bd6*/ 	.short	(.L_340 - .L_339)


	//   ....[0]....
.L_339:
        /*0bd8*/ 	.word	0x00000050


	//   ....[1]....
        /*0bdc*/ 	.word	0x00000200


	//   ....[2]....
        /*0be0*/ 	.word	0x00000230


	//   ....[3]....
        /*0be4*/ 	.word	0x00000260


	//   ....[4]....
        /*0be8*/ 	.word	0x00000290


	//   ....[5]....
        /*0bec*/ 	.word	0x000002c0


	//   ....[6]....
        /*0bf0*/ 	.word	0x000002f0


	//   ....[7]....
        /*0bf4*/ 	.word	0x00000450


	//   ....[8]....
        /*0bf8*/ 	.word	0x00000490


	//   ....[9]....
        /*0bfc*/ 	.word	0x000004c0


	//   ....[10]....
        /*0c00*/ 	.word	0x000004f0


	//   ....[11]....
        /*0c04*/ 	.word	0x00000520


	//   ....[12]....
        /*0c08*/ 	.word	0x00000550


	//   ....[13]....
        /*0c0c*/ 	.word	0x000005e0


	//   ....[14]....
        /*0c10*/ 	.word	0x00000630


	//   ....[15]....
        /*0c14*/ 	.word	0x00000650


	//   ....[16]....
        /*0c18*/ 	.word	0x000006b0


	//   ....[17]....
        /*0c1c*/ 	.word	0x00002c40


	//   ....[18]....
        /*0c20*/ 	.word	0x00002c70


	//   ....[19]....
        /*0c24*/ 	.word	0x00002c90


	//   ....[20]....
        /*0c28*/ 	.word	0x00002ca0


	//   ....[21]....
        /*0c2c*/ 	.word	0x00002cb0


	//   ....[22]....
        /*0c30*/ 	.word	0x00002cc0


	//   ....[23]....
        /*0c34*/ 	.word	0x00002d00


	//   ....[24]....
        /*0c38*/ 	.word	0x00002e20


	//   ....[25]....
        /*0c3c*/ 	.word	0x00002f50


	//   ....[26]....
        /*0c40*/ 	.word	0x00002f70


	//   ....[27]....
        /*0c44*/ 	.word	0x00002f90


	//   ....[28]....
        /*0c48*/ 	.word	0x00003000


	//   ....[29]....
        /*0c4c*/ 	.word	0x00003020


	//   ....[30]....
        /*0c50*/ 	.word	0x000030c0


	//   ....[31]....
        /*0c54*/ 	.word	0x00003140


	//   ....[32]....
        /*0c58*/ 	.word	0x000031d0


	//   ....[33]....
        /*0c5c*/ 	.word	0x00003300


	//   ....[34]....
        /*0c60*/ 	.word	0x000033f0


	//   ....[35]....
        /*0c64*/ 	.word	0x00003410


	//   ....[36]....
        /*0c68*/ 	.word	0x00003430


	//   ....[37]....
        /*0c6c*/ 	.word	0x000034b0


	//   ....[38]....
        /*0c70*/ 	.word	0x00003550


	//   ....[39]....
        /*0c74*/ 	.word	0x000038a0


	//   ....[40]....
        /*0c78*/ 	.word	0x000038b0


	//   ....[41]....
        /*0c7c*/ 	.word	0x000046f0


	//   ....[42]....
        /*0c80*/ 	.word	0x00004710


	//   ....[43]....
        /*0c84*/ 	.word	0x00004840


	//   ....[44]....
        /*0c88*/ 	.word	0x00004850


	//   ....[45]....
        /*0c8c*/ 	.word	0x00004980


	//   ....[46]....
        /*0c90*/ 	.word	0x000049a0


	//   ....[47]....
        /*0c94*/ 	.word	0x00004ad0


	//   ....[48]....
        /*0c98*/ 	.word	0x00004ae0


	//   ....[49]....
        /*0c9c*/ 	.word	0x00004cc0


	//   ....[50]....
        /*0ca0*/ 	.word	0x00005080


	//   ....[51]....
        /*0ca4*/ 	.word	0x00005780


	//   ....[52]....
        /*0ca8*/ 	.word	0x000057a0


	//   ....[53]....
        /*0cac*/ 	.word	0x000057c0


	//   ....[54]....
        /*0cb0*/ 	.word	0x000057e0


	//   ....[55]....
        /*0cb4*/ 	.word	0x000073d0


	//   ....[56]....
        /*0cb8*/ 	.word	0x000073f0


	//   ....[57]....
        /*0cbc*/ 	.word	0x00007430


	//   ....[58]....
        /*0cc0*/ 	.word	0x000074c0


	//   ....[59]....
        /*0cc4*/ 	.word	0x000074e0


	//   ....[60]....
        /*0cc8*/ 	.word	0x00007560


	//   ....[61]....
        /*0ccc*/ 	.word	0x000076c0


	//   ....[62]....
        /*0cd0*/ 	.word	0x000076d0


	//   ....[63]....
        /*0cd4*/ 	.word	0x00008440


	//   ....[64]....
        /*0cd8*/ 	.word	0x00008460


	//   ....[65]....
        /*0cdc*/ 	.word	0x00008560


	//   ....[66]....
        /*0ce0*/ 	.word	0x00008570


	//   ....[67]....
        /*0ce4*/ 	.word	0x00008670


	//   ....[68]....
        /*0ce8*/ 	.word	0x00008690


	//   ....[69]....
        /*0cec*/ 	.word	0x00008790


	//   ....[70]....
        /*0cf0*/ 	.word	0x000087a0


	//   ....[71]....
        /*0cf4*/ 	.word	0x00008970


	//   ....[72]....
        /*0cf8*/ 	.word	0x00008d20


	//   ....[73]....
        /*0cfc*/ 	.word	0x00009280


	//   ....[74]....
        /*0d00*/ 	.word	0x000092a0


	//   ....[75]....
        /*0d04*/ 	.word	0x00009480


	//   ....[76]....
        /*0d08*/ 	.word	0x000094a0


	//   ....[77]....
        /*0d0c*/ 	.word	0x0000b350


	//   ....[78]....
        /*0d10*/ 	.word	0x0000b360


	//   ....[79]....
        /*0d14*/ 	.word	0x0000b450


	//   ....[80]....
        /*0d18*/ 	.word	0x0000b470


	//   ....[81]....
        /*0d1c*/ 	.word	0x0000b4d0


	//   ....[82]....
        /*0d20*/ 	.word	0x0000b4f0


	//   ....[83]....
        /*0d24*/ 	.word	0x0000b610


	//   ....[84]....
        /*0d28*/ 	.word	0x0000b620


	//   ....[85]....
        /*0d2c*/ 	.word	0x0000c390


	//   ....[86]....
        /*0d30*/ 	.word	0x0000c3b0


	//   ....[87]....
        /*0d34*/ 	.word	0x0000c4f0


	//   ....[88]....
        /*0d38*/ 	.word	0x0000c500


	//   ....[89]....
        /*0d3c*/ 	.word	0x0000c640


	//   ....[90]....
        /*0d40*/ 	.word	0x0000c660


	//   ....[91]....
        /*0d44*/ 	.word	0x0000c7a0


	//   ....[92]....
        /*0d48*/ 	.word	0x0000c7b0


	//   ....[93]....
        /*0d4c*/ 	.word	0x0000cc90


	//   ....[94]....
        /*0d50*/ 	.word	0x0000ccc0


	//   ....[95]....
        /*0d54*/ 	.word	0x0000cce0


	//   ....[96]....
        /*0d58*/ 	.word	0x0000cd00


	//   ....[97]....
        /*0d5c*/ 	.word	0x0000e8f0


	//   ....[98]....
        /*0d60*/ 	.word	0x0000e920


	//   ....[99]....
        /*0d64*/ 	.word	0x0000e930


	//   ....[100]....
        /*0d68*/ 	.word	0x0000e960


	//   ....[101]....
        /*0d6c*/ 	.word	0x0000fa10


	//   ....[102]....
        /*0d70*/ 	.word	0x0000fa20


	//   ....[103]....
        /*0d74*/ 	.word	0x0000fa40


	//   ....[104]....
        /*0d78*/ 	.word	0x0000fa50


	//   ....[105]....
        /*0d7c*/ 	.word	0x0000fd80


	//   ....[106]....
        /*0d80*/ 	.word	0x0000fda0


	//   ....[107]....
        /*0d84*/ 	.word	0x0000ff00


	//   ....[108]....
        /*0d88*/ 	.word	0x0000ff10


	//   ....[109]....
        /*0d8c*/ 	.word	0x00010020


	//   ....[110]....
        /*0d90*/ 	.word	0x00010040


	//   ....[111]....
        /*0d94*/ 	.word	0x00010150


	//   ....[112]....
        /*0d98*/ 	.word	0x00010160


	//   ....[113]....
        /*0d9c*/ 	.word	0x00010460


	//   ....[114]....
        /*0da0*/ 	.word	0x00010480


	//   ....[115]....
        /*0da4*/ 	.word	0x00010ad0


	//   ....[116]....
        /*0da8*/ 	.word	0x00010ae0


	//   ....[117]....
        /*0dac*/ 	.word	0x00011880


	//   ....[118]....
        /*0db0*/ 	.word	0x000118a0


	//   ....[119]....
        /*0db4*/ 	.word	0x00011a10


	//   ....[120]....
        /*0db8*/ 	.word	0x00011a20


	//   ....[121]....
        /*0dbc*/ 	.word	0x00011b30


	//   ....[122]....
        /*0dc0*/ 	.word	0x00011b50


	//   ....[123]....
        /*0dc4*/ 	.word	0x00011c60


	//   ....[124]....
        /*0dc8*/ 	.word	0x00011c70


	//   ....[125]....
        /*0dcc*/ 	.word	0x00011e40


	//   ....[126]....
        /*0dd0*/ 	.word	0x00011e60


	//   ....[127]....
        /*0dd4*/ 	.word	0x00011f90


	//   ....[128]....
        /*0dd8*/ 	.word	0x00011fd0


	//   ....[129]....
        /*0ddc*/ 	.word	0x00012000


	//   ....[130]....
        /*0de0*/ 	.word	0x00012030


	//   ....[131]....
        /*0de4*/ 	.word	0x00012060


	//   ....[132]....
        /*0de8*/ 	.word	0x00012090


	//   ....[133]....
        /*0dec*/ 	.word	0x000121f0


	//   ....[134]....
        /*0df0*/ 	.word	0x00012230


	//   ....[135]....
        /*0df4*/ 	.word	0x00012260


	//   ....[136]....
        /*0df8*/ 	.word	0x00012290


	//   ....[137]....
        /*0dfc*/ 	.word	0x000122c0


	//   ....[138]....
        /*0e00*/ 	.word	0x000122f0


	//   ....[139]....
        /*0e04*/ 	.word	0x00012380


	//   ....[140]....
        /*0e08*/ 	.word	0x000123e0


	//   ....[141]....
        /*0e0c*/ 	.word	0x000123f0


	//   ....[142]....
        /*0e10*/ 	.word	0x00012450


	//   ....[143]....
        /*0e14*/ 	.word	0x00012ec0


	//   ....[144]....
        /*0e18*/ 	.word	0x00012f20


	//   ....[145]....
        /*0e1c*/ 	.word	0x00012f70


	//   ....[146]....
        /*0e20*/ 	.word	0x00012fc0


	//   ....[147]....
        /*0e24*/ 	.word	0x00013010


	//   ....[148]....
        /*0e28*/ 	.word	0x00013080


	//   ....[149]....
        /*0e2c*/ 	.word	0x000130d0


	//   ....[150]....
        /*0e30*/ 	.word	0x00013140


	//   ....[151]....
        /*0e34*/ 	.word	0x000131b0


	//   ....[152]....
        /*0e38*/ 	.word	0x00013220


	//   ....[153]....
        /*0e3c*/ 	.word	0x00013290


	//   ....[154]....
        /*0e40*/ 	.word	0x000132f0


	//   ....[155]....
        /*0e44*/ 	.word	0x00013360


	//   ....[156]....
        /*0e48*/ 	.word	0x000133d0


	//   ....[157]....
        /*0e4c*/ 	.word	0x00013440


	//   ....[158]....
        /*0e50*/ 	.word	0x000134a0


	//   ....[159]....
        /*0e54*/ 	.word	0x00013510


	//   ....[160]....
        /*0e58*/ 	.word	0x00013580


	//   ....[161]....
        /*0e5c*/ 	.word	0x000135f0


	//   ....[162]....
        /*0e60*/ 	.word	0x00013650


	//   ....[163]....
        /*0e64*/ 	.word	0x000136c0


	//   ....[164]....
        /*0e68*/ 	.word	0x00013730


	//   ....[165]....
        /*0e6c*/ 	.word	0x00013e70


	//   ....[166]....
        /*0e70*/ 	.word	0x00013ec0


	//   ....[167]....
        /*0e74*/ 	.word	0x00013f10


	//   ....[168]....
        /*0e78*/ 	.word	0x00013f60


	//   ....[169]....
        /*0e7c*/ 	.word	0x00013fd0


	//   ....[170]....
        /*0e80*/ 	.word	0x00014040


	//   ....[171]....
        /*0e84*/ 	.word	0x00014180


	//   ....[172]....
        /*0e88*/ 	.word	0x000141e0


	//   ....[173]....
        /*0e8c*/ 	.word	0x00014340


	//   ....[174]....
        /*0e90*/ 	.word	0x000143a0


	//   ....[175]....
        /*0e94*/ 	.word	0x00014410


	//   ....[176]....
        /*0e98*/ 	.word	0x00014470


	//   ....[177]....
        /*0e9c*/ 	.word	0x000144e0


	//   ....[178]....
        /*0ea0*/ 	.word	0x00014550


	//   ....[179]....
        /*0ea4*/ 	.word	0x000145c0


	//   ....[180]....
        /*0ea8*/ 	.word	0x00014620


	//   ....[181]....
        /*0eac*/ 	.word	0x00014690


	//   ....[182]....
        /*0eb0*/ 	.word	0x00014700


	//   ....[183]....
        /*0eb4*/ 	.word	0x00014770


	//   ....[184]....
        /*0eb8*/ 	.word	0x000147d0


	//   ....[185]....
        /*0ebc*/ 	.word	0x00014840


	//   ....[186]....
        /*0ec0*/ 	.word	0x000148b0


	//   ....[187]....
        /*0ec4*/ 	.word	0x00014ff0


	//   ....[188]....
        /*0ec8*/ 	.word	0x00015030


	//   ....[189]....
        /*0ecc*/ 	.word	0x00015080


	//   ....[190]....
        /*0ed0*/ 	.word	0x000150c0


	//   ....[191]....
        /*0ed4*/ 	.word	0x00015120


	//   ....[192]....
        /*0ed8*/ 	.word	0x00015190


	//   ....[193]....
        /*0edc*/ 	.word	0x000151f0


	//   ....[194]....
        /*0ee0*/ 	.word	0x00015260


	//   ....[195]....
        /*0ee4*/ 	.word	0x000152d0


	//   ....[196]....
        /*0ee8*/ 	.word	0x00015340


	//   ....[197]....
        /*0eec*/ 	.word	0x000153a0


	//   ....[198]....
        /*0ef0*/ 	.word	0x00015410


	//   ....[199]....
        /*0ef4*/ 	.word	0x00015480


	//   ....[200]....
        /*0ef8*/ 	.word	0x000154f0


	//   ....[201]....
        /*0efc*/ 	.word	0x00015550


	//   ....[202]....
        /*0f00*/ 	.word	0x000155a0


	//   ....[203]....
        /*0f04*/ 	.word	0x000155e0


	//   ....[204]....
        /*0f08*/ 	.word	0x00015630


	//   ....[205]....
        /*0f0c*/ 	.word	0x00015670


	//   ....[206]....
        /*0f10*/ 	.word	0x000156c0


	//   ....[207]....
        /*0f14*/ 	.word	0x00015710


	//   ....[208]....
        /*0f18*/ 	.word	0x00015760


	//   ....[209]....
        /*0f1c*/ 	.word	0x000157b0


	//   ....[210]....
        /*0f20*/ 	.word	0x00015820


	//   ....[211]....
        /*0f24*/ 	.word	0x00015890


	//   ....[212]....
        /*0f28*/ 	.word	0x00015900


	//   ....[213]....
        /*0f2c*/ 	.word	0x00015960


	//   ....[214]....
        /*0f30*/ 	.word	0x000159d0


	//   ....[215]....
        /*0f34*/ 	.word	0x00015a40


	//   ....[216]....
        /*0f38*/ 	.word	0x00015ab0


	//   ....[217]....
        /*0f3c*/ 	.word	0x00015b10


	//   ....[218]....
        /*0f40*/ 	.word	0x00015b80


	//   ....[219]....
        /*0f44*/ 	.word	0x00015bf0


	//   ....[220]....
        /*0f48*/ 	.word	0x00015c60


	//   ....[221]....
        /*0f4c*/ 	.word	0x00015cc0


	//   ....[222]....
        /*0f50*/ 	.word	0x00015d30


	//   ....[223]....
        /*0f54*/ 	.word	0x00015da0


	//   ....[224]....
        /*0f58*/ 	.word	0x00015e10


	//   ....[225]....
        /*0f5c*/ 	.word	0x00015e70


	//   ....[226]....
        /*0f60*/ 	.word	0x00015ee0


	//   ....[227]....
        /*0f64*/ 	.word	0x00015f50


	//   ....[228]....
        /*0f68*/ 	.word	0x00015fc0


	//   ....[229]....
        /*0f6c*/ 	.word	0x00016020


	//   ....[230]....
        /*0f70*/ 	.word	0x00016090


	//   ....[231]....
        /*0f74*/ 	.word	0x00016100


	//   ....[232]....
        /*0f78*/ 	.word	0x00016150


	//   ....[233]....
        /*0f7c*/ 	.word	0x00016190


	//   ....[234]....
        /*0f80*/ 	.word	0x000161e0


	//   ....[235]....
        /*0f84*/ 	.word	0x00016230


	//   ....[236]....
        /*0f88*/ 	.word	0x00016280


	//   ....[237]....
        /*0f8c*/ 	.word	0x000162f0


	//   ....[238]....
        /*0f90*/ 	.word	0x00016340


	//   ....[239]....
        /*0f94*/ 	.word	0x00016390


	//   ....[240]....
        /*0f98*/ 	.word	0x000163e0


	//   ....[241]....
        /*0f9c*/ 	.word	0x00016430


	//   ....[242]....
        /*0fa0*/ 	.word	0x00016480


	//   ....[243]....
        /*0fa4*/ 	.word	0x000164f0


	//   ....[244]....
        /*0fa8*/ 	.word	0x00016540


	//   ....[245]....
        /*0fac*/ 	.word	0x000165b0


	//   ....[246]....
        /*0fb0*/ 	.word	0x00016610


	//   ....[247]....
        /*0fb4*/ 	.word	0x00016680


	//----- nvinfo : EIATTR_EXIT_INSTR_OFFSETS
	.align		4
.L_340:
        /*0fb8*/ 	.byte	0x04, 0x1c
        /*0fba*/ 	.short	(.L_342 - .L_341)


	//   ....[0]....
.L_341:
        /*0fbc*/ 	.word	0x000010d0


	//   ....[1]....
        /*0fc0*/ 	.word	0x00012e80


	//----- nvinfo : EIATTR_MAX_THREADS
	.align		4
.L_342:
        /*0fc4*/ 	.byte	0x04, 0x05
        /*0fc6*/ 	.short	(.L_344 - .L_343)
.L_343:
        /*0fc8*/ 	.word	0x00000100
        /*0fcc*/ 	.word	0x00000001
        /*0fd0*/ 	.word	0x00000001


	//----- nvinfo : EIATTR_CRS_STACK_SIZE
	.align		4
.L_344:
        /*0fd4*/ 	.byte	0x04, 0x1e
        /*0fd6*/ 	.short	(.L_346 - .L_345)
.L_345:
        /*0fd8*/ 	.word	0x00000000
.L_346:


//--------------------- .nv.info._ZN7cutlass13device_kernelIN5flash19enable_sm80_to_sm89INS1_16FlashAttnFwdSm80INS1_25CollectiveMainloopFwdSm80ILi8ELi1ELb1EN4cute5tupleIJNS5_1CILi128EEENS7_ILi112EEES8_EEELi128ENS_6half_tEfNS_4arch4Sm80ELb1ELb0ELb0ELb1ELb1ELb1ELb1ELb1EEENS1_21CollectiveEpilogueFwdINS6_IJS8_S8_S9_EEENS6_IJNS7_ILi1EEESH_SH_EEESB_SD_Li256ELb1ELb1ELb1ELb0EEENS1_36VarlenDynamicPersistentTileSchedulerILi128ELi112ELi256ELi256ELb1ELb1ELb0ELb1ELb1ELb1EEEEEEEEEvNT_6ParamsE --------------------------
	.section	.nv.info._ZN7cutlass13device_kernelIN5flash19enable_sm80_to_sm89INS1_16FlashAttnFwdSm80INS1_25CollectiveMainloopFwdSm80ILi8ELi1ELb1EN4cute5tupleIJNS5_1CILi128EEENS7_ILi112EEES8_EEELi128ENS_6half_tEfNS_4arch4Sm80ELb1ELb0ELb0ELb1ELb1ELb1ELb1ELb1EEENS1_21CollectiveEpilogueFwdINS6_IJS8_S8_S9_EEENS6_IJNS7_ILi1EEESH_SH_EEESB_SD_Li256ELb1ELb1ELb1ELb0EEENS1_36VarlenDynamicPersistentTileSchedulerILi128ELi112ELi256ELi256ELb1ELb1ELb0ELb1ELb1ELb1EEEEEEEEEvNT_6ParamsE,"",@"SHT_CUDA_INFO"
	.sectionflags	@""
	.align	4


	//----- nvinfo : EIATTR_CUDA_API_VERSION
	.align		4
        /*0000*/ 	.byte	0x04, 0x37
        /*0002*/ 	.short	(.L_348 - .L_347)
.L_347:
        /*0004*/ 	.word	0x00000082


	//----- nvinfo : EIATTR_SW2861232_WAR
	.align		4
.L_348:
        /*0008*/ 	.byte	0x01, 0x35
	.zero		2


	//----- nvinfo : EIATTR_PARAM_CBANK
	.align		4
        /*000c*/ 	.byte	0x04, 0x0a
        /*000e*/ 	.short	(.L_350 - .L_349)
	.align		4
.L_349:
        /*0010*/ 	.word	index@(.nv.constant0._ZN7cutlass13device_kernelIN5flash19enable_sm80_to_sm89INS1_16FlashAttnFwdSm80INS1_25CollectiveMainloopFwdSm80ILi8ELi1ELb1EN4cute5tupleIJNS5_1CILi128EEENS7_ILi112EEES8_EEELi128ENS_6half_tEfNS_4arch4Sm80ELb1ELb0ELb0ELb1ELb1ELb1ELb1ELb1EEENS1_21CollectiveEpilogueFwdINS6_IJS8_S8_S9_EEENS6_IJNS7_ILi1EEESH_SH_EEESB_SD_Li256ELb1ELb1ELb1ELb0EEENS1_36VarlenDynamicPersistentTileSchedulerILi128ELi112ELi256ELi256ELb1ELb1ELb0ELb1ELb1ELb1EEEEEEEEEvNT_6ParamsE)
        /*0014*/ 	.short	0x0160
        /*0016*/ 	.short	0x0438


	//----- nvinfo : EIATTR_CBANK_PARAM_SIZE
	.align		4
.L_350:
        /*0018*/ 	.byte	0x03, 0x19
        /*001a*/ 	.short	0x0438


	//----- nvinfo : EIATTR_KPARAM_INFO
	.align		4
        /*001c*/ 	.byte	0x04, 0x17
        /*001e*/ 	.short	(.L_352 - .L_351)
.L_351:
        /*0020*/ 	.word	0x00000000
        /*0024*/ 	.short	0x0000
        /*0026*/ 	.short	0x0000
        /*0028*/ 	.byte	0x00, 0xf0, 0xe1, 0x10


	//----- nvinfo : EIATTR_MAXREG_COUNT
	.align		4
.L_352:
        /*002c*/ 	.byte	0x03, 0x1b
        /*002e*/ 	.short	0x00ff


	//----- nvinfo : EIATTR_NUM_BARRIERS
	.align		4
        /*0030*/ 	.byte	0x02, 0x4c
        /*0032*/ 	.byte	0x06
	.zero		1


	//----- nvinfo : EIATTR_ANNOTATIONS
	.align		4
        /*0034*/ 	.byte	0x04, 0x55
        /*0036*/ 	.short	(.L_354 - .L_353)


	//   ....[0]....
.L_353:
        /* <DEDUP_REMOVED lines=142> */


	//----- nvinfo : EIATTR_MERCURY_ISA_VERSION
	.align		4
.L_354:
        /*0900*/ 	.byte	0x03, 0x5f
        /*0902*/ 	.short	0x0000


	//----- nvinfo : EIATTR_INT_WARP_WIDE_INSTR_OFFSETS
	.align		4
        /*0904*/ 	.byte	0x04, 0x31
        /*0906*/ 	.short	(.L_356 - .L_355)


	//   ....[0]....
.L_355:
        /*0908*/ 	.word	0x0001b3a0


	//   ....[1]....
        /*090c*/ 	.word	0x0001b420


	//----- nvinfo : EIATTR_COOP_GROUP_MASK_REGIDS
	.align		4
.L_356:
        /*0910*/ 	.byte	0x04, 0x29
        /*0912*/ 	.short	(.L_358 - .L_357)


	//   ....[0]....
.L_357:
        /*0914*/ 	.word	0xffffffff


	//   ....[1]....
        /*0918*/ 	.word	0xffffffff


	//   ....[2]....
        /*091c*/ 	.word	0xffffffff


	//   ....[3]....
        /*0920*/ 	.word	0xffffffff


	//   ....[4]....
        /*0924*/ 	.word	0xffffffff


	//   ....[5]....
        /*0928*/ 	.word	0xffffffff


	//   ....[6]....
        /*092c*/ 	.word	0xffffffff


	//   ....[7]....
        /*0930*/ 	.word	0xffffffff


	//   ....[8]....
        /*0934*/ 	.word	0xffffffff


	//   ....[9]....
        /*0938*/ 	.word	0xffffffff


	//   ....[10]....
        /*093c*/ 	.word	0xffffffff


	//   ....[11]....
        /*0940*/ 	.word	0xffffffff


	//   ....[12]....
        /*0944*/ 	.word	0xffffffff


	//   ....[13]....
        /*0948*/ 	.word	0xffffffff


	//   ....[14]....
        /*094c*/ 	.word	0xffffffff


	//   ....[15]....
        /*0950*/ 	.word	0xffffffff


	//   ....[16]....
        /*0954*/ 	.word	0xffffffff


	//   ....[17]....
        /*0958*/ 	.word	0xffffffff


	//   ....[18]....
        /*095c*/ 	.word	0xffffffff


	//   ....[19]....
        /*0960*/ 	.word	0xffffffff


	//   ....[20]....
        /*0964*/ 	.word	0xffffffff


	//   ....[21]....
        /*0968*/ 	.word	0xffffffff


	//   ....[22]....
        /*096c*/ 	.word	0xffffffff


	//   ....[23]....
        /*0970*/ 	.word	0xffffffff


	//   ....[24]....
        /*0974*/ 	.word	0xffffffff


	//   ....[25]....
        /*0978*/ 	.word	0xffffffff


	//   ....[26]....
        /*097c*/ 	.word	0xffffffff


	//   ....[27]....
        /*0980*/ 	.word	0xffffffff


	//   ....[28]....
        /*0984*/ 	.word	0xffffffff


	//   ....[29]....
        /*0988*/ 	.word	0xffffffff


	//   ....[30]....
        /*098c*/ 	.word	0xffffffff


	//   ....[31]....
        /*0990*/ 	.word	0xffffffff


	//   ....[32]....
        /*0994*/ 	.word	0xffffffff


	//   ....[33]....
        /*0998*/ 	.word	0xffffffff


	//   ....[34]....
        /*099c*/ 	.word	0xffffffff


	//   ....[35]....
        /*09a0*/ 	.word	0xffffffff


	//   ....[36]....
        /*09a4*/ 	.word	0xffffffff


	//   ....[37]....
        /*09a8*/ 	.word	0xffffffff


	//   ....[38]....
        /*09ac*/ 	.word	0xffffffff


	//   ....[39]....
        /*09b0*/ 	.word	0xffffffff


	//   ....[40]....
        /*09b4*/ 	.word	0xffffffff


	//   ....[41]....
        /*09b8*/ 	.word	0xffffffff


	//   ....[42]....
        /*09bc*/ 	.word	0xffffffff


	//   ....[43]....
        /*09c0*/ 	.word	0xffffffff


	//   ....[44]....
        /*09c4*/ 	.word	0xffffffff


	//   ....[45]....
        /*09c8*/ 	.word	0xffffffff


	//   ....[46]....
        /*09cc*/ 	.word	0xffffffff


	//   ....[47]....
        /*09d0*/ 	.word	0xffffffff


	//   ....[48]....
        /*09d4*/ 	.word	0xffffffff


	//   ....[49]....
        /*09d8*/ 	.word	0xffffffff


	//   ....[50]....
        /*09dc*/ 	.word	0xffffffff


	//   ....[51]....
        /*09e0*/ 	.word	0xffffffff


	//   ....[52]....
        /*09e4*/ 	.word	0xffffffff


	//   ....[53]....
        /*09e8*/ 	.word	0xffffffff


	//   ....[54]....
        /*09ec*/ 	.word	0xffffffff


	//   ....[55]....
        /*09f0*/ 	.word	0xffffffff


	//   ....[56]....
        /*09f4*/ 	.word	0xffffffff


	//   ....[57]....
        /*09f8*/ 	.word	0xffffffff


	//   ....[58]....
        /*09fc*/ 	.word	0xffffffff


	//   ....[59]....
        /*0a00*/ 	.word	0xffffffff


	//   ....[60]....
        /*0a04*/ 	.word	0xffffffff


	//   ....[61]....
        /*0a08*/ 	.word	0xffffffff


	//   ....[62]....
        /*0a0c*/ 	.word	0xffffffff


	//   ....[63]....
        /*0a10*/ 	.word	0xffffffff


	//   ....[64]....
        /*0a14*/ 	.word	0xffffffff


	//   ....[65]....
        /*0a18*/ 	.word	0xffffffff


	//   ....[66]....
        /*0a1c*/ 	.word	0xffffffff


	//   ....[67]....
        /*0a20*/ 	.word	0xffffffff


	//   ....[68]....
        /*0a24*/ 	.word	0xffffffff


	//   ....[69]....
        /*0a28*/ 	.word	0xffffffff


	//   ....[70]....
        /*0a2c*/ 	.word	0xffffffff


	//   ....[71]....
        /*0a30*/ 	.word	0xffffffff


	//   ....[72]....
        /*0a34*/ 	.word	0xffffffff


	//   ....[73]....
        /*0a38*/ 	.word	0xffffffff


	//   ....[74]....
        /*0a3c*/ 	.word	0xffffffff


	//   ....[75]....
        /*0a40*/ 	.word	0xffffffff


	//   ....[76]....
        /*0a44*/ 	.word	0xffffffff


	//   ....[77]....
        /*0a48*/ 	.word	0xffffffff


	//   ....[78]....
        /*0a4c*/ 	.word	0xffffffff


	//   ....[79]....
        /*0a50*/ 	.word	0xffffffff


	//   ....[80]....
        /*0a54*/ 	.word	0xffffffff


	//   ....[81]....
        /*0a58*/ 	.word	0xffffffff


	//   ....[82]....
        /*0a5c*/ 	.word	0xffffffff


	//   ....[83]....
        /*0a60*/ 	.word	0xffffffff


	//   ....[84]....
        /*0a64*/ 	.word	0xffffffff


	//   ....[85]....
        /*0a68*/ 	.word	0xffffffff


	//   ....[86]....
        /*0a6c*/ 	.word	0xffffffff


	//   ....[87]....
        /*0a70*/ 	.word	0xffffffff


	//   ....[88]....
        /*0a74*/ 	.word	0xffffffff


	//   ....[89]....
        /*0a78*/ 	.word	0xffffffff


	//   ....[90]....
        /*0a7c*/ 	.word	0xffffffff


	//   ....[91]....
        /*0a80*/ 	.word	0xffffffff


	//   ....[92]....
        /*0a84*/ 	.word	0xffffffff


	//   ....[93]....
        /*0a88*/ 	.word	0xffffffff


	//   ....[94]....
        /*0a8c*/ 	.word	0xffffffff


	//   ....[95]....
        /*0a90*/ 	.word	0xffffffff


	//   ....[96]....
        /*0a94*/ 	.word	0xffffffff


	//   ....[97]....
        /*0a98*/ 	.word	0xffffffff


	//   ....[98]....
        /*0a9c*/ 	.word	0xffffffff


	//   ....[99]....
        /*0aa0*/ 	.word	0xffffffff


	//   ....[100]....
        /*0aa4*/ 	.word	0xffffffff


	//   ....[101]....
        /*0aa8*/ 	.word	0xffffffff


	//   ....[102]....
        /*0aac*/ 	.word	0xffffffff


	//   ....[103]....
        /*0ab0*/ 	.word	0xffffffff


	//   ....[104]....
        /*0ab4*/ 	.word	0xffffffff


	//   ....[105]....
        /*0ab8*/ 	.word	0xffffffff


	//   ....[106]....
        /*0abc*/ 	.word	0xffffffff


	//   ....[107]....
        /*0ac0*/ 	.word	0xffffffff


	//   ....[108]....
        /*0ac4*/ 	.word	0xffffffff


	//   ....[109]....
        /*0ac8*/ 	.word	0xffffffff


	//   ....[110]....
        /*0acc*/ 	.word	0xffffffff


	//   ....[111]....
        /*0ad0*/ 	.word	0xffffffff


	//   ....[112]....
        /*0ad4*/ 	.word	0xffffffff


	//   ....[113]....
        /*0ad8*/ 	.word	0xffffffff


	//   ....[114]....
        /*0adc*/ 	.word	0xffffffff


	//   ....[115]....
        /*0ae0*/ 	.word	0xffffffff


	//   ....[116]....
        /*0ae4*/ 	.word	0xffffffff


	//   ....[117]....
        /*0ae8*/ 	.word	0xffffffff


	//   ....[118]....
        /*0aec*/ 	.word	0xffffffff


	//   ....[119]....
        /*0af0*/ 	.word	0xffffffff


	//   ....[120]....
        /*0af4*/ 	.word	0xffffffff


	//   ....[121]....
        /*0af8*/ 	.word	0xffffffff


	//   ....[122]....
        /*0afc*/ 	.word	0xffffffff


	//   ....[123]....
        /*0b00*/ 	.word	0xffffffff


	//   ....[124]....
        /*0b04*/ 	.word	0xffffffff


	//   ....[125]....
        /*0b08*/ 	.word	0xffffffff


	//   ....[126]....
        /*0b0c*/ 	.word	0xffffffff


	//   ....[127]....
        /*0b10*/ 	.word	0xffffffff


	//   ....[128]....
        /*0b14*/ 	.word	0xffffffff


	//   ....[129]....
        /*0b18*/ 	.word	0xffffffff


	//   ....[130]....
        /*0b1c*/ 	.word	0xffffffff


	//   ....[131]....
        /*0b20*/ 	.word	0xffffffff


	//   ....[132]....
        /*0b24*/ 	.word	0xffffffff


	//   ....[133]....
        /*0b28*/ 	.word	0xffffffff


	//   ....[134]....
        /*0b2c*/ 	.word	0xffffffff


	//   ....[135]....
        /*0b30*/ 	.word	0xffffffff


	//   ....[136]....
        /*0b34*/ 	.word	0xffffffff


	//   ....[137]....
        /*0b38*/ 	.word	0xffffffff


	//   ....[138]....
        /*0b3c*/ 	.word	0xffffffff


	//   ....[139]....
        /*0b40*/ 	.word	0xffffffff


	//   ....[140]....
        /*0b44*/ 	.word	0xffffffff


	//   ....[141]....
        /*0b48*/ 	.word	0xffffffff


	//   ....[142]....
        /*0b4c*/ 	.word	0xffffffff


	//   ....[143]....
        /*0b50*/ 	.word	0xffffffff


	//   ....[144]....
        /*0b54*/ 	.word	0xffffffff


	//   ....[145]....
        /*0b58*/ 	.word	0xffffffff


	//   ....[146]....
        /*0b5c*/ 	.word	0xffffffff


	//   ....[147]....
        /*0b60*/ 	.word	0xffffffff


	//   ....[148]....
        /*0b64*/ 	.word	0xffffffff


	//   ....[149]....
        /*0b68*/ 	.word	0xffffffff


	//   ....[150]....
        /*0b6c*/ 	.word	0xffffffff


	//   ....[151]....
        /*0b70*/ 	.word	0xffffffff


	//   ....[152]....
        /*0b74*/ 	.word	0xffffffff


	//   ....[153]....
        /*0b78*/ 	.word	0xffffffff


	//   ....[154]....
        /*0b7c*/ 	.word	0xffffffff


	//   ....[155]....
        /*0b80*/ 	.word	0xffffffff


	//   ....[156]....
        /*0b84*/ 	.word	0xffffffff


	//   ....[157]....
        /*0b88*/ 	.word	0xffffffff


	//   ....[158]....
        /*0b8c*/ 	.word	0xffffffff


	//   ....[159]....
        /*0b90*/ 	.word	0xffffffff


	//   ....[160]....
        /*0b94*/ 	.word	0xffffffff


	//   ....[161]....
        /*0b98*/ 	.word	0xffffffff


	//   ....[162]....
        /*0b9c*/ 	.word	0xffffffff


	//   ....[163]....
        /*0ba0*/ 	.word	0xffffffff


	//   ....[164]....
        /*0ba4*/ 	.word	0xffffffff


	//   ....[165]....
        /*0ba8*/ 	.word	0xffffffff


	//   ....[166]....
        /*0bac*/ 	.word	0xffffffff


	//   ....[167]....
        /*0bb0*/ 	.word	0xffffffff


	//   ....[168]....
        /*0bb4*/ 	.word	0xffffffff


	//   ....[169]....
        /*0bb8*/ 	.word	0xffffffff


	//   ....[170]....
        /*0bbc*/ 	.word	0xffffffff


	//   ....[171]....
        /*0bc0*/ 	.word	0xffffffff


	//   ....[172]....
        /*0bc4*/ 	.word	0xffffffff


	//   ....[173]....
        /*0bc8*/ 	.word	0xffffffff


	//   ....[174]....
        /*0bcc*/ 	.word	0xffffffff


	//   ....[175]....
        /*0bd0*/ 	.word	0xffffffff


	//   ....[176]....
        /*0bd4*/ 	.word	0xffffffff


	//   ....[177]....
        /*0bd8*/ 	.word	0xffffffff


	//   ....[178]....
        /*0bdc*/ 	.word	0xffffffff


	//   ....[179]....
        /*0be0*/ 	.word	0xffffffff


	//   ....[180]....
        /*0be4*/ 	.word	0xffffffff


	//   ....[181]....
        /*0be8*/ 	.word	0xffffffff


	//   ....[182]....
        /*0bec*/ 	.word	0xffffffff


	//   ....[183]....
        /*0bf0*/ 	.word	0xffffffff


	//   ....[184]....
        /*0bf4*/ 	.word	0xffffffff


	//   ....[185]....
        /*0bf8*/ 	.word	0xffffffff


	//   ....[186]....
        /*0bfc*/ 	.word	0xffffffff


	//   ....[187]....
        /*0c00*/ 	.word	0xffffffff


	//   ....[188]....
        /*0c04*/ 	.word	0xffffffff


	//   ....[189]....
        /*0c08*/ 	.word	0xffffffff


	//   ....[190]....
        /*0c0c*/ 	.word	0xffffffff


	//   ....[191]....
        /*0c10*/ 	.word	0xffffffff


	//   ....[192]....
        /*0c14*/ 	.word	0xffffffff


	//   ....[193]....
        /*0c18*/ 	.word	0xffffffff


	//   ....[194]....
        /*0c1c*/ 	.word	0xffffffff


	//   ....[195]....
        /*0c20*/ 	.word	0xffffffff


	//   ....[196]....
        /*0c24*/ 	.word	0xffffffff


	//   ....[197]....
        /*0c28*/ 	.word	0xffffffff


	//   ....[198]....
        /*0c2c*/ 	.word	0xffffffff


	//   ....[199]....
        /*0c30*/ 	.word	0xffffffff


	//   ....[200]....
        /*0c34*/ 	.word	0xffffffff


	//   ....[201]....
        /*0c38*/ 	.word	0xffffffff


	//   ....[202]....
        /*0c3c*/ 	.word	0xffffffff


	//   ....[203]....
        /*0c40*/ 	.word	0xffffffff


	//   ....[204]....
        /*0c44*/ 	.word	0xffffffff


	//   ....[205]....
        /*0c48*/ 	.word	0xffffffff


	//   ....[206]....
        /*0c4c*/ 	.word	0xffffffff


	//   ....[207]....
        /*0c50*/ 	.word	0xffffffff


	//   ....[208]....
        /*0c54*/ 	.word	0xffffffff


	//   ....[209]....
        /*0c58*/ 	.word	0xffffffff


	//   ....[210]....
        /*0c5c*/ 	.word	0xffffffff


	//   ....[211]....
        /*0c60*/ 	.word	0xffffffff


	//   ....[212]....
        /*0c64*/ 	.word	0xffffffff


	//   ....[213]....
        /*0c68*/ 	.word	0xffffffff


	//   ....[214]....
        /*0c6c*/ 	.word	0xffffffff


	//   ....[215]....
        /*0c70*/ 	.word	0xffffffff


	//   ....[216]....
        /*0c74*/ 	.word	0xffffffff


	//   ....[217]....
        /*0c78*/ 	.word	0xffffffff


	//   ....[218]....
        /*0c7c*/ 	.word	0xffffffff


	//   ....[219]....
        /*0c80*/ 	.word	0xffffffff


	//   ....[220]....
        /*0c84*/ 	.word	0xffffffff


	//   ....[221]....
        /*0c88*/ 	.word	0xffffffff


	//   ....[222]....
        /*0c8c*/ 	.word	0xffffffff


	//   ....[223]....
        /*0c90*/ 	.word	0xffffffff


	//   ....[224]....
        /*0c94*/ 	.word	0xffffffff


	//   ....[225]....
        /*0c98*/ 	.word	0xffffffff


	//   ....[226]....
        /*0c9c*/ 	.word	0xffffffff


	//   ....[227]....
        /*0ca0*/ 	.word	0xffffffff


	//   ....[228]....
        /*0ca4*/ 	.word	0xffffffff


	//   ....[229]....
        /*0ca8*/ 	.word	0xffffffff


	//   ....[230]....
        /*0cac*/ 	.word	0xffffffff


	//   ....[231]....
        /*0cb0*/ 	.word	0xffffffff


	//   ....[232]....
        /*0cb4*/ 	.word	0xffffffff


	//   ....[233]....
        /*0cb8*/ 	.word	0xffffffff


	//   ....[234]....
        /*0cbc*/ 	.word	0xffffffff


	//   ....[235]....
        /*0cc0*/ 	.word	0xffffffff


	//   ....[236]....
        /*0cc4*/ 	.word	0xffffffff


	//   ....[237]....
        /*0cc8*/ 	.word	0xffffffff


	//   ....[238]....
        /*0ccc*/ 	.word	0xffffffff


	//   ....[239]....
        /*0cd0*/ 	.word	0xffffffff


	//   ....[240]....
        /*0cd4*/ 	.word	0xffffffff


	//   ....[241]....
        /*0cd8*/ 	.word	0xffffffff


	//   ....[242]....
        /*0cdc*/ 	.word	0xffffffff


	//   ....[243]....
        /*0ce0*/ 	.word	0xffffffff


	//   ....[244]....
        /*0ce4*/ 	.word	0xffffffff


	//   ....[245]....
        /*0ce8*/ 	.word	0xffffffff


	//   ....[246]....
        /*0cec*/ 	.word	0xffffffff


	//   ....[247]....
        /*0cf0*/ 	.word	0xffffffff


	//   ....[248]....
        /*0cf4*/ 	.word	0xffffffff


	//   ....[249]....
        /*0cf8*/ 	.word	0xffffffff


	//   ....[250]....
        /*0cfc*/ 	.word	0xffffffff


	//   ....[251]....
        /*0d00*/ 	.word	0xffffffff


	//   ....[252]....
        /*0d04*/ 	.word	0xffffffff


	//   ....[253]....
        /*0d08*/ 	.word	0xffffffff


	//   ....[254]....
        /*0d0c*/ 	.word	0xffffffff


	//   ....[255]....
        /*0d10*/ 	.word	0xffffffff


	//   ....[0]....
        /*0d14*/ 	.word	0xffffffff


	//   ....[1]....
        /*0d18*/ 	.word	0xffffffff


	//   ....[2]....
        /*0d1c*/ 	.word	0xffffffff


	//   ....[3]....
        /*0d20*/ 	.word	0xffffffff


	//   ....[4]....
        /*0d24*/ 	.word	0xffffffff


	//   ....[5]....
        /*0d28*/ 	.word	0xffffffff


	//   ....[6]....
        /*0d2c*/ 	.word	0xffffffff


	//   ....[7]....
        /*0d30*/ 	.word	0xffffffff


	//   ....[8]....
        /*0d34*/ 	.word	0xffffffff


	//   ....[9]....
        /*0d38*/ 	.word	0xffffffff


	//   ....[10]....
        /*0d3c*/ 	.word	0xffffffff


	//   ....[11]....
        /*0d40*/ 	.word	0xffffffff


	//   ....[12]....
        /*0d44*/ 	.word	0xffffffff


	//   ....[13]....
        /*0d48*/ 	.word	0xffffffff


	//   ....[14]....
        /*0d4c*/ 	.word	0xffffffff


	//   ....[15]....
        /*0d50*/ 	.word	0xffffffff


	//   ....[16]....
        /*0d54*/ 	.word	0xffffffff


	//   ....[17]....
        /*0d58*/ 	.word	0xffffffff


	//   ....[18]....
        /*0d5c*/ 	.word	0xffffffff


	//   ....[19]....
        /*0d60*/ 	.word	0xffffffff


	//   ....[20]....
        /*0d64*/ 	.word	0xffffffff


	//   ....[21]....
        /*0d68*/ 	.word	0xffffffff


	//   ....[22]....
        /*0d6c*/ 	.word	0xffffffff


	//   ....[23]....
        /*0d70*/ 	.word	0xffffffff


	//   ....[24]....
        /*0d74*/ 	.word	0xffffffff


	//   ....[25]....
        /*0d78*/ 	.word	0xffffffff


	//   ....[26]....
        /*0d7c*/ 	.word	0xffffffff


	//   ....[27]....
        /*0d80*/ 	.word	0xffffffff


	//   ....[28]....
        /*0d84*/ 	.word	0xffffffff


	//   ....[29]....
        /*0d88*/ 	.word	0xffffffff


	//   ....[30]....
        /*0d8c*/ 	.word	0xffffffff


	//   ....[31]....
        /*0d90*/ 	.word	0xffffffff


	//   ....[32]....
        /*0d94*/ 	.word	0xffffffff


	//   ....[33]....
        /*0d98*/ 	.word	0xffffffff


	//   ....[34]....
        /*0d9c*/ 	.word	0xffffffff


	//   ....[35]....
        /*0da0*/ 	.word	0xffffffff


	//   ....[36]....
        /*0da4*/ 	.word	0xffffffff


	//   ....[37]....
        /*0da8*/ 	.word	0xffffffff


	//   ....[38]....
        /*0dac*/ 	.word	0xffffffff


	//   ....[39]....
        /*0db0*/ 	.word	0xffffffff


	//   ....[40]....
        /*0db4*/ 	.word	0xffffffff


	//   ....[41]....
        /*0db8*/ 	.word	0xffffffff


	//   ....[42]....
        /*0dbc*/ 	.word	0xffffffff


	//   ....[43]....
        /*0dc0*/ 	.word	0xffffffff


	//   ....[44]....
        /*0dc4*/ 	.word	0xffffffff


	//   ....[45]....
        /*0dc8*/ 	.word	0xffffffff


	//   ....[46]....
        /*0dcc*/ 	.word	0xffffffff


	//   ....[47]....
        /*0dd0*/ 	.word	0xffffffff


	//   ....[48]....
        /*0dd4*/ 	.word	0xffffffff


	//   ....[49]....
        /*0dd8*/ 	.word	0xffffffff


	//   ....[50]....
        /*0ddc*/ 	.word	0xffffffff


	//   ....[51]....
        /*0de0*/ 	.word	0xffffffff


	//   ....[52]....
        /*0de4*/ 	.word	0xffffffff


	//   ....[53]....
        /*0de8*/ 	.word	0xffffffff


	//   ....[54]....
        /*0dec*/ 	.word	0xffffffff


	//   ....[55]....
        /*0df0*/ 	.word	0xffffffff


	//----- nvinfo : EIATTR_COOP_GROUP_INSTR_OFFSETS
	.align		4
.L_358:
        /*0df4*/ 	.byte	0x04, 0x28
        /*0df6*/ 	.short	(.L_360 - .L_359)


	//   ....[0]....
.L_359:
        /*0df8*/ 	.word	0x00000050


	//   ....[1]....
        /*0dfc*/ 	.word	0x00000200


	//   ....[2]....
        /*0e00*/ 	.word	0x00000230


	//   ....[3]....
        /*0e04*/ 	.word	0x00000260


	//   ....[4]....
        /*0e08*/ 	.word	0x00000290


	//   ....[5]....
        /*0e0c*/ 	.word	0x000002c0


	//   ....[6]....
        /*0e10*/ 	.word	0x000002f0


	//   ....[7]....
        /*0e14*/ 	.word	0x00000450


	//   ....[8]....
        /*0e18*/ 	.word	0x00000490


	//   ....[9]....
        /*0e1c*/ 	.word	0x000004c0


	//   ....[10]....
        /*0e20*/ 	.word	0x000004f0


	//   ....[11]....
        /*0e24*/ 	.word	0x00000520


	//   ....[12]....
        /*0e28*/ 	.word	0x00000550


	//   ....[13]....
        /*0e2c*/ 	.word	0x000005e0


	//   ....[14]....
        /*0e30*/ 	.word	0x00000630


	//   ....[15]....
        /*0e34*/ 	.word	0x00000650


	//   ....[16]....
        /*0e38*/ 	.word	0x000006b0


	//   ....[17]....
        /*0e3c*/ 	.word	0x00004530


	//   ....[18]....
        /*0e40*/ 	.word	0x00004580


	//   ....[19]....
        /*0e44*/ 	.word	0x00004d60


	//   ....[20]....
        /*0e48*/ 	.word	0x00004d90


	//   ....[21]....
        /*0e4c*/ 	.word	0x000054e0


	//   ....[22]....
        /*0e50*/ 	.word	0x00005500


	//   ....[23]....
        /*0e54*/ 	.word	0x00005c50


	//   ....[24]....
        /*0e58*/ 	.word	0x00005c60


	//   ....[25]....
        /*0e5c*/ 	.word	0x000064c0


	//   ....[26]....
        /*0e60*/ 	.word	0x00006500


	//   ....[27]....
        /*0e64*/ 	.word	0x000072f0


	//   ....[28]....
        /*0e68*/ 	.word	0x00007320


	//   ....[29]....
        /*0e6c*/ 	.word	0x00007b10


	//   ....[30]....
        /*0e70*/ 	.word	0x00007b40


	//   ....[31]....
        /*0e74*/ 	.word	0x00008330


	//   ....[32]....
        /*0e78*/ 	.word	0x00008350


	//   ....[33]....
        /*0e7c*/ 	.word	0x00008b60


	//   ....[34]....
        /*0e80*/ 	.word	0x00008b90


	//   ....[35]....
        /*0e84*/ 	.word	0x00008ca0


	//   ....[36]....
        /*0e88*/ 	.word	0x00008cd0


	//   ....[37]....
        /*0e8c*/ 	.word	0x00008da0


	//   ....[38]....
        /*0e90*/ 	.word	0x00008dd0


	//   ....[39]....
        /*0e94*/ 	.word	0x00008ea0


	//   ....[40]....
        /*0e98*/ 	.word	0x00008ec0


	//   ....[41]....
        /*0e9c*/ 	.word	0x00009380


	//   ....[42]....
        /*0ea0*/ 	.word	0x000093a0


	//   ....[43]....
        /*0ea4*/ 	.word	0x00009520


	//   ....[44]....
        /*0ea8*/ 	.word	0x00009540


	//   ....[45]....
        /*0eac*/ 	.word	0x00009610


	//   ....[46]....
        /*0eb0*/ 	.word	0x00009630


	//   ....[47]....
        /*0eb4*/ 	.word	0x00009700


	//   ....[48]....
        /*0eb8*/ 	.word	0x00009720


	//   ....[49]....
        /*0ebc*/ 	.word	0x0000a610


	//   ....[50]....
        /*0ec0*/ 	.word	0x0000a630


	//   ....[51]....
        /*0ec4*/ 	.word	0x0000a660


	//   ....[52]....
        /*0ec8*/ 	.word	0x0000a670


	//   ....[53]....
        /*0ecc*/ 	.word	0x0000a690


	//   ....[54]....
        /*0ed0*/ 	.word	0x0000a6c0


	//   ....[55]....
        /*0ed4*/ 	.word	0x0000a730


	//   ....[56]....
        /*0ed8*/ 	.word	0x0000a7d0


	//   ....[57]....
        /*0edc*/ 	.word	0x0000a8d0


	//   ....[58]....
        /*0ee0*/ 	.word	0x0000a8f0


	//   ....[59]....
        /*0ee4*/ 	.word	0x0000aab0


	//   ....[60]....
        /*0ee8*/ 	.word	0x0000aac0


	//   ....[61]....
        /*0eec*/ 	.word	0x0000ab60


	//   ....[62]....
        /*0ef0*/ 	.word	0x0000ab70


	//   ....[63]....
        /*0ef4*/ 	.word	0x0000abd0


	//   ....[64]....
        /*0ef8*/ 	.word	0x0000abe0


	//   ....[65]....
        /*0efc*/ 	.word	0x0000af00


	//   ....[66]....
        /*0f00*/ 	.word	0x0000af70


	//   ....[67]....
        /*0f04*/ 	.word	0x0000afc0


	//   ....[68]....
        /*0f08*/ 	.word	0x0000afe0


	//   ....[69]....
        /*0f0c*/ 	.word	0x0000b180


	//   ....[70]....
        /*0f10*/ 	.word	0x0000b240


	//   ....[71]....
        /*0f14*/ 	.word	0x0000b280


	//   ....[72]....
        /*0f18*/ 	.word	0x0000b2b0


	//   ....[73]....
        /*0f1c*/ 	.word	0x0000b480


	//   ....[74]....
        /*0f20*/ 	.word	0x0000b540


	//   ....[75]....
        /*0f24*/ 	.word	0x0000b580


	//   ....[76]....
        /*0f28*/ 	.word	0x0000b5c0


	//   ....[77]....
        /*0f2c*/ 	.word	0x0000b7b0


	//   ....[78]....
        /*0f30*/ 	.word	0x0000b870


	//   ....[79]....
        /*0f34*/ 	.word	0x0000b8b0


	//   ....[80]....
        /*0f38*/ 	.word	0x0000b8f0


	//   ....[81]....
        /*0f3c*/ 	.word	0x0000d480


	//   ....[82]....
        /*0f40*/ 	.word	0x0000d4a0


	//   ....[83]....
        /*0f44*/ 	.word	0x0000d4c0


	//   ....[84]....
        /*0f48*/ 	.word	0x0000d4e0


	//   ....[85]....
        /*0f4c*/ 	.word	0x0000d5a0


	//   ....[86]....
        /*0f50*/ 	.word	0x0000d5c0


	//   ....[87]....
        /*0f54*/ 	.word	0x0000d5e0


	//   ....[88]....
        /*0f58*/ 	.word	0x0000d600


	//   ....[89]....
        /*0f5c*/ 	.word	0x0000d7f0


	//   ....[90]....
        /*0f60*/ 	.word	0x0000d830


	//   ....[91]....
        /*0f64*/ 	.word	0x0000d850


	//   ....[92]....
        /*0f68*/ 	.word	0x0000d860


	//   ....[93]....
        /*0f6c*/ 	.word	0x0000d940


	//   ....[94]....
        /*0f70*/ 	.word	0x0000d970


	//   ....[95]....
        /*0f74*/ 	.word	0x0000d980


	//   ....[96]....
        /*0f78*/ 	.word	0x0000d990


	//   ....[97]....
        /*0f7c*/ 	.word	0x0000fa10


	//   ....[98]....
        /*0f80*/ 	.word	0x0000fa30


	//   ....[99]....
        /*0f84*/ 	.word	0x0000fa40


	//   ....[100]....
        /*0f88*/ 	.word	0x0000fa50


	//   ....[101]....
        /*0f8c*/ 	.word	0x0000fc40


	//   ....[102]....
        /*0f90*/ 	.word	0x0000fc60


	//   ....[103]....
        /*0f94*/ 	.word	0x0000fda0


	//   ....[104]....
        /*0f98*/ 	.word	0x0000fdb0


	//   ....[105]....
        /*0f9c*/ 	.word	0x00010b90


	//   ....[106]....
        /*0fa0*/ 	.word	0x00010bb0


	//   ....[107]....
        /*0fa4*/ 	.word	0x00010cc0


	//   ....[108]....
        /*0fa8*/ 	.word	0x00010cd0


	//   ....[109]....
        /*0fac*/ 	.word	0x00010de0


	//   ....[110]....
        /*0fb0*/ 	.word	0x00010e00


	//   ....[111]....
        /*0fb4*/ 	.word	0x00010f10


	//   ....[112]....
        /*0fb8*/ 	.word	0x00010f20


	//   ....[113]....
        /*0fbc*/ 	.word	0x00011100


	//   ....[114]....
        /*0fc0*/ 	.word	0x000114c0


	//   ....[115]....
        /*0fc4*/ 	.word	0x00011bc0


	//   ....[116]....
        /*0fc8*/ 	.word	0x00011be0


	//   ....[117]....
        /*0fcc*/ 	.word	0x00011c00


	//   ....[118]....
        /*0fd0*/ 	.word	0x00011c20


	//   ....[119]....
        /*0fd4*/ 	.word	0x00013790


	//   ....[120]....
        /*0fd8*/ 	.word	0x000137b0


	//   ....[121]....
        /*0fdc*/ 	.word	0x000137e0


	//   ....[122]....
        /*0fe0*/ 	.word	0x00013850


	//   ....[123]....
        /*0fe4*/ 	.word	0x00013870


	//   ....[124]....
        /*0fe8*/ 	.word	0x00013880


	//   ....[125]....
        /*0fec*/ 	.word	0x00013a40


	//   ....[126]....
        /*0ff0*/ 	.word	0x00013a50


	//   ....[127]....
        /*0ff4*/ 	.word	0x000147b0


	//   ....[128]....
        /*0ff8*/ 	.word	0x000147d0


	//   ....[129]....
        /*0ffc*/ 	.word	0x000148c0


	//   ....[130]....
        /*1000*/ 	.word	0x000148d0


	//   ....[131]....
        /*1004*/ 	.word	0x000149c0


	//   ....[132]....
        /*1008*/ 	.word	0x000149e0


	//   ....[133]....
        /*100c*/ 	.word	0x00014ad0


	//   ....[134]....
        /*1010*/ 	.word	0x00014ae0


	//   ....[135]....
        /*1014*/ 	.word	0x00014cc0


	//   ....[136]....
        /*1018*/ 	.word	0x00015070


	//   ....[137]....
        /*101c*/ 	.word	0x000155d0


	//   ....[138]....
        /*1020*/ 	.word	0x000155f0


	//   ....[139]....
        /*1024*/ 	.word	0x000157d0


	//   ....[140]....
        /*1028*/ 	.word	0x000157f0


	//   ....[141]....
        /*102c*/ 	.word	0x00017760


	//   ....[142]....
        /*1030*/ 	.word	0x00017770


	//   ....[143]....
        /*1034*/ 	.word	0x00017850


	//   ....[144]....
        /*1038*/ 	.word	0x00017870


	//   ....[145]....
        /*103c*/ 	.word	0x000178d0


	//   ....[146]....
        /*1040*/ 	.word	0x000178f0


	//   ....[147]....
        /*1044*/ 	.word	0x000179f0


	//   ....[148]....
        /*1048*/ 	.word	0x00017a00


	//   ....[149]....
        /*104c*/ 	.word	0x00018760


	//   ....[150]....
        /*1050*/ 	.word	0x00018780


	//   ....[151]....
        /*1054*/ 	.word	0x000188b0


	//   ....[152]....
        /*1058*/ 	.word	0x000188c0


	//   ....[153]....
        /*105c*/ 	.word	0x000189f0


	//   ....[154]....
        /*1060*/ 	.word	0x00018a10


	//   ....[155]....
        /*1064*/ 	.word	0x00018b40


	//   ....[156]....
        /*1068*/ 	.word	0x00018b50


	//   ....[157]....
        /*106c*/ 	.word	0x00019020


	//   ....[158]....
        /*1070*/ 	.word	0x00019050


	//   ....[159]....
        /*1074*/ 	.word	0x00019070


	//   ....[160]....
        /*1078*/ 	.word	0x00019090


	//   ....[161]....
        /*107c*/ 	.word	0x0001ad60


	//   ....[162]....
        /*1080*/ 	.word	0x0001ada0


	//   ....[163]....
        /*1084*/ 	.word	0x0001adc0


	//   ....[164]....
        /*1088*/ 	.word	0x0001ade0


	//   ....[165]....
        /*108c*/ 	.word	0x0001be90


	//   ....[166]....
        /*1090*/ 	.word	0x0001bea0


	//   ....[167]....
        /*1094*/ 	.word	0x0001bec0


	//   ....[168]....
        /*1098*/ 	.word	0x0001bee0


	//   ....[169]....
        /*109c*/ 	.word	0x0001c210


	//   ....[170]....
        /*10a0*/ 	.word	0x0001c230


	//   ....[171]....
        /*10a4*/ 	.word	0x0001c320


	//   ....[172]....
        /*10a8*/ 	.word	0x0001c330


	//   ....[173]....
        /*10ac*/ 	.word	0x0001c430


	//   ....[174]....
        /*10b0*/ 	.word	0x0001c450


	//   ....[175]....
        /*10b4*/ 	.word	0x0001c550


	//   ....[176]....
        /*10b8*/ 	.word	0x0001c560


	//   ....[177]....
        /*10bc*/ 	.word	0x0001c860


	//   ....[178]....
        /*10c0*/ 	.word	0x0001c880


	//   ....[179]....
        /*10c4*/ 	.word	0x0001cec0


	//   ....[180]....
        /*10c8*/ 	.word	0x0001ced0


	//   ....[181]....
        /*10cc*/ 	.word	0x0001dcd0


	//   ....[182]....
        /*10d0*/ 	.word	0x0001dcf0


	//   ....[183]....
        /*10d4*/ 	.word	0x0001ddf0


	//   ....[184]....
        /*10d8*/ 	.word	0x0001de00


	//   ....[185]....
        /*10dc*/ 	.word	0x0001df00


	//   ....[186]....
        /*10e0*/ 	.word	0x0001df20


	//   ....[187]....
        /*10e4*/ 	.word	0x0001e020


	//   ....[188]....
        /*10e8*/ 	.word	0x0001e030


	//   ....[189]....
        /*10ec*/ 	.word	0x0001e1e0


	//   ....[190]....
        /*10f0*/ 	.word	0x0001e200


	//   ....[191]....
        /*10f4*/ 	.word	0x0001e330


	//   ....[192]....
        /*10f8*/ 	.word	0x0001e370


	//   ....[193]....
        /*10fc*/ 	.word	0x0001e3a0


	//   ....[194]....
        /*1100*/ 	.word	0x0001e3d0


	//   ....[195]....
        /*1104*/ 	.word	0x0001e400


	//   ....[196]....
        /*1108*/ 	.word	0x0001e430


	//   ....[197]....
        /*110c*/ 	.word	0x0001e5a0


	//   ....[198]....
        /*1110*/ 	.word	0x0001e5e0


	//   ....[199]....
        /*1114*/ 	.word	0x0001e610


	//   ....[200]....
        /*1118*/ 	.word	0x0001e640


	//   ....[201]....
        /*111c*/ 	.word	0x0001e670


	//   ....[202]....
        /*1120*/ 	.word	0x0001e6a0


	//   ....[203]....
        /*1124*/ 	.word	0x0001e730


	//   ....[204]....
        /*1128*/ 	.word	0x0001e790


	//   ....[205]....
        /*112c*/ 	.word	0x0001e7a0


	//   ....[206]....
        /*1130*/ 	.word	0x0001e800


	//   ....[207]....
        /*1134*/ 	.word	0x0001f250


	//   ....[208]....
        /*1138*/ 	.word	0x0001f2a0


	//   ....[209]....
        /*113c*/ 	.word	0x0001f300


	//   ....[210]....
        /*1140*/ 	.word	0x0001f360


	//   ....[211]....
        /*1144*/ 	.word	0x0001f3c0


	//   ....[212]....
        /*1148*/ 	.word	0x0001f430


	//   ....[213]....
        /*114c*/ 	.word	0x0001f480


	//   ....[214]....
        /*1150*/ 	.word	0x0001f4e0


	//   ....[215]....
        /*1154*/ 	.word	0x0001f550


	//   ....[216]....
        /*1158*/ 	.word	0x0001f5c0


	//   ....[217]....
        /*115c*/ 	.word	0x0001f630


	//   ....[218]....
        /*1160*/ 	.word	0x0001f690


	//   ....[219]....
        /*1164*/ 	.word	0x0001f700


	//   ....[220]....
        /*1168*/ 	.word	0x0001f770


	//   ....[221]....
        /*116c*/ 	.word	0x0001f7e0


	//   ....[222]....
        /*1170*/ 	.word	0x0001f840


	//   ....[223]....
        /*1174*/ 	.word	0x0001f8b0


	//   ....[224]....
        /*1178*/ 	.word	0x0001f920


	//   ....[225]....
        /*117c*/ 	.word	0x0001f990


	//   ....[226]....
        /*1180*/ 	.word	0x0001f9f0


	//   ....[227]....
        /*1184*/ 	.word	0x0001fa60


	//   ....[228]....
        /*1188*/ 	.word	0x0001fad0


	//   ....[229]....
        /*118c*/ 	.word	0x00020210


	//   ....[230]....
        /*1190*/ 	.word	0x00020260


	//   ....[231]....
        /*1194*/ 	.word	0x000202b0


	//   ....[232]....
        /*1198*/ 	.word	0x00020300


	//   ....[233]....
        /*119c*/ 	.word	0x00020370


	//   ....[234]....
        /*11a0*/ 	.word	0x000203e0


	//   ....[235]....
        /*11a4*/ 	.word	0x00020500


	//   ....[236]....
        /*11a8*/ 	.word	0x00020560


	//   ....[237]....
        /*11ac*/ 	.word	0x000206a0


	//   ....[238]....
        /*11b0*/ 	.word	0x00020700


	//   ....[239]....
        /*11b4*/ 	.word	0x00020770


	//   ....[240]....
        /*11b8*/ 	.word	0x000207d0


	//   ....[241]....
        /*11bc*/ 	.word	0x00020840


	//   ....[242]....
        /*11c0*/ 	.word	0x000208b0


	//   ....[243]....
        /*11c4*/ 	.word	0x00020920


	//   ....[244]....
        /*11c8*/ 	.word	0x00020980


	//   ....[245]....
        /*11cc*/ 	.word	0x000209f0


	//   ....[246]....
        /*11d0*/ 	.word	0x00020a60


	//   ....[247]....
        /*11d4*/ 	.word	0x00020ad0


	//   ....[248]....
        /*11d8*/ 	.word	0x00020b30


	//   ....[249]....
        /*11dc*/ 	.word	0x00020ba0


	//   ....[250]....
        /*11e0*/ 	.word	0x00020c10


	//   ....[251]....
        /*11e4*/ 	.word	0x00021350


	//   ....[252]....
        /*11e8*/ 	.word	0x00021390


	//   ....[253]....
        /*11ec*/ 	.word	0x000213e0


	//   ....[254]....
        /*11f0*/ 	.word	0x00021420


	//   ....[255]....
        /*11f4*/ 	.word	0x00021490


	//   ....[0]....
        /*11f8*/ 	.word	0x00021500


	//   ....[1]....
        /*11fc*/ 	.word	0x00021560


	//   ....[2]....
        /*1200*/ 	.word	0x000215d0


	//   ....[3]....
        /*1204*/ 	.word	0x00021640


	//   ....[4]....
        /*1208*/ 	.word	0x000216b0


	//   ....[5]....
        /*120c*/ 	.word	0x00021710


	//   ....[6]....
        /*1210*/ 	.word	0x00021780


	//   ....[7]....
        /*1214*/ 	.word	0x000217f0


	//   ....[8]....
        /*1218*/ 	.word	0x00021860


	//   ....[9]....
        /*121c*/ 	.word	0x000218c0


	//   ....[10]....
        /*1220*/ 	.word	0x00021910


	//   ....[11]....
        /*1224*/ 	.word	0x00021960


	//   ....[12]....
        /*1228*/ 	.word	0x000219b0


	//   ....[13]....
        /*122c*/ 	.word	0x000219f0


	//   ....[14]....
        /*1230*/ 	.word	0x00021a50


	//   ....[15]....
        /*1234*/ 	.word	0x00021aa0


	//   ....[16]....
        /*1238*/ 	.word	0x00021af0


	//   ....[17]....
        /*123c*/ 	.word	0x00021b50


	//   ....[18]....
        /*1240*/ 	.word	0x00021bc0


	//   ....[19]....
        /*1244*/ 	.word	0x00021c30


	//   ....[20]....
        /*1248*/ 	.word	0x00021ca0


	//   ....[21]....
        /*124c*/ 	.word	0x00021d00


	//   ....[22]....
        /*1250*/ 	.word	0x00021d70


	//   ....[23]....
        /*1254*/ 	.word	0x00021de0


	//   ....[24]....
        /*1258*/ 	.word	0x00021e50


	//   ....[25]....
        /*125c*/ 	.word	0x00021eb0


	//   ....[26]....
        /*1260*/ 	.word	0x00021f20


	//   ....[27]....
        /*1264*/ 	.word	0x00021f90


	//   ....[28]....
        /*1268*/ 	.word	0x00022000


	//   ....[29]....
        /*126c*/ 	.word	0x00022060


	//   ....[30]....
        /*1270*/ 	.word	0x000220d0


	//   ....[31]....
        /*1274*/ 	.word	0x00022140


	//   ....[32]....
        /*1278*/ 	.word	0x000221b0


	//   ....[33]....
        /*127c*/ 	.word	0x00022210


	//   ....[34]....
        /*1280*/ 	.word	0x00022280


	//   ....[35]....
        /*1284*/ 	.word	0x000222f0


	//   ....[36]....
        /*1288*/ 	.word	0x00022360


	//   ....[37]....
        /*128c*/ 	.word	0x000223c0


	//   ....[38]....
        /*1290*/ 	.word	0x00022430


	//   ....[39]....
        /*1294*/ 	.word	0x000224a0


	//   ....[40]....
        /*1298*/ 	.word	0x000224f0


	//   ....[41]....
        /*129c*/ 	.word	0x00022530


	//   ....[42]....
        /*12a0*/ 	.word	0x00022580


	//   ....[43]....
        /*12a4*/ 	.word	0x000225d0


	//   ....[44]....
        /*12a8*/ 	.word	0x00022620


	//   ....[45]....
        /*12ac*/ 	.word	0x00022690


	//   ....[46]....
        /*12b0*/ 	.word	0x000226e0


	//   ....[47]....
        /*12b4*/ 	.word	0x00022720


	//   ....[48]....
        /*12b8*/ 	.word	0x00022770


	//   ....[49]....
        /*12bc*/ 	.word	0x000227c0


	//   ....[50]....
        /*12c0*/ 	.word	0x00022810


	//   ....[51]....
        /*12c4*/ 	.word	0x00022880


	//   ....[52]....
        /*12c8*/ 	.word	0x000228d0


	//   ....[53]....
        /*12cc*/ 	.word	0x00022930


	//   ....[54]....
        /*12d0*/ 	.word	0x00022990


	//   ....[55]....
        /*12d4*/ 	.word	0x00022a00


	//----- nvinfo : EIATTR_EXIT_INSTR_OFFSETS
	.align		4
.L_360:
        /*12d8*/ 	.byte	0x04, 0x1c
        /*12da*/ 	.short	(.L_362 - .L_361)


	//   ....[0]....
.L_361:
        /*12dc*/ 	.word	0x000010d0


	//   ....[1]....
        /*12e0*/ 	.word	0x0001f220


	//----- nvinfo : EIATTR_MAX_THREADS
	.align		4
.L_362:
        /*12e4*/ 	.byte	0x04, 0x05
        /*12e6*/ 	.short	(.L_364 - .L_363)
.L_363:
        /*12e8*/ 	.word	0x00000100
        /*12ec*/ 	.word	0x00000001
        /*12f0*/ 	.word	0x00000001


	//----- nvinfo : EIATTR_CRS_STACK_SIZE
	.align		4
.L_364:
        /*12f4*/ 	.byte	0x04, 0x1e
        /*12f6*/ 	.short	(.L_366 - .L_365)
.L_365:
        /*12f8*/ 	.word	0x00000000
.L_366:


//--------------------- .nv.callgraph             --------------------------
	.section	.nv.callgraph,"",@"SHT_CUDA_CALLGRAPH"
	.align	4
	.sectionentsize	8
	.align		4
        /*0000*/ 	.word	0x00000000
	.align		4
        /*0004*/ 	.word	0xffffffff
	.align		4
        /*0008*/ 	.word	0x00000000
	.align		4
        /*000c*/ 	.word	0xfffffffe
	.align		4
        /*0010*/ 	.word	0x00000000
	.align		4
        /*0014*/ 	.word	0xfffffffd
	.align		4
        /*0018*/ 	.word	0x00000000
	.align		4
        /*001c*/ 	.word	0xfffffffc


//--------------------- .nv.rel.action            --------------------------
	.section	.nv.rel.action,"",@"SHT_CUDA_RELOCINFO"
	.align	8
	.sectionentsize	8
        /*0000*/ 	.byte	0x73, 0x00, 0x00, 0x00, 0x00, 0x00, 0x00, 0x00, 0x00, 0x00, 0x00, 0x11, 0x25, 0x00, 0x05, 0x36


//--------------------- .nv.constant4             --------------------------
	.section	.nv.constant4,"a",@progbits
	.align	8
	.align		8
.nv.constant4:
        /*0000*/ 	.dword	_ZN78_INTERNAL_c4c2231f_42_flash_fwd_hdim128_fp16_paged_split_sm80_cu_cf07d2ef_36264cuda3std3__45__cpo5beginE
	.align		8
        /*0008*/ 	.dword	_ZN78_INTERNAL_c4c2231f_42_flash_fwd_hdim128_fp16_paged_split_sm80_cu_cf07d2ef_36264cuda3std3__45__cpo3endE
	.align		8
        /*0010*/ 	.dword	_ZN78_INTERNAL_c4c2231f_42_flash_fwd_hdim128_fp16_paged_split_sm80_cu_cf07d2ef_36264cuda3std3__45__cpo6cbeginE
	.align		8
        /*0018*/ 	.dword	_ZN78_INTERNAL_c4c2231f_42_flash_fwd_hdim128_fp16_paged_split_sm80_cu_cf07d2ef_36264cuda3std3__45__cpo4cendE
	.align		8
        /*0020*/ 	.dword	_ZN78_INTERNAL_c4c2231f_42_flash_fwd_hdim128_fp16_paged_split_sm80_cu_cf07d2ef_36264cuda3std3__480_GLOBAL__N__c4c2231f_42_flash_fwd_hdim128_fp16_paged_split_sm80_cu_cf07d2ef_36266ignoreE
	.align		8
        /*0028*/ 	.dword	_ZN78_INTERNAL_c4c2231f_42_flash_fwd_hdim128_fp16_paged_split_sm80_cu_cf07d2ef_36264cuda3std3__419piecewise_constructE
	.align		8
        /*0030*/ 	.dword	_ZN78_INTERNAL_c4c2231f_42_flash_fwd_hdim128_fp16_paged_split_sm80_cu_cf07d2ef_36264cuda3std3__48in_placeE
	.align		8
        /*0038*/ 	.dword	_ZN78_INTERNAL_c4c2231f_42_flash_fwd_hdim128_fp16_paged_split_sm80_cu_cf07d2ef_36264cuda3std6ranges3__45__cpo4swapE
	.align		8
        /*0040*/ 	.dword	_ZN78_INTERNAL_c4c2231f_42_flash_fwd_hdim128_fp16_paged_split_sm80_cu_cf07d2ef_36264cuda3std6ranges3__45__cpo9iter_moveE
	.align		8
        /*0048*/ 	.dword	_ZN78_INTERNAL_c4c2231f_42_flash_fwd_hdim128_fp16_paged_split_sm80_cu_cf07d2ef_36264cute7productE
	.align		8
        /*0050*/ 	.dword	_ZN78_INTERNAL_c4c2231f_42_flash_fwd_hdim128_fp16_paged_split_sm80_cu_cf07d2ef_36264cute1_E


//--------------------- .nv.constant0._ZN7cutlass13device_kernelIN5flash19enable_sm80_to_sm89INS1_16FlashAttnFwdSm80INS1_25CollectiveMainloopFwdSm80ILi8ELi1ELb1EN4cute5tupleIJNS5_1CILi128EEES8_S8_EEELi128ENS_6half_tEfNS_4arch4Sm80ELb0ELb0ELb0ELb0ELb1ELb0ELb1ELb1EEENS1_21CollectiveEpilogueFwdIS9_NS6_IJNS7_ILi1EEESF_SF_EEESA_SC_Li256ELb0ELb1ELb1ELb0EEENS1_19SingleTileSchedulerILb0ELb1ELb1ELi128EEEEEEEEEvNT_6ParamsE --------------------------
	.section	.nv.constant0._ZN7cutlass13device_kernelIN5flash19enable_sm80_to_sm89INS1_16FlashAttnFwdSm80INS1_25CollectiveMainloopFwdSm80ILi8ELi1ELb1EN4cute5tupleIJNS5_1CILi128EEES8_S8_EEELi128ENS_6half_tEfNS_4arch4Sm80ELb0ELb0ELb0ELb0ELb1ELb0ELb1ELb1EEENS1_21CollectiveEpilogueFwdIS9_NS6_IJNS7_ILi1EEESF_SF_EEESA_SC_Li256ELb0ELb1ELb1ELb0EEENS1_19SingleTileSchedulerILb0ELb1ELb1ELi128EEEEEEEEEvNT_6ParamsE,"a",@progbits
	.sectionflags	@""
	.align	4
.nv.constant0._ZN7cutlass13device_kernelIN5flash19enable_sm80_to_sm89INS1_16FlashAttnFwdSm80INS1_25CollectiveMainloopFwdSm80ILi8ELi1ELb1EN4cute5tupleIJNS5_1CILi128EEES8_S8_EEELi128ENS_6half_tEfNS_4arch4Sm80ELb0ELb0ELb0ELb0ELb1ELb0ELb1ELb1EEENS1_21CollectiveEpilogueFwdIS9_NS6_IJNS7_ILi1EEESF_SF_EEESA_SC_Li256ELb0ELb1ELb1ELb0EEENS1_19SingleTileSchedulerILb0ELb1ELb1ELi128EEEEEEEEEvNT_6ParamsE:
	.zero		1400


//--------------------- .nv.constant0._ZN7cutlass13device_kernelIN5flash19enable_sm80_to_sm89INS1_16FlashAttnFwdSm80INS1_25CollectiveMainloopFwdSm80ILi8ELi1ELb1EN4cute5tupleIJNS5_1CILi128EEENS7_ILi96EEES8_EEELi128ENS_6half_tEfNS_4arch4Sm80ELb0ELb1ELb0ELb0ELb1ELb0ELb1ELb1EEENS1_21CollectiveEpilogueFwdINS6_IJS8_S8_S9_EEENS6_IJNS7_ILi1EEESH_SH_EEESB_SD_Li256ELb0ELb1ELb1ELb0EEENS1_19SingleTileSchedulerILb0ELb1ELb1ELi128EEEEEEEEEvNT_6ParamsE --------------------------
	.section	.nv.constant0._ZN7cutlass13device_kernelIN5flash19enable_sm80_to_sm89INS1_16FlashAttnFwdSm80INS1_25CollectiveMainloopFwdSm80ILi8ELi1ELb1EN4cute5tupleIJNS5_1CILi128EEENS7_ILi96EEES8_EEELi128ENS_6half_tEfNS_4arch4Sm80ELb0ELb1ELb0ELb0ELb1ELb0ELb1ELb1EEENS1_21CollectiveEpilogueFwdINS6_IJS8_S8_S9_EEENS6_IJNS7_ILi1EEESH_SH_EEESB_SD_Li256ELb0ELb1ELb1ELb0EEENS1_19SingleTileSchedulerILb0ELb1ELb1ELi128EEEEEEEEEvNT_6ParamsE,"a",@progbits
	.sectionflags	@""
	.align	4
.nv.constant0._ZN7cutlass13device_kernelIN5flash19enable_sm80_to_sm89INS1_16FlashAttnFwdSm80INS1_25CollectiveMainloopFwdSm80ILi8ELi1ELb1EN4cute5tupleIJNS5_1CILi128EEENS7_ILi96EEES8_EEELi128ENS_6half_tEfNS_4arch4Sm80ELb0ELb1ELb0ELb0ELb1ELb0ELb1ELb1EEENS1_21CollectiveEpilogueFwdINS6_IJS8_S8_S9_EEENS6_IJNS7_ILi1EEESH_SH_EEESB_SD_Li256ELb0ELb1ELb1ELb0EEENS1_19SingleTileSchedulerILb0ELb1ELb1ELi128EEEEEEEEEvNT_6ParamsE:
	.zero		1400


//--------------------- .nv.constant0._ZN7cutlass13device_kernelIN5flash19enable_sm80_to_sm89INS1_16FlashAttnFwdSm80INS1_25CollectiveMainloopFwdSm80ILi8ELi1ELb1EN4cute5tupleIJNS5_1CILi128EEES8_S8_EEELi128ENS_6half_tEfNS_4arch4Sm80ELb1ELb0ELb0ELb0ELb1ELb0ELb1ELb1EEENS1_21CollectiveEpilogueFwdIS9_NS6_IJNS7_ILi1EEESF_SF_EEESA_SC_Li256ELb0ELb1ELb1ELb0EEENS1_30DynamicPersistentTileSchedulerILi256ELi256ELb1ELb1ELb0EEEEEEEEEvNT_6ParamsE --------------------------
	.section	.nv.constant0._ZN7cutlass13device_kernelIN5flash19enable_sm80_to_sm89INS1_16FlashAttnFwdSm80INS1_25CollectiveMainloopFwdSm80ILi8ELi1ELb1EN4cute5tupleIJNS5_1CILi128EEES8_S8_EEELi128ENS_6half_tEfNS_4arch4Sm80ELb1ELb0ELb0ELb0ELb1ELb0ELb1ELb1EEENS1_21CollectiveEpilogueFwdIS9_NS6_IJNS7_ILi1EEESF_SF_EEESA_SC_Li256ELb0ELb1ELb1ELb0EEENS1_30DynamicPersistentTileSchedulerILi256ELi256ELb1ELb1ELb0EEEEEEEEEvNT_6ParamsE,"a",@progbits
	.sectionflags	@""
	.align	4
.nv.constant0._ZN7cutlass13device_kernelIN5flash19enable_sm80_to_sm89INS1_16FlashAttnFwdSm80INS1_25CollectiveMainloopFwdSm80ILi8ELi1ELb1EN4cute5tupleIJNS5_1CILi128EEES8_S8_EEELi128ENS_6half_tEfNS_4arch4Sm80ELb1ELb0ELb0ELb0ELb1ELb0ELb1ELb1EEENS1_21CollectiveEpilogueFwdIS9_NS6_IJNS7_ILi1EEESF_SF_EEESA_SC_Li256ELb0ELb1ELb1ELb0EEENS1_30DynamicPersistentTileSchedulerILi256ELi256ELb1ELb1ELb0EEEEEEEEEvNT_6ParamsE:
	.zero		1416


//--------------------- .nv.constant0._ZN7cutlass13device_kernelIN5flash19enable_sm80_to_sm89INS1_16FlashAttnFwdSm80INS1_25CollectiveMainloopFwdSm80ILi4ELi1ELb0EN4cute5tupleIJNS5_1CILi128EEENS7_ILi64EEES8_EEELi128ENS_6half_tEfNS_4arch4Sm80ELb0ELb0ELb0ELb0ELb1ELb0ELb1ELb1EEENS1_21CollectiveEpilogueFwdINS6_IJS8_S8_S9_EEENS6_IJNS7_ILi1EEESH_SH_EEESB_SD_Li128ELb0ELb1ELb1ELb0EEENS1_19SingleTileSchedulerILb0ELb1ELb1ELi128EEEEEEEEEvNT_6ParamsE --------------------------
	.section	.nv.constant0._ZN7cutlass13device_kernelIN5flash19enable_sm80_to_sm89INS1_16FlashAttnFwdSm80INS1_25CollectiveMainloopFwdSm80ILi4ELi1ELb0EN4cute5tupleIJNS5_1CILi128EEENS7_ILi64EEES8_EEELi128ENS_6half_tEfNS_4arch4Sm80ELb0ELb0ELb0ELb0ELb1ELb0ELb1ELb1EEENS1_21CollectiveEpilogueFwdINS6_IJS8_S8_S9_EEENS6_IJNS7_ILi1EEESH_SH_EEESB_SD_Li128ELb0ELb1ELb1ELb0EEENS1_19SingleTileSchedulerILb0ELb1ELb1ELi128EEEEEEEEEvNT_6ParamsE,"a",@progbits
	.sectionflags	@""
	.align	4
.nv.constant0._ZN7cutlass13device_kernelIN5flash19enable_sm80_to_sm89INS1_16FlashAttnFwdSm80INS1_25CollectiveMainloopFwdSm80ILi4ELi1ELb0EN4cute5tupleIJNS5_1CILi128EEENS7_ILi64EEES8_EEELi128ENS_6half_tEfNS_4arch4Sm80ELb0ELb0ELb0ELb0ELb1ELb0ELb1ELb1EEENS1_21CollectiveEpilogueFwdINS6_IJS8_S8_S9_EEENS6_IJNS7_ILi1EEESH_SH_EEESB_SD_Li128ELb0ELb1ELb1ELb0EEENS1_19SingleTileSchedulerILb0ELb1ELb1ELi128EEEEEEEEEvNT_6ParamsE:
	.zero		1400


//--------------------- .nv.constant0._ZN7cutlass13device_kernelIN5flash19enable_sm80_to_sm89INS1_16FlashAttnFwdSm80INS1_25CollectiveMainloopFwdSm80ILi8ELi1ELb1EN4cute5tupleIJNS5_1CILi128EEENS7_ILi112EEES8_EEELi128ENS_6half_tEfNS_4arch4Sm80ELb0ELb0ELb0ELb1ELb1ELb0ELb1ELb1EEENS1_21CollectiveEpilogueFwdINS6_IJS8_S8_S9_EEENS6_IJNS7_ILi1EEESH_SH_EEESB_SD_Li256ELb1ELb1ELb1ELb0EEENS1_36VarlenDynamicPersistentTileSchedulerILi128ELi112ELi256ELi256ELb1ELb1ELb0ELb0ELb1ELb1EEEEEEEEEvNT_6ParamsE --------------------------
	.section	.nv.constant0._ZN7cutlass13device_kernelIN5flash19enable_sm80_to_sm89INS1_16FlashAttnFwdSm80INS1_25CollectiveMainloopFwdSm80ILi8ELi1ELb1EN4cute5tupleIJNS5_1CILi128EEENS7_ILi112EEES8_EEELi128ENS_6half_tEfNS_4arch4Sm80ELb0ELb0ELb0ELb1ELb1ELb0ELb1ELb1EEENS1_21CollectiveEpilogueFwdINS6_IJS8_S8_S9_EEENS6_IJNS7_ILi1EEESH_SH_EEESB_SD_Li256ELb1ELb1ELb1ELb0EEENS1_36VarlenDynamicPersistentTileSchedulerILi128ELi112ELi256ELi256ELb1ELb1ELb0ELb0ELb1ELb1EEEEEEEEEvNT_6ParamsE,"a",@progbits
	.sectionflags	@""
	.align	4
.nv.constant0._ZN7cutlass13device_kernelIN5flash19enable_sm80_to_sm89INS1_16FlashAttnFwdSm80INS1_25CollectiveMainloopFwdSm80ILi8ELi1ELb1EN4cute5tupleIJNS5_1CILi128EEENS7_ILi112EEES8_EEELi128ENS_6half_tEfNS_4arch4Sm80ELb0ELb0ELb0ELb1ELb1ELb0ELb1ELb1EEENS1_21CollectiveEpilogueFwdINS6_IJS8_S8_S9_EEENS6_IJNS7_ILi1EEESH_SH_EEESB_SD_Li256ELb1ELb1ELb1ELb0EEENS1_36VarlenDynamicPersistentTileSchedulerILi128ELi112ELi256ELi256ELb1ELb1ELb0ELb0ELb1ELb1EEEEEEEEEvNT_6ParamsE:
	.zero		1432


//--------------------- .nv.constant0._ZN7cutlass13device_kernelIN5flash19enable_sm80_to_sm89INS1_16FlashAttnFwdSm80INS1_25CollectiveMainloopFwdSm80ILi8ELi1ELb1EN4cute5tupleIJNS5_1CILi128EEENS7_ILi112EEES8_EEELi128ENS_6half_tEfNS_4arch4Sm80ELb0ELb0ELb0ELb1ELb1ELb1ELb1ELb1EEENS1_21CollectiveEpilogueFwdINS6_IJS8_S8_S9_EEENS6_IJNS7_ILi1EEESH_SH_EEESB_SD_Li256ELb1ELb1ELb1ELb0EEENS1_36VarlenDynamicPersistentTileSchedulerILi128ELi112ELi256ELi256ELb1ELb1ELb0ELb0ELb1ELb1EEEEEEEEEvNT_6ParamsE --------------------------
	.section	.nv.constant0._ZN7cutlass13device_kernelIN5flash19enable_sm80_to_sm89INS1_16FlashAttnFwdSm80INS1_25CollectiveMainloopFwdSm80ILi8ELi1ELb1EN4cute5tupleIJNS5_1CILi128EEENS7_ILi112EEES8_EEELi128ENS_6half_tEfNS_4arch4Sm80ELb0ELb0ELb0ELb1ELb1ELb1ELb1ELb1EEENS1_21CollectiveEpilogueFwdINS6_IJS8_S8_S9_EEENS6_IJNS7_ILi1EEESH_SH_EEESB_SD_Li256ELb1ELb1ELb1ELb0EEENS1_36VarlenDynamicPersistentTileSchedulerILi128ELi112ELi256ELi256ELb1ELb1ELb0ELb0ELb1ELb1EEEEEEEEEvNT_6ParamsE,"a",@progbits
	.sectionflags	@""
	.align	4
.nv.constant0._ZN7cutlass13device_kernelIN5flash19enable_sm80_to_sm89INS1_16FlashAttnFwdSm80INS1_25CollectiveMainloopFwdSm80ILi8ELi1ELb1EN4cute5tupleIJNS5_1CILi128EEENS7_ILi112EEES8_EEELi128ENS_6half_tEfNS_4arch4Sm80ELb0ELb0ELb0ELb1ELb1ELb1ELb1ELb1EEENS1_21CollectiveEpilogueFwdINS6_IJS8_S8_S9_EEENS6_IJNS7_ILi1EEESH_SH_EEESB_SD_Li256ELb1ELb1ELb1ELb0EEENS1_36VarlenDynamicPersistentTileSchedulerILi128ELi112ELi256ELi256ELb1ELb1ELb0ELb0ELb1ELb1EEEEEEEEEvNT_6ParamsE:
	.zero		1432


//--------------------- .nv.constant0._ZN7cutlass13device_kernelIN5flash19enable_sm80_to_sm89INS1_16FlashAttnFwdSm80INS1_25CollectiveMainloopFwdSm80ILi4ELi1ELb0EN4cute5tupleIJNS5_1CILi128EEENS7_ILi48EEES8_EEELi128ENS_6half_tEfNS_4arch4Sm80ELb0ELb1ELb0ELb0ELb1ELb0ELb1ELb1EEENS1_21CollectiveEpilogueFwdINS6_IJS8_S8_S9_EEENS6_IJNS7_ILi1EEESH_SH_EEESB_SD_Li128ELb0ELb1ELb1ELb0EEENS1_19SingleTileSchedulerILb0ELb1ELb1ELi128EEEEEEEEEvNT_6ParamsE --------------------------
	.section	.nv.constant0._ZN7cutlass13device_kernelIN5flash19enable_sm80_to_sm89INS1_16FlashAttnFwdSm80INS1_25CollectiveMainloopFwdSm80ILi4ELi1ELb0EN4cute5tupleIJNS5_1CILi128EEENS7_ILi48EEES8_EEELi128ENS_6half_tEfNS_4arch4Sm80ELb0ELb1ELb0ELb0ELb1ELb0ELb1ELb1EEENS1_21CollectiveEpilogueFwdINS6_IJS8_S8_S9_EEENS6_IJNS7_ILi1EEESH_SH_EEESB_SD_Li128ELb0ELb1ELb1ELb0EEENS1_19SingleTileSchedulerILb0ELb1ELb1ELi128EEEEEEEEEvNT_6ParamsE,"a",@progbits
	.sectionflags	@""
	.align	4
.nv.constant0._ZN7cutlass13device_kernelIN5flash19enable_sm80_to_sm89INS1_16FlashAttnFwdSm80INS1_25CollectiveMainloopFwdSm80ILi4ELi1ELb0EN4cute5tupleIJNS5_1CILi128EEENS7_ILi48EEES8_EEELi128ENS_6half_tEfNS_4arch4Sm80ELb0ELb1ELb0ELb0ELb1ELb0ELb1ELb1EEENS1_21CollectiveEpilogueFwdINS6_IJS8_S8_S9_EEENS6_IJNS7_ILi1EEESH_SH_EEESB_SD_Li128ELb0ELb1ELb1ELb0EEENS1_19SingleTileSchedulerILb0ELb1ELb1ELi128EEEEEEEEEvNT_6ParamsE:
	.zero		1400


//--------------------- .nv.constant0._ZN7cutlass13device_kernelIN5flash19enable_sm80_to_sm89INS1_16FlashAttnFwdSm80INS1_25CollectiveMainloopFwdSm80ILi8ELi1ELb1EN4cute5tupleIJNS5_1CILi128EEENS7_ILi96EEES8_EEELi128ENS_6half_tEfNS_4arch4Sm80ELb0ELb1ELb0ELb1ELb1ELb0ELb1ELb1EEENS1_21CollectiveEpilogueFwdINS6_IJS8_S8_S9_EEENS6_IJNS7_ILi1EEESH_SH_EEESB_SD_Li256ELb1ELb1ELb1ELb0EEENS1_36VarlenDynamicPersistentTileSchedulerILi128ELi96ELi256ELi256ELb1ELb1ELb0ELb1ELb0ELb1EEEEEEEEEvNT_6ParamsE --------------------------
	.section	.nv.constant0._ZN7cutlass13device_kernelIN5flash19enable_sm80_to_sm89INS1_16FlashAttnFwdSm80INS1_25CollectiveMainloopFwdSm80ILi8ELi1ELb1EN4cute5tupleIJNS5_1CILi128EEENS7_ILi96EEES8_EEELi128ENS_6half_tEfNS_4arch4Sm80ELb0ELb1ELb0ELb1ELb1ELb0ELb1ELb1EEENS1_21CollectiveEpilogueFwdINS6_IJS8_S8_S9_EEENS6_IJNS7_ILi1EEESH_SH_EEESB_SD_Li256ELb1ELb1ELb1ELb0EEENS1_36VarlenDynamicPersistentTileSchedulerILi128ELi96ELi256ELi256ELb1ELb1ELb0ELb1ELb0ELb1EEEEEEEEEvNT_6ParamsE,"a",@progbits
	.sectionflags	@""
	.align	4
.nv.constant0._ZN7cutlass13device_kernelIN5flash19enable_sm80_to_sm89INS1_16FlashAttnFwdSm80INS1_25CollectiveMainloopFwdSm80ILi8ELi1ELb1EN4cute5tupleIJNS5_1CILi128EEENS7_ILi96EEES8_EEELi128ENS_6half_tEfNS_4arch4Sm80ELb0ELb1ELb0ELb1ELb1ELb0ELb1ELb1EEENS1_21CollectiveEpilogueFwdINS6_IJS8_S8_S9_EEENS6_IJNS7_ILi1EEESH_SH_EEESB_SD_Li256ELb1ELb1ELb1ELb0EEENS1_36VarlenDynamicPersistentTileSchedulerILi128ELi96ELi256ELi256ELb1ELb1ELb0ELb1ELb0ELb1EEEEEEEEEvNT_6ParamsE:
	.zero		1432


//--------------------- .nv.constant0._ZN7cutlass13device_kernelIN5flash19enable_sm80_to_sm89INS1_16FlashAttnFwdSm80INS1_25CollectiveMainloopFwdSm80ILi8ELi1ELb1EN4cute5tupleIJNS5_1CILi128EEENS7_ILi96EEES8_EEELi128ENS_6half_tEfNS_4arch4Sm80ELb0ELb1ELb0ELb1ELb1ELb1ELb1ELb1EEENS1_21CollectiveEpilogueFwdINS6_IJS8_S8_S9_EEENS6_IJNS7_ILi1EEESH_SH_EEESB_SD_Li256ELb1ELb1ELb1ELb0EEENS1_36VarlenDynamicPersistentTileSchedulerILi128ELi96ELi256ELi256ELb1ELb1ELb0ELb1ELb0ELb1EEEEEEEEEvNT_6ParamsE --------------------------
	.section	.nv.constant0._ZN7cutlass13device_kernelIN5flash19enable_sm80_to_sm89INS1_16FlashAttnFwdSm80INS1_25CollectiveMainloopFwdSm80ILi8ELi1ELb1EN4cute5tupleIJNS5_1CILi128EEENS7_ILi96EEES8_EEELi128ENS_6half_tEfNS_4arch4Sm80ELb0ELb1ELb0ELb1ELb1ELb1ELb1ELb1EEENS1_21CollectiveEpilogueFwdINS6_IJS8_S8_S9_EEENS6_IJNS7_ILi1EEESH_SH_EEESB_SD_Li256ELb1ELb1ELb1ELb0EEENS1_36VarlenDynamicPersistentTileSchedulerILi128ELi96ELi256ELi256ELb1ELb1ELb0ELb1ELb0ELb1EEEEEEEEEvNT_6ParamsE,"a",@progbits
	.sectionflags	@""
	.align	4
.nv.constant0._ZN7cutlass13device_kernelIN5flash19enable_sm80_to_sm89INS1_16FlashAttnFwdSm80INS1_25CollectiveMainloopFwdSm80ILi8ELi1ELb1EN4cute5tupleIJNS5_1CILi128EEENS7_ILi96EEES8_EEELi128ENS_6half_tEfNS_4arch4Sm80ELb0ELb1ELb0ELb1ELb1ELb1ELb1ELb1EEENS1_21CollectiveEpilogueFwdINS6_IJS8_S8_S9_EEENS6_IJNS7_ILi1EEESH_SH_EEESB_SD_Li256ELb1ELb1ELb1ELb0EEENS1_36VarlenDynamicPersistentTileSchedulerILi128ELi96ELi256ELi256ELb1ELb1ELb0ELb1ELb0ELb1EEEEEEEEEvNT_6ParamsE:
	.zero		1432


//--------------------- .nv.constant0._ZN7cutlass13device_kernelIN5flash19enable_sm80_to_sm89INS1_16FlashAttnFwdSm80INS1_25CollectiveMainloopFwdSm80ILi4ELi1ELb0EN4cute5tupleIJNS5_1CILi128EEENS7_ILi64EEES8_EEELi128ENS_6half_tEfNS_4arch4Sm80ELb1ELb0ELb0ELb0ELb1ELb0ELb1ELb1EEENS1_21CollectiveEpilogueFwdINS6_IJS8_S8_S9_EEENS6_IJNS7_ILi1EEESH_SH_EEESB_SD_Li128ELb0ELb1ELb1ELb0EEENS1_30DynamicPersistentTileSchedulerILi128ELi128ELb1ELb1ELb0EEEEEEEEEvNT_6ParamsE --------------------------
	.section	.nv.constant0._ZN7cutlass13device_kernelIN5flash19enable_sm80_to_sm89INS1_16FlashAttnFwdSm80INS1_25CollectiveMainloopFwdSm80ILi4ELi1ELb0EN4cute5tupleIJNS5_1CILi128EEENS7_ILi64EEES8_EEELi128ENS_6half_tEfNS_4arch4Sm80ELb1ELb0ELb0ELb0ELb1ELb0ELb1ELb1EEENS1_21CollectiveEpilogueFwdINS6_IJS8_S8_S9_EEENS6_IJNS7_ILi1EEESH_SH_EEESB_SD_Li128ELb0ELb1ELb1ELb0EEENS1_30DynamicPersistentTileSchedulerILi128ELi128ELb1ELb1ELb0EEEEEEEEEvNT_6ParamsE,"a",@progbits
	.sectionflags	@""
	.align	4
.nv.constant0._ZN7cutlass13device_kernelIN5flash19enable_sm80_to_sm89INS1_16FlashAttnFwdSm80INS1_25CollectiveMainloopFwdSm80ILi4ELi1ELb0EN4cute5tupleIJNS5_1CILi128EEENS7_ILi64EEES8_EEELi128ENS_6half_tEfNS_4arch4Sm80ELb1ELb0ELb0ELb0ELb1ELb0ELb1ELb1EEENS1_21CollectiveEpilogueFwdINS6_IJS8_S8_S9_EEENS6_IJNS7_ILi1EEESH_SH_EEESB_SD_Li128ELb0ELb1ELb1ELb0EEENS1_30DynamicPersistentTileSchedulerILi128ELi128ELb1ELb1ELb0EEEEEEEEEvNT_6ParamsE:
	.zero		1416


//--------------------- .nv.constant0._ZN7cutlass13device_kernelIN5flash19enable_sm80_to_sm89INS1_16FlashAttnFwdSm80INS1_25CollectiveMainloopFwdSm80ILi8ELi1ELb1EN4cute5tupleIJNS5_1CILi128EEENS7_ILi112EEES8_EEELi128ENS_6half_tEfNS_4arch4Sm80ELb1ELb0ELb0ELb1ELb1ELb0ELb1ELb1EEENS1_21CollectiveEpilogueFwdINS6_IJS8_S8_S9_EEENS6_IJNS7_ILi1EEESH_SH_EEESB_SD_Li256ELb1ELb1ELb1ELb0EEENS1_36VarlenDynamicPersistentTileSchedulerILi128ELi112ELi256ELi256ELb1ELb1ELb0ELb1ELb1ELb1EEEEEEEEEvNT_6ParamsE --------------------------
	.section	.nv.constant0._ZN7cutlass13device_kernelIN5flash19enable_sm80_to_sm89INS1_16FlashAttnFwdSm80INS1_25CollectiveMainloopFwdSm80ILi8ELi1ELb1EN4cute5tupleIJNS5_1CILi128EEENS7_ILi112EEES8_EEELi128ENS_6half_tEfNS_4arch4Sm80ELb1ELb0ELb0ELb1ELb1ELb0ELb1ELb1EEENS1_21CollectiveEpilogueFwdINS6_IJS8_S8_S9_EEENS6_IJNS7_ILi1EEESH_SH_EEESB_SD_Li256ELb1ELb1ELb1ELb0EEENS1_36VarlenDynamicPersistentTileSchedulerILi128ELi112ELi256ELi256ELb1ELb1ELb0ELb1ELb1ELb1EEEEEEEEEvNT_6ParamsE,"a",@progbits
	.sectionflags	@""
	.align	4
.nv.constant0._ZN7cutlass13device_kernelIN5flash19enable_sm80_to_sm89INS1_16FlashAttnFwdSm80INS1_25CollectiveMainloopFwdSm80ILi8ELi1ELb1EN4cute5tupleIJNS5_1CILi128EEENS7_ILi112EEES8_EEELi128ENS_6half_tEfNS_4arch4Sm80ELb1ELb0ELb0ELb1ELb1ELb0ELb1ELb1EEENS1_21CollectiveEpilogueFwdINS6_IJS8_S8_S9_EEENS6_IJNS7_ILi1EEESH_SH_EEESB_SD_Li256ELb1ELb1ELb1ELb0EEENS1_36VarlenDynamicPersistentTileSchedulerILi128ELi112ELi256ELi256ELb1ELb1ELb0ELb1ELb1ELb1EEEEEEEEEvNT_6ParamsE:
	.zero		1432


//--------------------- .nv.constant0._ZN7cutlass13device_kernelIN5flash19enable_sm80_to_sm89INS1_16FlashAttnFwdSm80INS1_25CollectiveMainloopFwdSm80ILi8ELi1ELb1EN4cute5tupleIJNS5_1CILi128EEENS7_ILi112EEES8_EEELi128ENS_6half_tEfNS_4arch4Sm80ELb1ELb0ELb0ELb1ELb1ELb1ELb1ELb1EEENS1_21CollectiveEpilogueFwdINS6_IJS8_S8_S9_EEENS6_IJNS7_ILi1EEESH_SH_EEESB_SD_Li256ELb1ELb1ELb1ELb0EEENS1_36VarlenDynamicPersistentTileSchedulerILi128ELi112ELi256ELi256ELb1ELb1ELb0ELb1ELb1ELb1EEEEEEEEEvNT_6ParamsE --------------------------
	.section	.nv.constant0._ZN7cutlass13device_kernelIN5flash19enable_sm80_to_sm89INS1_16FlashAttnFwdSm80INS1_25CollectiveMainloopFwdSm80ILi8ELi1ELb1EN4cute5tupleIJNS5_1CILi128EEENS7_ILi112EEES8_EEELi128ENS_6half_tEfNS_4arch4Sm80ELb1ELb0ELb0ELb1ELb1ELb1ELb1ELb1EEENS1_21CollectiveEpilogueFwdINS6_IJS8_S8_S9_EEENS6_IJNS7_ILi1EEESH_SH_EEESB_SD_Li256ELb1ELb1ELb1ELb0EEENS1_36VarlenDynamicPersistentTileSchedulerILi128ELi112ELi256ELi256ELb1ELb1ELb0ELb1ELb1ELb1EEEEEEEEEvNT_6ParamsE,"a",@progbits
	.sectionflags	@""
	.align	4
.nv.constant0._ZN7cutlass13device_kernelIN5flash19enable_sm80_to_sm89INS1_16FlashAttnFwdSm80INS1_25CollectiveMainloopFwdSm80ILi8ELi1ELb1EN4cute5tupleIJNS5_1CILi128EEENS7_ILi112EEES8_EEELi128ENS_6half_tEfNS_4arch4Sm80ELb1ELb0ELb0ELb1ELb1ELb1ELb1ELb1EEENS1_21CollectiveEpilogueFwdINS6_IJS8_S8_S9_EEENS6_IJNS7_ILi1EEESH_SH_EEESB_SD_Li256ELb1ELb1ELb1ELb0EEENS1_36VarlenDynamicPersistentTileSchedulerILi128ELi112ELi256ELi256ELb1ELb1ELb0ELb1ELb1ELb1EEEEEEEEEvNT_6ParamsE:
	.zero		1432


//--------------------- .text._ZN7cutlass13device_kernelIN5flash19enable_sm80_to_sm89INS1_16FlashAttnFwdSm80INS1_25CollectiveMainloopFwdSm80ILi8ELi1ELb1EN4cute5tupleIJNS5_1CILi128EEES8_S8_EEELi128ENS_6half_tEfNS_4arch4Sm80ELb0ELb0ELb0ELb0ELb1ELb0ELb1ELb1EEENS1_21CollectiveEpilogueFwdIS9_NS6_IJNS7_ILi1EEESF_SF_EEESA_SC_Li256ELb0ELb1ELb1ELb0EEENS1_19SingleTileSchedulerILb0ELb1ELb1ELi128EEEEEEEEEvNT_6ParamsE --------------------------
	.section	.text._ZN7cutlass13device_kernelIN5flash19enable_sm80_to_sm89INS1_16FlashAttnFwdSm80INS1_25CollectiveMainloopFwdSm80ILi8ELi1ELb1EN4cute5tupleIJNS5_1CILi128EEES8_S8_EEELi128ENS_6half_tEfNS_4arch4Sm80ELb0ELb0ELb0ELb0ELb1ELb0ELb1ELb1EEENS1_21CollectiveEpilogueFwdIS9_NS6_IJNS7_ILi1EEESF_SF_EEESA_SC_Li256ELb0ELb1ELb1ELb0EEENS1_19SingleTileSchedulerILb0ELb1ELb1ELi128EEEEEEEEEvNT_6ParamsE,"ax",@progbits
	.sectioninfo	@"SHI_REGISTERS=252"
	.align	128
.text._ZN7cutlass13device_kernelIN5flash19enable_sm80_to_sm89INS1_16FlashAttnFwdSm80INS1_25CollectiveMainloopFwdSm80ILi8ELi1ELb1EN4cute5tupleIJNS5_1CILi128EEES8_S8_EEELi128ENS_6half_tEfNS_4arch4Sm80ELb0ELb0ELb0ELb0ELb1ELb0ELb1ELb1EEENS1_21CollectiveEpilogueFwdIS9_NS6_IJNS7_ILi1EEESF_SF_EEESA_SC_Li256ELb0ELb1ELb1ELb0EEENS1_19SingleTileSchedulerILb0ELb1ELb1ELi128EEEEEEEEEvNT_6ParamsE:
        .type           _ZN7cutlass13device_kernelIN5flash19enable_sm80_to_sm89INS1_16FlashAttnFwdSm80INS1_25CollectiveMainloopFwdSm80ILi8ELi1ELb1EN4cute5tupleIJNS5_1CILi128EEES8_S8_EEELi128ENS_6half_tEfNS_4arch4Sm80ELb0ELb0ELb0ELb0ELb1ELb0ELb1ELb1EEENS1_21CollectiveEpilogueFwdIS9_NS6_IJNS7_ILi1EEESF_SF_EEESA_SC_Li256ELb0ELb1ELb1ELb0EEENS1_19SingleTileSchedulerILb0ELb1ELb1ELi128EEEEEEEEEvNT_6ParamsE,@function
        .size           _ZN7cutlass13device_kernelIN5flash19enable_sm80_to_sm89INS1_16FlashAttnFwdSm80INS1_25CollectiveMainloopFwdSm80ILi8ELi1ELb1EN4cute5tupleIJNS5_1CILi128EEES8_S8_EEELi128ENS_6half_tEfNS_4arch4Sm80ELb0ELb0ELb0ELb0ELb1ELb0ELb1ELb1EEENS1_21CollectiveEpilogueFwdIS9_NS6_IJNS7_ILi1EEESF_SF_EEESA_SC_Li256ELb0ELb1ELb1ELb0EEENS1_19SingleTileSchedulerILb0ELb1ELb1ELi128EEEEEEEEEvNT_6ParamsE,(.L_x_1784 - _ZN7cutlass13device_kernelIN5flash19enable_sm80_to_sm89INS1_16FlashAttnFwdSm80INS1_25CollectiveMainloopFwdSm80ILi8ELi1ELb1EN4cute5tupleIJNS5_1CILi128EEES8_S8_EEELi128ENS_6half_tEfNS_4arch4Sm80ELb0ELb0ELb0ELb0ELb1ELb0ELb1ELb1EEENS1_21CollectiveEpilogueFwdIS9_NS6_IJNS7_ILi1EEESF_SF_EEESA_SC_Li256ELb0ELb1ELb1ELb0EEENS1_19SingleTileSchedulerILb0ELb1ELb1ELi128EEEEEEEEEvNT_6ParamsE)
        .other          _ZN7cutlass13device_kernelIN5flash19enable_sm80_to_sm89INS1_16FlashAttnFwdSm80INS1_25CollectiveMainloopFwdSm80ILi8ELi1ELb1EN4cute5tupleIJNS5_1CILi128EEES8_S8_EEELi128ENS_6half_tEfNS_4arch4Sm80ELb0ELb0ELb0ELb0ELb1ELb0ELb1ELb1EEENS1_21CollectiveEpilogueFwdIS9_NS6_IJNS7_ILi1EEESF_SF_EEESA_SC_Li256ELb0ELb1ELb1ELb0EEENS1_19SingleTileSchedulerILb0ELb1ELb1ELi128EEEEEEEEEvNT_6ParamsE,@"STO_CUDA_ENTRY STV_DEFAULT"
_ZN7cutlass13device_kernelIN5flash19enable_sm80_to_sm89INS1_16FlashAttnFwdSm80INS1_25CollectiveMainloopFwdSm80ILi8ELi1ELb1EN4cute5tupleIJNS5_1CILi128EEES8_S8_EEELi128ENS_6half_tEfNS_4arch4Sm80ELb0ELb0ELb0ELb0ELb1ELb0ELb1ELb1EEENS1_21CollectiveEpilogueFwdIS9_NS6_IJNS7_ILi1EEESF_SF_EEESA_SC_Li256ELb0ELb1ELb1ELb0EEENS1_19SingleTileSchedulerILb0ELb1ELb1ELi128EEEEEEEEEvNT_6ParamsE:
[----:B------:R-:W-:Y:S02]  /*0000*/  MOV R1, c[0x0][0x28] ;  /* 0x00000a0000017a02 */ /* 0x000fe40000000f00 */
[----:B------:R-:W1:Y:S01]  /*0010*/  S2R R5, SR_TID.X ;  /* 0x0000000000057919 */ /* 0x000e620000002100 */
[----:B------:R-:W2:Y:S08]  /*0020*/  S2UR UR6, SR_CTAID.Y ;  /* 0x00000000000679c3 */ /* 0x000eb00000002600 */
[----:B------:R-:W3:Y:S01]  /*0030*/  S2UR UR18, SR_CTAID.Z ;  /* 0x00000000001279c3 */ /* 0x000ee20000002700 */
[----:B-1----:R-:W-:-:S06]  /*0040*/  SHF.R.U32.HI R0, RZ, 0x5, R5 ;  /* 0x00000005ff007819 */ /* 0x002fcc0000011605 */
[----:B------:R-:W1:Y:S02]  /*0050*/  SHFL.IDX PT, R0, R0, RZ, 0x1f ;  /* 0x00001fff00007589 */ /* 0x000e6400000e0000 */
[----:B-1----:R-:W-:-:S13]  /*0060*/  ISETP.NE.AND P0, PT, R0, RZ, PT ;  /* 0x000000ff0000720c */ /* 0x002fda0003f05270 */
[----:B--23--:R-:W-:Y:S05]  /*0070*/  @!P0 BRA `(.L_x_0) ;  /* 0x0000009000008947 */ /* 0x00cfea0003800000 */
[----:B------:R-:W-:Y:S01]  /*0080*/  MOV R0, c[0x0][0x550] ;  /* 0x0001540000007a02 */ /* 0x000fe20000000f00 */
[----:B------:R-:W-:-:S03]  /*0090*/  UMOV UR10, UR6 ;  /* 0x00000006000a7c82 */ /* 0x000fc60008000000 */
[----:B------:R-:W-:-:S13]  /*00a0*/  ISETP.NE.AND P0, PT, R0, 0x1, PT ;  /* 0x000000010000780c */ /* 0x000fda0003f05270 */
[----:B------:R-:W-:Y:S05]  /*00b0*/  @!P0 BRA `(.L_x_1) ;  /* 0x000000b000008947 */ /* 0x000fea0003800000 */
[----:B------:R-:W-:Y:S02]  /*00c0*/  ULDC UR4, c[0x0][0x554] ;  /* 0x0001550000047ab9 */ /* 0x000fe40000000800 */
[----:B------:R-:W-:Y:S02]  /*00d0*/  UIMAD.WIDE.U32 UR4, UR6, UR4, URZ ;  /* 0x00000004060472a5 */ /* 0x000fe4000f8e003f */
[----:B------:R-:W-:Y:S02]  /*00e0*/  ULDC UR10, c[0x0][0x558] ;  /* 0x00015600000a7ab9 */ /* 0x000fe40000000800 */
[----:B------:R-:W-:Y:S01]  /*00f0*/  USHF.R.U32.HI UR10, URZ, UR10, UR5 ;  /* 0x0000000a3f0a7299 */ /* 0x000fe20008011605 */
[----:B------:R-:W-:Y:S05]  /*0100*/  BRA `(.L_x_1) ;  /* 0x0000006000007947 */ /* 0x000fea0003800000 */
.L_x_0:
[----:B------:R-:W-:Y:S02]  /*0110*/  ULDC.64 UR4, c[0x0][0x550] ;  /* 0x0001540000047ab9 */ /* 0x000fe40000000a00 */
[----:B------:R-:W-:Y:S02]  /*0120*/  UISETP.NE.AND UP0, UPT, UR4, 0x1, UPT ;  /* 0x000000010400788c */ /* 0x000fe4000bf05270 */
[----:B------:R-:W-:-:S02]  /*0130*/  UIMAD.WIDE.U32 UR8, UR6, UR5, URZ ;  /* 0x00000005060872a5 */ /* 0x000fc4000f8e003f */
[----:B------:R-:W-:Y:S02]  /*0140*/  ULDC UR4, c[0x0][0x558] ;  /* 0x0001560000047ab9 */ /* 0x000fe40000000800 */
[----:B------:R-:W-:-:S05]  /*0150*/  UMOV UR10, UR6 ;  /* 0x00000006000a7c82 */ /* 0x000fca0008000000 */
[----:B------:R-:W-:-:S03]  /*0160*/  @UP0 USHF.R.U32.HI UR10, URZ, UR4, UR9 ;  /* 0x000000043f0a0299 */ /* 0x000fc60008011609 */
.L_x_1:
[----:B------:R-:W-:Y:S01]  /*0170*/  ISETP.LE.AND P0, PT, RZ, UR18, PT ;  /* 0x00000012ff007c0c */ /* 0x000fe2000bf03270 */
[----:B------:R-:W-:Y:S02]  /*0180*/  UIADD3 UR5, -UR10, URZ, URZ ;  /* 0x0000003f0a057290 */ /* 0x000fe4000fffe13f */
[----:B------:R-:W-:Y:S02]  /*0190*/  ULDC UR4, c[0x0][0x550] ;  /* 0x0001540000047ab9 */ /* 0x000fe40000000800 */
[----:B------:R-:W-:-:S08]  /*01a0*/  UIMAD UR6, UR5, UR4, UR6 ;  /* 0x00000004050672a4 */ /* 0x000fd0000f8e0206 */
[----:B------:R-:W-:Y:S05]  /*01b0*/  @!P0 EXIT ;  /* 0x000000000000894d */ /* 0x000fea0003800000 */
[----:B------:R-:W-:Y:S02]  /*01c0*/  ULDC.64 UR4, c[0x0][0x370] ;  /* 0x0000dc0000047ab9 */ /* 0x000fe40000000a00 */
[----:B------:R-:W-:Y:S02]  /*01d0*/  UISETP.NE.U32.AND UP0, UPT, URZ, UR4, UPT ;  /* 0x000000043f00728c */ /* 0x000fe4000bf05070 */
[----:B------:R-:W-:Y:S02]  /*01e0*/  ULDC.64 UR8, c[0x0][0x370] ;  /* 0x0000dc0000087ab9 */ /* 0x000fe40000000a00 */
[----:B------:R-:W-:Y:S02]  /*01f0*/  UISETP.NE.AND.EX UP0, UPT, URZ, UR5, UPT, UP0 ;  /* 0x000000053f00728c */ /* 0x000fe4000bf05300 */
[----:B------:R-:W-:-:S04]  /*0200*/  ULDC.64 UR12, c[0x0][0x118] ;  /* 0x00004600000c7ab9 */ /* 0x000fc80000000a00 */
[----:B------:R-:W-:-:S05]  /*0210*/  PLOP3.LUT P0, PT, PT, PT, UP0, 0x80, 0x0 ;  /* 0x000000000000781c */ /* 0x000fca0003f0f008 */
[----:B------:R-:W-:Y:S02]  /*0220*/  @UP0 UMOV UR4, 0x4 ;  /* 0x0000000400040882 */ /* 0x000fe40000000000 */
[----:B------:R-:W-:-:S06]  /*0230*/  @UP0 UIMAD.WIDE UR4, UR18, UR4, UR8 ;  /* 0x00000004120402a5 */ /* 0x000fcc000f8e0208 */
[----:B------:R-:W-:Y:S02]  /*0240*/  IMAD.U32 R2, RZ, RZ, UR4 ;  /* 0x00000004ff027e24 */ /* 0x000fe4000f8e00ff */
[----:B------:R-:W-:-:S05]  /*0250*/  IMAD.U32 R3, RZ, RZ, UR5 ;  /* 0x00000005ff037e24 */ /* 0x000fca000f8e00ff */
[----:B------:R-:W2:Y:S01]  /*0260*/  @P0 LDG.E R2, [R2.64] ;  /* 0x0000000c02020981 */ /* 0x000ea2000c1e1900 */
[----:B------:R-:W-:Y:S02]  /*0270*/  ULDC UR4, c[0x0][0x2ac] ;  /* 0x0000ab0000047ab9 */ /* 0x000fe40000000800 */
[----:B------:R-:W-:Y:S02]  /*0280*/  ULDC UR15, c[0x0][0x1d0] ;  /* 0x00007400000f7ab9 */ /* 0x000fe40000000800 */
[----:B------:R-:W-:Y:S02]  /*0290*/  UIMAD UR15, UR4, UR15, URZ ;  /* 0x0000000f040f72a4 */ /* 0x000fe4000f8e023f */
[----:B------:R-:W-:Y:S02]  /*02a0*/  UMOV UR9, URZ ;  /* 0x0000003f00097c82 */ /* 0x000fe40008000000 */
[----:B------:R-:W-:Y:S02]  /*02b0*/  UISETP.GE.AND UP0, UPT, UR15, 0x1, UPT ;  /* 0x000000010f00788c */ /* 0x000fe4000bf06270 */
[----:B------:R-:W-:-:S02]  /*02c0*/  UIADD3 UR5, UR15, 0x7f, URZ ;  /* 0x0000007f0f057890 */ /* 0x000fc4000fffe03f */
[----:B------:R-:W-:Y:S02]  /*02d0*/  UMOV UR17, URZ ;  /* 0x0000003f00117c82 */ /* 0x000fe40008000000 */
[----:B------:R-:W-:-:S04]  /*02e0*/  USHF.R.S32.HI UR4, URZ, 0x1f, UR5 ;  /* 0x0000001f3f047899 */ /* 0x000fc80008011405 */
[----:B------:R-:W-:-:S04]  /*02f0*/  ULEA.HI UR4, UR4, UR5, URZ, 0x7 ;  /* 0x0000000504047291 */ /* 0x000fc8000f8f383f */
[----:B------:R-:W-:Y:S01]  /*0300*/  USHF.R.S32.HI UR7, URZ, 0x7, UR4 ;  /* 0x000000073f077899 */ /* 0x000fe20008011404 */
[----:B--2---:R1:W2:Y:S01]  /*0310*/  @P0 R2UR UR9, R2 ;  /* 0x00000000020903c2 */ /* 0x0042a200000e0000 */
[----:B------:R-:W-:-:S13]  /*0320*/  PLOP3.LUT P0, PT, PT, PT, UP0, 0x80, 0x0 ;  /* 0x000000000000781c */ /* 0x000fda0003f0f008 */
[----:B-12---:R-:W-:Y:S05]  /*0330*/  @!P0 BRA `(.L_x_2) ;  /* 0x0000025000008947 */ /* 0x006fea0003800000 */
[----:B------:R-:W-:Y:S02]  /*0340*/  USHF.R.U32.HI UR4, URZ, 0x10, UR6 ;  /* 0x000000103f047899 */ /* 0x000fe40008011606 */
[----:B------:R-:W-:Y:S02]  /*0350*/  ULDC UR5, c[0x0][0x338] ;  /* 0x0000ce0000057ab9 */ /* 0x000fe40000000800 */
[----:B------:R-:W-:Y:S02]  /*0360*/  UISETP.NE.AND UP0, UPT, UR4, URZ, UPT ;  /* 0x0000003f0400728c */ /* 0x000fe4000bf05270 */
[----:B------:R-:W-:Y:S02]  /*0370*/  UMOV UR20, URZ ;  /* 0x0000003f00147c82 */ /* 0x000fe40008000000 */
[----:B------:R-:W-:-:S04]  /*0380*/  USEL UR5, UR4, UR5, UP0 ;  /* 0x0000000504057287 */ /* 0x000fc80008000000 */
[----:B------:R-:W-:Y:S02]  /*0390*/  UIADD3 UR16, UR7, -0x1, UR5 ;  /* 0xffffffff07107890 */ /* 0x000fe4000fffe005 */
[----:B------:R-:W-:-:S05]  /*03a0*/  IMAD.U32 R0, RZ, RZ, UR5 ;  /* 0x00000005ff007e24 */ /* 0x000fca000f8e00ff */
[-C--:B------:R-:W-:Y:S02]  /*03b0*/  IABS R2, R0.reuse ;  /* 0x0000000000027213 */ /* 0x080fe40000000000 */
[----:B------:R-:W-:Y:S02]  /*03c0*/  IABS R0, R0 ;  /* 0x0000000000007213 */ /* 0x000fe40000000000 */
[----:B------:R-:W1:Y:S03]  /*03d0*/  R2UR UR14, R2 ;  /* 0x00000000020e73c2 */ /* 0x000e6600000e0000 */
[----:B------:R-:W-:-:S05]  /*03e0*/  IMAD.MOV R0, RZ, RZ, -R0 ;  /* 0x000000ffff007224 */ /* 0x000fca00078e0a00 */
[----:B------:R-:W2:Y:S01]  /*03f0*/  R2UR UR8, R0 ;  /* 0x00000000000873c2 */ /* 0x000ea200000e0000 */
[----:B-1----:R-:W1:Y:S08]  /*0400*/  I2F.RP R2, UR14 ;  /* 0x0000000e00027d06 */ /* 0x002e700008209400 */
[----:B-1----:R-:W1:Y:S02]  /*0410*/  MUFU.RCP R2, R2 ;  /* 0x0000000200027308 */ /* 0x002e640000001000 */
[----:B-1----:R-:W-:-:S06]  /*0420*/  IADD3 R2, R2, 0xffffffe, RZ ;  /* 0x0ffffffe02027810 */ /* 0x002fcc0007ffe0ff */
[----:B------:R-:W1:Y:S02]  /*0430*/  F2I.FTZ.U32.TRUNC.NTZ R2, R2 ;  /* 0x0000000200027305 */ /* 0x000e64000021f000 */
[----:B-1----:R1:W3:Y:S02]  /*0440*/  R2UR UR21, R2 ;  /* 0x00000000021573c2 */ /* 0x0022e400000e0000 */
[----:B-1----:R-:W-:Y:S01]  /*0450*/  IMAD.U32 R2, RZ, RZ, UR16 ;  /* 0x00000010ff027e24 */ /* 0x002fe2000f8e00ff */
[----:B---3--:R-:W-:Y:S02]  /*0460*/  UIADD3 UR4, URZ, -UR21, URZ ;  /* 0x800000153f047290 */ /* 0x008fe4000fffe03f */
[----:B------:R-:W-:Y:S02]  /*0470*/  ULOP3.LUT UR16, UR16, UR5, URZ, 0x3c, !UPT ;  /* 0x0000000510107292 */ /* 0x000fe4000f8e3c3f */
[----:B------:R-:W-:Y:S01]  /*0480*/  IABS R2, R2 ;  /* 0x0000000200027213 */ /* 0x000fe20000000000 */
[----:B------:R-:W-:-:S03]  /*0490*/  UIMAD UR4, UR4, UR14, URZ ;  /* 0x0000000e040472a4 */ /* 0x000fc6000f8e023f */
[----:B------:R-:W1:Y:S01]  /*04a0*/  R2UR UR11, R2 ;  /* 0x00000000020b73c2 */ /* 0x000e6200000e0000 */
[----:B------:R-:W-:-:S07]  /*04b0*/  UIMAD.WIDE.U32 UR20, UR21, UR4, UR20 ;  /* 0x00000004151472a5 */ /* 0x000fce000f8e0014 */
[----:B------:R-:W-:Y:S02]  /*04c0*/  UMOV UR17, UR21 ;  /* 0x0000001500117c82 */ /* 0x000fe40008000000 */
[----:B-1----:R-:W-:-:S07]  /*04d0*/  UIMAD.WIDE.U32 UR20, UR17, UR11, URZ ;  /* 0x0000000b111472a5 */ /* 0x002fce000f8e003f */
[----:B------:R-:W-:Y:S02]  /*04e0*/  UMOV UR17, UR21 ;  /* 0x0000001500117c82 */ /* 0x000fe40008000000 */
[----:B--2---:R-:W-:-:S04]  /*04f0*/  UIMAD UR8, UR17, UR8, UR11 ;  /* 0x00000008110872a4 */ /* 0x004fc8000f8e020b */
[----:B------:R-:W-:-:S11]  /*0500*/  UISETP.GT.U32.AND UP0, UPT, UR14, UR8, UPT ;  /* 0x000000080e00728c */ /* 0x000fd6000bf04070 */
[----:B------:R-:W-:Y:S02]  /*0510*/  @!UP0 UIADD3 UR8, UR8, -UR14, URZ ;  /* 0x8000000e08088290 */ /* 0x000fe4000fffe03f */
[----:B------:R-:W-:Y:S02]  /*0520*/  @!UP0 UIADD3 UR17, UR17, 0x1, URZ ;  /* 0x0000000111118890 */ /* 0x000fe4000fffe03f */
[----:B------:R-:W-:Y:S02]  /*0530*/  UISETP.GE.U32.AND UP1, UPT, UR8, UR14, UPT ;  /* 0x0000000e0800728c */ /* 0x000fe4000bf26070 */
[----:B------:R-:W-:-:S09]  /*0540*/  UISETP.GE.AND UP0, UPT, UR16, URZ, UPT ;  /* 0x0000003f1000728c */ /* 0x000fd2000bf06270 */
[----:B------:R-:W-:Y:S02]  /*0550*/  @UP1 UIADD3 UR17, UR17, 0x1, URZ ;  /* 0x0000000111111890 */ /* 0x000fe4000fffe03f */
[----:B------:R-:W-:Y:S02]  /*0560*/  UISETP.NE.AND UP1, UPT, UR5, URZ, UPT ;  /* 0x0000003f0500728c */ /* 0x000fe4000bf25270 */
[----:B------:R-:W-:-:S09]  /*0570*/  @!UP0 UIADD3 UR17, -UR17, URZ, URZ ;  /* 0x0000003f11118290 */ /* 0x000fd2000fffe13f */
[----:B------:R-:W-:Y:S02]  /*0580*/  @!UP1 ULOP3.LUT UR17, URZ, UR5, URZ, 0x33, !UPT ;  /* 0x000000053f119292 */ /* 0x000fe4000f8e333f */
.L_x_2:
[----:B------:R-:W-:Y:S01]  /*0590*/  ULOP3.LUT UR8, UR6, 0xffff, URZ, 0xc0, !UPT ;  /* 0x0000ffff06087892 */ /* 0x000fe2000f8ec03f */
[----:B------:R-:W-:Y:S01]  /*05a0*/  PLOP3.LUT P2, PT, PT, PT, PT, 0x80, 0x0 ;  /* 0x000000000000781c */ /* 0x000fe20003f4f070 */
[----:B------:R-:W-:Y:S01]  /*05b0*/  IMAD.MOV.U32 R6, RZ, RZ, RZ ;  /* 0x000000ffff067224 */ /* 0x000fe200078e00ff */
[----:B------:R-:W-:Y:S01]  /*05c0*/  CS2R R114, SRZ ;  /* 0x0000000000727805 */ /* 0x000fe2000001ff00 */
[----:B------:R-:W-:Y:S01]  /*05d0*/  UIMAD UR8, UR8, UR17, URZ ;  /* 0x00000011080872a4 */ /* 0x000fe2000f8e023f */
[----:B------:R-:W-:Y:S01]  /*05e0*/  IMAD.MOV.U32 R2, RZ, RZ, RZ ;  /* 0x000000ffff027224 */ /* 0x000fe200078e00ff */
[----:B------:R-:W-:Y:S01]  /*05f0*/  CS2R R112, SRZ ;  /* 0x0000000000707805 */ /* 0x000fe2000001ff00 */
[----:B------:R-:W-:Y:S01]  /*0600*/  CS2R R118, SRZ ;  /* 0x0000000000767805 */ /* 0x000fe2000001ff00 */
[----:B------:R-:W-:Y:S01]  /*0610*/  UIADD3 UR17, UR8, UR17, URZ ;  /* 0x0000001108117290 */ /* 0x000fe2000fffe03f */
[----:B------:R-:W-:Y:S01]  /*0620*/  CS2R R116, SRZ ;  /* 0x0000000000747805 */ /* 0x000fe2000001ff00 */
[----:B------:R-:W-:Y:S01]  /*0630*/  CS2R R110, SRZ ;  /* 0x00000000006e7805 */ /* 0x000fe2000001ff00 */
[----:B------:R-:W-:Y:S01]  /*0640*/  CS2R R108, SRZ ;  /* 0x00000000006c7805 */ /* 0x000fe2000001ff00 */
[----:B------:R-:W-:Y:S01]  /*0650*/  UISETP.LT.AND UP0, UPT, UR7, UR17, UPT ;  /* 0x000000110700728c */ /* 0x000fe2000bf01270 */
[----:B------:R-:W-:Y:S01]  /*0660*/  CS2R R106, SRZ ;  /* 0x00000000006a7805 */ /* 0x000fe2000001ff00 */
[----:B------:R-:W-:Y:S01]  /*0670*/  CS2R R104, SRZ ;  /* 0x0000000000687805 */ /* 0x000fe2000001ff00 */
[----:B------:R-:W-:Y:S01]  /*0680*/  CS2R R102, SRZ ;  /* 0x0000000000667805 */ /* 0x000fe2000001ff00 */
[----:B------:R-:W-:Y:S01]  /*0690*/  USEL UR7, UR7, UR17, UP0 ;  /* 0x0000001107077287 */ /* 0x000fe20008000000 */
[----:B------:R-:W-:Y:S01]  /*06a0*/  CS2R R100, SRZ ;  /* 0x0000000000647805 */ /* 0x000fe2000001ff00 */
[----:B------:R-:W-:Y:S01]  /*06b0*/  CS2R R122, SRZ ;  /* 0x00000000007a7805 */ /* 0x000fe2000001ff00 */
[----:B------:R-:W-:Y:S01]  /*06c0*/  CS2R R120, SRZ ;  /* 0x0000000000787805 */ /* 0x000fe2000001ff00 */
[----:B------:R-:W-:Y:S01]  /*06d0*/  UISETP.GT.AND UP0, UPT, UR7, UR8, UPT ;  /* 0x000000080700728c */ /* 0x000fe2000bf04270 */
[----:B------:R-:W-:Y:S01]  /*06e0*/  CS2R R98, SRZ ;  /* 0x0000000000627805 */ /* 0x000fe2000001ff00 */
[----:B------:R-:W-:Y:S01]  /*06f0*/  CS2R R96, SRZ ;  /* 0x0000000000607805 */ /* 0x000fe2000001ff00 */
[----:B------:R-:W-:Y:S01]  /*0700*/  CS2R R94, SRZ ;  /* 0x00000000005e7805 */ /* 0x000fe2000001ff00 */
[----:B------:R-:W-:Y:S01]  /*0710*/  CS2R R92, SRZ ;  /* 0x00000000005c7805 */ /* 0x000fe2000001ff00 */
[----:B------:R-:W-:Y:S01]  /*0720*/  CS2R R90, SRZ ;  /* 0x00000000005a7805 */ /* 0x000fe2000001ff00 */
[----:B------:R-:W-:Y:S01]  /*0730*/  PLOP3.LUT P0, PT, PT, PT, UP0, 0x80, 0x0 ;  /* 0x000000000000781c */ /* 0x000fe20003f0f008 */
[----:B------:R-:W-:Y:S01]  /*0740*/  CS2R R88, SRZ ;  /* 0x0000000000587805 */ /* 0x000fe2000001ff00 */
        /* <DEDUP_REMOVED lines=14> */
[----:B------:R-:W-:Y:S05]  /*0830*/  @!P0 BRA `(.L_x_3) ;  /* 0x000087c000008947 */ /* 0x000fea0003800000 */
[----:B------:R-:W-:Y:S02]  /*0840*/  ULDC.64 UR4, c[0x0][0x340] ;  /* 0x0000d00000047ab9 */ /* 0x000fe40000000a00 */
[----:B------:R-:W-:-:S02]  /*0850*/  UISETP.NE.U32.AND UP0, UPT, URZ, UR4, UPT ;  /* 0x000000043f00728c */ /* 0x000fc4000bf05070 */
[----:B------:R-:W-:Y:S02]  /*0860*/  ULDC.64 UR16, c[0x0][0x340] ;  /* 0x0000d00000107ab9 */ /* 0x000fe40000000a00 */
[----:B------:R-:W-:-:S06]  /*0870*/  UISETP.NE.AND.EX UP0, UPT, URZ, UR5, UPT, UP0 ;  /* 0x000000053f00728c */ /* 0x000fcc000bf05300 */
[----:B------:R-:W-:-:S05]  /*0880*/  PLOP3.LUT P0, PT, PT, PT, UP0, 0x80, 0x0 ;  /* 0x000000000000781c */ /* 0x000fca0003f0f008 */
[----:B------:R-:W-:Y:S02]  /*0890*/  @UP0 UMOV UR4, 0x4 ;  /* 0x0000000400040882 */ /* 0x000fe40000000000 */
[----:B------:R-:W-:-:S06]  /*08a0*/  @UP0 UIMAD.WIDE UR4, UR18, UR4, UR16 ;  /* 0x00000004120402a5 */ /* 0x000fcc000f8e0210 */
[----:B------:R-:W-:Y:S02]  /*08b0*/  IMAD.U32 R2, RZ, RZ, UR4 ;  /* 0x00000004ff027e24 */ /* 0x000fe4000f8e00ff */
[----:B------:R-:W-:Y:S01]  /*08c0*/  IMAD.U32 R3, RZ, RZ, UR5 ;  /* 0x00000005ff037e24 */ /* 0x000fe2000f8e00ff */
[----:B------:R-:W-:Y:S01]  /*08d0*/  SHF.R.S32.HI R10, RZ, 0x1f, R5 ;  /* 0x0000001fff0a7819 */ /* 0x000fe20000011405 */
[----:B------:R-:W-:Y:S02]  /*08e0*/  UIADD3 UR6, UR7, -0x1, URZ ;  /* 0xffffffff07067890 */ /* 0x000fe4000fffe03f */
[----:B------:R-:W-:Y:S01]  /*08f0*/  ULDC.64 UR4, c[0x0][0x2b0] ;  /* 0x0000ac0000047ab9 */ /* 0x000fe20000000a00 */
[CC--:B------:R-:W-:Y:S01]  /*0900*/  LEA.HI R241, R10.reuse, R5.reuse, RZ, 0x6 ;  /* 0x000000050af17211 */ /* 0x0c0fe200078f30ff */
[----:B------:R1:W2:Y:S01]  /*0910*/  @P0 LDG.E R0, [R2.64] ;  /* 0x0000000c02000981 */ /* 0x0002a2000c1e1900 */
[----:B------:R-:W-:Y:S01]  /*0920*/  IMAD.MOV.U32 R239, RZ, RZ, RZ ;  /* 0x000000ffffef7224 */ /* 0x000fe200078e00ff */
[----:B-1----:R-:W-:Y:S01]  /*0930*/  LEA.HI R3, R10, R5, RZ, 0x3 ;  /* 0x000000050a037211 */ /* 0x002fe200078f18ff */
[----:B------:R-:W-:-:S03]  /*0940*/  IMAD.MOV.U32 R2, RZ, RZ, c[0x0][0x2b8] ;  /* 0x0000ae00ff027624 */ /* 0x000fc600078e00ff */
[----:B------:R-:W-:Y:S02]  /*0950*/  LOP3.LUT R33, R3, 0xfffffff8, RZ, 0xc0, !PT ;  /* 0xfffffff803217812 */ /* 0x000fe400078ec0ff */
[----:B------:R-:W-:-:S03]  /*0960*/  SHF.R.S32.HI R3, RZ, 0x3, R3 ;  /* 0x00000003ff037819 */ /* 0x000fc60000011403 */
[----:B------:R-:W-:-:S04]  /*0970*/  IMAD.IADD R33, R5, 0x1, -R33 ;  /* 0x0000000105217824 */ /* 0x000fc800078e0a21 */
[----:B------:R-:W-:Y:S01]  /*0980*/  IMAD R242, R33, 0x20, R3 ;  /* 0x0000002021f27824 */ /* 0x000fe200078e0203 */
[----:B------:R-:W-:Y:S01]  /*0990*/  BAR.SYNC.DEFER_BLOCKING 0x0 ;  /* 0x0000000000007b1d */ /* 0x000fe20000010000 */
[----:B------:R-:W-:-:S05]  /*09a0*/  USHF.R.S32.HI UR20, URZ, 0x1f, UR18 ;  /* 0x0000001f3f147899 */ /* 0x000fca0008011412 */
[----:B--2---:R1:W2:Y:S01]  /*09b0*/  @P0 R2UR UR14, R0 ;  /* 0x00000000000e03c2 */ /* 0x0042a200000e0000 */
[----:B------:R-:W-:Y:S01]  /*09c0*/  ISETP.NE.AND P0, PT, R2, 0x1, PT ;  /* 0x000000010200780c */ /* 0x000fe20003f05270 */
[----:B--2---:R-:W-:Y:S02]  /*09d0*/  @!UP0 UMOV UR14, UR18 ;  /* 0x00000012000e8c82 */ /* 0x004fe40008000000 */
[----:B------:R-:W-:Y:S02]  /*09e0*/  USHF.R.S32.HI UR11, URZ, 0x1f, UR14 ;  /* 0x0000001f3f0b7899 */ /* 0x000fe4000801140e */
[----:B------:R-:W-:Y:S02]  /*09f0*/  UIMAD.WIDE.U32 UR16, UR14, UR4, URZ ;  /* 0x000000040e1072a5 */ /* 0x000fe4000f8e003f */
[----:B------:R-:W-:-:S04]  /*0a00*/  UIMAD UR11, UR11, UR4, URZ ;  /* 0x000000040b0b72a4 */ /* 0x000fc8000f8e023f */
[----:B------:R-:W-:Y:S01]  /*0a10*/  UIMAD UR11, UR14, UR5, UR11 ;  /* 0x000000050e0b72a4 */ /* 0x000fe2000f8e020b */
[----:B-1----:R-:W-:-:S03]  /*0a20*/  IMAD.U32 R0, RZ, RZ, UR6 ;  /* 0x00000006ff007e24 */ /* 0x002fc6000f8e00ff */
[----:B------:R-:W-:Y:S02]  /*0a30*/  UIADD3 UR11, UR17, UR11, URZ ;  /* 0x0000000b110b7290 */ /* 0x000fe4000fffe03f */
[----:B------:R-:W-:Y:S01]  /*0a40*/  USHF.R.S32.HI UR14, URZ, 0x1f, UR10 ;  /* 0x0000001f3f0e7899 */ /* 0x000fe2000801140a */
[----:B------:R-:W-:Y:S01]  /*0a50*/  IMAD R0, R0, 0x80, R242 ;  /* 0x0000008000007824 */ /* 0x000fe200078e02f2 */
[----:B------:R-:W-:-:S04]  /*0a60*/  ULDC.64 UR4, c[0x0][0x1b8] ;  /* 0x00006e0000047ab9 */ /* 0x000fc80000000a00 */
[C---:B------:R-:W-:Y:S02]  /*0a70*/  ISETP.GE.AND P3, PT, R0.reuse, UR15, PT ;  /* 0x0000000f00007c0c */ /* 0x040fe4000bf66270 */
[----:B------:R-:W-:Y:S02]  /*0a80*/  IADD3 R240, R0, UR9, RZ ;  /* 0x0000000900f07c10 */ /* 0x000fe4000fffe0ff */
[----:B------:R-:W-:-:S03]  /*0a90*/  ISETP.GT.OR P3, PT, R242, 0x7f, P3 ;  /* 0x0000007ff200780c */ /* 0x000fc60001f64670 */
[----:B------:R-:W-:-:S04]  /*0aa0*/  @P0 IMAD.HI.U32 R0, R240, c[0x0][0x2bc], RZ ;  /* 0x0000af00f0000a27 */ /* 0x000fc800078e00ff */
[----:B------:R-:W-:Y:S01]  /*0ab0*/  IMAD.MOV.U32 R4, RZ, RZ, R240 ;  /* 0x000000ffff047224 */ /* 0x000fe200078e00f0 */
[----:B------:R-:W-:-:S05]  /*0ac0*/  @P0 SHF.R.U32.HI R4, RZ, c[0x0][0x2c0], R0 ;  /* 0x0000b000ff040a19 */ /* 0x000fca0000011600 */
[----:B------:R-:W-:-:S04]  /*0ad0*/  @!P3 IADD3 R2, P2, R4, UR16, RZ ;  /* 0x000000100402bc10 */ /* 0x000fc8000ff5e0ff */
[----:B------:R-:W-:Y:S02]  /*0ae0*/  @!P3 LEA R6, P1, R2, c[0x0][0x2a0], 0x2 ;  /* 0x0000a8000206ba11 */ /* 0x000fe400078210ff */
[----:B------:R-:W-:-:S04]  /*0af0*/  @!P3 LEA.HI.X.SX32 R0, R4, UR11, 0x1, P2 ;  /* 0x0000000b0400bc11 */ /* 0x000fc800090f0eff */
[----:B------:R-:W-:-:S05]  /*0b00*/  @!P3 LEA.HI.X R7, R2, c[0x0][0x2a4], R0, 0x2, P1 ;  /* 0x0000a9000207ba11 */ /* 0x000fca00008f1400 */
[----:B------:R1:W2:Y:S01]  /*0b10*/  @!P3 LDG.E R239, [R6.64] ;  /* 0x0000000c06efb981 */ /* 0x0002a2000c1e1900 */
[----:B------:R-:W-:Y:S01]  /*0b20*/  UIMAD UR19, UR14, UR4, URZ ;  /* 0x000000040e1372a4 */ /* 0x000fe2000f8e023f */
[----:B------:R-:W-:Y:S01]  /*0b30*/  IMAD.SHL.U32 R37, R33, 0x8, RZ ;  /* 0x0000000821257824 */ /* 0x000fe200078e00ff */
[----:B------:R-:W-:Y:S01]  /*0b40*/  UIMAD.WIDE.U32 UR22, UR10, UR4, URZ ;  /* 0x000000040a1672a5 */ /* 0x000fe2000f8e003f */
[----:B------:R-:W3:Y:S01]  /*0b50*/  S2R R2, SR_CTAID.X ;  /* 0x0000000000027919 */ /* 0x000ee20000002500 */
[----:B------:R-:W-:Y:S01]  /*0b60*/  UIMAD UR19, UR10, UR5, UR19 ;  /* 0x000000050a1372a4 */ /* 0x000fe2000f8e0213 */
[----:B------:R-:W-:Y:S01]  /*0b70*/  IMAD.SHL.U32 R241, R241, 0x8, RZ ;  /* 0x00000008f1f17824 */ /* 0x000fe200078e00ff */
[C---:B------:R-:W-:Y:S01]  /*0b80*/  IADD3 R32, R37.reuse, 0x40, RZ ;  /* 0x0000004025207810 */ /* 0x040fe20007ffe0ff */
[----:B------:R-:W-:Y:S01]  /*0b90*/  ULDC.64 UR4, c[0x0][0x1c0] ;  /* 0x0000700000047ab9 */ /* 0x000fe20000000a00 */
[----:B------:R-:W-:Y:S01]  /*0ba0*/  IMAD.MOV R4, RZ, RZ, -R4 ;  /* 0x000000ffff047224 */ /* 0x000fe200078e0a04 */
[----:B------:R-:W-:Y:S01]  /*0bb0*/  UIMAD UR20, UR20, UR4, URZ ;  /* 0x00000004141472a4 */ /* 0x000fe2000f8e023f */
[----:B------:R-:W-:Y:S01]  /*0bc0*/  SHF.R.S32.HI R36, RZ, 0x1f, R32 ;  /* 0x0000001fff247819 */ /* 0x000fe20000011420 */
[----:B------:R-:W-:Y:S01]  /*0bd0*/  UIADD3 UR23, UR23, UR19, URZ ;  /* 0x0000001317177290 */ /* 0x000fe2000fffe03f */
[----:B------:R-:W-:Y:S01]  /*0be0*/  ISETP.GE.AND P3, PT, R37, c[0x0][0x198], PT ;  /* 0x0000660025007a0c */ /* 0x000fe20003f66270 */
[----:B------:R-:W-:Y:S01]  /*0bf0*/  UIMAD UR5, UR18, UR5, UR20 ;  /* 0x00000005120572a4 */ /* 0x000fe2000f8e0214 */
[----:B------:R-:W-:Y:S01]  /*0c00*/  LEA.HI R36, R36, R32, RZ, 0x3 ;  /* 0x0000002024247211 */ /* 0x000fe200078f18ff */
[----:B------:R-:W-:Y:S01]  /*0c10*/  UIMAD.WIDE.U32 UR18, UR18, UR4, UR22 ;  /* 0x00000004121272a5 */ /* 0x000fe2000f8e0016 */
[----:B------:R-:W-:Y:S01]  /*0c20*/  IMAD R240, R4, c[0x0][0x2b8], R240 ;  /* 0x0000ae0004f07a24 */ /* 0x000fe200078e02f0 */
[----:B------:R-:W-:Y:S01]  /*0c30*/  ISETP.GE.AND P2, PT, R32, c[0x0][0x198], PT ;  /* 0x0000660020007a0c */ /* 0x000fe20003f46270 */
[----:B------:R-:W-:Y:S01]  /*0c40*/  UIMAD UR15, UR6, -0x80, UR15 ;  /* 0xffffff80060f78a4 */ /* 0x000fe2000f8e020f */
[----:B------:R-:W-:Y:S01]  /*0c50*/  LOP3.LUT R36, R36, 0xfffffff8, RZ, 0xc0, !PT ;  /* 0xfffffff824247812 */ /* 0x000fe200078ec0ff */
[----:B------:R-:W-:Y:S01]  /*0c60*/  UIADD3 UR5, UR19, UR5, URZ ;  /* 0x0000000513057290 */ /* 0x000fe2000fffe03f */
[----:B------:R-:W-:Y:S01]  /*0c70*/  IMAD.U32 R12, RZ, RZ, UR18 ;  /* 0x00000012ff0c7e24 */ /* 0x000fe2000f8e00ff */
[----:B------:R-:W-:Y:S01]  /*0c80*/  SHF.R.S32.HI R35, RZ, 0x1f, R240 ;  /* 0x0000001fff237819 */ /* 0x000fe200000114f0 */
[----:B------:R-:W-:Y:S01]  /*0c90*/  IMAD.U32 R13, RZ, RZ, UR19 ;  /* 0x00000013ff0d7e24 */ /* 0x000fe2000f8e00ff */
[----:B------:R-:W-:Y:S01]  /*0ca0*/  LEA.HI R238, R10, R5, RZ, 0x4 ;  /* 0x000000050aee7211 */ /* 0x000fe200078f20ff */
[----:B-1----:R-:W-:Y:S01]  /*0cb0*/  IMAD.MOV.U32 R6, RZ, RZ, c[0x0][0x2c4] ;  /* 0x0000b100ff067624 */ /* 0x002fe200078e00ff */
[----:B------:R-:W-:Y:S01]  /*0cc0*/  UISETP.GT.AND UP0, UPT, UR6, UR8, UPT ;  /* 0x000000080600728c */ /* 0x000fe2000bf04270 */
[----:B---3--:R-:W-:-:S02]  /*0cd0*/  IMAD R9, R2, 0x80, R242 ;  /* 0x0000008002097824 */ /* 0x008fc400078e02f2 */
[----:B------:R-:W-:Y:S01]  /*0ce0*/  IMAD.U32 R15, RZ, RZ, UR5 ;  /* 0x00000005ff0f7e24 */ /* 0x000fe2000f8e00ff */
[C---:B------:R-:W-:Y:S01]  /*0cf0*/  ISETP.NE.AND P1, PT, R6.reuse, 0x1, PT ;  /* 0x000000010600780c */ /* 0x040fe20003f25270 */
[----:B------:R-:W-:Y:S01]  /*0d00*/  IMAD.MOV.U32 R8, RZ, RZ, R9 ;  /* 0x000000ffff087224 */ /* 0x000fe200078e0009 */
[----:B------:R-:W-:Y:S01]  /*0d10*/  ULDC.64 UR4, c[0x0][0x1e8] ;  /* 0x00007a0000047ab9 */ /* 0x000fe20000000a00 */
[----:B------:R-:W-:Y:S01]  /*0d20*/  IMAD.MOV.U32 R14, RZ, RZ, R12 ;  /* 0x000000ffff0e7224 */ /* 0x000fe200078e000c */
[----:B------:R-:W-:Y:S01]  /*0d30*/  UIMAD.WIDE.U32 UR20, UR10, UR4, URZ ;  /* 0x000000040a1472a5 */ /* 0x000fe2000f8e003f */
[----:B------:R-:W-:Y:S01]  /*0d40*/  IMAD R6, R6, c[0x0][0x168], RZ ;  /* 0x00005a0006067a24 */ /* 0x000fe200078e02ff */
[----:B------:R-:W-:Y:S01]  /*0d50*/  UIMAD UR4, UR14, UR4, URZ ;  /* 0x000000040e0472a4 */ /* 0x000fe2000f8e023f */
[----:B------:R-:W-:Y:S02]  /*0d60*/  IMAD R2, R2, 0x80, R3 ;  /* 0x0000008002027824 */ /* 0x000fe400078e0203 */
[----:B------:R-:W-:Y:S01]  /*0d70*/  IMAD R16, R35, c[0x0][0x1e0], RZ ;  /* 0x0000780023107a24 */ /* 0x000fe200078e02ff */
[----:B------:R-:W-:Y:S01]  /*0d80*/  UIMAD UR4, UR10, UR5, UR4 ;  /* 0x000000050a0472a4 */ /* 0x000fe2000f8e0204 */
[----:B------:R-:W-:Y:S01]  /*0d90*/  IMAD.WIDE.U32 R20, R240, c[0x0][0x1e0], RZ ;  /* 0x00007800f0147a25 */ /* 0x000fe200078e00ff */
[----:B------:R-:W-:-:S02]  /*0da0*/  IADD3 R4, R2, 0x40, RZ ;  /* 0x0000004002047810 */ /* 0x000fc40007ffe0ff */
[----:B------:R-:W-:Y:S01]  /*0db0*/  UIADD3 UR18, UR21, UR4, URZ ;  /* 0x0000000415127290 */ /* 0x000fe2000fffe03f */
[----:B------:R-:W-:Y:S01]  /*0dc0*/  @P1 IMAD.HI.U32 R0, R9, c[0x0][0x2c8], RZ ;  /* 0x0000b20009001a27 */ /* 0x000fe200078e00ff */
[----:B------:R-:W-:Y:S01]  /*0dd0*/  ISETP.GE.AND P5, PT, R4, R6, PT ;  /* 0x000000060400720c */ /* 0x000fe20003fa6270 */
[----:B------:R-:W-:Y:S02]  /*0de0*/  ULDC.64 UR4, c[0x0][0x210] ;  /* 0x0000840000047ab9 */ /* 0x000fe40000000a00 */
[----:B------:R-:W-:Y:S01]  /*0df0*/  IMAD R16, R240, c[0x0][0x1e4], R16 ;  /* 0x00007900f0107a24 */ /* 0x000fe200078e0210 */
[----:B------:R-:W-:Y:S01]  /*0e00*/  @P1 SHF.R.U32.HI R8, RZ, c[0x0][0x2cc], R0 ;  /* 0x0000b300ff081a19 */ /* 0x000fe20000011600 */
[----:B------:R-:W-:Y:S02]  /*0e10*/  UIMAD UR14, UR14, UR4, URZ ;  /* 0x000000040e0e72a4 */ /* 0x000fe4000f8e023f */
[----:B------:R-:W-:Y:S01]  /*0e20*/  IMAD.IADD R17, R21, 0x1, R16 ;  /* 0x0000000115117824 */ /* 0x000fe200078e0210 */
[--C-:B------:R-:W-:Y:S01]  /*0e30*/  SHF.R.S32.HI R7, RZ, 0x1f, R8.reuse ;  /* 0x0000001fff077819 */ /* 0x100fe20000011408 */
[----:B------:R-:W-:Y:S01]  /*0e40*/  IMAD.MOV R0, RZ, RZ, -R8 ;  /* 0x000000ffff007224 */ /* 0x000fe200078e0a08 */
[----:B------:R-:W-:Y:S01]  /*0e50*/  UIMAD.WIDE.U32 UR22, UR10, UR4, URZ ;  /* 0x000000040a1672a5 */ /* 0x000fe2000f8e003f */
[----:B------:R-:W-:Y:S01]  /*0e60*/  IMAD.WIDE.U32 R14, R8, c[0x0][0x1b0], R14 ;  /* 0x00006c00080e7a25 */ /* 0x000fe200078e000e */
[----:B------:R-:W-:-:S03]  /*0e70*/  UIMAD UR4, UR10, UR5, UR14 ;  /* 0x000000050a0472a4 */ /* 0x000fc6000f8e020e */
[----:B------:R-:W-:Y:S01]  /*0e80*/  IMAD R13, R0, c[0x0][0x2c4], R9 ;  /* 0x0000b100000d7a24 */ /* 0x000fe200078e0209 */
[----:B------:R-:W-:Y:S01]  /*0e90*/  UIADD3 UR4, UR23, UR4, URZ ;  /* 0x0000000417047290 */ /* 0x000fe2000fffe03f */
[----:B------:R-:W-:Y:S02]  /*0ea0*/  IMAD R7, R7, c[0x0][0x1b0], RZ ;  /* 0x00006c0007077a24 */ /* 0x000fe400078e02ff */
[----:B------:R-:W-:Y:S01]  /*0eb0*/  IMAD.MOV.U32 R16, RZ, RZ, R20 ;  /* 0x000000ffff107224 */ /* 0x000fe200078e0014 */
[----:B------:R-:W-:Y:S01]  /*0ec0*/  SHF.R.S32.HI R0, RZ, 0x1f, R13 ;  /* 0x0000001fff007819 */ /* 0x000fe2000001140d */
[----:B------:R-:W-:-:S04]  /*0ed0*/  IMAD R7, R8, c[0x0][0x1b4], R7 ;  /* 0x00006d0008077a24 */ /* 0x000fc800078e0207 */
[----:B------:R-:W-:Y:S02]  /*0ee0*/  IMAD R0, R0, c[0x0][0x1a8], RZ ;  /* 0x00006a0000007a24 */ /* 0x000fe400078e02ff */
[----:B------:R-:W-:Y:S02]  /*0ef0*/  IMAD.IADD R15, R15, 0x1, R7 ;  /* 0x000000010f0f7824 */ /* 0x000fe400078e0207 */
[C---:B------:R-:W-:Y:S02]  /*0f00*/  IMAD R0, R13.reuse, c[0x0][0x1ac], R0 ;  /* 0x00006b000d007a24 */ /* 0x040fe400078e0200 */
[----:B------:R-:W-:-:S04]  /*0f10*/  IMAD.WIDE.U32 R12, R13, c[0x0][0x1a8], R14 ;  /* 0x00006a000d0c7a25 */ /* 0x000fc800078e000e */
[----:B------:R-:W-:Y:S01]  /*0f20*/  IMAD.IADD R0, R13, 0x1, R0 ;  /* 0x000000010d007824 */ /* 0x000fe200078e0200 */
[----:B------:R-:W-:Y:S01]  /*0f30*/  LEA R18, P1, R12, c[0x0][0x160], 0x1 ;  /* 0x000058000c127a11 */ /* 0x000fe200078208ff */
[----:B------:R-:W-:-:S03]  /*0f40*/  IMAD.SHL.U32 R7, R3, 0x40, RZ ;  /* 0x0000004003077824 */ /* 0x000fc600078e00ff */
[----:B------:R-:W-:Y:S02]  /*0f50*/  LEA.HI.X R0, R12, c[0x0][0x164], R0, 0x1, P1 ;  /* 0x000059000c007a11 */ /* 0x000fe400008f0c00 */
[----:B------:R-:W-:Y:S01]  /*0f60*/  LOP3.LUT R8, R7, 0x1c0, RZ, 0xc0, !PT ;  /* 0x000001c007087812 */ /* 0x000fe200078ec0ff */
[----:B------:R-:W-:Y:S01]  /*0f70*/  SHFL.IDX PT, R12, R18, RZ, 0x181f ;  /* 0x00181fff120c7589 */ /* 0x000fe200000e0000 */
[----:B------:R-:W-:Y:S02]  /*0f80*/  ISETP.GE.AND P1, PT, R2, R6, PT ;  /* 0x000000060200720c */ /* 0x000fe40003f26270 */
[----:B------:R-:W-:Y:S01]  /*0f90*/  SHF.R.U32.HI R7, RZ, 0x3, R8 ;  /* 0x00000003ff077819 */ /* 0x000fe20000011608 */
[----:B------:R-:W1:Y:S01]  /*0fa0*/  SHFL.IDX PT, R13, R0, RZ, 0x181f ;  /* 0x00181fff000d7589 */ /* 0x000e6200000e0000 */
[----:B------:R-:W-:-:S03]  /*0fb0*/  LOP3.LUT R8, R8, 0x38, R37, 0xf8, !PT ;  /* 0x0000003808087812 */ /* 0x000fc600078ef825 */
[----:B------:R-:W-:Y:S01]  /*0fc0*/  SHFL.IDX PT, R9, R0, 0x1, 0x181f ;  /* 0x00381f0000097f89 */ /* 0x000fe200000e0000 */
[----:B------:R-:W-:Y:S02]  /*0fd0*/  LOP3.LUT R8, R8, R7, RZ, 0x3c, !PT ;  /* 0x0000000708087212 */ /* 0x000fe400078e3cff */
[----:B------:R-:W-:Y:S01]  /*0fe0*/  IADD3 R7, R2, 0x20, RZ ;  /* 0x0000002002077810 */ /* 0x000fe20007ffe0ff */
[----:B------:R-:W-:Y:S01]  /*0ff0*/  SHFL.IDX PT, R19, R0, 0x3, 0x181f ;  /* 0x00781f0000137f89 */ /* 0x000fe200000e0000 */
[----:B------:R-:W-:Y:S02]  /*1000*/  LOP3.LUT R241, R8, 0xfffffe00, R241, 0xf8, !PT ;  /* 0xfffffe0008f17812 */ /* 0x000fe400078ef8f1 */
[----:B------:R-:W-:Y:S01]  /*1010*/  ISETP.GE.AND P4, PT, R7, R6, PT ;  /* 0x000000060700720c */ /* 0x000fe20003f86270 */
[----:B------:R-:W3:Y:S01]  /*1020*/  SHFL.IDX PT, R8, R18, 0x1, 0x181f ;  /* 0x00381f0012087f89 */ /* 0x000ee200000e0000 */
[----:B------:R-:W-:Y:S01]  /*1030*/  IADD3 R2, R2, 0x60, RZ ;  /* 0x0000006002027810 */ /* 0x000fe20007ffe0ff */
[----:B------:R-:W-:-:S05]  /*1040*/  IMAD.SHL.U32 R241, R241, 0x2, RZ ;  /* 0x00000002f1f17824 */ /* 0x000fca00078e00ff */
[----:B------:R-:W-:Y:S01]  /*1050*/  IADD3 R243, R241, 0x100, RZ ;  /* 0x00000100f1f37810 */ /* 0x000fe20007ffe0ff */
[----:B-1----:R-:W-:-:S04]  /*1060*/  @!P1 IMAD.WIDE R14, R37, 0x2, R12 ;  /* 0x00000002250e9825 */ /* 0x002fc800078e020c */
[----:B------:R-:W-:Y:S01]  /*1070*/  @!P1 IMAD.WIDE R12, R36, 0x2, R12 ;  /* 0x00000002240c9825 */ /* 0x000fe200078e020c */
[----:B------:R1:W-:Y:S04]  /*1080*/  @!P1 LDGSTS.E.BYPASS.LTC128B.128 [R241+0x100], [R14.64], !P3 ;  /* 0x001000000ef19fae */ /* 0x0003e8000d901d4c */
[----:B------:R4:W-:Y:S01]  /*1090*/  @!P1 LDGSTS.E.BYPASS.LTC128B.128 [R241+0x4100], [R12.64], !P2 ;  /* 0x041000000cf19fae */ /* 0x0009e2000d101d4c */
[----:B------:R-:W-:Y:S01]  /*10a0*/  ISETP.GE.AND P1, PT, R2, R6, PT ;  /* 0x000000060200720c */ /* 0x000fe20003f26270 */
[----:B---3--:R-:W-:-:S04]  /*10b0*/  @!P4 IMAD.WIDE R6, R36, 0x2, R8 ;  /* 0x000000022406c825 */ /* 0x008fc800078e0208 */
[----:B-1----:R-:W-:Y:S01]  /*10c0*/  @!P4 IMAD.WIDE R14, R37, 0x2, R8 ;  /* 0x00000002250ec825 */ /* 0x002fe200078e0208 */
[C---:B------:R-:W-:Y:S02]  /*10d0*/  LOP3.LUT R8, R238.reuse, 0xfffffff0, RZ, 0xc0, !PT ;  /* 0xfffffff0ee087812 */ /* 0x040fe400078ec0ff */
[----:B------:R-:W-:Y:S01]  /*10e0*/  SHF.R.S32.HI R9, RZ, 0x4, R238 ;  /* 0x00000004ff097819 */ /* 0x000fe200000114ee */
[----:B----4-:R-:W-:Y:S02]  /*10f0*/  SHFL.IDX PT, R12, R18, 0x2, 0x181f ;  /* 0x00581f00120c7f89 */ /* 0x010fe400000e0000 */
[----:B------:R-:W-:Y:S01]  /*1100*/  IMAD.IADD R8, R5, 0x1, -R8 ;  /* 0x0000000105087824 */ /* 0x000fe200078e0a08 */
[----:B------:R-:W-:Y:S01]  /*1110*/  LEA.HI R238, R238, R9, RZ, 0x1 ;  /* 0x00000009eeee7211 */ /* 0x000fe200078f08ff */
[----:B------:R1:W3:Y:S03]  /*1120*/  SHFL.IDX PT, R13, R0, 0x2, 0x181f ;  /* 0x00581f00000d7f89 */ /* 0x0002e600000e0000 */
[----:B------:R-:W-:Y:S01]  /*1130*/  SHF.R.S32.HI R2, RZ, 0x1f, R8 ;  /* 0x0000001fff027819 */ /* 0x000fe20000011408 */
[----:B------:R3:W-:Y:S01]  /*1140*/  @!P4 LDGSTS.E.BYPASS.LTC128B.128 [R241+0x1100], [R14.64], !P3 ;  /* 0x011000000ef1cfae */ /* 0x0007e2000d901d4c */
[----:B------:R-:W-:-:S02]  /*1150*/  LOP3.LUT R238, R238, 0xfffffffe, RZ, 0xc0, !PT ;  /* 0xfffffffeeeee7812 */ /* 0x000fc400078ec0ff */
[----:B------:R-:W-:Y:S01]  /*1160*/  LEA.HI R2, R2, R8, RZ, 0x3 ;  /* 0x0000000802027211 */ /* 0x000fe200078f18ff */
[----:B------:R4:W-:Y:S02]  /*1170*/  @!P4 LDGSTS.E.BYPASS.LTC128B.128 [R241+0x5100], [R6.64], !P2 ;  /* 0x0510000006f1cfae */ /* 0x0009e4000d101d4c */
[----:B------:R-:W-:Y:S02]  /*1180*/  IMAD.IADD R238, R9, 0x1, -R238 ;  /* 0x0000000109ee7824 */ /* 0x000fe400078e0aee */
[----:B------:R-:W5:Y:S01]  /*1190*/  SHFL.IDX PT, R18, R18, 0x3, 0x181f ;  /* 0x00781f0012127f89 */ /* 0x000f6200000e0000 */
[----:B-1----:R-:W-:-:S05]  /*11a0*/  LOP3.LUT R0, R2, 0xfffffff8, RZ, 0xc0, !PT ;  /* 0xfffffff802007812 */ /* 0x002fca00078ec0ff */
[----:B------:R-:W-:Y:S02]  /*11b0*/  IMAD.IADD R0, R8, 0x1, -R0 ;  /* 0x0000000108007824 */ /* 0x000fe400078e0a00 */
[----:B------:R-:W-:Y:S02]  /*11c0*/  IMAD.SHL.U32 R8, R238, 0x8, RZ ;  /* 0x00000008ee087824 */ /* 0x000fe400078e00ff */
[----:B---3--:R-:W-:-:S04]  /*11d0*/  @!P5 IMAD.WIDE R14, R37, 0x2, R12 ;  /* 0x00000002250ed825 */ /* 0x008fc800078e020c */
[----:B------:R-:W-:Y:S01]  /*11e0*/  @!P5 IMAD.WIDE R12, R36, 0x2, R12 ;  /* 0x00000002240cd825 */ /* 0x000fe200078e020c */
[----:B------:R1:W-:Y:S03]  /*11f0*/  @!P5 LDGSTS.E.BYPASS.LTC128B.128 [R241+0x2100], [R14.64], !P3 ;  /* 0x021000000ef1dfae */ /* 0x0003e6000d901d4c */
[----:B------:R-:W-:Y:S01]  /*1200*/  IMAD.SHL.U32 R9, R0, 0x40, RZ ;  /* 0x0000004000097824 */ /* 0x000fe200078e00ff */
[----:B------:R3:W-:Y:S01]  /*1210*/  @!P5 LDGSTS.E.BYPASS.LTC128B.128 [R241+0x6100], [R12.64], !P2 ;  /* 0x061000000cf1dfae */ /* 0x0007e2000d101d4c */
[----:B-----5:R-:W-:-:S03]  /*1220*/  @!P1 IMAD.WIDE R20, R37, 0x2, R18 ;  /* 0x0000000225149825 */ /* 0x020fc600078e0212 */
[----:B------:R-:W-:Y:S01]  /*1230*/  LOP3.LUT R9, R9, 0x1c0, RZ, 0xc0, !PT ;  /* 0x000001c009097812 */ /* 0x000fe200078ec0ff */
[----:B------:R-:W-:Y:S01]  /*1240*/  @!P1 IMAD.WIDE R18, R36, 0x2, R18 ;  /* 0x0000000224129825 */ /* 0x000fe200078e0212 */
[----:B------:R5:W-:Y:S01]  /*1250*/  @!P1 LDGSTS.E.BYPASS.LTC128B.128 [R241+0x3100], [R20.64], !P3 ;  /* 0x0310000014f19fae */ /* 0x000be2000d901d4c */
[----:B------:R-:W-:Y:S02]  /*1260*/  ISETP.GE.AND P3, PT, R32, c[0x0][0x1d4], PT ;  /* 0x0000750020007a0c */ /* 0x000fe40003f66270 */
[----:B------:R-:W-:Y:S01]  /*1270*/  LOP3.LUT R8, R9, 0x8, R8, 0xf8, !PT ;  /* 0x0000000809087812 */ /* 0x000fe200078ef808 */
[----:B------:R1:W-:Y:S01]  /*1280*/  @!P1 LDGSTS.E.BYPASS.LTC128B.128 [R241+0x7100], [R18.64], !P2 ;  /* 0x0710000012f19fae */ /* 0x0003e2000d101d4c */
[----:B------:R-:W-:-:S03]  /*1290*/  SHF.R.U32.HI R9, RZ, 0x3, R9 ;  /* 0x00000003ff097819 */ /* 0x000fc60000011609 */
[----:B------:R-:W0:Y:S01]  /*12a0*/  LDGDEPBAR ;  /* 0x00000000000079af */ /* 0x000e220000000000 */
[----:B--2---:R-:W-:Y:S01]  /*12b0*/  SHF.R.S32.HI R34, RZ, 0x1f, R239 ;  /* 0x0000001fff227819 */ /* 0x004fe200000114ef */
[----:B------:R-:W-:-:S04]  /*12c0*/  IMAD.WIDE.U32 R16, R239, c[0x0][0x1f0], R16 ;  /* 0x00007c00ef107a25 */ /* 0x000fc800078e0010 */
[----:B------:R-:W-:Y:S01]  /*12d0*/  IMAD R4, R34, c[0x0][0x1f0], RZ ;  /* 0x00007c0022047a24 */ /* 0x000fe200078e02ff */
[----:B----4-:R-:W-:-:S03]  /*12e0*/  IADD3 R7, P4, R16, UR20, RZ ;  /* 0x0000001410077c10 */ /* 0x010fc6000ff9e0ff */
[----:B------:R-:W-:-:S05]  /*12f0*/  IMAD R4, R239, c[0x0][0x1f4], R4 ;  /* 0x00007d00ef047a24 */ /* 0x000fca00078e0204 */
[----:B------:R-:W-:Y:S02]  /*1300*/  IADD3.X R4, R17, UR18, R4, P4, !PT ;  /* 0x0000001211047c10 */ /* 0x000fe4000a7fe404 */
[----:B------:R-:W-:-:S04]  /*1310*/  LEA R6, P4, R7, c[0x0][0x1c8], 0x1 ;  /* 0x0000720007067a11 */ /* 0x000fc800078808ff */
[----:B------:R-:W-:Y:S01]  /*1320*/  LEA.HI.X R4, R7, c[0x0][0x1cc], R4, 0x1, P4 ;  /* 0x0000730007047a11 */ /* 0x000fe200020f0c04 */
[----:B------:R-:W-:Y:S01]  /*1330*/  SHFL.IDX PT, R16, R6, RZ, 0x181f ;  /* 0x00181fff06107589 */ /* 0x000fe200000e0000 */
[C---:B------:R-:W-:Y:S01]  /*1340*/  IADD3 R7, -R3.reuse, UR15, RZ ;  /* 0x0000000f03077c10 */ /* 0x040fe2000fffe1ff */
[----:B------:R-:W-:Y:S01]  /*1350*/  IMAD.SHL.U32 R3, R3, 0x8, RZ ;  /* 0x0000000803037824 */ /* 0x000fe200078e00ff */
[----:B------:R-:W-:Y:S01]  /*1360*/  ISETP.GE.AND P4, PT, R37, c[0x0][0x1d4], PT ;  /* 0x0000750025007a0c */ /* 0x000fe20003f86270 */
[----:B------:R-:W2:Y:S01]  /*1370*/  SHFL.IDX PT, R17, R4, RZ, 0x181f ;  /* 0x00181fff04117589 */ /* 0x000ea200000e0000 */
[C---:B------:R-:W-:Y:S02]  /*1380*/  ISETP.GE.AND P6, PT, R7.reuse, 0x1, PT ;  /* 0x000000010700780c */ /* 0x040fe40003fc6270 */
[C---:B------:R-:W-:Y:S01]  /*1390*/  ISETP.GE.AND P5, PT, R7.reuse, 0x21, PT ;  /* 0x000000210700780c */ /* 0x040fe20003fa6270 */
[----:B-1----:R-:W-:Y:S01]  /*13a0*/  SHFL.IDX PT, R14, R6, 0x1, 0x181f ;  /* 0x00381f00060e7f89 */ /* 0x002fe200000e0000 */
[----:B------:R-:W-:-:S02]  /*13b0*/  ISETP.GE.AND P2, PT, R7, 0x41, PT ;  /* 0x000000410700780c */ /* 0x000fc40003f46270 */
[----:B------:R-:W-:Y:S01]  /*13c0*/  ISETP.GT.AND P1, PT, R7, 0x60, PT ;  /* 0x000000600700780c */ /* 0x000fe20003f24270 */
[----:B------:R-:W1:Y:S04]  /*13d0*/  SHFL.IDX PT, R15, R4, 0x1, 0x181f ;  /* 0x00381f00040f7f89 */ /* 0x000e6800000e0000 */
[----:B---3--:R-:W-:Y:S04]  /*13e0*/  SHFL.IDX PT, R12, R6, 0x2, 0x181f ;  /* 0x00581f00060c7f89 */ /* 0x008fe800000e0000 */
[----:B------:R-:W-:Y:S04]  /*13f0*/  SHFL.IDX PT, R13, R4, 0x2, 0x181f ;  /* 0x00581f00040d7f89 */ /* 0x000fe800000e0000 */
[----:B------:R3:W-:Y:S04]  /*1400*/  SHFL.IDX PT, R22, R6, 0x3, 0x181f ;  /* 0x00781f0006167f89 */ /* 0x0007e800000e0000 */
[----:B------:R4:W1:Y:S01]  /*1410*/  SHFL.IDX PT, R23, R4, 0x3, 0x181f ;  /* 0x00781f0004177f89 */ /* 0x00086200000e0000 */
[----:B--2---:R-:W-:Y:S01]  /*1420*/  @P6 IMAD.WIDE R18, R36, 0x2, R16 ;  /* 0x0000000224126825 */ /* 0x004fe200078e0210 */
[----:B---3--:R-:W-:-:S03]  /*1430*/  LEA.HI R6, R10, R5, RZ, 0x5 ;  /* 0x000000050a067211 */ /* 0x008fc600078f28ff */
[----:B------:R-:W-:Y:S01]  /*1440*/  IMAD.SHL.U32 R10, R2, 0x40, RZ ;  /* 0x00000040020a7824 */ /* 0x000fe200078e00ff */
[----:B----4-:R-:W-:Y:S01]  /*1450*/  LOP3.LUT R4, R8, R9, RZ, 0x3c, !PT ;  /* 0x0000000908047212 */ /* 0x010fe200078e3cff */
[----:B------:R-:W-:-:S03]  /*1460*/  @P6 IMAD.WIDE R8, R37, 0x2, R16 ;  /* 0x0000000225086825 */ /* 0x000fc600078e0210 */
[----:B------:R-:W-:Y:S01]  /*1470*/  LOP3.LUT R4, R4, 0xfffffe00, R10, 0xf8, !PT ;  /* 0xfffffe0004047812 */ /* 0x000fe200078ef80a */
[C-C-:B-1----:R-:W-:Y:S01]  /*1480*/  @P5 IMAD.WIDE R16, R37.reuse, 0x2, R14.reuse ;  /* 0x0000000225105825 */ /* 0x142fe200078e020e */
[----:B------:R1:W-:Y:S03]  /*1490*/  @P6 LDGSTS.E.BYPASS.LTC128B.128 [R241+0x8100], [R8.64], !P4 ;  /* 0x0810000008f16fae */ /* 0x0003e6000e101d4c */
[----:B------:R-:W-:Y:S01]  /*14a0*/  @P5 IMAD.WIDE R14, R36, 0x2, R14 ;  /* 0x00000002240e5825 */ /* 0x000fe200078e020e */
[----:B------:R2:W-:Y:S04]  /*14b0*/  @P6 LDGSTS.E.BYPASS.LTC128B.128 [R241+0xc100], [R18.64], !P3 ;  /* 0x0c10000012f16fae */ /* 0x0005e8000d901d4c */
[----:B------:R2:W-:Y:S04]  /*14c0*/  @P5 LDGSTS.E.BYPASS.LTC128B.128 [R241+0x9100], [R16.64], !P4 ;  /* 0x0910000010f15fae */ /* 0x0005e8000e101d4c */
[----:B------:R3:W-:Y:S01]  /*14d0*/  @P5 LDGSTS.E.BYPASS.LTC128B.128 [R241+0xd100], [R14.64], !P3 ;  /* 0x0d1000000ef15fae */ /* 0x0007e2000d901d4c */
[----:B-1----:R-:W-:-:S04]  /*14e0*/  @P1 IMAD.WIDE R8, R37, 0x2, R22 ;  /* 0x0000000225081825 */ /* 0x002fc800078e0216 */
[----:B------:R-:W-:-:S04]  /*14f0*/  @P1 IMAD.WIDE R22, R36, 0x2, R22 ;  /* 0x0000000224161825 */ /* 0x000fc800078e0216 */
[----:B---3--:R-:W-:-:S04]  /*1500*/  @P2 IMAD.WIDE R14, R37, 0x2, R12 ;  /* 0x00000002250e2825 */ /* 0x008fc800078e020c */
[----:B------:R-:W-:Y:S01]  /*1510*/  @P2 IMAD.WIDE R12, R36, 0x2, R12 ;  /* 0x00000002240c2825 */ /* 0x000fe200078e020c */
[----:B------:R1:W-:Y:S04]  /*1520*/  @P2 LDGSTS.E.BYPASS.LTC128B.128 [R241+0xa100], [R14.64], !P4 ;  /* 0x0a1000000ef12fae */ /* 0x0003e8000e101d4c */
[----:B------:R1:W-:Y:S04]  /*1530*/  @P2 LDGSTS.E.BYPASS.LTC128B.128 [R241+0xe100], [R12.64], !P3 ;  /* 0x0e1000000cf12fae */ /* 0x0003e8000d901d4c */
[----:B------:R3:W-:Y:S04]  /*1540*/  @P1 LDGSTS.E.BYPASS.LTC128B.128 [R241+0xb100], [R8.64], !P4 ;  /* 0x0b10000008f11fae */ /* 0x0007e8000e101d4c */
[----:B------:R5:W-:Y:S01]  /*1550*/  @P1 LDGSTS.E.BYPASS.LTC128B.128 [R241+0xf100], [R22.64], !P3 ;  /* 0x0f10000016f11fae */ /* 0x000be2000d901d4c */
[----:B------:R-:W-:-:S02]  /*1560*/  R2P PR, R0, 0x6 ;  /* 0x0000000600007804 */ /* 0x000fc40000000000 */
[C---:B------:R-:W-:Y:S01]  /*1570*/  LOP3.LUT P5, RZ, R33.reuse, 0x4, RZ, 0xc0, !PT ;  /* 0x0000000421ff7812 */ /* 0x040fe200078ac0ff */
[----:B------:R-:W0:Y:S01]  /*1580*/  LDGDEPBAR ;  /* 0x00000000000079af */ /* 0x000e220000000000 */
[----:B---3--:R-:W-:Y:S02]  /*1590*/  IMAD.SHL.U32 R9, R33, 0x40, RZ ;  /* 0x0000004021097824 */ /* 0x008fe400078e00ff */
[----:B------:R-:W-:Y:S01]  /*15a0*/  IMAD.SHL.U32 R8, R6, 0x20, RZ ;  /* 0x0000002006087824 */ /* 0x000fe200078e00ff */
[----:B------:R-:W-:-:S04]  /*15b0*/  DEPBAR.LE SB0, 0x1 ;  /* 0x000080400000791a */ /* 0x000fc80000000000 */
[----:B------:R-:W-:Y:S02]  /*15c0*/  LOP3.LUT R2, R9, 0x1c0, RZ, 0xc0, !PT ;  /* 0x000001c009027812 */ /* 0x000fe400078ec0ff */
[----:B------:R-:W-:Y:S02]  /*15d0*/  LOP3.LUT R8, R8, 0x7ffffc00, RZ, 0xc0, !PT ;  /* 0x7ffffc0008087812 */ /* 0x000fe400078ec0ff */
[----:B------:R-:W-:Y:S02]  /*15e0*/  LOP3.LUT R3, R2, 0x8, R3, 0xf8, !PT ;  /* 0x0000000802037812 */ /* 0x000fe400078ef803 */
[----:B------:R-:W-:Y:S01]  /*15f0*/  SHF.R.U32.HI R9, RZ, 0x3, R2 ;  /* 0x00000003ff097819 */ /* 0x000fe20000011602 */
[----:B------:R-:W-:Y:S02]  /*1600*/  IMAD.MOV.U32 R2, RZ, RZ, 0x10 ;  /* 0x00000010ff027424 */ /* 0x000fe400078e00ff */
[----:B------:R-:W-:Y:S01]  /*1610*/  IMAD.IADD R176, R4, 0x1, R8 ;  /* 0x0000000104b07824 */ /* 0x000fe200078e0208 */
[----:B------:R-:W-:Y:S01]  /*1620*/  LOP3.LUT R0, R3, R9, RZ, 0x3c, !PT ;  /* 0x0000000903007212 */ /* 0x000fe200078e3cff */
[----:B------:R-:W-:Y:S01]  /*1630*/  IMAD.MOV.U32 R3, RZ, RZ, 0x20 ;  /* 0x00000020ff037424 */ /* 0x000fe200078e00ff */
[----:B------:R-:W-:-:S02]  /*1640*/  SEL R2, R2, 0xfffffff0, !P1 ;  /* 0xfffffff002027807 */ /* 0x000fc40004800000 */
[----:B------:R-:W-:Y:S01]  /*1650*/  LEA R196, R176, 0x100, 0x1 ;  /* 0x00000100b0c47811 */ /* 0x000fe200078e08ff */
[----:B------:R-:W-:Y:S01]  /*1660*/  IMAD R238, R238, 0x200, R0 ;  /* 0x00000200eeee7824 */ /* 0x000fe200078e0200 */
[----:B------:R-:W-:Y:S01]  /*1670*/  SEL R0, R3, 0xffffffe0, !P2 ;  /* 0xffffffe003007807 */ /* 0x000fe20005000000 */
[----:B------:R-:W-:Y:S01]  /*1680*/  IMAD.SHL.U32 R176, R176, 0x2, RZ ;  /* 0x00000002b0b07824 */ /* 0x000fe200078e00ff */
[----:B------:R-:W-:Y:S01]  /*1690*/  BAR.SYNC.DEFER_BLOCKING 0x0 ;  /* 0x0000000000007b1d */ /* 0x000fe20000010000 */
[--C-:B------:R-:W-:Y:S01]  /*16a0*/  IMAD R184, R2, 0x2, R196.reuse ;  /* 0x0000000202b87824 */ /* 0x100fe200078e02c4 */
[----:B------:R-:W-:Y:S01]  /*16b0*/  LOP3.LUT P1, RZ, R33, 0x2, RZ, 0xc0, !PT ;  /* 0x0000000221ff7812 */ /* 0x000fe2000782c0ff */
[C---:B------:R-:W-:Y:S01]  /*16c0*/  IMAD R196, R0.reuse, 0x2, R196 ;  /* 0x0000000200c47824 */ /* 0x040fe200078e02c4 */
[----:B------:R-:W-:Y:S01]  /*16d0*/  SEL R3, R3, 0xffffffe0, !P5 ;  /* 0xffffffe003037807 */ /* 0x000fe20006800000 */
[----:B------:R-:W-:Y:S02]  /*16e0*/  IMAD R204, R0, 0x2, R184 ;  /* 0x0000000200cc7824 */ /* 0x000fe400078e02b8 */
[----:B------:R-:W-:-:S04]  /*16f0*/  IMAD.SHL.U32 R238, R238, 0x2, RZ ;  /* 0x00000002eeee7824 */ /* 0x000fc800078e00ff */
[----:B------:R-:W-:Y:S01]  /*1700*/  IMAD R235, R3, 0x2, R238 ;  /* 0x0000000203eb7824 */ /* 0x000fe200078e02ee */
[C---:B------:R-:W-:Y:S02]  /*1710*/  IADD3 R8, R238.reuse, 0x8100, RZ ;  /* 0x00008100ee087810 */ /* 0x040fe40007ffe0ff */
[----:B------:R-:W-:Y:S02]  /*1720*/  IADD3 R237, R238, 0x8120, RZ ;  /* 0x00008120eeed7810 */ /* 0x000fe40007ffe0ff */
[----:B------:R-:W-:-:S04]  /*1730*/  @P1 IADD3 R237, R8, -0x20, RZ ;  /* 0xffffffe008ed1810 */ /* 0x000fc80007ffe0ff */
[----:B------:R-:W-:Y:S01]  /*1740*/  IADD3 R231, R237, 0x800, RZ ;  /* 0x00000800ede77810 */ /* 0x000fe20007ffe0ff */
[----:B------:R-:W-:Y:S01]  /*1750*/  IMAD R224, R3, 0x2, R237 ;  /* 0x0000000203e07824 */ /* 0x000fe200078e02ed */
[C---:B------:R-:W-:Y:S01]  /*1760*/  IADD3 R230, R237.reuse, 0x1000, RZ ;  /* 0x00001000ede67810 */ /* 0x040fe20007ffe0ff */
[----:B------:R-:W-:Y:S01]  /*1770*/  LDSM.16.M88.4 R136, [R176+0x100] ;  /* 0x00010000b088783b */ /* 0x000fe20000000200 */
[C---:B------:R-:W-:Y:S02]  /*1780*/  IADD3 R229, R237.reuse, 0x1800, RZ ;  /* 0x00001800ede57810 */ /* 0x040fe40007ffe0ff */
[C---:B------:R-:W-:Y:S01]  /*1790*/  IADD3 R228, R237.reuse, 0x2000, RZ ;  /* 0x00002000ede47810 */ /* 0x040fe20007ffe0ff */
[----:B------:R-:W-:Y:S01]  /*17a0*/  LDSM.16.M88.4 R140, [R184] ;  /* 0x00000000b88c783b */ /* 0x000fe20000000200 */
[C---:B------:R-:W-:Y:S02]  /*17b0*/  IADD3 R227, R237.reuse, 0x2800, RZ ;  /* 0x00002800ede37810 */ /* 0x040fe40007ffe0ff */
[C---:B------:R-:W-:Y:S01]  /*17c0*/  IADD3 R226, R237.reuse, 0x3000, RZ ;  /* 0x00003000ede27810 */ /* 0x040fe20007ffe0ff */
[----:B------:R-:W-:Y:S01]  /*17d0*/  LDSM.16.M88.4 R168, [R196] ;  /* 0x00000000c4a8783b */ /* 0x000fe20000000200 */
[----:B------:R-:W-:-:S02]  /*17e0*/  IADD3 R225, R237, 0x3800, RZ ;  /* 0x00003800ede17810 */ /* 0x000fc40007ffe0ff */
[C---:B------:R-:W-:Y:S01]  /*17f0*/  IADD3 R223, R237.reuse, 0x4000, RZ ;  /* 0x00004000eddf7810 */ /* 0x040fe20007ffe0ff */
[----:B------:R-:W-:Y:S01]  /*1800*/  LDSM.16.M88.4 R172, [R204] ;  /* 0x00000000ccac783b */ /* 0x000fe20000000200 */
[C---:B------:R-:W-:Y:S02]  /*1810*/  IADD3 R222, R237.reuse, 0x4800, RZ ;  /* 0x00004800edde7810 */ /* 0x040fe40007ffe0ff */
[C---:B------:R-:W-:Y:S01]  /*1820*/  IADD3 R221, R237.reuse, 0x5000, RZ ;  /* 0x00005000eddd7810 */ /* 0x040fe20007ffe0ff */
[----:B------:R-:W-:Y:S01]  /*1830*/  LDSM.16.M88.4 R176, [R176+0x4100] ;  /* 0x00410000b0b0783b */ /* 0x000fe20000000200 */
[C---:B------:R-:W-:Y:S02]  /*1840*/  IADD3 R220, R237.reuse, 0x5800, RZ ;  /* 0x00005800eddc7810 */ /* 0x040fe40007ffe0ff */
[C---:B------:R-:W-:Y:S01]  /*1850*/  IADD3 R219, R237.reuse, 0x6000, RZ ;  /* 0x00006000eddb7810 */ /* 0x040fe20007ffe0ff */
[----:B------:R-:W-:Y:S01]  /*1860*/  LDSM.16.M88.4 R184, [R184+0x4000] ;  /* 0x00400000b8b8783b */ /* 0x000fe20000000200 */
[----:B------:R-:W-:-:S02]  /*1870*/  IADD3 R218, R237, 0x6800, RZ ;  /* 0x00006800edda7810 */ /* 0x000fc40007ffe0ff */
[C---:B------:R-:W-:Y:S01]  /*1880*/  IADD3 R217, R237.reuse, 0x7000, RZ ;  /* 0x00007000edd97810 */ /* 0x040fe20007ffe0ff */
[----:B------:R-:W-:Y:S01]  /*1890*/  LDSM.16.M88.4 R196, [R196+0x4000] ;  /* 0x00400000c4c4783b */ /* 0x000fe20000000200 */
[----:B------:R-:W-:-:S03]  /*18a0*/  IADD3 R216, R237, 0x7800, RZ ;  /* 0x00007800edd87810 */ /* 0x000fc60007ffe0ff */
[----:B------:R-:W-:Y:S04]  /*18b0*/  LDSM.16.M88.4 R204, [R204+0x4000] ;  /* 0x00400000cccc783b */ /* 0x000fe80000000200 */
[----:B------:R-:W-:Y:S06]  /*18c0*/  BAR.SYNC.DEFER_BLOCKING 0x0 ;  /* 0x0000000000007b1d */ /* 0x000fec0000010000 */
[----:B------:R-:W-:-:S04]  /*18d0*/  DEPBAR.LE SB0, 0x0 ;  /* 0x000080000000791a */ /* 0x000fc80000000000 */
[----:B------:R-:W-:Y:S06]  /*18e0*/  BAR.SYNC.DEFER_BLOCKING 0x0 ;  /* 0x0000000000007b1d */ /* 0x000fec0000010000 */
[----:B-1----:R-:W2:Y:S04]  /*18f0*/  LDSM.16.M88.4 R12, [R238+0x8100] ;  /* 0x00810000ee0c783b */ /* 0x002ea80000000200 */
[----:B------:R-:W1:Y:S04]  /*1900*/  LDSM.16.M88.4 R64, [R238+0x9100] ;  /* 0x00910000ee40783b */ /* 0x000e680000000200 */
[----:B------:R-:W3:Y:S04]  /*1910*/  LDSM.16.M88.4 R72, [R238+0x8900] ;  /* 0x00890000ee48783b */ /* 0x000ee80000000200 */
[----:B------:R-:W4:Y:S04]  /*1920*/  LDSM.16.M88.4 R28, [R237] ;  /* 0x00000000ed1c783b */ /* 0x000f280000000200 */
[----:B------:R-:W1:Y:S04]  /*1930*/  LDSM.16.M88.4 R24, [R237+0x1000] ;  /* 0x00100000ed18783b */ /* 0x000e680000000200 */
[----:B-----5:R-:W5:Y:S04]  /*1940*/  LDSM.16.M88.4 R20, [R237+0x800] ;  /* 0x00080000ed14783b */ /* 0x020f680000000200 */
[----:B------:R-:W3:Y:S04]  /*1950*/  LDSM.16.M88.4 R56, [R238+0x9900] ;  /* 0x00990000ee38783b */ /* 0x000ee80000000200 */
[----:B------:R-:W4:Y:S04]  /*1960*/  LDSM.16.M88.4 R48, [R238+0xa100] ;  /* 0x00a10000ee30783b */ /* 0x000f280000000200 */
[----:B------:R-:W-:Y:S04]  /*1970*/  LDSM.16.M88.4 R40, [R238+0xa900] ;  /* 0x00a90000ee28783b */ /* 0x000fe80000000200 */
[----:B------:R-:W-:Y:S01]  /*1980*/  LDSM.16.M88.4 R88, [R237+0x2800] ;  /* 0x00280000ed58783b */ /* 0x000fe20000000200 */
[C---:B--2---:R-:W-:Y:S03]  /*1990*/  HMMA.16816.F32 R16, R136.reuse, R12, RZ ;  /* 0x0000000c8810723c */ /* 0x044fe600000018ff */
[----:B------:R-:W-:Y:S04]  /*19a0*/  LDSM.16.M88.4 R80, [R237+0x3000] ;  /* 0x00300000ed50783b */ /* 0x000fe80000000200 */
[----:B------:R-:W-:Y:S01]  /*19b0*/  LDSM.16.M88.4 R76, [R237+0x3800] ;  /* 0x00380000ed4c783b */ /* 0x000fe20000000200 */
[C---:B------:R-:W-:Y:S08]  /*19c0*/  HMMA.16816.F32 R12, R136.reuse, R14, RZ ;  /* 0x0000000e880c723c */ /* 0x040ff000000018ff */
[C---:B-1----:R-:W-:Y:S08]  /*19d0*/  HMMA.16816.F32 R68, R136.reuse, R64, RZ ;  /* 0x000000408844723c */ /* 0x042ff000000018ff */
[C---:B---3--:R-:W-:Y:S08]  /*19e0*/  HMMA.16816.F32 R8, R136.reuse, R72, RZ ;  /* 0x000000488808723c */ /* 0x048ff000000018ff */
[----:B------:R-:W-:Y:S08]  /*19f0*/  HMMA.16816.F32 R72, R136, R74, RZ ;  /* 0x0000004a8848723c */ /* 0x000ff000000018ff */
[C---:B----4-:R-:W-:Y:S07]  /*1a00*/  HMMA.16816.F32 R12, R140.reuse, R30, R12 ;  /* 0x0000001e8c0c723c */ /* 0x050fee000000180c */
[----:B------:R-:W-:Y:S01]  /*1a10*/  IMAD R30, R35, c[0x0][0x208], RZ ;  /* 0x00008200231e7a24 */ /* 0x000fe200078e02ff */
[----:B------:R-:W-:Y:S03]  /*1a20*/  HMMA.16816.F32 R16, R140, R28, R16 ;  /* 0x0000001c8c10723c */ /* 0x000fe60000001810 */
[----:B------:R-:W-:-:S04]  /*1a30*/  IMAD R30, R240, c[0x0][0x20c], R30 ;  /* 0x00008300f01e7a24 */ /* 0x000fc800078e021e */
[----:B------:R-:W-:Y:S01]  /*1a40*/  IMAD.WIDE.U32 R28, R240, c[0x0][0x208], RZ ;  /* 0x00008200f01c7a25 */ /* 0x000fe200078e00ff */
[----:B------:R-:W-:Y:S03]  /*1a50*/  HMMA.16816.F32 R68, R140, R24, R68 ;  /* 0x000000188c44723c */ /* 0x000fe60000001844 */
[----:B------:R-:W-:Y:S02]  /*1a60*/  IMAD.IADD R29, R29, 0x1, R30 ;  /* 0x000000011d1d7824 */ /* 0x000fe400078e021e */
[----:B------:R-:W-:-:S03]  /*1a70*/  IMAD.WIDE R30, R37, 0x2, RZ ;  /* 0x00000002251e7825 */ /* 0x000fc600078e02ff */
[----:B-----5:R-:W-:Y:S01]  /*1a80*/  HMMA.16816.F32 R8, R140, R20, R8 ;  /* 0x000000148c08723c */ /* 0x020fe20000001808 */
[----:B------:R-:W-:-:S04]  /*1a90*/  IMAD.WIDE.U32 R24, R239, c[0x0][0x218], R28 ;  /* 0x00008600ef187a25 */ /* 0x000fc800078e001c */
[----:B------:R-:W-:Y:S01]  /*1aa0*/  IMAD R28, R34, c[0x0][0x218], RZ ;  /* 0x00008600221c7a24 */ /* 0x000fe200078e02ff */
[----:B------:R-:W-:Y:S02]  /*1ab0*/  IADD3 R44, P1, R24, UR22, RZ ;  /* 0x00000016182c7c10 */ /* 0x000fe4000ff3e0ff */
[----:B------:R-:W-:Y:S01]  /*1ac0*/  HMMA.16816.F32 R72, R140, R22, R72 ;  /* 0x000000168c48723c */ /* 0x000fe20000001848 */
[----:B------:R-:W-:Y:S01]  /*1ad0*/  LDSM.16.M88.4 R20, [R237+0x1800] ;  /* 0x00180000ed14783b */ /* 0x000fe20000000200 */
[----:B------:R-:W-:-:S05]  /*1ae0*/  IMAD R28, R239, c[0x0][0x21c], R28 ;  /* 0x00008700ef1c7a24 */ /* 0x000fca00078e021c */
[----:B------:R-:W-:Y:S01]  /*1af0*/  IADD3.X R28, R25, UR4, R28, P1, !PT ;  /* 0x00000004191c7c10 */ /* 0x000fe20008ffe41c */
[----:B------:R-:W-:Y:S01]  /*1b00*/  HMMA.16816.F32 R60, R136, R56, RZ ;  /* 0x00000038883c723c */ /* 0x000fe200000018ff */
[----:B------:R-:W-:-:S04]  /*1b10*/  LEA R86, P1, R44, c[0x0][0x1f8], 0x1 ;  /* 0x00007e002c567a11 */ /* 0x000fc800078208ff */
[----:B------:R-:W-:Y:S01]  /*1b20*/  LEA.HI.X R44, R44, c[0x0][0x1fc], R28, 0x1, P1 ;  /* 0x00007f002c2c7a11 */ /* 0x000fe200008f0c1c */
[----:B------:R-:W1:Y:S02]  /*1b30*/  SHFL.IDX PT, R98, R86, RZ, 0x181f ;  /* 0x00181fff56627589 */ /* 0x000e6400000e0000 */
[C---:B------:R-:W-:Y:S02]  /*1b40*/  HMMA.16816.F32 R64, R136.reuse, R66, RZ ;  /* 0x000000428840723c */ /* 0x040fe400000018ff */
[----:B------:R-:W2:Y:S04]  /*1b50*/  SHFL.IDX PT, R34, R86, 0x1, 0x181f ;  /* 0x00381f0056227f89 */ /* 0x000ea800000e0000 */
[----:B------:R-:W3:Y:S02]  /*1b60*/  SHFL.IDX PT, R84, R86, 0x2, 0x181f ;  /* 0x00581f0056547f89 */ /* 0x000ee400000e0000 */
[C---:B------:R-:W-:Y:S02]  /*1b70*/  HMMA.16816.F32 R56, R136.reuse, R58, RZ ;  /* 0x0000003a8838723c */ /* 0x040fe400000018ff */
[----:B------:R-:W4:Y:S04]  /*1b80*/  SHFL.IDX PT, R29, R44, RZ, 0x181f ;  /* 0x00181fff2c1d7589 */ /* 0x000f2800000e0000 */
[----:B------:R-:W5:Y:S02]  /*1b90*/  SHFL.IDX PT, R86, R86, 0x3, 0x181f ;  /* 0x00781f0056567f89 */ /* 0x000f6400000e0000 */
[----:B------:R-:W-:Y:S02]  /*1ba0*/  HMMA.16816.F32 R52, R136, R48, RZ ;  /* 0x000000308834723c */ /* 0x000fe400000018ff */
[----:B------:R-:W5:Y:S04]  /*1bb0*/  SHFL.IDX PT, R28, R44, 0x1, 0x181f ;  /* 0x00381f002c1c7f89 */ /* 0x000f6800000e0000 */
[----:B------:R-:W5:Y:S01]  /*1bc0*/  SHFL.IDX PT, R45, R44, 0x2, 0x181f ;  /* 0x00581f002c2d7f89 */ /* 0x000f6200000e0000 */
[----:B-1----:R-:W-:Y:S01]  /*1bd0*/  IADD3 R96, P1, R98, R30, RZ ;  /* 0x0000001e62607210 */ /* 0x002fe20007f3e0ff */
[----:B------:R-:W-:Y:S02]  /*1be0*/  HMMA.16816.F32 R64, R140, R26, R64 ;  /* 0x0000001a8c40723c */ /* 0x000fe40000001840 */
[----:B------:R-:W1:Y:S01]  /*1bf0*/  SHFL.IDX PT, R44, R44, 0x3, 0x181f ;  /* 0x00781f002c2c7f89 */ /* 0x000e6200000e0000 */
[----:B--2---:R-:W-:-:S02]  /*1c00*/  IADD3 R94, P2, R30, R34, RZ ;  /* 0x000000221e5e7210 */ /* 0x004fc40007f5e0ff */
[C---:B---3--:R-:W-:Y:S01]  /*1c10*/  IADD3 R92, P6, R30.reuse, R84, RZ ;  /* 0x000000541e5c7210 */ /* 0x048fe20007fde0ff */
[----:B------:R-:W2:Y:S02]  /*1c20*/  LDSM.16.M88.4 R24, [R237+0x2000] ;  /* 0x00200000ed18783b */ /* 0x000ea40000000200 */
[----:B------:R-:W-:Y:S01]  /*1c30*/  HMMA.16816.F32 R60, R140, R20, R60 ;  /* 0x000000148c3c723c */ /* 0x000fe2000000183c */
[----:B----4-:R-:W-:Y:S01]  /*1c40*/  IMAD.X R97, R29, 0x1, R31, P1 ;  /* 0x000000011d617824 */ /* 0x010fe200008e061f */
[----:B-----5:R-:W-:-:S05]  /*1c50*/  IADD3 R38, P1, R30, R86, RZ ;  /* 0x000000561e267210 */ /* 0x020fca0007f3e0ff */
[----:B------:R-:W-:Y:S01]  /*1c60*/  IMAD.WIDE R20, R36, 0x2, RZ ;  /* 0x0000000224147825 */ /* 0x000fe200078e02ff */
[----:B------:R-:W-:Y:S03]  /*1c70*/  HMMA.16816.F32 R56, R140, R22, R56 ;  /* 0x000000168c38723c */ /* 0x000fe60000001838 */
[C---:B------:R-:W-:Y:S01]  /*1c80*/  IMAD.X R95, R31.reuse, 0x1, R28, P2 ;  /* 0x000000011f5f7824 */ /* 0x040fe200010e061c */
[----:B------:R-:W-:Y:S01]  /*1c90*/  IADD3 R98, P2, R98, R20, RZ ;  /* 0x0000001462627210 */ /* 0x000fe20007f5e0ff */
[----:B------:R-:W-:Y:S01]  /*1ca0*/  IMAD.X R93, R31, 0x1, R45, P6 ;  /* 0x000000011f5d7824 */ /* 0x000fe200030e062d */
[----:B------:R-:W-:Y:S02]  /*1cb0*/  ISETP.GE.AND P6, PT, R37, c[0x0][0x1d4], PT ;  /* 0x0000750025007a0c */ /* 0x000fe40003fc6270 */
[----:B------:R-:W-:Y:S01]  /*1cc0*/  HMMA.16816.F32 R48, R136, R50, RZ ;  /* 0x000000328830723c */ /* 0x000fe200000018ff */
[----:B------:R-:W-:Y:S01]  /*1cd0*/  IMAD.X R99, R29, 0x1, R21, P2 ;  /* 0x000000011d637824 */ /* 0x000fe200010e0615 */
[C---:B------:R-:W-:Y:S01]  /*1ce0*/  IADD3 R84, P2, R20.reuse, R84, RZ ;  /* 0x0000005414547210 */ /* 0x040fe20007f5e0ff */
[----:B-1----:R-:W-:Y:S01]  /*1cf0*/  IMAD.X R39, R31, 0x1, R44, P1 ;  /* 0x000000011f277824 */ /* 0x002fe200008e062c */
[----:B------:R-:W-:-:S03]  /*1d00*/  IADD3 R34, P1, R20, R34, RZ ;  /* 0x0000002214227210 */ /* 0x000fc60007f3e0ff */
[C---:B------:R-:W-:Y:S01]  /*1d10*/  IMAD.X R85, R21.reuse, 0x1, R45, P2 ;  /* 0x0000000115557824 */ /* 0x040fe200010e062d */
[----:B------:R-:W-:Y:S01]  /*1d20*/  ISETP.GE.AND P2, PT, R32, c[0x0][0x1d4], PT ;  /* 0x0000750020007a0c */ /* 0x000fe20003f46270 */
[----:B------:R-:W-:Y:S01]  /*1d30*/  IMAD.X R35, R21, 0x1, R28, P1 ;  /* 0x0000000115237824 */ /* 0x000fe200008e061c */
[----:B------:R-:W-:Y:S01]  /*1d40*/  IADD3 R86, P1, R20, R86, RZ ;  /* 0x0000005614567210 */ /* 0x000fe20007f3e0ff */
[----:B------:R-:W-:Y:S01]  /*1d50*/  LDSM.16.M88.4 R28, [R238+0xb100] ;  /* 0x00b10000ee1c783b */ /* 0x000fe20000000200 */
[----:B------:R-:W-:-:S03]  /*1d60*/  ISETP.LT.OR P5, PT, R7, 0x1, P2 ;  /* 0x000000010700780c */ /* 0x000fc600017a1670 */
[----:B------:R-:W-:Y:S01]  /*1d70*/  IMAD.X R87, R21, 0x1, R44, P1 ;  /* 0x0000000115577824 */ /* 0x000fe200008e062c */
[C---:B------:R-:W-:Y:S01]  /*1d80*/  ISETP.LT.OR P1, PT, R7.reuse, 0x1, P6 ;  /* 0x000000010700780c */ /* 0x040fe20003721670 */
[----:B------:R-:W1:Y:S01]  /*1d90*/  LDSM.16.M88.4 R20, [R238+0xb900] ;  /* 0x00b90000ee14783b */ /* 0x000e620000000200 */
[----:B------:R-:W-:Y:S08]  /*1da0*/  HMMA.16816.F32 R44, R136, R40, RZ ;  /* 0x00000028882c723c */ /* 0x000ff000000018ff */
[----:B--2---:R-:W-:Y:S03]  /*1db0*/  HMMA.16816.F32 R52, R140, R24, R52 ;  /* 0x000000188c34723c */ /* 0x004fe60000001834 */
[----:B------:R-:W-:Y:S01]  /*1dc0*/  @!PT LDS RZ, [RZ] ;  /* 0x00000000fffff984 */ /* 0x000fe20000000800 */
[----:B------:R-:W-:Y:S01]  /*1dd0*/  @!PT LDS RZ, [RZ] ;  /* 0x00000000fffff984 */ /* 0x000fe20000000800 */
[----:B------:R-:W-:Y:S01]  /*1de0*/  @!PT LDS RZ, [RZ] ;  /* 0x00000000fffff984 */ /* 0x000fe20000000800 */
[----:B------:R2:W-:Y:S01]  /*1df0*/  LDGSTS.E.BYPASS.LTC128B.128 [R241+0x100], [R96.64], !P1 ;  /* 0x0010000060f17fae */ /* 0x0005e2000c901d4c */
[----:B------:R-:W-:-:S03]  /*1e00*/  ISETP.LT.OR P1, PT, R7, 0x21, P6 ;  /* 0x000000210700780c */ /* 0x000fc60003721670 */
[----:B------:R2:W-:Y:S01]  /*1e10*/  LDGSTS.E.BYPASS.LTC128B.128 [R241+0x4100], [R98.64], !P5 ;  /* 0x0410000062f17fae */ /* 0x0005e2000e901d4c */
[C---:B------:R-:W-:Y:S01]  /*1e20*/  ISETP.LT.OR P5, PT, R7.reuse, 0x21, P2 ;  /* 0x000000210700780c */ /* 0x040fe200017a1670 */
[----:B------:R-:W-:Y:S08]  /*1e30*/  HMMA.16816.F32 R48, R140, R26, R48 ;  /* 0x0000001a8c30723c */ /* 0x000ff00000001830 */
[----:B------:R3:W-:Y:S01]  /*1e40*/  LDGSTS.E.BYPASS.LTC128B.128 [R241+0x1100], [R94.64], !P1 ;  /* 0x011000005ef17fae */ /* 0x0007e2000c901d4c */
[C---:B------:R-:W-:Y:S01]  /*1e50*/  ISETP.LT.OR P1, PT, R7.reuse, 0x41, P6 ;  /* 0x000000410700780c */ /* 0x040fe20003721670 */
[----:B------:R-:W-:Y:S01]  /*1e60*/  HMMA.16816.F32 R40, R136, R42, RZ ;  /* 0x0000002a8828723c */ /* 0x000fe200000018ff */
[C---:B------:R-:W-:Y:S01]  /*1e70*/  ISETP.LT.OR P6, PT, R7.reuse, 0x61, P6 ;  /* 0x000000610700780c */ /* 0x040fe200037c1670 */
[----:B------:R4:W-:Y:S01]  /*1e80*/  LDGSTS.E.BYPASS.LTC128B.128 [R241+0x5100], [R34.64], !P5 ;  /* 0x0510000022f17fae */ /* 0x0009e2000e901d4c */
[----:B------:R-:W-:-:S02]  /*1e90*/  ISETP.LT.OR P5, PT, R7, 0x41, P2 ;  /* 0x000000410700780c */ /* 0x000fc400017a1670 */
[----:B------:R-:W-:-:S03]  /*1ea0*/  ISETP.LT.OR P2, PT, R7, 0x61, P2 ;  /* 0x000000610700780c */ /* 0x000fc60001741670 */
[----:B------:R-:W-:Y:S04]  /*1eb0*/  HMMA.16816.F32 R44, R140, R88, R44 ;  /* 0x000000588c2c723c */ /* 0x000fe8000000182c */
[----:B------:R3:W-:Y:S01]  /*1ec0*/  LDGSTS.E.BYPASS.LTC128B.128 [R241+0x2100], [R92.64], !P1 ;  /* 0x021000005cf17fae */ /* 0x0007e2000c901d4c */
[----:B------:R-:W-:-:S03]  /*1ed0*/  PLOP3.LUT P1, PT, PT, PT, UP0, 0x80, 0x0 ;  /* 0x000000000000781c */ /* 0x000fc60003f2f008 */
[----:B------:R5:W-:Y:S01]  /*1ee0*/  LDGSTS.E.BYPASS.LTC128B.128 [R241+0x6100], [R84.64], !P5 ;  /* 0x0610000054f17fae */ /* 0x000be2000e901d4c */
[----:B-1----:R-:W-:Y:S03]  /*1ef0*/  HMMA.16816.F32 R24, R136, R20, RZ ;  /* 0x000000148818723c */ /* 0x002fe600000018ff */
[----:B------:R1:W-:Y:S01]  /*1f00*/  LDGSTS.E.BYPASS.LTC128B.128 [R241+0x3100], [R38.64], !P6 ;  /* 0x0310000026f17fae */ /* 0x0003e2000f101d4c */
[----:B------:R-:W-:-:S03]  /*1f10*/  ISETP.GT.AND P6, PT, R242, 0x7f, PT ;  /* 0x0000007ff200780c */ /* 0x000fc60003fc4270 */
[----:B------:R5:W-:Y:S01]  /*1f20*/  LDGSTS.E.BYPASS.LTC128B.128 [R241+0x7100], [R86.64], !P2 ;  /* 0x0710000056f17fae */ /* 0x000be2000d101d4c */
[C---:B------:R-:W-:Y:S03]  /*1f30*/  HMMA.16816.F32 R20, R136.reuse, R22, RZ ;  /* 0x000000168814723c */ /* 0x040fe600000018ff */
[----:B------:R-:W5:Y:S04]  /*1f40*/  LDSM.16.M88.4 R112, [R235+0x8900] ;  /* 0x00890000eb70783b */ /* 0x000f680000000200 */
[----:B------:R-:W-:Y:S01]  /*1f50*/  LDSM.16.M88.4 R108, [R235+0x9100] ;  /* 0x00910000eb6c783b */ /* 0x000fe20000000200 */
[C---:B----4-:R-:W-:Y:S03]  /*1f60*/  HMMA.16816.F32 R32, R136.reuse, R28, RZ ;  /* 0x0000001c8820723c */ /* 0x050fe600000018ff */
[----:B------:R-:W-:Y:S04]  /*1f70*/  LDSM.16.M88.4 R104, [R235+0xa900] ;  /* 0x00a90000eb68783b */ /* 0x000fe80000000200 */
[----:B------:R-:W-:Y:S01]  /*1f80*/  LDSM.16.M88.4 R100, [R235+0xb100] ;  /* 0x00b10000eb64783b */ /* 0x000fe20000000200 */
[----:B------:R-:W-:Y:S03]  /*1f90*/  HMMA.16816.F32 R28, R136, R30, RZ ;  /* 0x0000001e881c723c */ /* 0x000fe600000018ff */
[----:B---3--:R-:W-:Y:S01]  /*1fa0*/  LDSM.16.M88.4 R92, [R224] ;  /* 0x00000000e05c783b */ /* 0x008fe20000000200 */
[----:B-1----:R-:W-:-:S03]  /*1fb0*/  SHF.R.S32.HI R39, RZ, 0x1f, R37 ;  /* 0x0000001fff277819 */ /* 0x002fc60000011425 */
[----:B--2---:R-:W-:Y:S01]  /*1fc0*/  LDSM.16.M88.4 R96, [R235+0xb900] ;  /* 0x00b90000eb60783b */ /* 0x004fe20000000200 */
[C---:B------:R-:W-:Y:S01]  /*1fd0*/  HMMA.16816.F32 R24, R140.reuse, R76, R24 ;  /* 0x0000004c8c18723c */ /* 0x040fe20000001818 */
[----:B------:R-:W-:Y:S02]  /*1fe0*/  SHF.R.S32.HI R38, RZ, 0x1f, R36 ;  /* 0x0000001fff267819 */ /* 0x000fe40000011424 */
[----:B-----5:R-:W1:Y:S04]  /*1ff0*/  LDSM.16.M88.4 R84, [R235+0x8100] ;  /* 0x00810000eb54783b */ /* 0x020e680000000200 */
[----:B------:R-:W-:Y:S01]  /*2000*/  LDSM.16.M88.4 R116, [R235+0xe900] ;  /* 0x00e90000eb74783b */ /* 0x000fe20000000200 */
[C---:B------:R-:W-:Y:S03]  /*2010*/  HMMA.16816.F32 R32, R140.reuse, R80, R32 ;  /* 0x000000508c20723c */ /* 0x040fe60000001820 */
[----:B------:R-:W0:Y:S05]  /*2020*/  LDGDEPBAR ;  /* 0x00000000000079af */ /* 0x000e2a0000000000 */
[C---:B------:R-:W-:Y:S01]  /*2030*/  HMMA.16816.F32 R28, R140.reuse, R82, R28 ;  /* 0x000000528c1c723c */ /* 0x040fe2000000181c */
[----:B------:R-:W2:Y:S07]  /*2040*/  LDSM.16.M88.4 R80, [R235+0xa100] ;  /* 0x00a10000eb50783b */ /* 0x000eae0000000200 */
[C---:B------:R-:W-:Y:S01]  /*2050*/  HMMA.16816.F32 R20, R140.reuse, R78, R20 ;  /* 0x0000004e8c14723c */ /* 0x040fe20000001814 */
[----:B------:R-:W3:Y:S07]  /*2060*/  LDSM.16.M88.4 R76, [R224+0x800] ;  /* 0x00080000e04c783b */ /* 0x000eee0000000200 */
[----:B------:R-:W-:Y:S01]  /*2070*/  HMMA.16816.F32 R40, R140, R90, R40 ;  /* 0x0000005a8c28723c */ /* 0x000fe20000001828 */
[----:B------:R-:W4:Y:S07]  /*2080*/  LDSM.16.M88.4 R88, [R235+0x9900] ;  /* 0x00990000eb58783b */ /* 0x000f2e0000000200 */
[C---:B------:R-:W-:Y:S08]  /*2090*/  HMMA.16816.F32 R8, R168.reuse, R112, R8 ;  /* 0x00000070a808723c */ /* 0x040ff00000001808 */
[C---:B------:R-:W-:Y:S01]  /*20a0*/  HMMA.16816.F32 R72, R168.reuse, R114, R72 ;  /* 0x00000072a848723c */ /* 0x040fe20000001848 */
[----:B------:R-:W-:Y:S07]  /*20b0*/  LDSM.16.M88.4 R112, [R224+0x3000] ;  /* 0x00300000e070783b */ /* 0x000fee0000000200 */
[C---:B-1----:R-:W-:Y:S08]  /*20c0*/  HMMA.16816.F32 R16, R168.reuse, R84, R16 ;  /* 0x00000054a810723c */ /* 0x042ff00000001810 */
[C---:B------:R-:W-:Y:S01]  /*20d0*/  HMMA.16816.F32 R12, R168.reuse, R86, R12 ;  /* 0x00000056a80c723c */ /* 0x040fe2000000180c */
[----:B------:R-:W1:Y:S07]  /*20e0*/  LDSM.16.M88.4 R84, [R224+0x1000] ;  /* 0x00100000e054783b */ /* 0x000e6e0000000200 */
[C---:B--2---:R-:W-:Y:S08]  /*20f0*/  HMMA.16816.F32 R52, R168.reuse, R80, R52 ;  /* 0x00000050a834723c */ /* 0x044ff00000001834 */
[----:B------:R-:W-:Y:S01]  /*2100*/  HMMA.16816.F32 R48, R168, R82, R48 ;  /* 0x00000052a830723c */ /* 0x000fe20000001830 */
[----:B------:R-:W2:Y:S07]  /*2110*/  LDSM.16.M88.4 R80, [R224+0x1800] ;  /* 0x00180000e050783b */ /* 0x000eae0000000200 */
[C---:B---3--:R-:W-:Y:S08]  /*2120*/  HMMA.16816.F32 R8, R172.reuse, R76, R8 ;  /* 0x0000004cac08723c */ /* 0x048ff00000001808 */
[----:B------:R-:W-:Y:S01]  /*2130*/  HMMA.16816.F32 R72, R172, R78, R72 ;  /* 0x0000004eac48723c */ /* 0x000fe20000001848 */
[----:B------:R-:W3:Y:S07]  /*2140*/  LDSM.16.M88.4 R76, [R224+0x2800] ;  /* 0x00280000e04c783b */ /* 0x000eee0000000200 */
[C---:B------:R-:W-:Y:S08]  /*2150*/  HMMA.16816.F32 R68, R168.reuse, R108, R68 ;  /* 0x0000006ca844723c */ /* 0x040ff00000001844 */
[C---:B------:R-:W-:Y:S01]  /*2160*/  HMMA.16816.F32 R64, R168.reuse, R110, R64 ;  /* 0x0000006ea840723c */ /* 0x040fe20000001840 */
[----:B------:R-:W-:Y:S07]  /*2170*/  LDSM.16.M88.4 R108, [R224+0x3800] ;  /* 0x00380000e06c783b */ /* 0x000fee0000000200 */
[C---:B----4-:R-:W-:Y:S08]  /*2180*/  HMMA.16816.F32 R60, R168.reuse, R88, R60 ;  /* 0x00000058a83c723c */ /* 0x050ff0000000183c */
[C---:B------:R-:W-:Y:S01]  /*2190*/  HMMA.16816.F32 R56, R168.reuse, R90, R56 ;  /* 0x0000005aa838723c */ /* 0x040fe20000001838 */
[----:B------:R-:W4:Y:S07]  /*21a0*/  LDSM.16.M88.4 R88, [R224+0x2000] ;  /* 0x00200000e058783b */ /* 0x000f2e0000000200 */
[C---:B------:R-:W-:Y:S08]  /*21b0*/  HMMA.16816.F32 R44, R168.reuse, R104, R44 ;  /* 0x00000068a82c723c */ /* 0x040ff0000000182c */
[C---:B------:R-:W-:Y:S01]  /*21c0*/  HMMA.16816.F32 R40, R168.reuse, R106, R40 ;  /* 0x0000006aa828723c */ /* 0x040fe20000001828 */
[----:B------:R-:W5:Y:S07]  /*21d0*/  LDSM.16.M88.4 R104, [R238+0xc100] ;  /* 0x00c10000ee68783b */ /* 0x000f6e0000000200 */
[C---:B------:R-:W-:Y:S08]  /*21e0*/  HMMA.16816.F32 R32, R168.reuse, R100, R32 ;  /* 0x00000064a820723c */ /* 0x040ff00000001820 */
[----:B------:R-:W-:Y:S01]  /*21f0*/  HMMA.16816.F32 R28, R168, R102, R28 ;  /* 0x00000066a81c723c */ /* 0x000fe2000000181c */
[----:B------:R-:W-:Y:S07]  /*2200*/  LDSM.16.M88.4 R100, [R238+0xd900] ;  /* 0x00d90000ee64783b */ /* 0x000fee0000000200 */
[C---:B-1----:R-:W-:Y:S08]  /*2210*/  HMMA.16816.F32 R68, R172.reuse, R84, R68 ;  /* 0x00000054ac44723c */ /* 0x042ff00000001844 */
[C---:B------:R-:W-:Y:S01]  /*2220*/  HMMA.16816.F32 R64, R172.reuse, R86, R64 ;  /* 0x00000056ac40723c */ /* 0x040fe20000001840 */
[----:B------:R-:W1:Y:S07]  /*2230*/  LDSM.16.M88.4 R84, [R238+0xc900] ;  /* 0x00c90000ee54783b */ /* 0x000e6e0000000200 */
[C---:B--2---:R-:W-:Y:S08]  /*2240*/  HMMA.16816.F32 R60, R172.reuse, R80, R60 ;  /* 0x00000050ac3c723c */ /* 0x044ff0000000183c */
[C---:B------:R-:W-:Y:S01]  /*2250*/  HMMA.16816.F32 R56, R172.reuse, R82, R56 ;  /* 0x00000052ac38723c */ /* 0x040fe20000001838 */
[----:B------:R-:W2:Y:S07]  /*2260*/  LDSM.16.M88.4 R80, [R238+0xd100] ;  /* 0x00d10000ee50783b */ /* 0x000eae0000000200 */
[C---:B---3--:R-:W-:Y:S08]  /*2270*/  HMMA.16816.F32 R44, R172.reuse, R76, R44 ;  /* 0x0000004cac2c723c */ /* 0x048ff0000000182c */
[C---:B------:R-:W-:Y:S01]  /*2280*/  HMMA.16816.F32 R40, R172.reuse, R78, R40 ;  /* 0x0000004eac28723c */ /* 0x040fe20000001828 */
[----:B------:R-:W3:Y:S07]  /*2290*/  LDSM.16.M88.4 R76, [R238+0xf100] ;  /* 0x00f10000ee4c783b */ /* 0x000eee0000000200 */
[C---:B------:R-:W-:Y:S08]  /*22a0*/  HMMA.16816.F32 R16, R172.reuse, R92, R16 ;  /* 0x0000005cac10723c */ /* 0x040ff00000001810 */
[----:B------:R-:W-:Y:S01]  /*22b0*/  HMMA.16816.F32 R12, R172, R94, R12 ;  /* 0x0000005eac0c723c */ /* 0x000fe2000000180c */
[----:B------:R-:W-:Y:S07]  /*22c0*/  LDSM.16.M88.4 R92, [R238+0xe900] ;  /* 0x00e90000ee5c783b */ /* 0x000fee0000000200 */
[C---:B------:R-:W-:Y:S08]  /*22d0*/  HMMA.16816.F32 R24, R168.reuse, R96, R24 ;  /* 0x00000060a818723c */ /* 0x040ff00000001818 */
[----:B------:R-:W-:Y:S01]  /*22e0*/  HMMA.16816.F32 R20, R168, R98, R20 ;  /* 0x00000062a814723c */ /* 0x000fe20000001814 */
[----:B------:R-:W1:Y:S07]  /*22f0*/  LDSM.16.M88.4 R96, [R238+0xe100] ;  /* 0x00e10000ee60783b */ /* 0x000e6e0000000200 */
[C---:B------:R-:W-:Y:S08]  /*2300*/  HMMA.16816.F32 R32, R172.reuse, R112, R32 ;  /* 0x00000070ac20723c */ /* 0x040ff00000001820 */
[C---:B------:R-:W-:Y:S01]  /*2310*/  HMMA.16816.F32 R28, R172.reuse, R114, R28 ;  /* 0x00000072ac1c723c */ /* 0x040fe2000000181c */
[----:B------:R-:W2:Y:S07]  /*2320*/  LDSM.16.M88.4 R112, [R237+0x4000] ;  /* 0x00400000ed70783b */ /* 0x000eae0000000200 */
[C---:B----4-:R-:W-:Y:S08]  /*2330*/  HMMA.16816.F32 R52, R172.reuse, R88, R52 ;  /* 0x00000058ac34723c */ /* 0x050ff00000001834 */
[----:B------:R-:W-:Y:S01]  /*2340*/  HMMA.16816.F32 R48, R172, R90, R48 ;  /* 0x0000005aac30723c */ /* 0x000fe20000001830 */
[----:B------:R-:W4:Y:S07]  /*2350*/  LDSM.16.M88.4 R88, [R238+0xf900] ;  /* 0x00f90000ee58783b */ /* 0x000f2e0000000200 */
[C---:B-----5:R-:W-:Y:S08]  /*2360*/  HMMA.16816.F32 R16, R176.reuse, R104, R16 ;  /* 0x00000068b010723c */ /* 0x060ff00000001810 */
[C---:B------:R-:W-:Y:S01]  /*2370*/  HMMA.16816.F32 R12, R176.reuse, R106, R12 ;  /* 0x0000006ab00c723c */ /* 0x040fe2000000180c */
        /* <DEDUP_REMOVED lines=8> */
[----:B------:R-:W-:Y:S01]  /*2400*/  HMMA.16816.F32 R28, R176, R78, R28 ;  /* 0x0000004eb01c723c */ /* 0x000fe2000000181c */
[----:B------:R-:W3:Y:S07]  /*2410*/  LDSM.16.M88.4 R76, [R235+0xc100] ;  /* 0x00c10000eb4c783b */ /* 0x000eee0000000200 */
[C---:B------:R-:W-:Y:S08]  /*2420*/  HMMA.16816.F32 R24, R172.reuse, R108, R24 ;  /* 0x0000006cac18723c */ /* 0x040ff00000001818 */
[----:B------:R-:W-:Y:S01]  /*2430*/  HMMA.16816.F32 R20, R172, R110, R20 ;  /* 0x0000006eac14723c */ /* 0x000fe20000001814 */
[----:B------:R-:W5:Y:S07]  /*2440*/  LDSM.16.M88.4 R108, [R237+0x4800] ;  /* 0x00480000ed6c783b */ /* 0x000f6e0000000200 */
[C---:B------:R-:W-:Y:S08]  /*2450*/  HMMA.16816.F32 R60, R176.reuse, R100, R60 ;  /* 0x00000064b03c723c */ /* 0x040ff0000000183c */
[C---:B------:R-:W-:Y:S01]  /*2460*/  HMMA.16816.F32 R56, R176.reuse, R102, R56 ;  /* 0x00000066b038723c */ /* 0x040fe20000001838 */
[----:B------:R-:W1:Y:S07]  /*2470*/  LDSM.16.M88.4 R100, [R237+0x6800] ;  /* 0x00680000ed64783b */ /* 0x000e6e0000000200 */
[C---:B------:R-:W-:Y:S08]  /*2480*/  HMMA.16816.F32 R52, R176.reuse, R96, R52 ;  /* 0x00000060b034723c */ /* 0x040ff00000001834 */
[----:B------:R-:W-:Y:S01]  /*2490*/  HMMA.16816.F32 R48, R176, R98, R48 ;  /* 0x00000062b030723c */ /* 0x000fe20000001830 */
[----:B------:R-:W1:Y:S07]  /*24a0*/  LDSM.16.M88.4 R96, [R237+0x7000] ;  /* 0x00700000ed60783b */ /* 0x000e6e0000000200 */
[C---:B------:R-:W-:Y:S08]  /*24b0*/  HMMA.16816.F32 R16, R184.reuse, R112, R16 ;  /* 0x00000070b810723c */ /* 0x040ff00000001810 */
[----:B------:R-:W-:Y:S01]  /*24c0*/  HMMA.16816.F32 R12, R184, R114, R12 ;  /* 0x00000072b80c723c */ /* 0x000fe2000000180c */
[----:B------:R-:W-:Y:S07]  /*24d0*/  LDSM.16.M88.4 R112, [R235+0xf100] ;  /* 0x00f10000eb70783b */ /* 0x000fee0000000200 */
[C---:B------:R-:W-:Y:S08]  /*24e0*/  HMMA.16816.F32 R44, R176.reuse, R92, R44 ;  /* 0x0000005cb02c723c */ /* 0x040ff0000000182c */
[C---:B------:R-:W-:Y:S01]  /*24f0*/  HMMA.16816.F32 R40, R176.reuse, R94, R40 ;  /* 0x0000005eb028723c */ /* 0x040fe20000001828 */
[----:B------:R-:W3:Y:S07]  /*2500*/  LDSM.16.M88.4 R92, [R237+0x7800] ;  /* 0x00780000ed5c783b */ /* 0x000eee0000000200 */
[C---:B----4-:R-:W-:Y:S08]  /*2510*/  HMMA.16816.F32 R24, R176.reuse, R88, R24 ;  /* 0x00000058b018723c */ /* 0x050ff00000001818 */
[----:B------:R-:W-:Y:S01]  /*2520*/  HMMA.16816.F32 R20, R176, R90, R20 ;  /* 0x0000005ab014723c */ /* 0x000fe20000001814 */
[----:B------:R-:W4:Y:S07]  /*2530*/  LDSM.16.M88.4 R88, [R235+0xc900] ;  /* 0x00c90000eb58783b */ /* 0x000f2e0000000200 */
        /* <DEDUP_REMOVED lines=9> */
[C---:B-----5:R-:W-:Y:S08]  /*25d0*/  HMMA.16816.F32 R8, R184.reuse, R108, R8 ;  /* 0x0000006cb808723c */ /* 0x060ff00000001808 */
[C---:B------:R-:W-:Y:S01]  /*25e0*/  HMMA.16816.F32 R72, R184.reuse, R110, R72 ;  /* 0x0000006eb848723c */ /* 0x040fe20000001848 */
[----:B------:R-:W5:Y:S07]  /*25f0*/  LDSM.16.M88.4 R108, [R235+0xf900] ;  /* 0x00f90000eb6c783b */ /* 0x000f6e0000000200 */
[C---:B------:R-:W-:Y:S08]  /*2600*/  HMMA.16816.F32 R68, R184.reuse, R104, R68 ;  /* 0x00000068b844723c */ /* 0x040ff00000001844 */
[C---:B------:R-:W-:Y:S01]  /*2610*/  HMMA.16816.F32 R64, R184.reuse, R106, R64 ;  /* 0x0000006ab840723c */ /* 0x040fe20000001840 */
[----:B------:R-:W1:Y:S07]  /*2620*/  LDSM.16.M88.4 R104, [R224+0x4000] ;  /* 0x00400000e068783b */ /* 0x000e6e0000000200 */
[C---:B------:R-:W-:Y:S08]  /*2630*/  HMMA.16816.F32 R44, R184.reuse, R100, R44 ;  /* 0x00000064b82c723c */ /* 0x040ff0000000182c */
[C---:B------:R-:W-:Y:S01]  /*2640*/  HMMA.16816.F32 R40, R184.reuse, R102, R40 ;  /* 0x00000066b828723c */ /* 0x040fe20000001828 */
[----:B------:R-:W1:Y:S07]  /*2650*/  LDSM.16.M88.4 R100, [R224+0x4800] ;  /* 0x00480000e064783b */ /* 0x000e6e0000000200 */
[C---:B------:R-:W-:Y:S08]  /*2660*/  HMMA.16816.F32 R32, R184.reuse, R96, R32 ;  /* 0x00000060b820723c */ /* 0x040ff00000001820 */
[C---:B------:R-:W-:Y:S01]  /*2670*/  HMMA.16816.F32 R28, R184.reuse, R98, R28 ;  /* 0x00000062b81c723c */ /* 0x040fe2000000181c */
[----:B------:R-:W2:Y:S07]  /*2680*/  LDSM.16.M88.4 R96, [R224+0x5000] ;  /* 0x00500000e060783b */ /* 0x000eae0000000200 */
[C---:B------:R-:W-:Y:S08]  /*2690*/  HMMA.16816.F32 R24, R184.reuse, R92, R24 ;  /* 0x0000005cb818723c */ /* 0x040ff00000001818 */
[----:B------:R-:W-:Y:S01]  /*26a0*/  HMMA.16816.F32 R20, R184, R94, R20 ;  /* 0x0000005eb814723c */ /* 0x000fe20000001814 */
[----:B------:R-:W3:Y:S07]  /*26b0*/  LDSM.16.M88.4 R92, [R224+0x5800] ;  /* 0x00580000e05c783b */ /* 0x000eee0000000200 */
[C---:B----4-:R-:W-:Y:S08]  /*26c0*/  HMMA.16816.F32 R8, R196.reuse, R88, R8 ;  /* 0x00000058c408723c */ /* 0x050ff00000001808 */
[C---:B------:R-:W-:Y:S01]  /*26d0*/  HMMA.16816.F32 R72, R196.reuse, R90, R72 ;  /* 0x0000005ac448723c */ /* 0x040fe20000001848 */
[----:B------:R-:W4:Y:S07]  /*26e0*/  LDSM.16.M88.4 R88, [R224+0x6000] ;  /* 0x00600000e058783b */ /* 0x000f2e0000000200 */
        /* <DEDUP_REMOVED lines=8> */
[----:B------:R-:W3:Y:S01]  /*2770*/  LDSM.16.M88.4 R76, [R224+0x7800] ;  /* 0x00780000e04c783b */ /* 0x000ee20000000200 */
[----:B------:R-:W-:-:S06]  /*2780*/  DEPBAR.LE SB0, 0x0 ;  /* 0x000080000000791a */ /* 0x000fcc0000000000 */
[C---:B------:R-:W-:Y:S08]  /*2790*/  HMMA.16816.F32 R44, R196.reuse, R116, R44 ;  /* 0x00000074c42c723c */ /* 0x040ff0000000182c */
[C---:B------:R-:W-:Y:S08]  /*27a0*/  HMMA.16816.F32 R40, R196.reuse, R118, R40 ;  /* 0x00000076c428723c */ /* 0x040ff00000001828 */
[C---:B------:R-:W-:Y:S08]  /*27b0*/  HMMA.16816.F32 R32, R196.reuse, R112, R32 ;  /* 0x00000070c420723c */ /* 0x040ff00000001820 */
[C---:B------:R-:W-:Y:S08]  /*27c0*/  HMMA.16816.F32 R28, R196.reuse, R114, R28 ;  /* 0x00000072c41c723c */ /* 0x040ff0000000181c */
[C---:B-----5:R-:W-:Y:S08]  /*27d0*/  HMMA.16816.F32 R24, R196.reuse, R108, R24 ;  /* 0x0000006cc418723c */ /* 0x060ff00000001818 */
[----:B------:R-:W-:Y:S08]  /*27e0*/  HMMA.16816.F32 R20, R196, R110, R20 ;  /* 0x0000006ec414723c */ /* 0x000ff00000001814 */
[C---:B------:R-:W-:Y:S08]  /*27f0*/  HMMA.16816.F32 R16, R204.reuse, R104, R16 ;  /* 0x00000068cc10723c */ /* 0x040ff00000001810 */
[C---:B------:R-:W-:Y:S08]  /*2800*/  HMMA.16816.F32 R12, R204.reuse, R106, R12 ;  /* 0x0000006acc0c723c */ /* 0x040ff0000000180c */
[C---:B------:R-:W-:Y:S08]  /*2810*/  HMMA.16816.F32 R8, R204.reuse, R100, R8 ;  /* 0x00000064cc08723c */ /* 0x040ff00000001808 */
[C---:B------:R-:W-:Y:S08]  /*2820*/  HMMA.16816.F32 R72, R204.reuse, R102, R72 ;  /* 0x00000066cc48723c */ /* 0x040ff00000001848 */
[C---:B------:R-:W-:Y:S08]  /*2830*/  HMMA.16816.F32 R68, R204.reuse, R96, R68 ;  /* 0x00000060cc44723c */ /* 0x040ff00000001844 */
[C---:B------:R-:W-:Y:S08]  /*2840*/  HMMA.16816.F32 R64, R204.reuse, R98, R64 ;  /* 0x00000062cc40723c */ /* 0x040ff00000001840 */
[C---:B------:R-:W-:Y:S08]  /*2850*/  HMMA.16816.F32 R60, R204.reuse, R92, R60 ;  /* 0x0000005ccc3c723c */ /* 0x040ff0000000183c */
[C---:B------:R-:W-:Y:S08]  /*2860*/  HMMA.16816.F32 R56, R204.reuse, R94, R56 ;  /* 0x0000005ecc38723c */ /* 0x040ff00000001838 */
[C---:B----4-:R-:W-:Y:S08]  /*2870*/  HMMA.16816.F32 R52, R204.reuse, R88, R52 ;  /* 0x00000058cc34723c */ /* 0x050ff00000001834 */
[C---:B------:R-:W-:Y:S08]  /*2880*/  HMMA.16816.F32 R48, R204.reuse, R90, R48 ;  /* 0x0000005acc30723c */ /* 0x040ff00000001830 */
[C---:B-1----:R-:W-:Y:S08]  /*2890*/  HMMA.16816.F32 R44, R204.reuse, R84, R44 ;  /* 0x00000054cc2c723c */ /* 0x042ff0000000182c */
[C---:B------:R-:W-:Y:S08]  /*28a0*/  HMMA.16816.F32 R40, R204.reuse, R86, R40 ;  /* 0x00000056cc28723c */ /* 0x040ff00000001828 */
[C---:B--2---:R-:W-:Y:S08]  /*28b0*/  HMMA.16816.F32 R32, R204.reuse, R80, R32 ;  /* 0x00000050cc20723c */ /* 0x044ff00000001820 */
[C---:B------:R-:W-:Y:S08]  /*28c0*/  HMMA.16816.F32 R28, R204.reuse, R82, R28 ;  /* 0x00000052cc1c723c */ /* 0x040ff0000000181c */
[C---:B---3--:R-:W-:Y:S08]  /*28d0*/  HMMA.16816.F32 R24, R204.reuse, R76, R24 ;  /* 0x0000004ccc18723c */ /* 0x048ff00000001818 */
[----:B------:R-:W-:Y:S01]  /*28e0*/  HMMA.16816.F32 R20, R204, R78, R20 ;  /* 0x0000004ecc14723c */ /* 0x000fe20000001814 */
[----:B------:R-:W-:Y:S06]  /*28f0*/  BAR.SYNC.DEFER_BLOCKING 0x0 ;  /* 0x0000000000007b1d */ /* 0x000fec0000010000 */
[----:B------:R-:W-:Y:S05]  /*2900*/  @!P1 BRA `(.L_x_4) ;  /* 0x0000047000009947 */ /* 0x000fea0003800000 */
[----:B------:R-:W-:Y:S01]  /*2910*/  ULEA UR6, UR6, UR9, 0x7 ;  /* 0x0000000906067291 */ /* 0x000fe2000f8e383f */
[----:B------:R-:W-:-:S05]  /*2920*/  IMAD.MOV.U32 R239, RZ, RZ, RZ ;  /* 0x000000ffffef7224 */ /* 0x000fca00078e00ff */
[----:B------:R-:W-:-:S05]  /*2930*/  IMAD.U32 R240, RZ, RZ, UR6 ;  /* 0x00000006fff07e24 */ /* 0x000fca000f8e00ff */
[----:B------:R-:W-:-:S05]  /*2940*/  IADD3 R240, R240, -0x80, R242 ;  /* 0xffffff80f0f07810 */ /* 0x000fca0007ffe0f2 */
[----:B------:R-:W-:-:S04]  /*2950*/  @P0 IMAD.HI.U32 R7, R240, c[0x0][0x2bc], RZ ;  /* 0x0000af00f0070a27 */ /* 0x000fc800078e00ff */
[----:B------:R-:W-:Y:S01]  /*2960*/  IMAD.MOV.U32 R3, RZ, RZ, R240 ;  /* 0x000000ffff037224 */ /* 0x000fe200078e00f0 */
[----:B------:R-:W-:-:S04]  /*2970*/  @P0 SHF.R.U32.HI R3, RZ, c[0x0][0x2c0], R7 ;  /* 0x0000b000ff030a19 */ /* 0x000fc80000011607 */
[----:B------:R-:W-:-:S04]  /*2980*/  @!P6 IADD3 R77, P1, R3, UR16, RZ ;  /* 0x00000010034dec10 */ /* 0x000fc8000ff3e0ff */
[----:B------:R-:W-:Y:S02]  /*2990*/  @!P6 LEA.HI.X.SX32 R7, R3, UR11, 0x1, P1 ;  /* 0x0000000b0307ec11 */ /* 0x000fe400088f0eff */
[----:B------:R-:W-:-:S04]  /*29a0*/  @!P6 LEA R76, P1, R77, c[0x0][0x2a0], 0x2 ;  /* 0x0000a8004d4cea11 */ /* 0x000fc800078210ff */
[----:B------:R-:W-:-:S05]  /*29b0*/  @!P6 LEA.HI.X R77, R77, c[0x0][0x2a4], R7, 0x2, P1 ;  /* 0x0000a9004d4dea11 */ /* 0x000fca00008f1407 */
[----:B------:R1:W2:Y:S01]  /*29c0*/  @!P6 LDG.E R239, [R76.64] ;  /* 0x0000000c4cefe981 */ /* 0x0002a2000c1e1900 */
[----:B------:R-:W-:Y:S01]  /*29d0*/  IMAD.MOV R3, RZ, RZ, -R3 ;  /* 0x000000ffff037224 */ /* 0x000fe200078e0a03 */
[----:B------:R-:W-:Y:S02]  /*29e0*/  SEL R86, RZ, 0x10, P3 ;  /* 0x00000010ff567807 */ /* 0x000fe40001800000 */
[----:B------:R-:W-:Y:S01]  /*29f0*/  SHF.L.U64.HI R78, R37, 0x1, R39 ;  /* 0x00000001254e7819 */ /* 0x000fe20000010227 */
[----:B------:R-:W-:Y:S01]  /*2a00*/  IMAD R240, R3, c[0x0][0x2b8], R240 ;  /* 0x0000ae0003f07a24 */ /* 0x000fe200078e02f0 */
[----:B------:R-:W-:Y:S02]  /*2a10*/  IADD3 R88, -R86, 0x10, RZ ;  /* 0x0000001056587810 */ /* 0x000fe40007ffe1ff */
[----:B------:R-:W-:Y:S02]  /*2a20*/  SHF.L.U64.HI R7, R36, 0x1, R38 ;  /* 0x0000000124077819 */ /* 0x000fe40000010226 */
[----:B------:R-:W-:-:S02]  /*2a30*/  SHF.R.S32.HI R3, RZ, 0x1f, R240 ;  /* 0x0000001fff037819 */ /* 0x000fc400000114f0 */
[----:B------:R-:W-:-:S03]  /*2a40*/  LOP3.LUT R88, R88, 0xf, RZ, 0xc0, !PT ;  /* 0x0000000f58587812 */ /* 0x000fc600078ec0ff */
[----:B------:R-:W-:-:S04]  /*2a50*/  IMAD R3, R3, c[0x0][0x1e0], RZ ;  /* 0x0000780003037a24 */ /* 0x000fc800078e02ff */
[C---:B------:R-:W-:Y:S02]  /*2a60*/  IMAD R3, R240.reuse, c[0x0][0x1e4], R3 ;  /* 0x00007900f0037a24 */ /* 0x040fe400078e0203 */
[----:B-1----:R-:W-:-:S04]  /*2a70*/  IMAD.WIDE.U32 R76, R240, c[0x0][0x1e0], RZ ;  /* 0x00007800f04c7a25 */ /* 0x002fc800078e00ff */
[----:B------:R-:W-:Y:S01]  /*2a80*/  IMAD.IADD R77, R77, 0x1, R3 ;  /* 0x000000014d4d7824 */ /* 0x000fe200078e0203 */
[----:B--2---:R-:W-:-:S03]  /*2a90*/  SHF.R.S32.HI R3, RZ, 0x1f, R239 ;  /* 0x0000001fff037819 */ /* 0x004fc600000114ef */
[----:B------:R-:W-:-:S04]  /*2aa0*/  IMAD.WIDE.U32 R76, R239, c[0x0][0x1f0], R76 ;  /* 0x00007c00ef4c7a25 */ /* 0x000fc800078e004c */
[----:B------:R-:W-:Y:S01]  /*2ab0*/  IMAD R3, R3, c[0x0][0x1f0], RZ ;  /* 0x00007c0003037a24 */ /* 0x000fe200078e02ff */
[----:B------:R-:W-:Y:S02]  /*2ac0*/  IADD3 R81, P1, R76, UR20, RZ ;  /* 0x000000144c517c10 */ /* 0x000fe4000ff3e0ff */
[----:B------:R-:W-:Y:S01]  /*2ad0*/  SEL R76, RZ, 0x10, P4 ;  /* 0x00000010ff4c7807 */ /* 0x000fe20002000000 */
[----:B------:R-:W-:-:S03]  /*2ae0*/  IMAD R3, R239, c[0x0][0x1f4], R3 ;  /* 0x00007d00ef037a24 */ /* 0x000fc600078e0203 */
[----:B------:R-:W-:Y:S02]  /*2af0*/  IADD3 R90, -R76, 0x10, RZ ;  /* 0x000000104c5a7810 */ /* 0x000fe40007ffe1ff */
[----:B------:R-:W-:Y:S01]  /*2b00*/  IADD3.X R3, R77, UR18, R3, P1, !PT ;  /* 0x000000124d037c10 */ /* 0x000fe20008ffe403 */
[----:B------:R-:W-:Y:S01]  /*2b10*/  IMAD.SHL.U32 R77, R37, 0x2, RZ ;  /* 0x00000002254d7824 */ /* 0x000fe200078e00ff */
[C---:B------:R-:W-:Y:S02]  /*2b20*/  LEA R80, P1, R81.reuse, c[0x0][0x1c8], 0x1 ;  /* 0x0000720051507a11 */ /* 0x040fe400078208ff */
[----:B------:R-:W-:Y:S02]  /*2b30*/  LOP3.LUT R90, R90, 0xf, RZ, 0xc0, !PT ;  /* 0x0000000f5a5a7812 */ /* 0x000fe400078ec0ff */
[----:B------:R-:W-:Y:S01]  /*2b40*/  LEA.HI.X R81, R81, c[0x0][0x1cc], R3, 0x1, P1 ;  /* 0x0000730051517a11 */ /* 0x000fe200008f0c03 */
[----:B------:R-:W1:Y:S01]  /*2b50*/  SHFL.IDX PT, R89, R80, 0x3, 0x181f ;  /* 0x00781f0050597f89 */ /* 0x000e6200000e0000 */
[----:B------:R-:W-:-:S03]  /*2b60*/  IMAD.SHL.U32 R3, R36, 0x2, RZ ;  /* 0x0000000224037824 */ /* 0x000fc600078e00ff */
[----:B------:R-:W2:Y:S04]  /*2b70*/  SHFL.IDX PT, R79, R81, 0x3, 0x181f ;  /* 0x00781f00514f7f89 */ /* 0x000ea800000e0000 */
[----:B------:R-:W3:Y:S04]  /*2b80*/  SHFL.IDX PT, R84, R80, RZ, 0x181f ;  /* 0x00181fff50547589 */ /* 0x000ee800000e0000 */
[----:B------:R-:W4:Y:S04]  /*2b90*/  SHFL.IDX PT, R82, R80, 0x1, 0x181f ;  /* 0x00381f0050527f89 */ /* 0x000f2800000e0000 */
[----:B------:R-:W5:Y:S04]  /*2ba0*/  SHFL.IDX PT, R85, R81, RZ, 0x181f ;  /* 0x00181fff51557589 */ /* 0x000f6800000e0000 */
[----:B------:R-:W5:Y:S04]  /*2bb0*/  SHFL.IDX PT, R80, R80, 0x2, 0x181f ;  /* 0x00581f0050507f89 */ /* 0x000f6800000e0000 */
[----:B------:R-:W5:Y:S01]  /*2bc0*/  SHFL.IDX PT, R83, R81, 0x1, 0x181f ;  /* 0x00381f0051537f89 */ /* 0x000f6200000e0000 */
[----:B-1----:R-:W-:-:S03]  /*2bd0*/  IADD3 R90, P2, P1, R90, R89, R77 ;  /* 0x000000595a5a7210 */ /* 0x002fc6000795e04d */
[----:B------:R-:W1:Y:S01]  /*2be0*/  SHFL.IDX PT, R81, R81, 0x2, 0x181f ;  /* 0x00581f0051517f89 */ /* 0x000e6200000e0000 */
[--C-:B--2---:R-:W-:Y:S02]  /*2bf0*/  IADD3.X R91, RZ, R79, R78.reuse, P2, P1 ;  /* 0x0000004fff5b7210 */ /* 0x104fe400017e244e */
[----:B------:R-:W-:Y:S02]  /*2c00*/  IADD3 R88, P2, P1, R88, R89, R3 ;  /* 0x0000005958587210 */ /* 0x000fe4000795e003 */
[C---:B---3--:R-:W-:Y:S02]  /*2c10*/  IADD3 R92, P5, R84.reuse, R77, RZ ;  /* 0x0000004d545c7210 */ /* 0x048fe40007fbe0ff */
[--C-:B------:R-:W-:Y:S02]  /*2c20*/  IADD3.X R89, RZ, R79, R7.reuse, P2, P1 ;  /* 0x0000004fff597210 */ /* 0x100fe400017e2407 */
[----:B------:R-:W-:Y:S02]  /*2c30*/  IADD3 R94, P2, R84, R3, RZ ;  /* 0x00000003545e7210 */ /* 0x000fe40007f5e0ff */
[C---:B----4-:R-:W-:Y:S01]  /*2c40*/  IADD3 R84, P1, R82.reuse, R77, RZ ;  /* 0x0000004d52547210 */ /* 0x050fe20007f3e0ff */
[C---:B-----5:R-:W-:Y:S01]  /*2c50*/  IMAD.X R93, R85.reuse, 0x1, R78, P5 ;  /* 0x00000001555d7824 */ /* 0x060fe200028e064e */
[----:B------:R-:W-:Y:S01]  /*2c60*/  IADD3 R82, P5, R82, R3, RZ ;  /* 0x0000000352527210 */ /* 0x000fe20007fbe0ff */
[----:B------:R-:W-:Y:S01]  /*2c70*/  IMAD.X R95, R85, 0x1, R7, P2 ;  /* 0x00000001555f7824 */ /* 0x000fe200010e0607 */
[----:B------:R-:W-:-:S02]  /*2c80*/  IADD3 R96, P2, R80, R77, RZ ;  /* 0x0000004d50607210 */ /* 0x000fc40007f5e0ff */
[----:B------:R2:W-:Y:S01]  /*2c90*/  LDGSTS.E.BYPASS.LTC128B.128 [R241+0x8100], [R92.64], !P4 ;  /* 0x081000005cf17fae */ /* 0x0005e2000e101d4c */
[C-C-:B------:R-:W-:Y:S01]  /*2ca0*/  IMAD.X R85, R83.reuse, 0x1, R78.reuse, P1 ;  /* 0x0000000153557824 */ /* 0x140fe200008e064e */
[----:B------:R-:W-:Y:S01]  /*2cb0*/  IADD3 R80, P1, R80, R3, RZ ;  /* 0x0000000350507210 */ /* 0x000fe20007f3e0ff */
[--C-:B------:R-:W-:Y:S01]  /*2cc0*/  IMAD.X R83, R83, 0x1, R7.reuse, P5 ;  /* 0x0000000153537824 */ /* 0x100fe200028e0607 */
[----:B------:R-:W-:Y:S01]  /*2cd0*/  ISETP.NE.U32.AND P5, PT, R76, RZ, PT ;  /* 0x000000ff4c00720c */ /* 0x000fe20003fa5070 */
[C---:B-1----:R-:W-:Y:S01]  /*2ce0*/  IMAD.X R97, R81.reuse, 0x1, R78, P2 ;  /* 0x0000000151617824 */ /* 0x042fe200010e064e */
[----:B------:R-:W-:Y:S01]  /*2cf0*/  ISETP.NE.U32.AND P2, PT, R86, RZ, PT ;  /* 0x000000ff5600720c */ /* 0x000fe20003f45070 */
[----:B------:R-:W-:Y:S01]  /*2d00*/  IMAD.X R81, R81, 0x1, R7, P1 ;  /* 0x0000000151517824 */ /* 0x000fe200008e0607 */
[----:B------:R2:W-:Y:S04]  /*2d10*/  LDGSTS.E.BYPASS.LTC128B.128 [R241+0xc100], [R94.64], !P3 ;  /* 0x0c1000005ef17fae */ /* 0x0005e8000d901d4c */
[----:B------:R2:W-:Y:S04]  /*2d20*/  LDGSTS.E.BYPASS.LTC128B.128 [R241+0x9100], [R84.64], !P4 ;  /* 0x0910000054f17fae */ /* 0x0005e8000e101d4c */
[----:B------:R2:W-:Y:S04]  /*2d30*/  LDGSTS.E.BYPASS.LTC128B.128 [R241+0xd100], [R82.64], !P3 ;  /* 0x0d10000052f17fae */ /* 0x0005e8000d901d4c */
[----:B------:R2:W-:Y:S04]  /*2d40*/  LDGSTS.E.BYPASS.LTC128B.128 [R241+0xa100], [R96.64], !P4 ;  /* 0x0a10000060f17fae */ /* 0x0005e8000e101d4c */
[----:B------:R2:W-:Y:S04]  /*2d50*/  LDGSTS.E.BYPASS.LTC128B.128 [R241+0xe100], [R80.64], !P3 ;  /* 0x0e10000050f17fae */ /* 0x0005e8000d901d4c */
[----:B------:R2:W-:Y:S04]  /*2d60*/  LDGSTS.E.BYPASS.LTC128B.128.ZFILL [R241+0xb100], [R90.64], P5 ;  /* 0x0b1000005af17fae */ /* 0x0005e8000a941d4c */
[----:B------:R2:W-:Y:S02]  /*2d70*/  LDGSTS.E.BYPASS.LTC128B.128.ZFILL [R241+0xf100], [R88.64], P2 ;  /* 0x0f10000058f17fae */ /* 0x0005e40009141d4c */
.L_x_4:
[----:B------:R-:W-:Y:S01]  /*2d80*/  LOP3.LUT R6, R6, 0xffffffe0, RZ, 0xc0, !PT ;  /* 0xffffffe006067812 */ /* 0x000fe200078ec0ff */
[----:B------:R-:W-:Y:S01]  /*2d90*/  IMAD.MOV.U32 R76, RZ, RZ, -0x2 ;  /* 0xfffffffeff4c7424 */ /* 0x000fe200078e00ff */
[----:B------:R-:W-:Y:S01]  /*2da0*/  UIADD3 UR6, UR7, -0x2, URZ ;  /* 0xfffffffe07067890 */ /* 0x000fe2000fffe03f */
[----:B------:R-:W-:Y:S01]  /*2db0*/  IMAD.SHL.U32 R236, R4, 0x2, RZ ;  /* 0x0000000204ec7824 */ /* 0x000fe200078e00ff */
[----:B------:R-:W0:Y:S01]  /*2dc0*/  LDGDEPBAR ;  /* 0x00000000000079af */ /* 0x000e220000000000 */
[----:B------:R-:W-:Y:S01]  /*2dd0*/  IMAD.IADD R5, R5, 0x1, -R6 ;  /* 0x0000000105057824 */ /* 0x000fe200078e0a06 */
[----:B------:R-:W-:Y:S01]  /*2de0*/  UISETP.GE.AND UP0, UPT, UR6, UR8, UPT ;  /* 0x000000080600728c */ /* 0x000fe2000bf06270 */
[--C-:B------:R-:W-:Y:S01]  /*2df0*/  IMAD R234, R2, 0x2, R236.reuse ;  /* 0x0000000202ea7824 */ /* 0x100fe200078e02ec */
[----:B--2---:R-:W-:Y:S01]  /*2e00*/  LDSM.16.MT88.4 R96, [R236+0x4100] ;  /* 0x00410000ec60783b */ /* 0x004fe20000004200 */
[C---:B------:R-:W-:Y:S01]  /*2e10*/  IMAD R233, R0.reuse, 0x2, R236 ;  /* 0x0000000200e97824 */ /* 0x040fe200078e02ec */
[----:B------:R-:W-:Y:S01]  /*2e20*/  SHF.R.S32.HI R3, RZ, 0x1f, R5 ;  /* 0x0000001fff037819 */ /* 0x000fe20000011405 */
[----:B------:R-:W-:Y:S01]  /*2e30*/  IMAD R232, R0, 0x2, R234 ;  /* 0x0000000200e87824 */ /* 0x000fe200078e02ea */
[----:B------:R-:W-:Y:S02]  /*2e40*/  LDSM.16.MT88.4 R124, [R236+0x100] ;  /* 0x00010000ec7c783b */ /* 0x000fe40000004200 */
[----:B------:R-:W-:-:S02]  /*2e50*/  LEA.HI R3, R3, R5, RZ, 0x2 ;  /* 0x0000000503037211 */ /* 0x000fc400078f10ff */
[----:B------:R-:W-:Y:S02]  /*2e60*/  LDSM.16.MT88.4 R88, [R232+0x100] ;  /* 0x00010000e858783b */ /* 0x000fe40000004200 */
[----:B------:R-:W-:Y:S02]  /*2e70*/  LOP3.LUT R3, R3, 0x7ffffffc, RZ, 0xc0, !PT ;  /* 0x7ffffffc03037812 */ /* 0x000fe400078ec0ff */
[----:B------:R-:W-:Y:S03]  /*2e80*/  LDSM.16.MT88.4 R80, [R233+0x100] ;  /* 0x00010000e950783b */ /* 0x000fe60000004200 */
[----:B------:R-:W-:Y:S01]  /*2e90*/  IMAD.IADD R3, R5, 0x1, -R3 ;  /* 0x0000000105037824 */ /* 0x000fe200078e0a03 */
[----:B------:R-:W-:Y:S03]  /*2ea0*/  LDSM.16.MT88.4 R100, [R234+0x4100] ;  /* 0x00410000ea64783b */ /* 0x000fe60000004200 */
[----:B------:R-:W-:Y:S01]  /*2eb0*/  IMAD R76, R3, R76, UR15 ;  /* 0x0000000f034c7e24 */ /* 0x000fe2000f8e024c */
[----:B------:R-:W-:Y:S04]  /*2ec0*/  LDSM.16.MT88.4 R108, [R233+0x4100] ;  /* 0x00410000e96c783b */ /* 0x000fe80000004200 */
[----:B------:R-:W-:-:S02]  /*2ed0*/  ISETP.GT.AND P1, PT, R76, 0x1, PT ;  /* 0x000000014c00780c */ /* 0x000fc40003f24270 */
[C---:B------:R-:W-:Y:S02]  /*2ee0*/  ISETP.GT.AND P5, PT, R76.reuse, RZ, PT ;  /* 0x000000ff4c00720c */ /* 0x040fe40003fa4270 */
[----:B------:R-:W-:Y:S02]  /*2ef0*/  FSEL R19, R19, -INF , P1 ;  /* 0xff80000013137808 */ /* 0x000fe40000800000 */
[----:B------:R-:W-:Y:S02]  /*2f00*/  FSEL R3, R17, -INF , P1 ;  /* 0xff80000011037808 */ /* 0x000fe40000800000 */
[----:B------:R-:W-:Y:S02]  /*2f10*/  ISETP.GT.AND P1, PT, R76, 0x9, PT ;  /* 0x000000094c00780c */ /* 0x000fe40003f24270 */
[----:B------:R-:W-:Y:S02]  /*2f20*/  FSEL R18, R18, -INF , P5 ;  /* 0xff80000012127808 */ /* 0x000fe40002800000 */
[----:B------:R-:W-:-:S02]  /*2f30*/  FSEL R15, R15, -INF , P1 ;  /* 0xff8000000f0f7808 */ /* 0x000fc40000800000 */
[----:B------:R-:W-:Y:S02]  /*2f40*/  FSEL R13, R13, -INF , P1 ;  /* 0xff8000000d0d7808 */ /* 0x000fe40000800000 */
[----:B------:R-:W-:Y:S02]  /*2f50*/  FSEL R16, R16, -INF , P5 ;  /* 0xff80000010107808 */ /* 0x000fe40002800000 */
[C---:B------:R-:W-:Y:S02]  /*2f60*/  ISETP.GT.AND P1, PT, R76.reuse, 0x11, PT ;  /* 0x000000114c00780c */ /* 0x040fe40003f24270 */
[C---:B------:R-:W-:Y:S02]  /*2f70*/  ISETP.GT.AND P5, PT, R76.reuse, 0x10, PT ;  /* 0x000000104c00780c */ /* 0x040fe40003fa4270 */
[----:B------:R-:W-:Y:S02]  /*2f80*/  ISETP.GT.AND P2, PT, R76, 0x8, PT ;  /* 0x000000084c00780c */ /* 0x000fe40003f44270 */
[----:B------:R-:W-:-:S02]  /*2f90*/  FSEL R11, R11, -INF , P1 ;  /* 0xff8000000b0b7808 */ /* 0x000fc40000800000 */
[----:B------:R-:W-:Y:S02]  /*2fa0*/  FSEL R5, R9, -INF , P1 ;  /* 0xff80000009057808 */ /* 0x000fe40000800000 */
[----:B------:R-:W-:Y:S02]  /*2fb0*/  FSEL R10, R10, -INF , P5 ;  /* 0xff8000000a0a7808 */ /* 0x000fe40002800000 */
[----:B------:R-:W-:Y:S02]  /*2fc0*/  FSEL R7, R8, -INF , P5 ;  /* 0xff80000008077808 */ /* 0x000fe40002800000 */
[C---:B------:R-:W-:Y:S02]  /*2fd0*/  ISETP.GT.AND P1, PT, R76.reuse, 0x19, PT ;  /* 0x000000194c00780c */ /* 0x040fe40003f24270 */
[----:B------:R-:W-:Y:S02]  /*2fe0*/  ISETP.GT.AND P5, PT, R76, 0x20, PT ;  /* 0x000000204c00780c */ /* 0x000fe40003fa4270 */
[----:B------:R-:W-:-:S02]  /*2ff0*/  FSEL R17, R12, -INF , P2 ;  /* 0xff8000000c117808 */ /* 0x000fc40001000000 */
[----:B------:R-:W-:Y:S02]  /*3000*/  FSEL R8, R75, -INF , P1 ;  /* 0xff8000004b087808 */ /* 0x000fe40000800000 */
[----:B------:R-:W-:Y:S02]  /*3010*/  FSEL R12, R73, -INF , P1 ;  /* 0xff800000490c7808 */ /* 0x000fe40000800000 */
[----:B------:R-:W-:Y:S02]  /*3020*/  FSEL R14, R14, -INF , P2 ;  /* 0xff8000000e0e7808 */ /* 0x000fe40001000000 */
[----:B------:R-:W-:Y:S02]  /*3030*/  ISETP.GT.AND P1, PT, R76, 0x28, PT ;  /* 0x000000284c00780c */ /* 0x000fe40003f24270 */
[----:B------:R-:W-:Y:S02]  /*3040*/  FSEL R208, R68, -INF , P5 ;  /* 0xff80000044d07808 */ /* 0x000fe40002800000 */
[----:B------:R-:W-:-:S02]  /*3050*/  ISETP.GT.AND P2, PT, R76, 0x18, PT ;  /* 0x000000184c00780c */ /* 0x000fc40003f44270 */
[----:B------:R-:W-:Y:S02]  /*3060*/  FMNMX.FTZ R68, R16, R3, !PT ;  /* 0x0000000310447209 */ /* 0x000fe40007810000 */
[----:B------:R-:W-:Y:S02]  /*3070*/  FSEL R203, R64, -INF , P1 ;  /* 0xff80000040cb7808 */ /* 0x000fe40000800000 */
[----:B------:R-:W-:Y:S02]  /*3080*/  FSEL R9, R74, -INF , P2 ;  /* 0xff8000004a097808 */ /* 0x000fe40001000000 */
[----:B------:R-:W-:Y:S02]  /*3090*/  FSEL R6, R72, -INF , P2 ;  /* 0xff80000048067808 */ /* 0x000fe40001000000 */
[----:B------:R-:W-:Y:S01]  /*30a0*/  FMNMX.FTZ R64, R17, R68, !PT ;  /* 0x0000004411407209 */ /* 0x000fe20007810000 */
[----:B------:R-:W-:Y:S01]  /*30b0*/  LDSM.16.MT88.4 R72, [R234+0x100] ;  /* 0x00010000ea48783b */ /* 0x000fe20000004200 */
[----:B------:R-:W-:-:S02]  /*30c0*/  ISETP.GT.AND P2, PT, R76, 0x21, PT ;  /* 0x000000214c00780c */ /* 0x000fc40003f44270 */
[----:B------:R-:W-:Y:S02]  /*30d0*/  FSEL R195, R70, -INF , P5 ;  /* 0xff80000046c37808 */ /* 0x000fe40002800000 */
[C---:B------:R-:W-:Y:S02]  /*30e0*/  ISETP.GT.AND P5, PT, R76.reuse, 0x30, PT ;  /* 0x000000304c00780c */ /* 0x040fe40003fa4270 */
[----:B------:R-:W-:Y:S02]  /*30f0*/  FMNMX.FTZ R64, R13, R64, !PT ;  /* 0x000000400d407209 */ /* 0x000fe40007810000 */
[----:B------:R-:W-:Y:S02]  /*3100*/  FSEL R200, R71, -INF , P2 ;  /* 0xff80000047c87808 */ /* 0x000fe40001000000 */
[----:B------:R-:W-:Y:S02]  /*3110*/  FSEL R202, R69, -INF , P2 ;  /* 0xff80000045ca7808 */ /* 0x000fe40001000000 */
[----:B------:R-:W-:-:S02]  /*3120*/  ISETP.GT.AND P2, PT, R76, 0x29, PT ;  /* 0x000000294c00780c */ /* 0x000fc40003f44270 */
[----:B------:R-:W-:Y:S02]  /*3130*/  FSEL R151, R62, -INF , P5 ;  /* 0xff8000003e977808 */ /* 0x000fe40002800000 */
[----:B------:R-:W-:Y:S02]  /*3140*/  FMNMX.FTZ R62, R7, R64, !PT ;  /* 0x00000040073e7209 */ /* 0x000fe40007810000 */
[----:B------:R-:W-:Y:S02]  /*3150*/  FSEL R194, R66, -INF , P1 ;  /* 0xff80000042c27808 */ /* 0x000fe40000800000 */
[----:B------:R-:W-:Y:S02]  /*3160*/  FSEL R193, R67, -INF , P2 ;  /* 0xff80000043c17808 */ /* 0x000fe40001000000 */
[----:B------:R-:W-:Y:S02]  /*3170*/  FSEL R201, R65, -INF , P2 ;  /* 0xff80000041c97808 */ /* 0x000fe40001000000 */
[----:B------:R-:W-:-:S02]  /*3180*/  ISETP.GT.AND P2, PT, R76, 0x31, PT ;  /* 0x000000314c00780c */ /* 0x000fc40003f44270 */
[----:B------:R-:W-:Y:S02]  /*3190*/  ISETP.GT.AND P1, PT, R76, 0x38, PT ;  /* 0x000000384c00780c */ /* 0x000fe40003f24270 */
[----:B------:R-:W-:Y:S02]  /*31a0*/  FMNMX.FTZ R62, R5, R62, !PT ;  /* 0x0000003e053e7209 */ /* 0x000fe40007810000 */
[----:B------:R-:W-:Y:S02]  /*31b0*/  FSEL R152, R63, -INF , P2 ;  /* 0xff8000003f987808 */ /* 0x000fe40001000000 */
[----:B------:R-:W-:Y:S02]  /*31c0*/  FSEL R146, R61, -INF , P2 ;  /* 0xff8000003d927808 */ /* 0x000fe40001000000 */
[----:B------:R-:W-:Y:S02]  /*31d0*/  FSEL R148, R56, -INF , P1 ;  /* 0xff80000038947808 */ /* 0x000fe40000800000 */
[----:B------:R-:W-:-:S02]  /*31e0*/  ISETP.GT.AND P2, PT, R76, 0x39, PT ;  /* 0x000000394c00780c */ /* 0x000fc40003f44270 */
[----:B------:R-:W-:Y:S02]  /*31f0*/  FMNMX.FTZ R56, R6, R62, !PT ;  /* 0x0000003e06387209 */ /* 0x000fe40007810000 */
[----:B------:R-:W-:Y:S02]  /*3200*/  FSEL R147, R57, -INF , P2 ;  /* 0xff80000039937808 */ /* 0x000fe40001000000 */
[----:B------:R-:W-:Y:S02]  /*3210*/  FMNMX.FTZ R56, R12, R56, !PT ;  /* 0x000000380c387209 */ /* 0x000fe40007810000 */
[----:B------:R-:W-:Y:S02]  /*3220*/  FMNMX.FTZ R57, R18, R19, !PT ;  /* 0x0000001312397209 */ /* 0x000fe40007810000 */
[----:B------:R-:W-:Y:S02]  /*3230*/  FSEL R154, R59, -INF , P2 ;  /* 0xff8000003b9a7808 */ /* 0x000fe40001000000 */
[----:B------:R-:W-:-:S02]  /*3240*/  ISETP.GT.AND P2, PT, R76, 0x40, PT ;  /* 0x000000404c00780c */ /* 0x000fc40003f44270 */
[----:B------:R-:W-:Y:S02]  /*3250*/  FMNMX.FTZ R56, R208, R56, !PT ;  /* 0x00000038d0387209 */ /* 0x000fe40007810000 */
[----:B------:R-:W-:Y:S02]  /*3260*/  FMNMX.FTZ R57, R14, R57, !PT ;  /* 0x000000390e397209 */ /* 0x000fe40007810000 */
[----:B------:R-:W-:Y:S02]  /*3270*/  FSEL R153, R58, -INF , P1 ;  /* 0xff8000003a997808 */ /* 0x000fe40000800000 */
[----:B------:R-:W-:Y:S02]  /*3280*/  FSEL R161, R52, -INF , P2 ;  /* 0xff80000034a17808 */ /* 0x000fe40001000000 */
[----:B------:R-:W-:Y:S02]  /*3290*/  ISETP.GT.AND P1, PT, R76, 0x41, PT ;  /* 0x000000414c00780c */ /* 0x000fe40003f24270 */
[----:B------:R-:W-:-:S02]  /*32a0*/  FSEL R166, R54, -INF , P2 ;  /* 0xff80000036a67808 */ /* 0x000fc40001000000 */
[----:B------:R-:W-:Y:S02]  /*32b0*/  FMNMX.FTZ R52, R202, R56, !PT ;  /* 0x00000038ca347209 */ /* 0x000fe40007810000 */
[----:B------:R-:W-:Y:S02]  /*32c0*/  FMNMX.FTZ R54, R15, R57, !PT ;  /* 0x000000390f367209 */ /* 0x000fe40007810000 */
[----:B------:R-:W-:Y:S02]  /*32d0*/  FSEL R162, R53, -INF , P1 ;  /* 0xff80000035a27808 */ /* 0x000fe40000800000 */
[----:B------:R-:W-:Y:S02]  /*32e0*/  FMNMX.FTZ R52, R203, R52, !PT ;  /* 0x00000034cb347209 */ /* 0x000fe40007810000 */
[----:B------:R-:W-:Y:S02]  /*32f0*/  FMNMX.FTZ R53, R10, R54, !PT ;  /* 0x000000360a357209 */ /* 0x000fe40007810000 */
[----:B------:R-:W-:-:S02]  /*3300*/  ISETP.GT.AND P2, PT, R76, 0x48, PT ;  /* 0x000000484c00780c */ /* 0x000fc40003f44270 */
[----:B------:R-:W-:Y:S02]  /*3310*/  FSEL R145, R60, -INF , P5 ;  /* 0xff8000003c917808 */ /* 0x000fe40002800000 */
[----:B------:R-:W-:Y:S02]  /*3320*/  FMNMX.FTZ R52, R201, R52, !PT ;  /* 0x00000034c9347209 */ /* 0x000fe40007810000 */
[----:B------:R-:W-:Y:S02]  /*3330*/  FMNMX.FTZ R53, R11, R53, !PT ;  /* 0x000000350b357209 */ /* 0x000fe40007810000 */
[----:B------:R-:W-:Y:S02]  /*3340*/  FSEL R167, R55, -INF , P1 ;  /* 0xff80000037a77808 */ /* 0x000fe40000800000 */
[----:B------:R-:W-:Y:S02]  /*3350*/  FSEL R164, R48, -INF , P2 ;  /* 0xff80000030a47808 */ /* 0x000fe40001000000 */
[----:B------:R-:W-:-:S02]  /*3360*/  ISETP.GT.AND P1, PT, R76, 0x49, PT ;  /* 0x000000494c00780c */ /* 0x000fc40003f24270 */
[----:B------:R-:W-:Y:S02]  /*3370*/  FSEL R181, R50, -INF , P2 ;  /* 0xff80000032b57808 */ /* 0x000fe40001000000 */
[----:B------:R-:W-:Y:S02]  /*3380*/  FMNMX.FTZ R48, R145, R52, !PT ;  /* 0x0000003491307209 */ /* 0x000fe40007810000 */
[----:B------:R-:W-:Y:S02]  /*3390*/  FMNMX.FTZ R50, R9, R53, !PT ;  /* 0x0000003509327209 */ /* 0x000fe40007810000 */
[----:B------:R-:W-:Y:S02]  /*33a0*/  FSEL R163, R49, -INF , P1 ;  /* 0xff80000031a37808 */ /* 0x000fe40000800000 */
[----:B------:R-:W-:Y:S02]  /*33b0*/  FMNMX.FTZ R48, R146, R48, !PT ;  /* 0x0000003092307209 */ /* 0x000fe40007810000 */
[----:B------:R-:W-:-:S02]  /*33c0*/  FMNMX.FTZ R49, R8, R50, !PT ;  /* 0x0000003208317209 */ /* 0x000fc40007810000 */
[----:B------:R-:W-:Y:S02]  /*33d0*/  ISETP.GT.AND P2, PT, R76, 0x50, PT ;  /* 0x000000504c00780c */ /* 0x000fe40003f44270 */
        /* <DEDUP_REMOVED lines=44> */
[----:B------:R-:W-:Y:S01]  /*36a0*/  FSEL R157, R29, -INF , P1 ;  /* 0xff8000001d9d7808 */ /* 0x000fe20000800000 */
[----:B------:R-:W-:Y:S01]  /*36b0*/  LDSM.16.MT88.4 R32, [R234+0x4900] ;  /* 0x00490000ea20783b */ /* 0x000fe20000004200 */
[----:B------:R-:W-:Y:S02]  /*36c0*/  FMNMX.FTZ R28, R159, R28, !PT ;  /* 0x0000001c9f1c7209 */ /* 0x000fe40007810000 */
[----:B------:R-:W-:-:S02]  /*36d0*/  FMNMX.FTZ R29, R182, R30, !PT ;  /* 0x0000001eb61d7209 */ /* 0x000fc40007810000 */
[----:B------:R-:W-:Y:S02]  /*36e0*/  FSEL R149, R31, -INF , P1 ;  /* 0xff8000001f957808 */ /* 0x000fe40000800000 */
[----:B------:R-:W-:Y:S02]  /*36f0*/  ISETP.GT.AND P1, PT, R76, 0x70, PT ;  /* 0x000000704c00780c */ /* 0x000fe40003f24270 */
[----:B------:R-:W-:Y:S02]  /*3700*/  FMNMX.FTZ R28, R158, R28, !PT ;  /* 0x0000001c9e1c7209 */ /* 0x000fe40007810000 */
[----:B------:R-:W-:Y:S02]  /*3710*/  FMNMX.FTZ R29, R188, R29, !PT ;  /* 0x0000001dbc1d7209 */ /* 0x000fe40007810000 */
[----:B------:R-:W-:Y:S02]  /*3720*/  ISETP.GT.AND P5, PT, R76, 0x71, PT ;  /* 0x000000714c00780c */ /* 0x000fe40003fa4270 */
[----:B------:R-:W-:-:S02]  /*3730*/  FSEL R144, R24, -INF , P1 ;  /* 0xff80000018907808 */ /* 0x000fc40000800000 */
[----:B------:R-:W-:Y:S02]  /*3740*/  FMNMX.FTZ R28, R157, R28, !PT ;  /* 0x0000001c9d1c7209 */ /* 0x000fe40007810000 */
[----:B------:R-:W-:Y:S02]  /*3750*/  FMNMX.FTZ R29, R183, R29, !PT ;  /* 0x0000001db71d7209 */ /* 0x000fe40007810000 */
[----:B------:R-:W-:Y:S02]  /*3760*/  ISETP.GT.AND P2, PT, R76, 0x78, PT ;  /* 0x000000784c00780c */ /* 0x000fe40003f44270 */
[----:B------:R-:W-:Y:S02]  /*3770*/  FSEL R135, R25, -INF , P5 ;  /* 0xff80000019877808 */ /* 0x000fe40002800000 */
[----:B------:R-:W-:Y:S02]  /*3780*/  FMNMX.FTZ R28, R144, R28, !PT ;  /* 0x0000001c901c7209 */ /* 0x000fe40007810000 */
[----:B------:R-:W-:-:S02]  /*3790*/  FMNMX.FTZ R29, R180, R29, !PT ;  /* 0x0000001db41d7209 */ /* 0x000fc40007810000 */
[----:B------:R-:W-:Y:S02]  /*37a0*/  FSEL R66, R26, -INF , P1 ;  /* 0xff8000001a427808 */ /* 0x000fe40000800000 */
[----:B------:R-:W-:Y:S02]  /*37b0*/  ISETP.GT.AND P1, PT, R76, 0x79, PT ;  /* 0x000000794c00780c */ /* 0x000fe40003f24270 */
[----:B------:R-:W-:Y:S02]  /*37c0*/  FSEL R134, R20, -INF , P2 ;  /* 0xff80000014867808 */ /* 0x000fe40001000000 */
[----:B------:R-:W-:Y:S02]  /*37d0*/  FMNMX.FTZ R28, R135, R28, !PT ;  /* 0x0000001c871c7209 */ /* 0x000fe40007810000 */
[----:B------:R-:W-:Y:S02]  /*37e0*/  FMNMX.FTZ R29, R165, R29, !PT ;  /* 0x0000001da51d7209 */ /* 0x000fe40007810000 */
[----:B------:R-:W-:-:S02]  /*37f0*/  FSEL R67, R21, -INF , P1 ;  /* 0xff80000015437808 */ /* 0x000fc40000800000 */
[----:B------:R-:W-:Y:S02]  /*3800*/  FMNMX.FTZ R20, R134, R28, !PT ;  /* 0x0000001c86147209 */ /* 0x000fe40007810000 */
[----:B------:R-:W-:Y:S02]  /*3810*/  FMNMX.FTZ R24, R156, R29, !PT ;  /* 0x0000001d9c187209 */ /* 0x000fe40007810000 */
[----:B------:R-:W-:Y:S01]  /*3820*/  FMNMX.FTZ R20, R67, R20, !PT ;  /* 0x0000001443147209 */ /* 0x000fe20007810000 */
[----:B------:R-:W-:Y:S01]  /*3830*/  LDSM.16.MT88.4 R28, [R233+0x4900] ;  /* 0x00490000e91c783b */ /* 0x000fe20000004200 */
[----:B------:R-:W-:Y:S02]  /*3840*/  FMNMX.FTZ R24, R155, R24, !PT ;  /* 0x000000189b187209 */ /* 0x000fe40007810000 */
[----:B------:R-:W-:Y:S01]  /*3850*/  FSEL R65, R27, -INF , P5 ;  /* 0xff8000001b417808 */ /* 0x000fe20002800000 */
[----:B------:R-:W1:Y:S01]  /*3860*/  SHFL.BFLY PT, R21, R20, 0x2, 0x1f ;  /* 0x0c401f0014157f89 */ /* 0x000e6200000e0000 */
[----:B------:R-:W-:-:S02]  /*3870*/  FMNMX.FTZ R24, R150, R24, !PT ;  /* 0x0000001896187209 */ /* 0x000fc40007810000 */
[----:B------:R-:W-:Y:S02]  /*3880*/  FSEL R64, R22, -INF , P2 ;  /* 0xff80000016407808 */ /* 0x000fe40001000000 */
[----:B------:R-:W-:Y:S02]  /*3890*/  FMNMX.FTZ R24, R149, R24, !PT ;  /* 0x0000001895187209 */ /* 0x000fe40007810000 */
[----:B------:R-:W-:Y:S02]  /*38a0*/  FSEL R62, R23, -INF , P1 ;  /* 0xff800000173e7808 */ /* 0x000fe40000800000 */
[----:B------:R-:W-:-:S04]  /*38b0*/  FMNMX.FTZ R24, R66, R24, !PT ;  /* 0x0000001842187209 */ /* 0x000fc80007810000 */
[----:B------:R-:W-:Y:S02]  /*38c0*/  FMNMX.FTZ R22, R65, R24, !PT ;  /* 0x0000001841167209 */ /* 0x000fe40007810000 */
[----:B------:R-:W-:Y:S02]  /*38d0*/  LDSM.16.MT88.4 R24, [R236+0x900] ;  /* 0x00090000ec18783b */ /* 0x000fe40000004200 */
[----:B------:R-:W-:-:S04]  /*38e0*/  FMNMX.FTZ R22, R64, R22, !PT ;  /* 0x0000001640167209 */ /* 0x000fc80007810000 */
[----:B------:R-:W-:Y:S02]  /*38f0*/  FMNMX.FTZ R22, R62, R22, !PT ;  /* 0x000000163e167209 */ /* 0x000fe40007810000 */
[----:B-1----:R-:W-:-:S03]  /*3900*/  FMNMX.FTZ R20, R20, R21, !PT ;  /* 0x0000001514147209 */ /* 0x002fc60007810000 */
[----:B------:R-:W1:Y:S04]  /*3910*/  SHFL.BFLY PT, R21, R22, 0x2, 0x1f ;  /* 0x0c401f0016157f89 */ /* 0x000e6800000e0000 */
[----:B------:R-:W2:Y:S01]  /*3920*/  SHFL.BFLY PT, R132, R20, 0x1, 0x1f ;  /* 0x0c201f0014847f89 */ /* 0x000ea200000e0000 */
[----:B-1----:R-:W-:Y:S02]  /*3930*/  FMNMX.FTZ R21, R22, R21, !PT ;  /* 0x0000001516157209 */ /* 0x002fe40007810000 */
[----:B--2---:R-:W-:-:S03]  /*3940*/  FMNMX.FTZ R132, R20, R132, !PT ;  /* 0x0000008414847209 */ /* 0x004fc60007810000 */
[----:B------:R-:W1:Y:S01]  /*3950*/  SHFL.BFLY PT, R20, R21, 0x1, 0x1f ;  /* 0x0c201f0015147f89 */ /* 0x000e6200000e0000 */
[C---:B------:R-:W-:Y:S01]  /*3960*/  FSETP.NEU.FTZ.AND P1, PT, R132.reuse, -INF , PT ;  /* 0xff8000008400780b */ /* 0x040fe20003f3d000 */
[----:B------:R-:W-:-:S05]  /*3970*/  FMUL.FTZ R133, R132, c[0x0][0x2d0] ;  /* 0x0000b40084857a20 */ /* 0x000fca0000410000 */
[----:B------:R-:W-:-:S05]  /*3980*/  FSEL R133, R133, RZ, P1 ;  /* 0x000000ff85857208 */ /* 0x000fca0000800000 */
[--C-:B------:R-:W-:Y:S02]  /*3990*/  FFMA.FTZ R57, R3, c[0x0][0x2d0], -R133.reuse ;  /* 0x0000b40003397a23 */ /* 0x100fe40000010885 */
[--C-:B------:R-:W-:Y:S02]  /*39a0*/  FFMA.FTZ R58, R16, c[0x0][0x2d0], -R133.reuse ;  /* 0x0000b400103a7a23 */ /* 0x100fe40000010885 */
[--C-:B------:R-:W-:Y:S02]  /*39b0*/  FFMA.FTZ R56, R17, c[0x0][0x2d0], -R133.reuse ;  /* 0x0000b40011387a23 */ /* 0x100fe40000010885 */
[--C-:B------:R-:W-:Y:S01]  /*39c0*/  FFMA.FTZ R52, R13, c[0x0][0x2d0], -R133.reuse ;  /* 0x0000b4000d347a23 */ /* 0x100fe20000010885 */
[----:B------:R-:W-:Y:S01]  /*39d0*/  MUFU.EX2 R57, R57 ;  /* 0x0000003900397308 */ /* 0x000fe20000000800 */
[--C-:B------:R-:W-:Y:S02]  /*39e0*/  FFMA.FTZ R55, R7, c[0x0][0x2d0], -R133.reuse ;  /* 0x0000b40007377a23 */ /* 0x100fe40000010885 */
[--C-:B------:R-:W-:Y:S01]  /*39f0*/  FFMA.FTZ R51, R5, c[0x0][0x2d0], -R133.reuse ;  /* 0x0000b40005337a23 */ /* 0x100fe20000010885 */
[----:B-1----:R-:W-:Y:S01]  /*3a00*/  FMNMX.FTZ R3, R20, R21, !PT ;  /* 0x0000001514037209 */ /* 0x002fe20007810000 */
[--C-:B------:R-:W-:Y:S01]  /*3a10*/  FFMA.FTZ R50, R6, c[0x0][0x2d0], -R133.reuse ;  /* 0x0000b40006327a23 */ /* 0x100fe20000010885 */
[----:B------:R-:W-:Y:S01]  /*3a20*/  LDSM.16.MT88.4 R20, [R234+0x900] ;  /* 0x00090000ea14783b */ /* 0x000fe20000004200 */
[--C-:B------:R-:W-:Y:S01]  /*3a30*/  FFMA.FTZ R47, R12, c[0x0][0x2d0], -R133.reuse ;  /* 0x0000b4000c2f7a23 */ /* 0x100fe20000010885 */
[C---:B------:R-:W-:Y:S01]  /*3a40*/  FSETP.NEU.FTZ.AND P1, PT, R3.reuse, -INF , PT ;  /* 0xff8000000300780b */ /* 0x040fe20003f3d000 */
[----:B------:R-:W-:Y:S01]  /*3a50*/  FMUL.FTZ R63, R3, c[0x0][0x2d0] ;  /* 0x0000b400033f7a20 */ /* 0x000fe20000410000 */
[----:B------:R-:W1:Y:S01]  /*3a60*/  LDSM.16.MT88.4 R4, [R232+0x4100] ;  /* 0x00410000e804783b */ /* 0x000e620000004200 */
[----:B------:R-:W2:Y:S01]  /*3a70*/  MUFU.EX2 R58, R58 ;  /* 0x0000003a003a7308 */ /* 0x000ea20000000800 */
[----:B------:R-:W-:-:S02]  /*3a80*/  FFMA.FTZ R46, R208, c[0x0][0x2d0], -R133 ;  /* 0x0000b400d02e7a23 */ /* 0x000fc40000010885 */
[----:B------:R-:W-:Y:S01]  /*3a90*/  FSEL R63, R63, RZ, P1 ;  /* 0x000000ff3f3f7208 */ /* 0x000fe20000800000 */
[--C-:B------:R-:W-:Y:S01]  /*3aa0*/  FFMA.FTZ R43, R202, c[0x0][0x2d0], -R133.reuse ;  /* 0x0000b400ca2b7a23 */ /* 0x100fe20000010885 */
[----:B------:R-:W-:Y:S01]  /*3ab0*/  PLOP3.LUT P1, PT, PT, PT, UP0, 0x80, 0x0 ;  /* 0x000000000000781c */ /* 0x000fe20003f2f008 */
[----:B------:R-:W-:Y:S02]  /*3ac0*/  FFMA.FTZ R42, R203, c[0x0][0x2d0], -R133 ;  /* 0x0000b400cb2a7a23 */ /* 0x000fe40000010885 */
[--C-:B------:R-:W-:Y:S01]  /*3ad0*/  FFMA.FTZ R61, R18, c[0x0][0x2d0], -R63.reuse ;  /* 0x0000b400123d7a23 */ /* 0x100fe2000001083f */
[----:B------:R-:W-:Y:S01]  /*3ae0*/  MUFU.EX2 R56, R56 ;  /* 0x0000003800387308 */ /* 0x000fe20000000800 */
[--C-:B------:R-:W-:Y:S02]  /*3af0*/  FFMA.FTZ R60, R19, c[0x0][0x2d0], -R63.reuse ;  /* 0x0000b400133c7a23 */ /* 0x100fe4000001083f */
[--C-:B------:R-:W-:Y:S01]  /*3b00*/  FFMA.FTZ R59, R14, c[0x0][0x2d0], -R63.reuse ;  /* 0x0000b4000e3b7a23 */ /* 0x100fe2000001083f */
[----:B------:R-:W-:Y:S01]  /*3b10*/  LDSM.16.MT88.4 R16, [R233+0x900] ;  /* 0x00090000e910783b */ /* 0x000fe20000004200 */
[----:B------:R-:W-:-:S02]  /*3b20*/  FFMA.FTZ R53, R15, c[0x0][0x2d0], -R63 ;  /* 0x0000b4000f357a23 */ /* 0x000fc4000001083f */
[--C-:B------:R-:W-:Y:S01]  /*3b30*/  FFMA.FTZ R54, R10, c[0x0][0x2d0], -R63.reuse ;  /* 0x0000b4000a367a23 */ /* 0x100fe2000001083f */
[----:B------:R-:W3:Y:S01]  /*3b40*/  MUFU.EX2 R52, R52 ;  /* 0x0000003400347308 */ /* 0x000ee20000000800 */
[----:B------:R-:W4:Y:S01]  /*3b50*/  LDSM.16.MT88.4 R12, [R232+0x900] ;  /* 0x00090000e80c783b */ /* 0x000f220000004200 */
[--C-:B------:R-:W-:Y:S01]  /*3b60*/  FFMA.FTZ R49, R11, c[0x0][0x2d0], -R63.reuse ;  /* 0x0000b4000b317a23 */ /* 0x100fe2000001083f */
[----:B--2---:R-:W-:Y:S01]  /*3b70*/  F2FP.PACK_AB R112, R57, R58 ;  /* 0x0000003a3970723e */ /* 0x004fe200000000ff */
[--C-:B------:R-:W-:Y:S02]  /*3b80*/  FFMA.FTZ R48, R9, c[0x0][0x2d0], -R63.reuse ;  /* 0x0000b40009307a23 */ /* 0x100fe4000001083f */
[----:B------:R-:W-:Y:S02]  /*3b90*/  FFMA.FTZ R45, R8, c[0x0][0x2d0], -R63 ;  /* 0x0000b400082d7a23 */ /* 0x000fe4000001083f */
[----:B------:R-:W-:Y:S01]  /*3ba0*/  MUFU.EX2 R61, R61 ;  /* 0x0000003d003d7308 */ /* 0x000fe20000000800 */
[----:B------:R-:W2:Y:S01]  /*3bb0*/  LDSM.16.MT88.4 R8, [R236+0x4900] ;  /* 0x00490000ec08783b */ /* 0x000ea20000004200 */
[----:B------:R-:W-:-:S02]  /*3bc0*/  FFMA.FTZ R2, R201, c[0x0][0x2d0], -R133 ;  /* 0x0000b400c9027a23 */ /* 0x000fc40000010885 */
[--C-:B------:R-:W-:Y:S02]  /*3bd0*/  FFMA.FTZ R44, R195, c[0x0][0x2d0], -R63.reuse ;  /* 0x0000b400c32c7a23 */ /* 0x100fe4000001083f */
[--C-:B------:R-:W-:Y:S02]  /*3be0*/  FFMA.FTZ R41, R200, c[0x0][0x2d0], -R63.reuse ;  /* 0x0000b400c8297a23 */ /* 0x100fe4000001083f */
[----:B------:R-:W5:Y:S01]  /*3bf0*/  MUFU.EX2 R60, R60 ;  /* 0x0000003c003c7308 */ /* 0x000f620000000800 */
[----:B---3--:R-:W-:Y:S01]  /*3c00*/  F2FP.PACK_AB R114, R52, R56 ;  /* 0x000000383472723e */ /* 0x008fe200000000ff */
[--C-:B------:R-:W-:Y:S02]  /*3c10*/  FFMA.FTZ R40, R194, c[0x0][0x2d0], -R63.reuse ;  /* 0x0000b400c2287a23 */ /* 0x100fe4000001083f */
[----:B------:R-:W-:Y:S02]  /*3c20*/  FFMA.FTZ R0, R193, c[0x0][0x2d0], -R63 ;  /* 0x0000b400c1007a23 */ /* 0x000fe4000001083f */
[----:B------:R-:W-:-:S02]  /*3c30*/  FFMA.FTZ R145, R145, c[0x0][0x2d0], -R133 ;  /* 0x0000b40091917a23 */ /* 0x000fc40000010885 */
[----:B------:R-:W-:Y:S01]  /*3c40*/  MUFU.EX2 R59, R59 ;  /* 0x0000003b003b7308 */ /* 0x000fe20000000800 */
[--C-:B------:R-:W-:Y:S02]  /*3c50*/  FFMA.FTZ R146, R146, c[0x0][0x2d0], -R133.reuse ;  /* 0x0000b40092927a23 */ /* 0x100fe40000010885 */
[--C-:B------:R-:W-:Y:S02]  /*3c60*/  FFMA.FTZ R148, R148, c[0x0][0x2d0], -R133.reuse ;  /* 0x0000b40094947a23 */ /* 0x100fe40000010885 */
[----:B------:R-:W-:Y:S02]  /*3c70*/  FFMA.FTZ R147, R147, c[0x0][0x2d0], -R133 ;  /* 0x0000b40093937a23 */ /* 0x000fe40000010885 */
[--C-:B------:R-:W-:Y:S01]  /*3c80*/  FFMA.FTZ R151, R151, c[0x0][0x2d0], -R63.reuse ;  /* 0x0000b40097977a23 */ /* 0x100fe2000001083f */
[----:B------:R-:W3:Y:S01]  /*3c90*/  MUFU.EX2 R53, R53 ;  /* 0x0000003500357308 */ /* 0x000ee20000000800 */
[----:B-----5:R-:W-:Y:S01]  /*3ca0*/  F2FP.PACK_AB R113, R60, R61 ;  /* 0x0000003d3c71723e */ /* 0x020fe200000000ff */
[----:B------:R-:W-:-:S02]  /*3cb0*/  FFMA.FTZ R152, R152, c[0x0][0x2d0], -R63 ;  /* 0x0000b40098987a23 */ /* 0x000fc4000001083f */
[--C-:B------:R-:W-:Y:S02]  /*3cc0*/  FFMA.FTZ R153, R153, c[0x0][0x2d0], -R63.reuse ;  /* 0x0000b40099997a23 */ /* 0x100fe4000001083f */
[----:B------:R-:W-:Y:S02]  /*3cd0*/  FFMA.FTZ R154, R154, c[0x0][0x2d0], -R63 ;  /* 0x0000b4009a9a7a23 */ /* 0x000fe4000001083f */
[----:B------:R-:W-:Y:S01]  /*3ce0*/  MUFU.EX2 R55, R55 ;  /* 0x0000003700377308 */ /* 0x000fe20000000800 */
[--C-:B------:R-:W-:Y:S02]  /*3cf0*/  FFMA.FTZ R161, R161, c[0x0][0x2d0], -R133.reuse ;  /* 0x0000b400a1a17a23 */ /* 0x100fe40000010885 */
[--C-:B------:R-:W-:Y:S02]  /*3d00*/  FFMA.FTZ R162, R162, c[0x0][0x2d0], -R133.reuse ;  /* 0x0000b400a2a27a23 */ /* 0x100fe40000010885 */
[--C-:B------:R-:W-:Y:S02]  /*3d10*/  FFMA.FTZ R164, R164, c[0x0][0x2d0], -R133.reuse ;  /* 0x0000b400a4a47a23 */ /* 0x100fe40000010885 */
[----:B------:R-:W-:Y:S01]  /*3d20*/  FFMA.FTZ R163, R163, c[0x0][0x2d0], -R133 ;  /* 0x0000b400a3a37a23 */ /* 0x000fe20000010885 */
[----:B---3--:R-:W-:Y:S01]  /*3d30*/  F2FP.PACK_AB R115, R53, R59 ;  /* 0x0000003b3573723e */ /* 0x008fe200000000ff */
[----:B------:R-:W3:Y:S01]  /*3d40*/  MUFU.EX2 R51, R51 ;  /* 0x0000003300337308 */ /* 0x000ee20000000800 */
[----:B------:R-:W-:-:S02]  /*3d50*/  FFMA.FTZ R166, R166, c[0x0][0x2d0], -R63 ;  /* 0x0000b400a6a67a23 */ /* 0x000fc4000001083f */
[--C-:B------:R-:W-:Y:S02]  /*3d60*/  FFMA.FTZ R167, R167, c[0x0][0x2d0], -R63.reuse ;  /* 0x0000b400a7a77a23 */ /* 0x100fe4000001083f */
[--C-:B------:R-:W-:Y:S01]  /*3d70*/  FFMA.FTZ R181, R181, c[0x0][0x2d0], -R63.reuse ;  /* 0x0000b400b5b57a23 */ /* 0x100fe2000001083f */
[C---:B------:R-:W-:Y:S01]  /*3d80*/  HMMA.16816.F32 R84, R112.reuse, R88, RZ ;  /* 0x000000587054723c */ /* 0x040fe200000018ff */
[----:B------:R-:W-:Y:S01]  /*3d90*/  FFMA.FTZ R182, R182, c[0x0][0x2d0], -R63 ;  /* 0x0000b400b6b67a23 */ /* 0x000fe2000001083f */
[----:B------:R-:W-:Y:S01]  /*3da0*/  MUFU.EX2 R50, R50 ;  /* 0x0000003200327308 */ /* 0x000fe20000000800 */
[--C-:B------:R-:W-:Y:S02]  /*3db0*/  FFMA.FTZ R192, R192, c[0x0][0x2d0], -R133.reuse ;  /* 0x0000b400c0c07a23 */ /* 0x100fe40000010885 */
[--C-:B------:R-:W-:Y:S02]  /*3dc0*/  FFMA.FTZ R191, R191, c[0x0][0x2d0], -R133.reuse ;  /* 0x0000b400bfbf7a23 */ /* 0x100fe40000010885 */
[--C-:B------:R-:W-:Y:S01]  /*3dd0*/  FFMA.FTZ R190, R190, c[0x0][0x2d0], -R133.reuse ;  /* 0x0000b400bebe7a23 */ /* 0x100fe20000010885 */
[----:B------:R-:W-:Y:S01]  /*3de0*/  HMMA.16816.F32 R88, R112, R90, RZ ;  /* 0x0000005a7058723c */ /* 0x000fe200000018ff */
[----:B------:R-:W-:Y:S01]  /*3df0*/  FFMA.FTZ R189, R189, c[0x0][0x2d0], -R133 ;  /* 0x0000b400bdbd7a23 */ /* 0x000fe20000010885 */
[----:B------:R-:W-:Y:S01]  /*3e00*/  MUFU.EX2 R47, R47 ;  /* 0x0000002f002f7308 */ /* 0x000fe20000000800 */
        /* <DEDUP_REMOVED lines=11> */
[----:B------:R-:W5:Y:S01]  /*3ec0*/  MUFU.EX2 R49, R49 ;  /* 0x0000003100317308 */ /* 0x000f620000000800 */
[----:B------:R-:W-:-:S02]  /*3ed0*/  FFMA.FTZ R156, R156, c[0x0][0x2d0], -R63 ;  /* 0x0000b4009c9c7a23 */ /* 0x000fc4000001083f */
[--C-:B------:R-:W-:Y:S02]  /*3ee0*/  FFMA.FTZ R155, R155, c[0x0][0x2d0], -R63.reuse ;  /* 0x0000b4009b9b7a23 */ /* 0x100fe4000001083f */
[--C-:B------:R-:W-:Y:S01]  /*3ef0*/  FFMA.FTZ R150, R150, c[0x0][0x2d0], -R63.reuse ;  /* 0x0000b40096967a23 */ /* 0x100fe2000001083f */
[C---:B------:R-:W-:Y:S01]  /*3f00*/  HMMA.16816.F32 R128, R112.reuse, R124, RZ ;  /* 0x0000007c7080723c */ /* 0x040fe200000018ff */
[----:B------:R-:W-:Y:S01]  /*3f10*/  FFMA.FTZ R149, R149, c[0x0][0x2d0], -R63 ;  /* 0x0000b40095957a23 */ /* 0x000fe2000001083f */
[----:B------:R-:W-:Y:S01]  /*3f20*/  MUFU.EX2 R48, R48 ;  /* 0x0000003000307308 */ /* 0x000fe20000000800 */
[----:B------:R-:W-:Y:S02]  /*3f30*/  FADD.FTZ R57, R58, R57 ;  /* 0x000000393a397221 */ /* 0x000fe40000010000 */
[----:B------:R-:W-:Y:S02]  /*3f40*/  FADD.FTZ R60, R61, R60 ;  /* 0x0000003c3d3c7221 */ /* 0x000fe40000010000 */
[----:B------:R-:W-:Y:S01]  /*3f50*/  FADD.FTZ R56, R56, R57 ;  /* 0x0000003938387221 */ /* 0x000fe20000010000 */
[----:B------:R-:W-:Y:S01]  /*3f60*/  HMMA.16816.F32 R68, R112, R72, RZ ;  /* 0x000000487044723c */ /* 0x000fe200000018ff */
[----:B------:R-:W-:Y:S01]  /*3f70*/  FADD.FTZ R59, R59, R60 ;  /* 0x0000003c3b3b7221 */ /* 0x000fe20000010000 */
[----:B------:R-:W1:Y:S01]  /*3f80*/  MUFU.EX2 R45, R45 ;  /* 0x0000002d002d7308 */ /* 0x000e620000000800 */
[----:B------:R-:W-:-:S02]  /*3f90*/  FFMA.FTZ R249, R67, c[0x0][0x2d0], -R133 ;  /* 0x0000b40043f97a23 */ /* 0x000fc40000010885 */
[----:B------:R-:W-:Y:S02]  /*3fa0*/  FFMA.FTZ R248, R62, c[0x0][0x2d0], -R63 ;  /* 0x0000b4003ef87a23 */ /* 0x000fe4000001083f */
[----:B------:R-:W-:Y:S01]  /*3fb0*/  FADD.FTZ R56, R52, R56 ;  /* 0x0000003834387221 */ /* 0x000fe20000010000 */
[C---:B------:R-:W-:Y:S01]  /*3fc0*/  HMMA.16816.F32 R76, R112.reuse, R80, RZ ;  /* 0x00000050704c723c */ /* 0x040fe200000018ff */
[----:B------:R-:W-:Y:S01]  /*3fd0*/  FADD.FTZ R59, R53, R59 ;  /* 0x0000003b353b7221 */ /* 0x000fe20000010000 */
[----:B------:R-:W-:Y:S06]  /*3fe0*/  MUFU.EX2 R46, R46 ;  /* 0x0000002e002e7308 */ /* 0x000fec0000000800 */
[C---:B------:R-:W-:Y:S02]  /*3ff0*/  HMMA.16816.F32 R120, R112.reuse, R100, RZ ;  /* 0x000000647078723c */ /* 0x040fe400000018ff */
[----:B------:R-:W1:Y:S06]  /*4000*/  MUFU.EX2 R43, R43 ;  /* 0x0000002b002b7308 */ /* 0x000e6c0000000800 */
[C---:B------:R-:W-:Y:S02]  /*4010*/  HMMA.16816.F32 R104, R112.reuse, R108, RZ ;  /* 0x0000006c7068723c */ /* 0x040fe400000018ff */
        /* <DEDUP_REMOVED lines=10> */
[----:B------:R-:W2:Y:S06]  /*40c0*/  MUFU.EX2 R0, R0 ;  /* 0x0000000000007308 */ /* 0x000eac0000000800 */
[C---:B-1----:R-:W-:Y:S02]  /*40d0*/  HMMA.16816.F32 R116, R112.reuse, R4, RZ ;  /* 0x000000047074723c */ /* 0x042fe400000018ff */
[----:B------:R-:W-:Y:S05]  /*40e0*/  MUFU.EX2 R145, R145 ;  /* 0x0000009100917308 */ /* 0x000fea0000000800 */
[----:B---3--:R-:W-:Y:S01]  /*40f0*/  F2FP.PACK_AB R4, R51, R55 ;  /* 0x000000373304723e */ /* 0x008fe200000000ff */
[----:B------:R-:W-:Y:S01]  /*4100*/  HMMA.16816.F32 R112, R112, R6, RZ ;  /* 0x000000067070723c */ /* 0x000fe200000018ff */
[----:B-----5:R-:W-:Y:S01]  /*4110*/  F2FP.PACK_AB R5, R49, R54 ;  /* 0x000000363105723e */ /* 0x020fe200000000ff */
[----:B------:R-:W1:Y:S01]  /*4120*/  MUFU.EX2 R146, R146 ;  /* 0x0000009200927308 */ /* 0x000e620000000800 */
[----:B------:R-:W-:-:S02]  /*4130*/  FADD.FTZ R55, R55, R56 ;  /* 0x0000003837377221 */ /* 0x000fc40000010000 */
[----:B------:R-:W-:Y:S02]  /*4140*/  FADD.FTZ R54, R54, R59 ;  /* 0x0000003b36367221 */ /* 0x000fe40000010000 */
[----:B------:R-:W-:Y:S01]  /*4150*/  F2FP.PACK_AB R6, R47, R50 ;  /* 0x000000322f06723e */ /* 0x000fe200000000ff */
[----:B------:R-:W-:Y:S01]  /*4160*/  FADD.FTZ R55, R51, R55 ;  /* 0x0000003733377221 */ /* 0x000fe20000010000 */
[----:B------:R-:W-:Y:S01]  /*4170*/  F2FP.PACK_AB R7, R45, R48 ;  /* 0x000000302d07723e */ /* 0x000fe200000000ff */
[----:B------:R-:W-:Y:S01]  /*4180*/  MUFU.EX2 R148, R148 ;  /* 0x0000009400947308 */ /* 0x000fe20000000800 */
[----:B------:R-:W-:Y:S02]  /*4190*/  FADD.FTZ R54, R49, R54 ;  /* 0x0000003631367221 */ /* 0x000fe40000010000 */
[----:B------:R-:W-:Y:S02]  /*41a0*/  FADD.FTZ R50, R50, R55 ;  /* 0x0000003732327221 */ /* 0x000fe40000010000 */
[----:B------:R-:W-:Y:S01]  /*41b0*/  FADD.FTZ R48, R48, R54 ;  /* 0x0000003630307221 */ /* 0x000fe20000010000 */
[----:B----4-:R-:W-:Y:S01]  /*41c0*/  HMMA.16816.F32 R84, R4, R12, R84 ;  /* 0x0000000c0454723c */ /* 0x010fe20000001854 */
[----:B------:R-:W-:Y:S01]  /*41d0*/  FADD.FTZ R50, R47, R50 ;  /* 0x000000322f327221 */ /* 0x000fe20000010000 */
[----:B------:R-:W3:Y:S01]  /*41e0*/  MUFU.EX2 R147, R147 ;  /* 0x0000009300937308 */ /* 0x000ee20000000800 */
[----:B------:R-:W-:-:S05]  /*41f0*/  FADD.FTZ R48, R45, R48 ;  /* 0x000000302d307221 */ /* 0x000fca0000010000 */
[C---:B------:R-:W-:Y:S01]  /*4200*/  HMMA.16816.F32 R88, R4.reuse, R14, R88 ;  /* 0x0000000e0458723c */ /* 0x040fe20000001858 */
[----:B------:R-:W4:Y:S01]  /*4210*/  LDSM.16.MT88.4 R12, [R232+0x4900] ;  /* 0x00490000e80c783b */ /* 0x000f220000004200 */
[----:B------:R-:W-:Y:S06]  /*4220*/  MUFU.EX2 R151, R151 ;  /* 0x0000009700977308 */ /* 0x000fec0000000800 */
[C---:B--2---:R-:W-:Y:S02]  /*4230*/  HMMA.16816.F32 R92, R4.reuse, R8, R92 ;  /* 0x00000008045c723c */ /* 0x044fe4000000185c */
[----:B------:R-:W2:Y:S06]  /*4240*/  MUFU.EX2 R152, R152 ;  /* 0x0000009800987308 */ /* 0x000eac0000000800 */
[C---:B------:R-:W-:Y:S01]  /*4250*/  HMMA.16816.F32 R96, R4.reuse, R10, R96 ;  /* 0x0000000a0460723c */ /* 0x040fe20000001860 */
[----:B------:R-:W5:Y:S01]  /*4260*/  LDSM.16.MT88.4 R8, [R232+0x1100] ;  /* 0x00110000e808783b */ /* 0x000f620000004200 */
[----:B------:R-:W-:Y:S06]  /*4270*/  MUFU.EX2 R153, R153 ;  /* 0x0000009900997308 */ /* 0x000fec0000000800 */
[C---:B------:R-:W-:Y:S02]  /*4280*/  HMMA.16816.F32 R128, R4.reuse, R24, R128 ;  /* 0x000000180480723c */ /* 0x040fe40000001880 */
[----:B------:R-:W1:Y:S06]  /*4290*/  MUFU.EX2 R154, R154 ;  /* 0x0000009a009a7308 */ /* 0x000e6c0000000800 */
[C---:B------:R-:W-:Y:S01]  /*42a0*/  HMMA.16816.F32 R124, R4.reuse, R26, R124 ;  /* 0x0000001a047c723c */ /* 0x040fe2000000187c */
[----:B------:R-:W-:Y:S01]  /*42b0*/  LDSM.16.MT88.4 R24, [R236+0x1100] ;  /* 0x00110000ec18783b */ /* 0x000fe20000004200 */
        /* <DEDUP_REMOVED lines=9> */
[----:B------:R-:W1:Y:S01]  /*4350*/  LDSM.16.MT88.4 R16, [R233+0x1100] ;  /* 0x00110000e910783b */ /* 0x000e620000004200 */
        /* <DEDUP_REMOVED lines=11> */
[C---:B----4-:R-:W-:Y:S02]  /*4410*/  HMMA.16816.F32 R116, R4.reuse, R12, R116 ;  /* 0x0000000c0474723c */ /* 0x050fe40000001874 */
[----:B------:R-:W4:Y:S06]  /*4420*/  MUFU.EX2 R191, R191 ;  /* 0x000000bf00bf7308 */ /* 0x000f2c0000000800 */
[----:B------:R-:W-:Y:S01]  /*4430*/  HMMA.16816.F32 R112, R4, R14, R112 ;  /* 0x0000000e0470723c */ /* 0x000fe20000001870 */
[----:B------:R-:W2:Y:S01]  /*4440*/  LDSM.16.MT88.4 R12, [R236+0x5100] ;  /* 0x00510000ec0c783b */ /* 0x000ea20000004200 */
[----:B------:R-:W-:Y:S05]  /*4450*/  MUFU.EX2 R190, R190 ;  /* 0x000000be00be7308 */ /* 0x000fea0000000800 */
[----:B------:R-:W-:Y:S01]  /*4460*/  F2FP.PACK_AB R4, R43, R46 ;  /* 0x0000002e2b04723e */ /* 0x000fe200000000ff */
[----:B------:R-:W-:Y:S01]  /*4470*/  FADD.FTZ R46, R46, R50 ;  /* 0x000000322e2e7221 */ /* 0x000fe20000010000 */
[----:B------:R-:W-:Y:S01]  /*4480*/  F2FP.PACK_AB R6, R2, R42 ;  /* 0x0000002a0206723e */ /* 0x000fe200000000ff */
[----:B------:R-:W1:Y:S01]  /*4490*/  MUFU.EX2 R189, R189 ;  /* 0x000000bd00bd7308 */ /* 0x000e620000000800 */
[----:B------:R-:W-:Y:S01]  /*44a0*/  F2FP.PACK_AB R5, R41, R44 ;  /* 0x0000002c2905723e */ /* 0x000fe200000000ff */
[----:B------:R-:W-:Y:S01]  /*44b0*/  FADD.FTZ R44, R44, R48 ;  /* 0x000000302c2c7221 */ /* 0x000fe20000010000 */
[----:B------:R-:W-:Y:S01]  /*44c0*/  F2FP.PACK_AB R7, R0, R40 ;  /* 0x000000280007723e */ /* 0x000fe200000000ff */
[----:B------:R-:W-:-:S02]  /*44d0*/  FADD.FTZ R46, R43, R46 ;  /* 0x0000002e2b2e7221 */ /* 0x000fc40000010000 */
[----:B------:R-:W-:Y:S02]  /*44e0*/  FADD.FTZ R44, R41, R44 ;  /* 0x0000002c292c7221 */ /* 0x000fe40000010000 */
[----:B------:R-:W-:Y:S01]  /*44f0*/  MUFU.EX2 R188, R188 ;  /* 0x000000bc00bc7308 */ /* 0x000fe20000000800 */
[----:B------:R-:W-:Y:S01]  /*4500*/  FADD.FTZ R42, R42, R46 ;  /* 0x0000002e2a2a7221 */ /* 0x000fe20000010000 */
[C---:B-----5:R-:W-:Y:S01]  /*4510*/  HMMA.16816.F32 R84, R4.reuse, R8, R84 ;  /* 0x000000080454723c */ /* 0x060fe20000001854 */
[----:B------:R-:W-:Y:S02]  /*4520*/  FADD.FTZ R40, R40, R44 ;  /* 0x0000002c28287221 */ /* 0x000fe40000010000 */
[----:B------:R-:W-:Y:S02]  /*4530*/  FADD.FTZ R42, R2, R42 ;  /* 0x0000002a022a7221 */ /* 0x000fe40000010000 */
[----:B------:R-:W-:Y:S01]  /*4540*/  FADD.FTZ R40, R0, R40 ;  /* 0x0000002800287221 */ /* 0x000fe20000010000 */
[----:B------:R-:W5:Y:S02]  /*4550*/  MUFU.EX2 R183, R183 ;  /* 0x000000b700b77308 */ /* 0x000f640000000800 */
[C---:B------:R-:W-:Y:S01]  /*4560*/  HMMA.16816.F32 R88, R4.reuse, R10, R88 ;  /* 0x0000000a0458723c */ /* 0x040fe20000001858 */
[----:B------:R-:W3:Y:S05]  /*4570*/  LDSM.16.MT88.4 R8, [R232+0x5100] ;  /* 0x00510000e808783b */ /* 0x000eea0000004200 */
[----:B------:R-:W-:Y:S02]  /*4580*/  MUFU.EX2 R180, R180 ;  /* 0x000000b400b47308 */ /* 0x000fe40000000800 */
[C---:B-1----:R-:W-:Y:S06]  /*4590*/  HMMA.16816.F32 R76, R4.reuse, R16, R76 ;  /* 0x00000010044c723c */ /* 0x042fec000000184c */
[----:B------:R-:W1:Y:S02]  /*45a0*/  MUFU.EX2 R165, R165 ;  /* 0x000000a500a57308 */ /* 0x000e640000000800 */
[C---:B------:R-:W-:Y:S01]  /*45b0*/  HMMA.16816.F32 R80, R4.reuse, R18, R80 ;  /* 0x000000120450723c */ /* 0x040fe20000001850 */
[----:B------:R-:W1:Y:S05]  /*45c0*/  LDSM.16.MT88.4 R16, [R233+0x1900] ;  /* 0x00190000e910783b */ /* 0x000e6a0000004200 */
[----:B------:R-:W-:Y:S02]  /*45d0*/  MUFU.EX2 R160, R160 ;  /* 0x000000a000a07308 */ /* 0x000fe40000000800 */
[C---:B--2---:R-:W-:Y:S06]  /*45e0*/  HMMA.16816.F32 R92, R4.reuse, R12, R92 ;  /* 0x0000000c045c723c */ /* 0x044fec000000185c */
[----:B------:R-:W2:Y:S02]  /*45f0*/  MUFU.EX2 R159, R159 ;  /* 0x0000009f009f7308 */ /* 0x000ea40000000800 */
[C---:B------:R-:W-:Y:S01]  /*4600*/  HMMA.16816.F32 R96, R4.reuse, R14, R96 ;  /* 0x0000000e0460723c */ /* 0x040fe20000001860 */
[----:B------:R-:W1:Y:S05]  /*4610*/  LDSM.16.MT88.4 R12, [R232+0x1900] ;  /* 0x00190000e80c783b */ /* 0x000e6a0000004200 */
[----:B------:R-:W-:Y:S02]  /*4620*/  MUFU.EX2 R158, R158 ;  /* 0x0000009e009e7308 */ /* 0x000fe40000000800 */
[C---:B------:R-:W-:Y:S06]  /*4630*/  HMMA.16816.F32 R128, R4.reuse, R24, R128 ;  /* 0x000000180480723c */ /* 0x040fec0000001880 */
[----:B------:R-:W1:Y:S02]  /*4640*/  MUFU.EX2 R157, R157 ;  /* 0x0000009d009d7308 */ /* 0x000e640000000800 */
[C---:B---3--:R-:W-:Y:S06]  /*4650*/  HMMA.16816.F32 R116, R4.reuse, R8, R116 ;  /* 0x000000080474723c */ /* 0x048fec0000001874 */
[----:B------:R-:W-:Y:S02]  /*4660*/  MUFU.EX2 R156, R156 ;  /* 0x0000009c009c7308 */ /* 0x000fe40000000800 */
[C---:B------:R-:W-:Y:S01]  /*4670*/  HMMA.16816.F32 R112, R4.reuse, R10, R112 ;  /* 0x0000000a0470723c */ /* 0x040fe20000001870 */
[----:B------:R-:W3:Y:S05]  /*4680*/  LDSM.16.MT88.4 R8, [R236+0x5900] ;  /* 0x00590000ec08783b */ /* 0x000eea0000004200 */
[----:B------:R-:W1:Y:S02]  /*4690*/  MUFU.EX2 R155, R155 ;  /* 0x0000009b009b7308 */ /* 0x000e640000000800 */
[C---:B------:R-:W-:Y:S01]  /*46a0*/  HMMA.16816.F32 R124, R4.reuse, R26, R124 ;  /* 0x0000001a047c723c */ /* 0x040fe2000000187c */
[----:B------:R-:W1:Y:S05]  /*46b0*/  LDSM.16.MT88.4 R24, [R236+0x1900] ;  /* 0x00190000ec18783b */ /* 0x000e6a0000004200 */
[----:B------:R-:W-:Y:S02]  /*46c0*/  MUFU.EX2 R150, R150 ;  /* 0x0000009600967308 */ /* 0x000fe40000000800 */
[C---:B------:R-:W-:Y:S06]  /*46d0*/  HMMA.16816.F32 R68, R4.reuse, R20, R68 ;  /* 0x000000140444723c */ /* 0x040fec0000001844 */
[----:B------:R-:W-:Y:S02]  /*46e0*/  MUFU.EX2 R249, R249 ;  /* 0x000000f900f97308 */ /* 0x000fe40000000800 */
[C---:B------:R-:W-:Y:S01]  /*46f0*/  HMMA.16816.F32 R72, R4.reuse, R22, R72 ;  /* 0x000000160448723c */ /* 0x040fe20000001848 */
[----:B------:R-:W1:Y:S05]  /*4700*/  LDSM.16.MT88.4 R20, [R234+0x1900] ;  /* 0x00190000ea14783b */ /* 0x000e6a0000004200 */
[----:B------:R-:W-:Y:S02]  /*4710*/  MUFU.EX2 R248, R248 ;  /* 0x000000f800f87308 */ /* 0x000fe40000000800 */
[C---:B------:R-:W-:Y:S08]  /*4720*/  HMMA.16816.F32 R120, R4.reuse, R32, R120 ;  /* 0x000000200478723c */ /* 0x040ff00000001878 */
[C---:B------:R-:W-:Y:S01]  /*4730*/  HMMA.16816.F32 R100, R4.reuse, R34, R100 ;  /* 0x000000220464723c */ /* 0x040fe20000001864 */
[----:B------:R-:W-:Y:S07]  /*4740*/  LDSM.16.MT88.4 R32, [R233+0x6900] ;  /* 0x00690000e920783b */ /* 0x000fee0000004200 */
[C---:B------:R-:W-:Y:S08]  /*4750*/  HMMA.16816.F32 R104, R4.reuse, R28, R104 ;  /* 0x0000001c0468723c */ /* 0x040ff00000001868 */
[----:B------:R-:W-:Y:S01]  /*4760*/  HMMA.16816.F32 R108, R4, R30, R108 ;  /* 0x0000001e046c723c */ /* 0x000fe2000000186c */
[----:B------:R-:W-:Y:S06]  /*4770*/  LDSM.16.MT88.4 R28, [R233+0x5900] ;  /* 0x00590000e91c783b */ /* 0x000fec0000004200 */
[----:B------:R-:W-:Y:S01]  /*4780*/  F2FP.PACK_AB R4, R146, R145 ;  /* 0x000000919204723e */ /* 0x000fe200000000ff */
[----:B------:R-:W-:Y:S01]  /*4790*/  FADD.FTZ R145, R145, R42 ;  /* 0x0000002a91917221 */ /* 0x000fe20000010000 */
[----:B------:R-:W-:-:S02]  /*47a0*/  F2FP.PACK_AB R6, R147, R148 ;  /* 0x000000949306723e */ /* 0x000fc400000000ff */
[----:B------:R-:W-:Y:S01]  /*47b0*/  F2FP.PACK_AB R5, R152, R151 ;  /* 0x000000979805723e */ /* 0x000fe200000000ff */
[----:B------:R-:W-:Y:S01]  /*47c0*/  FADD.FTZ R151, R151, R40 ;  /* 0x0000002897977221 */ /* 0x000fe20000010000 */
[----:B------:R-:W-:Y:S01]  /*47d0*/  F2FP.PACK_AB R7, R154, R153 ;  /* 0x000000999a07723e */ /* 0x000fe200000000ff */
[----:B------:R-:W-:Y:S02]  /*47e0*/  FADD.FTZ R145, R146, R145 ;  /* 0x0000009192917221 */ /* 0x000fe40000010000 */
[----:B------:R-:W-:Y:S02]  /*47f0*/  FADD.FTZ R151, R152, R151 ;  /* 0x0000009798977221 */ /* 0x000fe40000010000 */
[----:B------:R-:W-:Y:S02]  /*4800*/  FADD.FTZ R148, R148, R145 ;  /* 0x0000009194947221 */ /* 0x000fe40000010000 */
[----:B-1----:R-:W-:Y:S01]  /*4810*/  HMMA.16816.F32 R76, R4, R16, R76 ;  /* 0x00000010044c723c */ /* 0x002fe2000000184c */
[----:B------:R-:W-:-:S02]  /*4820*/  FADD.FTZ R153, R153, R151 ;  /* 0x0000009799997221 */ /* 0x000fc40000010000 */
[----:B------:R-:W-:Y:S02]  /*4830*/  FADD.FTZ R148, R147, R148 ;  /* 0x0000009493947221 */ /* 0x000fe40000010000 */
[----:B------:R-:W-:-:S03]  /*4840*/  FADD.FTZ R153, R154, R153 ;  /* 0x000000999a997221 */ /* 0x000fc60000010000 */
[C---:B------:R-:W-:Y:S01]  /*4850*/  HMMA.16816.F32 R80, R4.reuse, R18, R80 ;  /* 0x000000120450723c */ /* 0x040fe20000001850 */
[----:B------:R-:W1:Y:S07]  /*4860*/  LDSM.16.MT88.4 R16, [R234+0x5900] ;  /* 0x00590000ea10783b */ /* 0x000e6e0000004200 */
[C---:B------:R-:W-:Y:S08]  /*4870*/  HMMA.16816.F32 R84, R4.reuse, R12, R84 ;  /* 0x0000000c0454723c */ /* 0x040ff00000001854 */
[C---:B------:R-:W-:Y:S01]  /*4880*/  HMMA.16816.F32 R88, R4.reuse, R14, R88 ;  /* 0x0000000e0458723c */ /* 0x040fe20000001858 */
[----:B------:R-:W1:Y:S07]  /*4890*/  LDSM.16.MT88.4 R12, [R232+0x5900] ;  /* 0x00590000e80c783b */ /* 0x000e6e0000004200 */
[C---:B---3--:R-:W-:Y:S08]  /*48a0*/  HMMA.16816.F32 R92, R4.reuse, R8, R92 ;  /* 0x00000008045c723c */ /* 0x048ff0000000185c */
[C---:B------:R-:W-:Y:S01]  /*48b0*/  HMMA.16816.F32 R96, R4.reuse, R10, R96 ;  /* 0x0000000a0460723c */ /* 0x040fe20000001860 */
[----:B------:R-:W3:Y:S07]  /*48c0*/  LDSM.16.MT88.4 R8, [R233+0x2100] ;  /* 0x00210000e908783b */ /* 0x000eee0000004200 */
[C---:B------:R-:W-:Y:S08]  /*48d0*/  HMMA.16816.F32 R128, R4.reuse, R24, R128 ;  /* 0x000000180480723c */ /* 0x040ff00000001880 */
[C---:B------:R-:W-:Y:S01]  /*48e0*/  HMMA.16816.F32 R124, R4.reuse, R26, R124 ;  /* 0x0000001a047c723c */ /* 0x040fe2000000187c */
[----:B------:R-:W-:Y:S07]  /*48f0*/  LDSM.16.MT88.4 R24, [R236+0x2100] ;  /* 0x00210000ec18783b */ /* 0x000fee0000004200 */
[C---:B------:R-:W-:Y:S08]  /*4900*/  HMMA.16816.F32 R68, R4.reuse, R20, R68 ;  /* 0x000000140444723c */ /* 0x040ff00000001844 */
[C---:B------:R-:W-:Y:S01]  /*4910*/  HMMA.16816.F32 R72, R4.reuse, R22, R72 ;  /* 0x000000160448723c */ /* 0x040fe20000001848 */
[----:B------:R-:W2:Y:S07]  /*4920*/  LDSM.16.MT88.4 R20, [R234+0x2100] ;  /* 0x00210000ea14783b */ /* 0x000eae0000004200 */
[C---:B-1----:R-:W-:Y:S08]  /*4930*/  HMMA.16816.F32 R120, R4.reuse, R16, R120 ;  /* 0x000000100478723c */ /* 0x042ff00000001878 */
[C---:B------:R-:W-:Y:S01]  /*4940*/  HMMA.16816.F32 R100, R4.reuse, R18, R100 ;  /* 0x000000120464723c */ /* 0x040fe20000001864 */
[----:B------:R-:W1:Y:S07]  /*4950*/  LDSM.16.MT88.4 R16, [R232+0x2100] ;  /* 0x00210000e810783b */ /* 0x000e6e0000004200 */
[C---:B------:R-:W-:Y:S08]  /*4960*/  HMMA.16816.F32 R104, R4.reuse, R28, R104 ;  /* 0x0000001c0468723c */ /* 0x040ff00000001868 */
[C---:B------:R-:W-:Y:S01]  /*4970*/  HMMA.16816.F32 R108, R4.reuse, R30, R108 ;  /* 0x0000001e046c723c */ /* 0x040fe2000000186c */
[----:B------:R-:W-:Y:S07]  /*4980*/  LDSM.16.MT88.4 R28, [R236+0x3100] ;  /* 0x00310000ec1c783b */ /* 0x000fee0000004200 */
[C---:B------:R-:W-:Y:S08]  /*4990*/  HMMA.16816.F32 R116, R4.reuse, R12, R116 ;  /* 0x0000000c0474723c */ /* 0x040ff00000001874 */
[----:B------:R-:W-:Y:S01]  /*49a0*/  HMMA.16816.F32 R112, R4, R14, R112 ;  /* 0x0000000e0470723c */ /* 0x000fe20000001870 */
[----:B------:R-:W1:Y:S06]  /*49b0*/  LDSM.16.MT88.4 R12, [R236+0x6100] ;  /* 0x00610000ec0c783b */ /* 0x000e6c0000004200 */
[----:B------:R-:W-:Y:S01]  /*49c0*/  F2FP.PACK_AB R4, R162, R161 ;  /* 0x000000a1a204723e */ /* 0x000fe200000000ff */
[----:B------:R-:W-:Y:S01]  /*49d0*/  FADD.FTZ R161, R161, R148 ;  /* 0x00000094a1a17221 */ /* 0x000fe20000010000 */
[----:B------:R-:W-:-:S02]  /*49e0*/  F2FP.PACK_AB R6, R163, R164 ;  /* 0x000000a4a306723e */ /* 0x000fc400000000ff */
[C---:B------:R-:W-:Y:S01]  /*49f0*/  F2FP.PACK_AB R5, R167.reuse, R166 ;  /* 0x000000a6a705723e */ /* 0x040fe200000000ff */
[----:B------:R-:W-:Y:S01]  /*4a00*/  FADD.FTZ R166, R166, R153 ;  /* 0x00000099a6a67221 */ /* 0x000fe20000010000 */
[----:B------:R-:W-:Y:S01]  /*4a10*/  F2FP.PACK_AB R7, R182, R181 ;  /* 0x000000b5b607723e */ /* 0x000fe200000000ff */
[----:B------:R-:W-:Y:S02]  /*4a20*/  FADD.FTZ R161, R162, R161 ;  /* 0x000000a1a2a17221 */ /* 0x000fe40000010000 */
[----:B------:R-:W-:Y:S02]  /*4a30*/  FADD.FTZ R166, R167, R166 ;  /* 0x000000a6a7a67221 */ /* 0x000fe40000010000 */
[----:B------:R-:W-:Y:S02]  /*4a40*/  FADD.FTZ R164, R164, R161 ;  /* 0x000000a1a4a47221 */ /* 0x000fe40000010000 */
[----:B---3--:R-:W-:Y:S01]  /*4a50*/  HMMA.16816.F32 R76, R4, R8, R76 ;  /* 0x00000008044c723c */ /* 0x008fe2000000184c */
[----:B------:R-:W-:-:S02]  /*4a60*/  FADD.FTZ R181, R181, R166 ;  /* 0x000000a6b5b57221 */ /* 0x000fc40000010000 */
[----:B------:R-:W-:Y:S02]  /*4a70*/  FADD.FTZ R164, R163, R164 ;  /* 0x000000a4a3a47221 */ /* 0x000fe40000010000 */
[----:B------:R-:W-:-:S03]  /*4a80*/  FADD.FTZ R181, R182, R181 ;  /* 0x000000b5b6b57221 */ /* 0x000fc60000010000 */
[C---:B------:R-:W-:Y:S01]  /*4a90*/  HMMA.16816.F32 R80, R4.reuse, R10, R80 ;  /* 0x0000000a0450723c */ /* 0x040fe20000001850 */
[----:B------:R-:W3:Y:S07]  /*4aa0*/  LDSM.16.MT88.4 R8, [R233+0x6100] ;  /* 0x00610000e908783b */ /* 0x000eee0000004200 */
[C---:B--2---:R-:W-:Y:S08]  /*4ab0*/  HMMA.16816.F32 R68, R4.reuse, R20, R68 ;  /* 0x000000140444723c */ /* 0x044ff00000001844 */
[C---:B------:R-:W-:Y:S01]  /*4ac0*/  HMMA.16816.F32 R72, R4.reuse, R22, R72 ;  /* 0x000000160448723c */ /* 0x040fe20000001848 */
[----:B------:R-:W2:Y:S07]  /*4ad0*/  LDSM.16.MT88.4 R20, [R234+0x6100] ;  /* 0x00610000ea14783b */ /* 0x000eae0000004200 */
[C---:B-1----:R-:W-:Y:S08]  /*4ae0*/  HMMA.16816.F32 R84, R4.reuse, R16, R84 ;  /* 0x000000100454723c */ /* 0x042ff00000001854 */
        /* <DEDUP_REMOVED lines=11> */
[C---:B--2---:R-:W-:Y:S08]  /*4ba0*/  HMMA.16816.F32 R120, R4.reuse, R20, R120 ;  /* 0x000000140478723c */ /* 0x044ff00000001878 */
[C---:B------:R-:W-:Y:S01]  /*4bb0*/  HMMA.16816.F32 R100, R4.reuse, R22, R100 ;  /* 0x000000160464723c */ /* 0x040fe20000001864 */
[----:B------:R-:W2:Y:S07]  /*4bc0*/  LDSM.16.MT88.4 R20, [R233+0x2900] ;  /* 0x00290000e914783b */ /* 0x000eae0000004200 */
[C---:B-1----:R-:W-:Y:S08]  /*4bd0*/  HMMA.16816.F32 R116, R4.reuse, R16, R116 ;  /* 0x000000100474723c */ /* 0x042ff00000001874 */
[----:B------:R-:W-:Y:S01]  /*4be0*/  HMMA.16816.F32 R112, R4, R18, R112 ;  /* 0x000000120470723c */ /* 0x000fe20000001870 */
[----:B------:R-:W1:Y:S06]  /*4bf0*/  LDSM.16.MT88.4 R16, [R236+0x6900] ;  /* 0x00690000ec10783b */ /* 0x000e6c0000004200 */
[----:B----4-:R-:W-:Y:S01]  /*4c00*/  F2FP.PACK_AB R4, R191, R192 ;  /* 0x000000c0bf04723e */ /* 0x010fe200000000ff */
[----:B------:R-:W-:Y:S01]  /*4c10*/  FADD.FTZ R192, R192, R164 ;  /* 0x000000a4c0c07221 */ /* 0x000fe20000010000 */
[----:B------:R-:W-:-:S02]  /*4c20*/  F2FP.PACK_AB R6, R189, R190 ;  /* 0x000000bebd06723e */ /* 0x000fc400000000ff */
[----:B-----5:R-:W-:Y:S01]  /*4c30*/  F2FP.PACK_AB R5, R183, R188 ;  /* 0x000000bcb705723e */ /* 0x020fe200000000ff */
[----:B------:R-:W-:Y:S01]  /*4c40*/  FADD.FTZ R188, R188, R181 ;  /* 0x000000b5bcbc7221 */ /* 0x000fe20000010000 */
[----:B------:R-:W-:Y:S01]  /*4c50*/  F2FP.PACK_AB R7, R165, R180 ;  /* 0x000000b4a507723e */ /* 0x000fe200000000ff */
[----:B------:R-:W-:Y:S02]  /*4c60*/  FADD.FTZ R192, R191, R192 ;  /* 0x000000c0bfc07221 */ /* 0x000fe40000010000 */
[----:B------:R-:W-:Y:S02]  /*4c70*/  FADD.FTZ R188, R183, R188 ;  /* 0x000000bcb7bc7221 */ /* 0x000fe40000010000 */
[----:B------:R-:W-:Y:S02]  /*4c80*/  FADD.FTZ R190, R190, R192 ;  /* 0x000000c0bebe7221 */ /* 0x000fe40000010000 */
[----:B------:R-:W-:Y:S01]  /*4c90*/  HMMA.16816.F32 R68, R4, R12, R68 ;  /* 0x0000000c0444723c */ /* 0x000fe20000001844 */
[----:B------:R-:W-:-:S02]  /*4ca0*/  FADD.FTZ R180, R180, R188 ;  /* 0x000000bcb4b47221 */ /* 0x000fc40000010000 */
[----:B------:R-:W-:Y:S02]  /*4cb0*/  FADD.FTZ R190, R189, R190 ;  /* 0x000000bebdbe7221 */ /* 0x000fe40000010000 */
[----:B------:R-:W-:-:S03]  /*4cc0*/  FADD.FTZ R180, R165, R180 ;  /* 0x000000b4a5b47221 */ /* 0x000fc60000010000 */
[C---:B------:R-:W-:Y:S01]  /*4cd0*/  HMMA.16816.F32 R72, R4.reuse, R14, R72 ;  /* 0x0000000e0448723c */ /* 0x040fe20000001848 */
[----:B------:R-:W4:Y:S07]  /*4ce0*/  LDSM.16.MT88.4 R12, [R234+0x6900] ;  /* 0x00690000ea0c783b */ /* 0x000f2e0000004200 */
[C---:B---3--:R-:W-:Y:S08]  /*4cf0*/  HMMA.16816.F32 R84, R4.reuse, R8, R84 ;  /* 0x000000080454723c */ /* 0x048ff00000001854 */
[C---:B------:R-:W-:Y:S01]  /*4d00*/  HMMA.16816.F32 R88, R4.reuse, R10, R88 ;  /* 0x0000000a0458723c */ /* 0x040fe20000001858 */
[----:B------:R-:W3:Y:S07]  /*4d10*/  LDSM.16.MT88.4 R8, [R232+0x6900] ;  /* 0x00690000e808783b */ /* 0x000eee0000004200 */
[C---:B--2---:R-:W-:Y:S08]  /*4d20*/  HMMA.16816.F32 R76, R4.reuse, R20, R76 ;  /* 0x00000014044c723c */ /* 0x044ff0000000184c */
[C---:B------:R-:W-:Y:S01]  /*4d30*/  HMMA.16816.F32 R80, R4.reuse, R22, R80 ;  /* 0x000000160450723c */ /* 0x040fe20000001850 */
[----:B------:R-:W-:Y:S07]  /*4d40*/  LDSM.16.MT88.4 R20, [R232+0x3100] ;  /* 0x00310000e814783b */ /* 0x000fee0000004200 */
[C---:B-1----:R-:W-:Y:S08]  /*4d50*/  HMMA.16816.F32 R92, R4.reuse, R16, R92 ;  /* 0x00000010045c723c */ /* 0x042ff0000000185c */
[C---:B------:R-:W-:Y:S01]  /*4d60*/  HMMA.16816.F32 R96, R4.reuse, R18, R96 ;  /* 0x000000120460723c */ /* 0x040fe20000001860 */
[----:B------:R-:W1:Y:S07]  /*4d70*/  LDSM.16.MT88.4 R16, [R233+0x3100] ;  /* 0x00310000e910783b */ /* 0x000e6e0000004200 */
[C---:B----4-:R-:W-:Y:S08]  /*4d80*/  HMMA.16816.F32 R120, R4.reuse, R12, R120 ;  /* 0x0000000c0478723c */ /* 0x050ff00000001878 */
[C---:B------:R-:W-:Y:S01]  /*4d90*/  HMMA.16816.F32 R100, R4.reuse, R14, R100 ;  /* 0x0000000e0464723c */ /* 0x040fe20000001864 */
[----:B------:R-:W2:Y:S07]  /*4da0*/  LDSM.16.MT88.4 R12, [R236+0x7100] ;  /* 0x00710000ec0c783b */ /* 0x000eae0000004200 */
[C---:B---3--:R-:W-:Y:S08]  /*4db0*/  HMMA.16816.F32 R116, R4.reuse, R8, R116 ;  /* 0x000000080474723c */ /* 0x048ff00000001874 */
[C---:B------:R-:W-:Y:S01]  /*4dc0*/  HMMA.16816.F32 R112, R4.reuse, R10, R112 ;  /* 0x0000000a0470723c */ /* 0x040fe20000001870 */
[----:B------:R-:W3:Y:S07]  /*4dd0*/  LDSM.16.MT88.4 R8, [R234+0x7100] ;  /* 0x00710000ea08783b */ /* 0x000eee0000004200 */
[C---:B------:R-:W-:Y:S01]  /*4de0*/  HMMA.16816.F32 R104, R4.reuse, R32, R104 ;  /* 0x000000200468723c */ /* 0x040fe20000001868 */
[----:B------:R-:W4:Y:S07]  /*4df0*/  MUFU.EX2 R32, R149 ;  /* 0x0000009500207308 */ /* 0x000f2e0000000800 */
[C---:B------:R-:W-:Y:S08]  /*4e00*/  HMMA.16816.F32 R128, R4.reuse, R24, R128 ;  /* 0x000000180480723c */ /* 0x040ff00000001880 */
[C---:B------:R-:W-:Y:S01]  /*4e10*/  HMMA.16816.F32 R124, R4.reuse, R26, R124 ;  /* 0x0000001a047c723c */ /* 0x040fe2000000187c */
[----:B------:R-:W5:Y:S07]  /*4e20*/  LDSM.16.MT88.4 R24, [R234+0x3100] ;  /* 0x00310000ea18783b */ /* 0x000f6e0000004200 */
[----:B------:R-:W-:Y:S07]  /*4e30*/  HMMA.16816.F32 R108, R4, R34, R108 ;  /* 0x00000022046c723c */ /* 0x000fee000000186c */
[----:B------:R-:W-:Y:S01]  /*4e40*/  F2FP.PACK_AB R4, R159, R160 ;  /* 0x000000a09f04723e */ /* 0x000fe200000000ff */
[----:B------:R-:W-:Y:S01]  /*4e50*/  FADD.FTZ R160, R160, R190 ;  /* 0x000000bea0a07221 */ /* 0x000fe20000010000 */
[----:B------:R-:W-:-:S02]  /*4e60*/  F2FP.PACK_AB R6, R157, R158 ;  /* 0x0000009e9d06723e */ /* 0x000fc400000000ff */
[----:B------:R-:W-:Y:S01]  /*4e70*/  F2FP.PACK_AB R5, R155, R156 ;  /* 0x0000009c9b05723e */ /* 0x000fe200000000ff */
[----:B------:R-:W-:Y:S01]  /*4e80*/  FADD.FTZ R156, R156, R180 ;  /* 0x000000b49c9c7221 */ /* 0x000fe20000010000 */
[----:B----4-:R-:W-:Y:S01]  /*4e90*/  F2FP.PACK_AB R7, R32, R150 ;  /* 0x000000962007723e */ /* 0x010fe200000000ff */
        /* <DEDUP_REMOVED lines=11> */
[----:B------:R-:W4:Y:S07]  /*4f50*/  LDSM.16.MT88.4 R20, [R232+0x7100] ;  /* 0x00710000e814783b */ /* 0x000f2e0000004200 */
[C---:B--2---:R-:W-:Y:S08]  /*4f60*/  HMMA.16816.F32 R92, R4.reuse, R12, R92 ;  /* 0x0000000c045c723c */ /* 0x044ff0000000185c */
[C---:B------:R-:W-:Y:S01]  /*4f70*/  HMMA.16816.F32 R96, R4.reuse, R14, R96 ;  /* 0x0000000e0460723c */ /* 0x040fe20000001860 */
[----:B------:R-:W2:Y:S07]  /*4f80*/  LDSM.16.MT88.4 R12, [R236+0x3900] ;  /* 0x00390000ec0c783b */ /* 0x000eae0000004200 */
[C---:B---3--:R-:W-:Y:S08]  /*4f90*/  HMMA.16816.F32 R120, R4.reuse, R8, R120 ;  /* 0x000000080478723c */ /* 0x048ff00000001878 */
[C---:B------:R-:W-:Y:S01]  /*4fa0*/  HMMA.16816.F32 R100, R4.reuse, R10, R100 ;  /* 0x0000000a0464723c */ /* 0x040fe20000001864 */
[----:B------:R-:W3:Y:S07]  /*4fb0*/  LDSM.16.MT88.4 R8, [R234+0x3900] ;  /* 0x00390000ea08783b */ /* 0x000eee0000004200 */
[C---:B------:R-:W-:Y:S07]  /*4fc0*/  HMMA.16816.F32 R128, R4.reuse, R28, R128 ;  /* 0x0000001c0480723c */ /* 0x040fee0000001880 */
[--C-:B------:R-:W-:Y:S01]  /*4fd0*/  FFMA.FTZ R28, R65, c[0x0][0x2d0], -R63.reuse ;  /* 0x0000b400411c7a23 */ /* 0x100fe2000001083f */
[----:B-----5:R-:W-:Y:S01]  /*4fe0*/  HMMA.16816.F32 R68, R4, R24, R68 ;  /* 0x000000180444723c */ /* 0x020fe20000001844 */
[----:B------:R-:W-:-:S04]  /*4ff0*/  FFMA.FTZ R29, R64, c[0x0][0x2d0], -R63 ;  /* 0x0000b400401d7a23 */ /* 0x000fc8000001083f */
[----:B------:R-:W-:Y:S02]  /*5000*/  MUFU.EX2 R28, R28 ;  /* 0x0000001c001c7308 */ /* 0x000fe40000000800 */
[--C-:B------:R-:W-:Y:S01]  /*5010*/  FFMA.FTZ R24, R144, c[0x0][0x2d0], -R133.reuse ;  /* 0x0000b40090187a23 */ /* 0x100fe20000010885 */
[----:B------:R-:W-:Y:S01]  /*5020*/  HMMA.16816.F32 R72, R4, R26, R72 ;  /* 0x0000001a0448723c */ /* 0x000fe20000001848 */
[----:B------:R-:W-:-:S04]  /*5030*/  FFMA.FTZ R25, R135, c[0x0][0x2d0], -R133 ;  /* 0x0000b40087197a23 */ /* 0x000fc80000010885 */
[----:B------:R-:W5:Y:S02]  /*5040*/  MUFU.EX2 R24, R24 ;  /* 0x0000001800187308 */ /* 0x000f640000000800 */
[----:B------:R-:W-:Y:S01]  /*5050*/  FFMA.FTZ R26, R134, c[0x0][0x2d0], -R133 ;  /* 0x0000b400861a7a23 */ /* 0x000fe20000010885 */
[----:B------:R-:W-:Y:S01]  /*5060*/  HMMA.16816.F32 R124, R4, R30, R124 ;  /* 0x0000001e047c723c */ /* 0x000fe2000000187c */
[----:B------:R-:W-:-:S04]  /*5070*/  FFMA.FTZ R27, R66, c[0x0][0x2d0], -R63 ;  /* 0x0000b400421b7a23 */ /* 0x000fc8000001083f */
[----:B------:R-:W2:Y:S03]  /*5080*/  MUFU.EX2 R25, R25 ;  /* 0x0000001900197308 */ /* 0x000ea60000000800 */
[C---:B-1----:R-:W-:Y:S05]  /*5090*/  HMMA.16816.F32 R104, R4.reuse, R16, R104 ;  /* 0x000000100468723c */ /* 0x042fea0000001868 */
[----:B------:R-:W1:Y:S01]  /*50a0*/  MUFU.EX2 R26, R26 ;  /* 0x0000001a001a7308 */ /* 0x000e620000000800 */
[----:B-----5:R-:W-:Y:S02]  /*50b0*/  FADD.FTZ R158, R24, R158 ;  /* 0x0000009e189e7221 */ /* 0x020fe40000010000 */
[----:B------:R-:W-:Y:S01]  /*50c0*/  HMMA.16816.F32 R108, R4, R18, R108 ;  /* 0x00000012046c723c */ /* 0x000fe2000000186c */
[----:B------:R-:W5:Y:S04]  /*50d0*/  LDSM.16.MT88.4 R16, [R233+0x3900] ;  /* 0x00390000e910783b */ /* 0x000f680000004200 */
[----:B------:R-:W3:Y:S01]  /*50e0*/  MUFU.EX2 R27, R27 ;  /* 0x0000001b001b7308 */ /* 0x000ee20000000800 */
[----:B--2---:R-:W-:-:S02]  /*50f0*/  FADD.FTZ R158, R25, R158 ;  /* 0x0000009e199e7221 */ /* 0x004fc40000010000 */
[C---:B----4-:R-:W-:Y:S05]  /*5100*/  HMMA.16816.F32 R116, R4.reuse, R20, R116 ;  /* 0x000000140474723c */ /* 0x050fea0000001874 */
[----:B------:R-:W2:Y:S01]  /*5110*/  MUFU.EX2 R29, R29 ;  /* 0x0000001d001d7308 */ /* 0x000ea20000000800 */
[----:B-1----:R-:W-:Y:S02]  /*5120*/  FADD.FTZ R158, R26, R158 ;  /* 0x0000009e1a9e7221 */ /* 0x002fe40000010000 */
[----:B------:R-:W-:Y:S01]  /*5130*/  HMMA.16816.F32 R112, R4, R22, R112 ;  /* 0x000000160470723c */ /* 0x000fe20000001870 */
[----:B---3--:R-:W-:-:S06]  /*5140*/  FADD.FTZ R150, R27, R150 ;  /* 0x000000961b967221 */ /* 0x008fcc0000010000 */
[----:B------:R-:W-:Y:S02]  /*5150*/  F2FP.PACK_AB R4, R25, R24 ;  /* 0x000000181904723e */ /* 0x000fe400000000ff */
[C---:B------:R-:W-:Y:S01]  /*5160*/  F2FP.PACK_AB R6, R249.reuse, R26 ;  /* 0x0000001af906723e */ /* 0x040fe200000000ff */
[C---:B------:R-:W-:Y:S01]  /*5170*/  FADD.FTZ R150, R28.reuse, R150 ;  /* 0x000000961c967221 */ /* 0x040fe20000010000 */
[----:B------:R-:W-:Y:S01]  /*5180*/  F2FP.PACK_AB R5, R28, R27 ;  /* 0x0000001b1c05723e */ /* 0x000fe200000000ff */
[----:B------:R-:W-:Y:S01]  /*5190*/  FADD.FTZ R249, R249, R158 ;  /* 0x0000009ef9f97221 */ /* 0x000fe20000010000 */
[----:B--2---:R-:W-:Y:S01]  /*51a0*/  F2FP.PACK_AB R7, R248, R29 ;  /* 0x0000001df807723e */ /* 0x004fe200000000ff */
[----:B------:R-:W-:-:S04]  /*51b0*/  FADD.FTZ R150, R29, R150 ;  /* 0x000000961d967221 */ /* 0x000fc80000010000 */
[----:B------:R-:W-:Y:S02]  /*51c0*/  FADD.FTZ R248, R248, R150 ;  /* 0x00000096f8f87221 */ /* 0x000fe40000010000 */
[C---:B------:R-:W-:Y:S08]  /*51d0*/  HMMA.16816.F32 R128, R4.reuse, R12, R128 ;  /* 0x0000000c0480723c */ /* 0x040ff00000001880 */
[C---:B------:R-:W-:Y:S01]  /*51e0*/  HMMA.16816.F32 R124, R4.reuse, R14, R124 ;  /* 0x0000000e047c723c */ /* 0x040fe2000000187c */
[----:B------:R-:W1:Y:S07]  /*51f0*/  LDSM.16.MT88.4 R12, [R232+0x3900] ;  /* 0x00390000e80c783b */ /* 0x000e6e0000004200 */
[C---:B------:R-:W-:Y:S08]  /*5200*/  HMMA.16816.F32 R68, R4.reuse, R8, R68 ;  /* 0x000000080444723c */ /* 0x040ff00000001844 */
[C---:B------:R-:W-:Y:S01]  /*5210*/  HMMA.16816.F32 R72, R4.reuse, R10, R72 ;  /* 0x0000000a0448723c */ /* 0x040fe20000001848 */
[----:B------:R-:W2:Y:S07]  /*5220*/  LDSM.16.MT88.4 R8, [R236+0x7900] ;  /* 0x00790000ec08783b */ /* 0x000eae0000004200 */
[C---:B-----5:R-:W-:Y:S08]  /*5230*/  HMMA.16816.F32 R76, R4.reuse, R16, R76 ;  /* 0x00000010044c723c */ /* 0x060ff0000000184c */
[C---:B------:R-:W-:Y:S01]  /*5240*/  HMMA.16816.F32 R80, R4.reuse, R18, R80 ;  /* 0x000000120450723c */ /* 0x040fe20000001850 */
[----:B------:R-:W3:Y:S07]  /*5250*/  LDSM.16.MT88.4 R16, [R234+0x7900] ;  /* 0x00790000ea10783b */ /* 0x000eee0000004200 */
[C---:B-1----:R-:W-:Y:S08]  /*5260*/  HMMA.16816.F32 R84, R4.reuse, R12, R84 ;  /* 0x0000000c0454723c */ /* 0x042ff00000001854 */
[C---:B------:R-:W-:Y:S01]  /*5270*/  HMMA.16816.F32 R88, R4.reuse, R14, R88 ;  /* 0x0000000e0458723c */ /* 0x040fe20000001858 */
[----:B------:R-:W1:Y:S07]  /*5280*/  LDSM.16.MT88.4 R12, [R233+0x7900] ;  /* 0x00790000e90c783b */ /* 0x000e6e0000004200 */
[C---:B--2---:R-:W-:Y:S08]  /*5290*/  HMMA.16816.F32 R92, R4.reuse, R8, R92 ;  /* 0x00000008045c723c */ /* 0x044ff0000000185c */
[C---:B------:R-:W-:Y:S01]  /*52a0*/  HMMA.16816.F32 R96, R4.reuse, R10, R96 ;  /* 0x0000000a0460723c */ /* 0x040fe20000001860 */
[----:B------:R-:W2:Y:S07]  /*52b0*/  LDSM.16.MT88.4 R8, [R232+0x7900] ;  /* 0x00790000e808783b */ /* 0x000eae0000004200 */
[C---:B---3--:R-:W-:Y:S08]  /*52c0*/  HMMA.16816.F32 R120, R4.reuse, R16, R120 ;  /* 0x000000100478723c */ /* 0x048ff00000001878 */
[C---:B------:R-:W-:Y:S08]  /*52d0*/  HMMA.16816.F32 R100, R4.reuse, R18, R100 ;  /* 0x000000120464723c */ /* 0x040ff00000001864 */
[C---:B-1----:R-:W-:Y:S08]  /*52e0*/  HMMA.16816.F32 R104, R4.reuse, R12, R104 ;  /* 0x0000000c0468723c */ /* 0x042ff00000001868 */
[C---:B------:R-:W-:Y:S08]  /*52f0*/  HMMA.16816.F32 R108, R4.reuse, R14, R108 ;  /* 0x0000000e046c723c */ /* 0x040ff0000000186c */
[C---:B--2---:R-:W-:Y:S08]  /*5300*/  HMMA.16816.F32 R116, R4.reuse, R8, R116 ;  /* 0x000000080474723c */ /* 0x044ff00000001874 */
[----:B------:R-:W-:Y:S01]  /*5310*/  HMMA.16816.F32 R112, R4, R10, R112 ;  /* 0x0000000a0470723c */ /* 0x000fe20000001870 */
[----:B------:R-:W-:Y:S11]  /*5320*/  @!P1 BRA `(.L_x_5) ;  /* 0x0000372000009947 */ /* 0x000ff60003800000 */
[C---:B------:R-:W-:Y:S01]  /*5330*/  SHF.L.U64.HI R247, R37.reuse, 0x1, R39 ;  /* 0x0000000125f77819 */ /* 0x040fe20000010227 */
[----:B------:R-:W-:Y:S01]  /*5340*/  IMAD.SHL.U32 R246, R37, 0x2, RZ ;  /* 0x0000000225f67824 */ /* 0x000fe200078e00ff */
[C---:B------:R-:W-:Y:S01]  /*5350*/  SHF.L.U64.HI R245, R36.reuse, 0x1, R38 ;  /* 0x0000000124f57819 */ /* 0x040fe20000010226 */
[----:B------:R-:W-:Y:S01]  /*5360*/  IMAD.SHL.U32 R244, R36, 0x2, RZ ;  /* 0x0000000224f47824 */ /* 0x000fe200078e00ff */
[----:B------:R-:W-:Y:S01]  /*5370*/  MOV R0, R3 ;  /* 0x0000000300007202 */ /* 0x000fe20000000f00 */
[----:B------:R-:W-:Y:S01]  /*5380*/  IMAD.MOV.U32 R2, RZ, RZ, R132 ;  /* 0x000000ffff027224 */ /* 0x000fe200078e0084 */
[----:B------:R-:W-:Y:S06]  /*5390*/  BRA `(.L_x_6) ;  /* 0x000003c000007947 */ /* 0x000fec0003800000 */
.L_x_8:
[----:B------:R-:W-:Y:S01]  /*53a0*/  ULEA UR5, UR6, UR9, 0x7 ;  /* 0x0000000906057291 */ /* 0x000fe2000f8e383f */
[----:B------:R-:W-:Y:S05]  /*53b0*/  IMAD.MOV.U32 R239, RZ, RZ, RZ ;  /* 0x000000ffffef7224 */ /* 0x000fea00078e00ff */
[----:B------:R-:W-:Y:S05]  /*53c0*/  IMAD.U32 R240, RZ, RZ, UR5 ;  /* 0x00000005fff07e24 */ /* 0x000fea000f8e00ff */
[----:B------:R-:W-:Y:S05]  /*53d0*/  IADD3 R240, R240, -0x80, R242 ;  /* 0xffffff80f0f07810 */ /* 0x000fea0007ffe0f2 */
[----:B------:R-:W-:Y:S04]  /*53e0*/  @P0 IMAD.HI.U32 R132, R240, c[0x0][0x2bc], RZ ;  /* 0x0000af00f0840a27 */ /* 0x000fe800078e00ff */
[----:B------:R-:W-:Y:S01]  /*53f0*/  IMAD.MOV.U32 R3, RZ, RZ, R240 ;  /* 0x000000ffff037224 */ /* 0x000fe200078e00f0 */
[----:B------:R-:W-:Y:S04]  /*5400*/  @P0 SHF.R.U32.HI R3, RZ, c[0x0][0x2c0], R132 ;  /* 0x0000b000ff030a19 */ /* 0x000fe80000011684 */
[C---:B------:R-:W-:Y:S04]  /*5410*/  @!P6 IADD3 R134, P1, R3.reuse, UR16, RZ ;  /* 0x000000100386ec10 */ /* 0x040fe8000ff3e0ff */
[----:B------:R-:W-:Y:S01]  /*5420*/  @!P6 LEA.HI.X.SX32 R133, R3, UR11, 0x1, P1 ;  /* 0x0000000b0385ec11 */ /* 0x000fe200088f0eff */
[----:B------:R-:W-:Y:S01]  /*5430*/  IMAD.MOV R3, RZ, RZ, -R3 ;  /* 0x000000ffff037224 */ /* 0x000fe200078e0a03 */
[C---:B------:R-:W-:Y:S03]  /*5440*/  @!P6 LEA R132, P1, R134.reuse, c[0x0][0x2a0], 0x2 ;  /* 0x0000a8008684ea11 */ /* 0x040fe600078210ff */
[----:B------:R-:W-:Y:S01]  /*5450*/  IMAD R240, R3, c[0x0][0x2b8], R240 ;  /* 0x0000ae0003f07a24 */ /* 0x000fe200078e02f0 */
[----:B------:R-:W-:Y:S03]  /*5460*/  @!P6 LEA.HI.X R133, R134, c[0x0][0x2a4], R133, 0x2, P1 ;  /* 0x0000a9008685ea11 */ /* 0x000fe600008f1485 */
[C---:B------:R-:W-:Y:S01]  /*5470*/  IMAD.WIDE.U32 R134, R240.reuse, c[0x0][0x1e0], RZ ;  /* 0x00007800f0867a25 */ /* 0x040fe200078e00ff */
[----:B------:R-:W-:Y:S01]  /*5480*/  SHF.R.S32.HI R3, RZ, 0x1f, R240 ;  /* 0x0000001fff037819 */ /* 0x000fe200000114f0 */
[----:B------:R-:W2:Y:S04]  /*5490*/  @!P6 LDG.E R239, [R132.64] ;  /* 0x0000000c84efe981 */ /* 0x000ea8000c1e1900 */
[----:B------:R-:W-:Y:S04]  /*54a0*/  IMAD R3, R3, c[0x0][0x1e0], RZ ;  /* 0x0000780003037a24 */ /* 0x000fe800078e02ff */
[----:B------:R-:W-:Y:S04]  /*54b0*/  IMAD R3, R240, c[0x0][0x1e4], R3 ;  /* 0x00007900f0037a24 */ /* 0x000fe800078e0203 */
[----:B------:R-:W-:Y:S01]  /*54c0*/  IMAD.IADD R135, R135, 0x1, R3 ;  /* 0x0000000187877824 */ /* 0x000fe200078e0203 */
[----:B--2---:R-:W-:Y:S03]  /*54d0*/  SHF.R.S32.HI R3, RZ, 0x1f, R239 ;  /* 0x0000001fff037819 */ /* 0x004fe600000114ef */
[----:B------:R-:W-:Y:S04]  /*54e0*/  IMAD.WIDE.U32 R134, R239, c[0x0][0x1f0], R134 ;  /* 0x00007c00ef867a25 */ /* 0x000fe800078e0086 */
[----:B------:R-:W-:Y:S01]  /*54f0*/  IMAD R3, R3, c[0x0][0x1f0], RZ ;  /* 0x00007c0003037a24 */ /* 0x000fe200078e02ff */
[----:B------:R-:W-:Y:S03]  /*5500*/  IADD3 R133, P1, R134, UR20, RZ ;  /* 0x0000001486857c10 */ /* 0x000fe6000ff3e0ff */
[----:B------:R-:W-:Y:S05]  /*5510*/  IMAD R3, R239, c[0x0][0x1f4], R3 ;  /* 0x00007d00ef037a24 */ /* 0x000fea00078e0203 */
[----:B------:R-:W-:Y:S02]  /*5520*/  IADD3.X R3, R135, UR18, R3, P1, !PT ;  /* 0x0000001287037c10 */ /* 0x000fe40008ffe403 */
[C---:B------:R-:W-:Y:S04]  /*5530*/  LEA R132, P1, R133.reuse, c[0x0][0x1c8], 0x1 ;  /* 0x0000720085847a11 */ /* 0x040fe800078208ff */
[----:B------:R-:W-:Y:S01]  /*5540*/  LEA.HI.X R3, R133, c[0x0][0x1cc], R3, 0x1, P1 ;  /* 0x0000730085037a11 */ /* 0x000fe200008f0c03 */
[----:B------:R-:W1:Y:S04]  /*5550*/  SHFL.IDX PT, R145, R132, RZ, 0x181f ;  /* 0x00181fff84917589 */ /* 0x000e6800000e0000 */
[----:B------:R-:W2:Y:S04]  /*5560*/  SHFL.IDX PT, R146, R3, RZ, 0x181f ;  /* 0x00181fff03927589 */ /* 0x000ea800000e0000 */
[----:B------:R-:W3:Y:S04]  /*5570*/  SHFL.IDX PT, R135, R132, 0x1, 0x181f ;  /* 0x00381f0084877f89 */ /* 0x000ee800000e0000 */
[----:B------:R-:W4:Y:S04]  /*5580*/  SHFL.IDX PT, R144, R3, 0x1, 0x181f ;  /* 0x00381f0003907f89 */ /* 0x000f2800000e0000 */
[----:B------:R-:W-:Y:S04]  /*5590*/  SHFL.IDX PT, R133, R132, 0x2, 0x181f ;  /* 0x00581f0084857f89 */ /* 0x000fe800000e0000 */
[----:B------:R-:W-:Y:S04]  /*55a0*/  SHFL.IDX PT, R134, R3, 0x2, 0x181f ;  /* 0x00581f0003867f89 */ /* 0x000fe800000e0000 */
[----:B------:R-:W5:Y:S01]  /*55b0*/  SHFL.IDX PT, R132, R132, 0x3, 0x181f ;  /* 0x00781f0084847f89 */ /* 0x000f6200000e0000 */
[C---:B-1----:R-:W-:Y:S02]  /*55c0*/  IADD3 R148, P5, R145.reuse, R246, RZ ;  /* 0x000000f691947210 */ /* 0x042fe40007fbe0ff */
[----:B------:R-:W-:Y:S01]  /*55d0*/  IADD3 R152, P2, R145, R244, RZ ;  /* 0x000000f491987210 */ /* 0x000fe20007f5e0ff */
[----:B------:R-:W1:Y:S02]  /*55e0*/  SHFL.IDX PT, R3, R3, 0x3, 0x181f ;  /* 0x00781f0003037f89 */ /* 0x000e6400000e0000 */
[C-C-:B--2---:R-:W-:Y:S01]  /*55f0*/  IMAD.X R149, R146.reuse, 0x1, R247.reuse, P5 ;  /* 0x0000000192957824 */ /* 0x144fe200028e06f7 */
[-C--:B------:R-:W-:Y:S02]  /*5600*/  IADD3.X R153, R146, R245.reuse, RZ, P2, !PT ;  /* 0x000000f592997210 */ /* 0x080fe400017fe4ff */
[C---:B---3--:R-:W-:Y:S02]  /*5610*/  IADD3 R150, P1, R135.reuse, R246, RZ ;  /* 0x000000f687967210 */ /* 0x048fe40007f3e0ff */
[----:B------:R2:W-:Y:S01]  /*5620*/  LDGSTS.E.BYPASS.LTC128B.128 [R241+0x8100], [R148.64], !P4 ;  /* 0x0810000094f17fae */ /* 0x0005e2000e101d4c */
[----:B------:R-:W-:Y:S02]  /*5630*/  IADD3 R146, P2, R135, R244, RZ ;  /* 0x000000f487927210 */ /* 0x000fe40007f5e0ff */
[C---:B----4-:R-:W-:Y:S01]  /*5640*/  IMAD.X R151, R144.reuse, 0x1, R247, P1 ;  /* 0x0000000190977824 */ /* 0x050fe200008e06f7 */
[----:B------:R3:W-:Y:S02]  /*5650*/  LDGSTS.E.BYPASS.LTC128B.128 [R241+0xc100], [R152.64], !P3 ;  /* 0x0c10000098f17fae */ /* 0x0007e4000d901d4c */
[----:B------:R-:W-:Y:S02]  /*5660*/  IMAD.X R147, R144, 0x1, R245, P2 ;  /* 0x0000000190937824 */ /* 0x000fe400010e06f5 */
[----:B------:R4:W-:Y:S04]  /*5670*/  LDGSTS.E.BYPASS.LTC128B.128 [R241+0x9100], [R150.64], !P4 ;  /* 0x0910000096f17fae */ /* 0x0009e8000e101d4c */
[----:B------:R3:W-:Y:S01]  /*5680*/  LDGSTS.E.BYPASS.LTC128B.128 [R241+0xd100], [R146.64], !P3 ;  /* 0x0d10000092f17fae */ /* 0x0007e2000d901d4c */
[-C--:B-----5:R-:W-:Y:S05]  /*5690*/  IADD3 R144, P2, R132, R246.reuse, RZ ;  /* 0x000000f684907210 */ /* 0x0a0fea0007f5e0ff */
[--C-:B-1----:R-:W-:Y:S01]  /*56a0*/  IMAD.X R145, R3, 0x1, R247.reuse, P2 ;  /* 0x0000000103917824 */ /* 0x102fe200010e06f7 */
[C---:B--2---:R-:W-:Y:S05]  /*56b0*/  IADD3 R148, P1, R133.reuse, R246, RZ ;  /* 0x000000f685947210 */ /* 0x044fea0007f3e0ff */
[----:B------:R-:W-:Y:S01]  /*56c0*/  IMAD.X R149, R134, 0x1, R247, P1 ;  /* 0x0000000186957824 */ /* 0x000fe200008e06f7 */
[-C--:B------:R-:W-:Y:S02]  /*56d0*/  IADD3 R132, P1, R132, R244.reuse, RZ ;  /* 0x000000f484847210 */ /* 0x080fe40007f3e0ff */
[----:B----4-:R-:W-:Y:S02]  /*56e0*/  IADD3 R150, P5, R133, R244, RZ ;  /* 0x000000f485967210 */ /* 0x010fe40007fbe0ff */
[----:B------:R3:W-:Y:S01]  /*56f0*/  LDGSTS.E.BYPASS.LTC128B.128 [R241+0xa100], [R148.64], !P4 ;  /* 0x0a10000094f17fae */ /* 0x0007e2000e101d4c */
[----:B------:R-:W-:Y:S01]  /*5700*/  IMAD.X R133, R3, 0x1, R245, P1 ;  /* 0x0000000103857824 */ /* 0x000fe200008e06f5 */
[----:B------:R-:W-:Y:S05]  /*5710*/  IADD3.X R151, R134, R245, RZ, P5, !PT ;  /* 0x000000f586977210 */ /* 0x000fea0002ffe4ff */
[----:B------:R3:W-:Y:S04]  /*5720*/  LDGSTS.E.BYPASS.LTC128B.128 [R241+0xe100], [R150.64], !P3 ;  /* 0x0e10000096f17fae */ /* 0x0007e8000d901d4c */
[----:B------:R3:W-:Y:S04]  /*5730*/  LDGSTS.E.BYPASS.LTC128B.128 [R241+0xb100], [R144.64], !P4 ;  /* 0x0b10000090f17fae */ /* 0x0007e8000e101d4c */
[----:B------:R3:W-:Y:S01]  /*5740*/  LDGSTS.E.BYPASS.LTC128B.128 [R241+0xf100], [R132.64], !P3 ;  /* 0x0f10000084f17fae */ /* 0x0007e2000d901d4c */
[----:B------:R-:W-:-:S05]  /*5750*/  BRA `(.L_x_7) ;  /* 0x00000f8000007947 */ /* 0x000fca0003800000 */
.L_x_6:
[----:B------:R-:W-:Y:S04]  /*5760*/  DEPBAR.LE SB0, 0x0 ;  /* 0x000080000000791a */ /* 0x000fe80000000000 */
[----:B------:R-:W-:Y:S01]  /*5770*/  BAR.SYNC.DEFER_BLOCKING 0x0 ;  /* 0x0000000000007b1d */ /* 0x000fe20000010000 */
[C---:B------:R-:W-:Y:S01]  /*5780*/  IMAD.WIDE.U32 R144, R240.reuse, c[0x0][0x208], RZ ;  /* 0x00008200f0907a25 */ /* 0x040fe200078e00ff */
[----:B------:R-:W-:Y:S01]  /*5790*/  SHF.R.S32.HI R3, RZ, 0x1f, R240 ;  /* 0x0000001fff037819 */ /* 0x000fe200000114f0 */
[----:B------:R-:W-:Y:S04]  /*57a0*/  UISETP.GT.AND UP0, UPT, UR6, UR8, UPT ;  /* 0x000000080600728c */ /* 0x000fe8000bf04270 */
[----:B------:R-:W-:Y:S04]  /*57b0*/  IMAD R3, R3, c[0x0][0x208], RZ ;  /* 0x0000820003037a24 */ /* 0x000fe800078e02ff */
[----:B------:R-:W-:Y:S04]  /*57c0*/  IMAD R3, R240, c[0x0][0x20c], R3 ;  /* 0x00008300f0037a24 */ /* 0x000fe800078e0203 */
[----:B------:R-:W-:Y:S01]  /*57d0*/  IMAD.IADD R145, R145, 0x1, R3 ;  /* 0x0000000191917824 */ /* 0x000fe200078e0203 */
[----:B------:R-:W-:Y:S03]  /*57e0*/  SHF.R.S32.HI R3, RZ, 0x1f, R239 ;  /* 0x0000001fff037819 */ /* 0x000fe600000114ef */
[----:B------:R-:W-:Y:S04]  /*57f0*/  IMAD.WIDE.U32 R144, R239, c[0x0][0x218], R144 ;  /* 0x00008600ef907a25 */ /* 0x000fe800078e0090 */
[----:B------:R-:W-:Y:S01]  /*5800*/  IMAD R3, R3, c[0x0][0x218], RZ ;  /* 0x0000860003037a24 */ /* 0x000fe200078e02ff */
[----:B------:R-:W1:Y:S01]  /*5810*/  LDSM.16.M88.4 R8, [R238+0x8100] ;  /* 0x00810000ee08783b */ /* 0x000e620000000200 */
[----:B------:R-:W-:Y:S02]  /*5820*/  IADD3 R164, P1, R144, UR22, RZ ;  /* 0x0000001690a47c10 */ /* 0x000fe4000ff3e0ff */
[----:B------:R-:W-:Y:S02]  /*5830*/  IMAD R3, R239, c[0x0][0x21c], R3 ;  /* 0x00008700ef037a24 */ /* 0x000fe400078e0203 */
[----:B------:R-:W2:Y:S03]  /*5840*/  LDSM.16.M88.4 R16, [R238+0x8900] ;  /* 0x00890000ee10783b */ /* 0x000ea60000000200 */
[----:B------:R-:W-:Y:S02]  /*5850*/  IADD3.X R3, R145, UR4, R3, P1, !PT ;  /* 0x0000000491037c10 */ /* 0x000fe40008ffe403 */
[----:B------:R-:W3:Y:S01]  /*5860*/  LDSM.16.M88.4 R24, [R238+0x9100] ;  /* 0x00910000ee18783b */ /* 0x000ee20000000200 */
[C---:B------:R-:W-:Y:S04]  /*5870*/  LEA R160, P1, R164.reuse, c[0x0][0x1f8], 0x1 ;  /* 0x00007e00a4a07a11 */ /* 0x040fe800078208ff */
[----:B------:R-:W4:Y:S01]  /*5880*/  LDSM.16.M88.4 R32, [R238+0x9900] ;  /* 0x00990000ee20783b */ /* 0x000f220000000200 */
[----:B------:R-:W-:Y:S04]  /*5890*/  LEA.HI.X R164, R164, c[0x0][0x1fc], R3, 0x1, P1 ;  /* 0x00007f00a4a47a11 */ /* 0x000fe800008f0c03 */
[----:B------:R-:W-:Y:S05]  /*58a0*/  LDSM.16.M88.4 R40, [R238+0xa100] ;  /* 0x00a10000ee28783b */ /* 0x000fea0000000200 */
[----:B------:R-:W-:Y:S05]  /*58b0*/  LDSM.16.M88.4 R48, [R238+0xa900] ;  /* 0x00a90000ee30783b */ /* 0x000fea0000000200 */
[----:B------:R-:W-:Y:S05]  /*58c0*/  LDSM.16.M88.4 R56, [R238+0xb100] ;  /* 0x00b10000ee38783b */ /* 0x000fea0000000200 */
[----:B------:R-:W-:Y:S01]  /*58d0*/  LDSM.16.M88.4 R64, [R238+0xb900] ;  /* 0x00b90000ee40783b */ /* 0x000fe20000000200 */
[C---:B-1----:R-:W-:Y:S04]  /*58e0*/  HMMA.16816.F32 R4, R136.reuse, R8, RZ ;  /* 0x000000088804723c */ /* 0x042fe800000018ff */
[----:B------:R-:W-:Y:S05]  /*58f0*/  LDSM.16.M88.4 R132, [R237] ;  /* 0x00000000ed84783b */ /* 0x000fea0000000200 */
[----:B------:R-:W-:Y:S01]  /*5900*/  LDSM.16.M88.4 R144, [R231] ;  /* 0x00000000e790783b */ /* 0x000fe20000000200 */
[C---:B------:R-:W-:Y:S04]  /*5910*/  HMMA.16816.F32 R8, R136.reuse, R10, RZ ;  /* 0x0000000a8808723c */ /* 0x040fe800000018ff */
[----:B------:R-:W-:Y:S04]  /*5920*/  LDSM.16.M88.4 R148, [R229] ;  /* 0x00000000e594783b */ /* 0x000fe80000000200 */
[C---:B--2---:R-:W-:Y:S01]  /*5930*/  HMMA.16816.F32 R12, R136.reuse, R16, RZ ;  /* 0x00000010880c723c */ /* 0x044fe200000018ff */
[----:B------:R-:W-:Y:S05]  /*5940*/  LDSM.16.M88.4 R152, [R228] ;  /* 0x00000000e498783b */ /* 0x000fea0000000200 */
[----:B------:R-:W-:Y:S02]  /*5950*/  LDSM.16.M88.4 R156, [R227] ;  /* 0x00000000e39c783b */ /* 0x000fe40000000200 */
[C---:B------:R-:W-:Y:S03]  /*5960*/  HMMA.16816.F32 R16, R136.reuse, R18, RZ ;  /* 0x000000128810723c */ /* 0x040fe600000018ff */
[----:B------:R-:W1:Y:S05]  /*5970*/  SHFL.IDX PT, R165, R160, RZ, 0x181f ;  /* 0x00181fffa0a57589 */ /* 0x000e6a00000e0000 */
[C---:B---3--:R-:W-:Y:S01]  /*5980*/  HMMA.16816.F32 R20, R136.reuse, R24, RZ ;  /* 0x000000188814723c */ /* 0x048fe200000018ff */
[----:B------:R-:W2:Y:S05]  /*5990*/  SHFL.IDX PT, R180, R164, RZ, 0x181f ;  /* 0x00181fffa4b47589 */ /* 0x000eaa00000e0000 */
[----:B------:R-:W3:Y:S02]  /*59a0*/  SHFL.IDX PT, R3, R160, 0x1, 0x181f ;  /* 0x00381f00a0037f89 */ /* 0x000ee400000e0000 */
[C---:B------:R-:W-:Y:S03]  /*59b0*/  HMMA.16816.F32 R24, R136.reuse, R26, RZ ;  /* 0x0000001a8818723c */ /* 0x040fe600000018ff */
[----:B------:R-:W5:Y:S05]  /*59c0*/  SHFL.IDX PT, R183, R164, 0x1, 0x181f ;  /* 0x00381f00a4b77f89 */ /* 0x000f6a00000e0000 */
[C---:B----4-:R-:W-:Y:S01]  /*59d0*/  HMMA.16816.F32 R28, R136.reuse, R32, RZ ;  /* 0x00000020881c723c */ /* 0x050fe200000018ff */
[----:B------:R-:W-:Y:S03]  /*59e0*/  SHFL.IDX PT, R188, R160, 0x2, 0x181f ;  /* 0x00581f00a0bc7f89 */ /* 0x000fe600000e0000 */
[C---:B-1----:R-:W-:Y:S02]  /*59f0*/  IADD3 R192, P5, R165.reuse, R246, RZ ;  /* 0x000000f6a5c07210 */ /* 0x042fe40007fbe0ff */
[----:B------:R-:W-:Y:S01]  /*5a00*/  IADD3 R194, P2, R165, R244, RZ ;  /* 0x000000f4a5c27210 */ /* 0x000fe20007f5e0ff */
[----:B------:R-:W1:Y:S01]  /*5a10*/  SHFL.IDX PT, R189, R160, 0x3, 0x181f ;  /* 0x00781f00a0bd7f89 */ /* 0x000e6200000e0000 */
[C---:B------:R-:W-:Y:S01]  /*5a20*/  HMMA.16816.F32 R32, R136.reuse, R34, RZ ;  /* 0x000000228820723c */ /* 0x040fe200000018ff */
[C---:B--2---:R-:W-:Y:S03]  /*5a30*/  IMAD.X R193, R180.reuse, 0x1, R247, P5 ;  /* 0x00000001b4c17824 */ /* 0x044fe600028e06f7 */
[----:B------:R-:W-:Y:S01]  /*5a40*/  LDSM.16.M88.4 R160, [R226] ;  /* 0x00000000e2a0783b */ /* 0x000fe20000000200 */
[----:B------:R-:W-:Y:S01]  /*5a50*/  IMAD.X R195, R180, 0x1, R245, P2 ;  /* 0x00000001b4c37824 */ /* 0x000fe200010e06f5 */
[C---:B---3--:R-:W-:Y:S02]  /*5a60*/  IADD3 R200, P1, R3.reuse, R246, RZ ;  /* 0x000000f603c87210 */ /* 0x048fe40007f3e0ff */
[C---:B------:R-:W-:Y:S01]  /*5a70*/  HMMA.16816.F32 R36, R136.reuse, R40, RZ ;  /* 0x000000288824723c */ /* 0x040fe200000018ff */
[----:B------:R-:W2:Y:S03]  /*5a80*/  SHFL.IDX PT, R181, R164, 0x2, 0x181f ;  /* 0x00581f00a4b57f89 */ /* 0x000ea600000e0000 */
[----:B------:R-:W-:Y:S01]  /*5a90*/  IADD3 R190, P2, R3, R244, RZ ;  /* 0x000000f403be7210 */ /* 0x000fe20007f5e0ff */
[C---:B-----5:R-:W-:Y:S01]  /*5aa0*/  IMAD.X R201, R183.reuse, 0x1, R247, P1 ;  /* 0x00000001b7c97824 */ /* 0x060fe200008e06f7 */
[----:B------:R-:W-:Y:S02]  /*5ab0*/  SHFL.IDX PT, R182, R164, 0x3, 0x181f ;  /* 0x00781f00a4b67f89 */ /* 0x000fe400000e0000 */
[C---:B------:R-:W-:Y:S01]  /*5ac0*/  HMMA.16816.F32 R40, R136.reuse, R42, RZ ;  /* 0x0000002a8828723c */ /* 0x040fe200000018ff */
[----:B------:R-:W-:Y:S02]  /*5ad0*/  IMAD.X R191, R183, 0x1, R245, P2 ;  /* 0x00000001b7bf7824 */ /* 0x000fe400010e06f5 */
[----:B------:R-:W-:Y:S01]  /*5ae0*/  LDSM.16.M88.4 R164, [R225] ;  /* 0x00000000e1a4783b */ /* 0x000fe20000000200 */
[-C--:B-1----:R-:W-:Y:S04]  /*5af0*/  IADD3 R180, P2, R189, R246.reuse, RZ ;  /* 0x000000f6bdb47210 */ /* 0x082fe80007f5e0ff */
[C---:B------:R-:W-:Y:S08]  /*5b00*/  HMMA.16816.F32 R44, R136.reuse, R48, RZ ;  /* 0x00000030882c723c */ /* 0x040ff000000018ff */
[C---:B------:R-:W-:Y:S08]  /*5b10*/  HMMA.16816.F32 R48, R136.reuse, R50, RZ ;  /* 0x000000328830723c */ /* 0x040ff000000018ff */
[C---:B------:R-:W-:Y:S08]  /*5b20*/  HMMA.16816.F32 R52, R136.reuse, R56, RZ ;  /* 0x000000388834723c */ /* 0x040ff000000018ff */
[C---:B------:R-:W-:Y:S08]  /*5b30*/  HMMA.16816.F32 R56, R136.reuse, R58, RZ ;  /* 0x0000003a8838723c */ /* 0x040ff000000018ff */
[C---:B------:R-:W-:Y:S08]  /*5b40*/  HMMA.16816.F32 R60, R136.reuse, R64, RZ ;  /* 0x00000040883c723c */ /* 0x040ff000000018ff */
[----:B------:R-:W-:Y:S08]  /*5b50*/  HMMA.16816.F32 R64, R136, R66, RZ ;  /* 0x000000428840723c */ /* 0x000ff000000018ff */
[C---:B------:R-:W-:Y:S08]  /*5b60*/  HMMA.16816.F32 R4, R140.reuse, R132, R4 ;  /* 0x000000848c04723c */ /* 0x040ff00000001804 */
[C---:B------:R-:W-:Y:S01]  /*5b70*/  HMMA.16816.F32 R8, R140.reuse, R134, R8 ;  /* 0x000000868c08723c */ /* 0x040fe20000001808 */
[----:B------:R-:W1:Y:S05]  /*5b80*/  LDSM.16.M88.4 R132, [R230] ;  /* 0x00000000e684783b */ /* 0x000e6a0000000200 */
[----:B------:R-:W-:Y:S01]  /*5b90*/  @!PT LDS RZ, [RZ] ;  /* 0x00000000fffff984 */ /* 0x000fe20000000800 */
[----:B------:R-:W-:Y:S01]  /*5ba0*/  @!PT LDS RZ, [RZ] ;  /* 0x00000000fffff984 */ /* 0x000fe20000000800 */
[----:B------:R-:W-:Y:S01]  /*5bb0*/  @!PT LDS RZ, [RZ] ;  /* 0x00000000fffff984 */ /* 0x000fe20000000800 */
[----:B------:R3:W-:Y:S02]  /*5bc0*/  LDGSTS.E.BYPASS.LTC128B.128 [R243], [R192.64], !P4 ;  /* 0x00000000c0f37fae */ /* 0x0007e4000e101d4c */
[C---:B------:R-:W-:Y:S03]  /*5bd0*/  HMMA.16816.F32 R12, R140.reuse, R144, R12 ;  /* 0x000000908c0c723c */ /* 0x040fe6000000180c */
[----:B------:R3:W-:Y:S04]  /*5be0*/  LDGSTS.E.BYPASS.LTC128B.128 [R241+0x4100], [R194.64], !P3 ;  /* 0x04100000c2f17fae */ /* 0x0007e8000d901d4c */
[C---:B------:R-:W-:Y:S01]  /*5bf0*/  IADD3 R144, P1, R188.reuse, R246, RZ ;  /* 0x000000f6bc907210 */ /* 0x040fe20007f3e0ff */
[C---:B------:R-:W-:Y:S01]  /*5c00*/  HMMA.16816.F32 R16, R140.reuse, R146, R16 ;  /* 0x000000928c10723c */ /* 0x040fe20000001810 */
[----:B------:R4:W-:Y:S03]  /*5c10*/  LDGSTS.E.BYPASS.LTC128B.128 [R241+0x1100], [R200.64], !P4 ;  /* 0x01100000c8f17fae */ /* 0x0009e6000e101d4c */
[----:B--2---:R-:W-:Y:S01]  /*5c20*/  IMAD.X R145, R181, 0x1, R247, P1 ;  /* 0x00000001b5917824 */ /* 0x004fe200008e06f7 */
[-C--:B------:R-:W-:Y:S01]  /*5c30*/  IADD3 R188, P5, R188, R244.reuse, RZ ;  /* 0x000000f4bcbc7210 */ /* 0x080fe20007fbe0ff */
[----:B------:R2:W-:Y:S05]  /*5c40*/  LDGSTS.E.BYPASS.LTC128B.128 [R241+0x5100], [R190.64], !P3 ;  /* 0x05100000bef17fae */ /* 0x0005ea000d901d4c */
[----:B------:R5:W-:Y:S01]  /*5c50*/  LDGSTS.E.BYPASS.LTC128B.128 [R241+0x2100], [R144.64], !P4 ;  /* 0x0210000090f17fae */ /* 0x000be2000e101d4c */
[C---:B-1----:R-:W-:Y:S08]  /*5c60*/  HMMA.16816.F32 R20, R140.reuse, R132, R20 ;  /* 0x000000848c14723c */ /* 0x042ff00000001814 */
[C---:B------:R-:W-:Y:S04]  /*5c70*/  HMMA.16816.F32 R24, R140.reuse, R134, R24 ;  /* 0x000000868c18723c */ /* 0x040fe80000001818 */
[----:B--2---:R-:W-:Y:S01]  /*5c80*/  IADD3 R190, P1, R189, R244, RZ ;  /* 0x000000f4bdbe7210 */ /* 0x004fe20007f3e0ff */
[----:B------:R-:W-:Y:S02]  /*5c90*/  IMAD.X R189, R181, 0x1, R245, P5 ;  /* 0x00000001b5bd7824 */ /* 0x000fe400028e06f5 */
[C---:B------:R-:W-:Y:S01]  /*5ca0*/  IMAD.X R181, R182.reuse, 0x1, R247, P2 ;  /* 0x00000001b6b57824 */ /* 0x040fe200010e06f7 */
[C---:B------:R-:W-:Y:S02]  /*5cb0*/  HMMA.16816.F32 R28, R140.reuse, R148, R28 ;  /* 0x000000948c1c723c */ /* 0x040fe4000000181c */
[----:B------:R1:W-:Y:S02]  /*5cc0*/  LDGSTS.E.BYPASS.LTC128B.128 [R241+0x6100], [R188.64], !P3 ;  /* 0x06100000bcf17fae */ /* 0x0003e4000d901d4c */
[----:B------:R-:W-:Y:S01]  /*5cd0*/  IMAD.X R191, R182, 0x1, R245, P1 ;  /* 0x00000001b6bf7824 */ /* 0x000fe200008e06f5 */
[----:B------:R-:W-:Y:S02]  /*5ce0*/  PLOP3.LUT P1, PT, PT, PT, UP0, 0x80, 0x0 ;  /* 0x000000000000781c */ /* 0x000fe40003f2f008 */
[----:B------:R2:W-:Y:S01]  /*5cf0*/  LDGSTS.E.BYPASS.LTC128B.128 [R243+0x3000], [R180.64], !P4 ;  /* 0x03000000b4f37fae */ /* 0x0005e2000e101d4c */
[C---:B------:R-:W-:Y:S04]  /*5d00*/  HMMA.16816.F32 R32, R140.reuse, R150, R32 ;  /* 0x000000968c20723c */ /* 0x040fe80000001820 */
[----:B------:R1:W-:Y:S04]  /*5d10*/  LDGSTS.E.BYPASS.LTC128B.128 [R243+0x7000], [R190.64], !P3 ;  /* 0x07000000bef37fae */ /* 0x0003e8000d901d4c */
[C---:B------:R-:W-:Y:S01]  /*5d20*/  HMMA.16816.F32 R36, R140.reuse, R152, R36 ;  /* 0x000000988c24723c */ /* 0x040fe20000001824 */
[----:B-----5:R-:W5:Y:S05]  /*5d30*/  LDSM.16.M88.4 R144, [R235+0x8100] ;  /* 0x00810000eb90783b */ /* 0x020f6a0000000200 */
[----:B------:R-:W0:Y:S02]  /*5d40*/  LDGDEPBAR ;  /* 0x00000000000079af */ /* 0x000e240000000000 */
[C---:B------:R-:W-:Y:S03]  /*5d50*/  HMMA.16816.F32 R40, R140.reuse, R154, R40 ;  /* 0x0000009a8c28723c */ /* 0x040fe60000001828 */
[----:B------:R-:W4:Y:S05]  /*5d60*/  LDSM.16.M88.4 R132, [R235+0x8900] ;  /* 0x00890000eb84783b */ /* 0x000f2a0000000200 */
[C---:B------:R-:W-:Y:S01]  /*5d70*/  HMMA.16816.F32 R44, R140.reuse, R156, R44 ;  /* 0x0000009c8c2c723c */ /* 0x040fe2000000182c */
[----:B------:R-:W5:Y:S05]  /*5d80*/  LDSM.16.M88.4 R148, [R235+0x9100] ;  /* 0x00910000eb94783b */ /* 0x000f6a0000000200 */
[----:B------:R-:W5:Y:S02]  /*5d90*/  LDSM.16.M88.4 R152, [R235+0x9900] ;  /* 0x00990000eb98783b */ /* 0x000f640000000200 */
[C---:B------:R-:W-:Y:S03]  /*5da0*/  HMMA.16816.F32 R48, R140.reuse, R158, R48 ;  /* 0x0000009e8c30723c */ /* 0x040fe60000001830 */
[----:B------:R-:W5:Y:S05]  /*5db0*/  LDSM.16.M88.4 R156, [R235+0xa100] ;  /* 0x00a10000eb9c783b */ /* 0x000f6a0000000200 */
[C---:B------:R-:W-:Y:S01]  /*5dc0*/  HMMA.16816.F32 R52, R140.reuse, R160, R52 ;  /* 0x000000a08c34723c */ /* 0x040fe20000001834 */
[----:B--2---:R-:W-:Y:S05]  /*5dd0*/  LDSM.16.M88.4 R180, [R238+0xe100] ;  /* 0x00e10000eeb4783b */ /* 0x004fea0000000200 */
[----:B-1----:R-:W-:Y:S02]  /*5de0*/  LDSM.16.M88.4 R188, [R217] ;  /* 0x00000000d9bc783b */ /* 0x002fe40000000200 */
[C---:B------:R-:W-:Y:S03]  /*5df0*/  HMMA.16816.F32 R56, R140.reuse, R162, R56 ;  /* 0x000000a28c38723c */ /* 0x040fe60000001838 */
[----:B------:R-:W-:Y:S05]  /*5e00*/  LDSM.16.M88.4 R160, [R235+0xb100] ;  /* 0x00b10000eba0783b */ /* 0x000fea0000000200 */
[C---:B------:R-:W-:Y:S01]  /*5e10*/  HMMA.16816.F32 R60, R140.reuse, R164, R60 ;  /* 0x000000a48c3c723c */ /* 0x040fe2000000183c */
[----:B---3--:R-:W-:Y:S05]  /*5e20*/  LDSM.16.M88.4 R192, [R216] ;  /* 0x00000000d8c0783b */ /* 0x008fea0000000200 */
[----:B----4-:R-:W-:Y:S02]  /*5e30*/  LDSM.16.M88.4 R200, [R235+0xc100] ;  /* 0x00c10000ebc8783b */ /* 0x010fe40000000200 */
[----:B------:R-:W-:Y:S03]  /*5e40*/  HMMA.16816.F32 R64, R140, R166, R64 ;  /* 0x000000a68c40723c */ /* 0x000fe60000001840 */
[----:B------:R-:W-:Y:S05]  /*5e50*/  LDSM.16.M88.4 R164, [R224+0x800] ;  /* 0x00080000e0a4783b */ /* 0x000fea0000000200 */
[C---:B-----5:R-:W-:Y:S01]  /*5e60*/  HMMA.16816.F32 R4, R168.reuse, R144, R4 ;  /* 0x00000090a804723c */ /* 0x060fe20000001804 */
[----:B------:R-:W-:Y:S05]  /*5e70*/  LDSM.16.M88.4 R208, [R224+0x6800] ;  /* 0x00680000e0d0783b */ /* 0x000fea0000000200 */
[----:B------:R-:W-:Y:S02]  /*5e80*/  LDSM.16.M88.4 R212, [R224+0x7000] ;  /* 0x00700000e0d4783b */ /* 0x000fe40000000200 */
[C---:B------:R-:W-:Y:S03]  /*5e90*/  HMMA.16816.F32 R8, R168.reuse, R146, R8 ;  /* 0x00000092a808723c */ /* 0x040fe60000001808 */
[----:B------:R-:W1:Y:S05]  /*5ea0*/  LDSM.16.M88.4 R144, [R235+0xa900] ;  /* 0x00a90000eb90783b */ /* 0x000e6a0000000200 */
[C---:B------:R-:W-:Y:S08]  /*5eb0*/  HMMA.16816.F32 R12, R168.reuse, R132, R12 ;  /* 0x00000084a80c723c */ /* 0x040ff0000000180c */
[C---:B------:R-:W-:Y:S01]  /*5ec0*/  HMMA.16816.F32 R16, R168.reuse, R134, R16 ;  /* 0x00000086a810723c */ /* 0x040fe20000001810 */
[----:B------:R-:W2:Y:S07]  /*5ed0*/  LDSM.16.M88.4 R132, [R235+0xb900] ;  /* 0x00b90000eb84783b */ /* 0x000eae0000000200 */
[C---:B------:R-:W-:Y:S08]  /*5ee0*/  HMMA.16816.F32 R20, R168.reuse, R148, R20 ;  /* 0x00000094a814723c */ /* 0x040ff00000001814 */
[C---:B------:R-:W-:Y:S01]  /*5ef0*/  HMMA.16816.F32 R24, R168.reuse, R150, R24 ;  /* 0x00000096a818723c */ /* 0x040fe20000001818 */
[----:B------:R-:W3:Y:S07]  /*5f00*/  LDSM.16.M88.4 R148, [R224] ;  /* 0x00000000e094783b */ /* 0x000eee0000000200 */
[C---:B------:R-:W-:Y:S08]  /*5f10*/  HMMA.16816.F32 R28, R168.reuse, R152, R28 ;  /* 0x00000098a81c723c */ /* 0x040ff0000000181c */
[C---:B------:R-:W-:Y:S01]  /*5f20*/  HMMA.16816.F32 R32, R168.reuse, R154, R32 ;  /* 0x0000009aa820723c */ /* 0x040fe20000001820 */
[----:B------:R-:W4:Y:S07]  /*5f30*/  LDSM.16.M88.4 R152, [R224+0x1000] ;  /* 0x00100000e098783b */ /* 0x000f2e0000000200 */
[C---:B------:R-:W-:Y:S08]  /*5f40*/  HMMA.16816.F32 R36, R168.reuse, R156, R36 ;  /* 0x0000009ca824723c */ /* 0x040ff00000001824 */
[C---:B------:R-:W-:Y:S01]  /*5f50*/  HMMA.16816.F32 R40, R168.reuse, R158, R40 ;  /* 0x0000009ea828723c */ /* 0x040fe20000001828 */
[----:B------:R-:W-:Y:S07]  /*5f60*/  LDSM.16.M88.4 R156, [R224+0x3000] ;  /* 0x00300000e09c783b */ /* 0x000fee0000000200 */
[C---:B-1----:R-:W-:Y:S08]  /*5f70*/  HMMA.16816.F32 R44, R168.reuse, R144, R44 ;  /* 0x00000090a82c723c */ /* 0x042ff0000000182c */
[C---:B------:R-:W-:Y:S01]  /*5f80*/  HMMA.16816.F32 R48, R168.reuse, R146, R48 ;  /* 0x00000092a830723c */ /* 0x040fe20000001830 */
[----:B------:R-:W-:Y:S07]  /*5f90*/  LDSM.16.M88.4 R144, [R224+0x2000] ;  /* 0x00200000e090783b */ /* 0x000fee0000000200 */
[C---:B------:R-:W-:Y:S08]  /*5fa0*/  HMMA.16816.F32 R52, R168.reuse, R160, R52 ;  /* 0x000000a0a834723c */ /* 0x040ff00000001834 */
[C---:B------:R-:W-:Y:S01]  /*5fb0*/  HMMA.16816.F32 R56, R168.reuse, R162, R56 ;  /* 0x000000a2a838723c */ /* 0x040fe20000001838 */
[----:B------:R-:W-:Y:S07]  /*5fc0*/  LDSM.16.M88.4 R160, [R224+0x3800] ;  /* 0x00380000e0a0783b */ /* 0x000fee0000000200 */
[C---:B--2---:R-:W-:Y:S08]  /*5fd0*/  HMMA.16816.F32 R60, R168.reuse, R132, R60 ;  /* 0x00000084a83c723c */ /* 0x044ff0000000183c */
[----:B------:R-:W-:Y:S01]  /*5fe0*/  HMMA.16816.F32 R64, R168, R134, R64 ;  /* 0x00000086a840723c */ /* 0x000fe20000001840 */
[----:B------:R-:W1:Y:S07]  /*5ff0*/  LDSM.16.M88.4 R132, [R224+0x1800] ;  /* 0x00180000e084783b */ /* 0x000e6e0000000200 */
[C---:B---3--:R-:W-:Y:S08]  /*6000*/  HMMA.16816.F32 R4, R172.reuse, R148, R4 ;  /* 0x00000094ac04723c */ /* 0x048ff00000001804 */
[C---:B------:R-:W-:Y:S01]  /*6010*/  HMMA.16816.F32 R8, R172.reuse, R150, R8 ;  /* 0x00000096ac08723c */ /* 0x040fe20000001808 */
[----:B------:R-:W2:Y:S07]  /*6020*/  LDSM.16.M88.4 R148, [R224+0x2800] ;  /* 0x00280000e094783b */ /* 0x000eae0000000200 */
[C---:B------:R-:W-:Y:S08]  /*6030*/  HMMA.16816.F32 R12, R172.reuse, R164, R12 ;  /* 0x000000a4ac0c723c */ /* 0x040ff0000000180c */
[C---:B------:R-:W-:Y:S01]  /*6040*/  HMMA.16816.F32 R16, R172.reuse, R166, R16 ;  /* 0x000000a6ac10723c */ /* 0x040fe20000001810 */
[----:B------:R-:W3:Y:S07]  /*6050*/  LDSM.16.M88.4 R164, [R238+0xc100] ;  /* 0x00c10000eea4783b */ /* 0x000eee0000000200 */
[C---:B----4-:R-:W-:Y:S08]  /*6060*/  HMMA.16816.F32 R20, R172.reuse, R152, R20 ;  /* 0x00000098ac14723c */ /* 0x050ff00000001814 */
[C---:B------:R-:W-:Y:S01]  /*6070*/  HMMA.16816.F32 R24, R172.reuse, R154, R24 ;  /* 0x0000009aac18723c */ /* 0x040fe20000001818 */
[----:B------:R-:W4:Y:S07]  /*6080*/  LDSM.16.M88.4 R152, [R238+0xc900] ;  /* 0x00c90000ee98783b */ /* 0x000f2e0000000200 */
[C---:B-1----:R-:W-:Y:S08]  /*6090*/  HMMA.16816.F32 R28, R172.reuse, R132, R28 ;  /* 0x00000084ac1c723c */ /* 0x042ff0000000181c */
[C---:B------:R-:W-:Y:S01]  /*60a0*/  HMMA.16816.F32 R32, R172.reuse, R134, R32 ;  /* 0x00000086ac20723c */ /* 0x040fe20000001820 */
[----:B------:R-:W1:Y:S07]  /*60b0*/  LDSM.16.M88.4 R132, [R238+0xd100] ;  /* 0x00d10000ee84783b */ /* 0x000e6e0000000200 */
[C---:B------:R-:W-:Y:S08]  /*60c0*/  HMMA.16816.F32 R36, R172.reuse, R144, R36 ;  /* 0x00000090ac24723c */ /* 0x040ff00000001824 */
[C---:B------:R-:W-:Y:S01]  /*60d0*/  HMMA.16816.F32 R40, R172.reuse, R146, R40 ;  /* 0x00000092ac28723c */ /* 0x040fe20000001828 */
[----:B------:R-:W5:Y:S07]  /*60e0*/  LDSM.16.M88.4 R144, [R238+0xd900] ;  /* 0x00d90000ee90783b */ /* 0x000f6e0000000200 */
[C---:B--2---:R-:W-:Y:S08]  /*60f0*/  HMMA.16816.F32 R44, R172.reuse, R148, R44 ;  /* 0x00000094ac2c723c */ /* 0x044ff0000000182c */
[C---:B------:R-:W-:Y:S01]  /*6100*/  HMMA.16816.F32 R48, R172.reuse, R150, R48 ;  /* 0x00000096ac30723c */ /* 0x040fe20000001830 */
[----:B------:R-:W2:Y:S07]  /*6110*/  LDSM.16.M88.4 R148, [R238+0xe900] ;  /* 0x00e90000ee94783b */ /* 0x000eae0000000200 */
[C---:B------:R-:W-:Y:S08]  /*6120*/  HMMA.16816.F32 R52, R172.reuse, R156, R52 ;  /* 0x0000009cac34723c */ /* 0x040ff00000001834 */
[C---:B------:R-:W-:Y:S01]  /*6130*/  HMMA.16816.F32 R56, R172.reuse, R158, R56 ;  /* 0x0000009eac38723c */ /* 0x040fe20000001838 */
[----:B------:R-:W-:Y:S07]  /*6140*/  LDSM.16.M88.4 R156, [R222] ;  /* 0x00000000de9c783b */ /* 0x000fee0000000200 */
[C---:B------:R-:W-:Y:S08]  /*6150*/  HMMA.16816.F32 R60, R172.reuse, R160, R60 ;  /* 0x000000a0ac3c723c */ /* 0x040ff0000000183c */
[----:B------:R-:W-:Y:S01]  /*6160*/  HMMA.16816.F32 R64, R172, R162, R64 ;  /* 0x000000a2ac40723c */ /* 0x000fe20000001840 */
[----:B------:R-:W-:Y:S07]  /*6170*/  LDSM.16.M88.4 R160, [R221] ;  /* 0x00000000dda0783b */ /* 0x000fee0000000200 */
[C---:B---3--:R-:W-:Y:S08]  /*6180*/  HMMA.16816.F32 R4, R176.reuse, R164, R4 ;  /* 0x000000a4b004723c */ /* 0x048ff00000001804 */
[C---:B------:R-:W-:Y:S01]  /*6190*/  HMMA.16816.F32 R8, R176.reuse, R166, R8 ;  /* 0x000000a6b008723c */ /* 0x040fe20000001808 */
[----:B------:R-:W-:Y:S07]  /*61a0*/  LDSM.16.M88.4 R164, [R220] ;  /* 0x00000000dca4783b */ /* 0x000fee0000000200 */
[C---:B----4-:R-:W-:Y:S08]  /*61b0*/  HMMA.16816.F32 R12, R176.reuse, R152, R12 ;  /* 0x00000098b00c723c */ /* 0x050ff0000000180c */
[C---:B------:R-:W-:Y:S01]  /*61c0*/  HMMA.16816.F32 R16, R176.reuse, R154, R16 ;  /* 0x0000009ab010723c */ /* 0x040fe20000001810 */
[----:B------:R-:W-:Y:S07]  /*61d0*/  LDSM.16.M88.4 R152, [R223] ;  /* 0x00000000df98783b */ /* 0x000fee0000000200 */
[C---:B-1----:R-:W-:Y:S08]  /*61e0*/  HMMA.16816.F32 R20, R176.reuse, R132, R20 ;  /* 0x00000084b014723c */ /* 0x042ff00000001814 */
[C---:B------:R-:W-:Y:S01]  /*61f0*/  HMMA.16816.F32 R24, R176.reuse, R134, R24 ;  /* 0x00000086b018723c */ /* 0x040fe20000001818 */
[----:B------:R-:W1:Y:S07]  /*6200*/  LDSM.16.M88.4 R132, [R238+0xf100] ;  /* 0x00f10000ee84783b */ /* 0x000e6e0000000200 */
[C---:B-----5:R-:W-:Y:S08]  /*6210*/  HMMA.16816.F32 R28, R176.reuse, R144, R28 ;  /* 0x00000090b01c723c */ /* 0x060ff0000000181c */
[C---:B------:R-:W-:Y:S01]  /*6220*/  HMMA.16816.F32 R32, R176.reuse, R146, R32 ;  /* 0x00000092b020723c */ /* 0x040fe20000001820 */
[----:B------:R-:W3:Y:S07]  /*6230*/  LDSM.16.M88.4 R144, [R238+0xf900] ;  /* 0x00f90000ee90783b */ /* 0x000eee0000000200 */
[C---:B------:R-:W-:Y:S08]  /*6240*/  HMMA.16816.F32 R36, R176.reuse, R180, R36 ;  /* 0x000000b4b024723c */ /* 0x040ff00000001824 */
[C---:B------:R-:W-:Y:S01]  /*6250*/  HMMA.16816.F32 R40, R176.reuse, R182, R40 ;  /* 0x000000b6b028723c */ /* 0x040fe20000001828 */
[----:B------:R-:W-:Y:S07]  /*6260*/  LDSM.16.M88.4 R180, [R218] ;  /* 0x00000000dab4783b */ /* 0x000fee0000000200 */
[C---:B--2---:R-:W-:Y:S08]  /*6270*/  HMMA.16816.F32 R44, R176.reuse, R148, R44 ;  /* 0x00000094b02c723c */ /* 0x044ff0000000182c */
[C---:B------:R-:W-:Y:S01]  /*6280*/  HMMA.16816.F32 R48, R176.reuse, R150, R48 ;  /* 0x00000096b030723c */ /* 0x040fe20000001830 */
[----:B------:R-:W2:Y:S07]  /*6290*/  LDSM.16.M88.4 R148, [R219] ;  /* 0x00000000db94783b */ /* 0x000eae0000000200 */
[C---:B-1----:R-:W-:Y:S08]  /*62a0*/  HMMA.16816.F32 R52, R176.reuse, R132, R52 ;  /* 0x00000084b034723c */ /* 0x042ff00000001834 */
[C---:B------:R-:W-:Y:S01]  /*62b0*/  HMMA.16816.F32 R56, R176.reuse, R134, R56 ;  /* 0x00000086b038723c */ /* 0x040fe20000001838 */
[----:B------:R-:W1:Y:S07]  /*62c0*/  LDSM.16.M88.4 R132, [R235+0xc900] ;  /* 0x00c90000eb84783b */ /* 0x000e6e0000000200 */
[C---:B---3--:R-:W-:Y:S08]  /*62d0*/  HMMA.16816.F32 R60, R176.reuse, R144, R60 ;  /* 0x00000090b03c723c */ /* 0x048ff0000000183c */
[----:B------:R-:W-:Y:S01]  /*62e0*/  HMMA.16816.F32 R64, R176, R146, R64 ;  /* 0x00000092b040723c */ /* 0x000fe20000001840 */
[----:B------:R-:W3:Y:S07]  /*62f0*/  LDSM.16.M88.4 R144, [R235+0xd100] ;  /* 0x00d10000eb90783b */ /* 0x000eee0000000200 */
[C---:B------:R-:W-:Y:S08]  /*6300*/  HMMA.16816.F32 R4, R184.reuse, R152, R4 ;  /* 0x00000098b804723c */ /* 0x040ff00000001804 */
[C---:B------:R-:W-:Y:S01]  /*6310*/  HMMA.16816.F32 R8, R184.reuse, R154, R8 ;  /* 0x0000009ab808723c */ /* 0x040fe20000001808 */
[----:B------:R-:W-:Y:S07]  /*6320*/  LDSM.16.M88.4 R152, [R235+0xe100] ;  /* 0x00e10000eb98783b */ /* 0x000fee0000000200 */
        /* <DEDUP_REMOVED lines=9> */
[C---:B--2---:R-:W-:Y:S08]  /*63c0*/  HMMA.16816.F32 R36, R184.reuse, R148, R36 ;  /* 0x00000094b824723c */ /* 0x044ff00000001824 */
[C---:B------:R-:W-:Y:S01]  /*63d0*/  HMMA.16816.F32 R40, R184.reuse, R150, R40 ;  /* 0x00000096b828723c */ /* 0x040fe20000001828 */
[----:B------:R-:W2:Y:S07]  /*63e0*/  LDSM.16.M88.4 R148, [R235+0xd900] ;  /* 0x00d90000eb94783b */ /* 0x000eae0000000200 */
[C---:B------:R-:W-:Y:S08]  /*63f0*/  HMMA.16816.F32 R44, R184.reuse, R180, R44 ;  /* 0x000000b4b82c723c */ /* 0x040ff0000000182c */
[C---:B------:R-:W-:Y:S01]  /*6400*/  HMMA.16816.F32 R48, R184.reuse, R182, R48 ;  /* 0x000000b6b830723c */ /* 0x040fe20000001830 */
[----:B------:R-:W4:Y:S07]  /*6410*/  LDSM.16.M88.4 R180, [R224+0x4000] ;  /* 0x00400000e0b4783b */ /* 0x000f2e0000000200 */
[C---:B------:R-:W-:Y:S08]  /*6420*/  HMMA.16816.F32 R52, R184.reuse, R188, R52 ;  /* 0x000000bcb834723c */ /* 0x040ff00000001834 */
[C---:B------:R-:W-:Y:S01]  /*6430*/  HMMA.16816.F32 R56, R184.reuse, R190, R56 ;  /* 0x000000beb838723c */ /* 0x040fe20000001838 */
[----:B------:R-:W-:Y:S07]  /*6440*/  LDSM.16.M88.4 R188, [R224+0x5000] ;  /* 0x00500000e0bc783b */ /* 0x000fee0000000200 */
[C---:B------:R-:W-:Y:S08]  /*6450*/  HMMA.16816.F32 R60, R184.reuse, R192, R60 ;  /* 0x000000c0b83c723c */ /* 0x040ff0000000183c */
[----:B------:R-:W-:Y:S01]  /*6460*/  HMMA.16816.F32 R64, R184, R194, R64 ;  /* 0x000000c2b840723c */ /* 0x000fe20000001840 */
[----:B------:R-:W-:Y:S07]  /*6470*/  LDSM.16.M88.4 R192, [R224+0x5800] ;  /* 0x00580000e0c0783b */ /* 0x000fee0000000200 */
[C---:B------:R-:W-:Y:S08]  /*6480*/  HMMA.16816.F32 R4, R196.reuse, R200, R4 ;  /* 0x000000c8c404723c */ /* 0x040ff00000001804 */
[C---:B------:R-:W-:Y:S01]  /*6490*/  HMMA.16816.F32 R8, R196.reuse, R202, R8 ;  /* 0x000000cac408723c */ /* 0x040fe20000001808 */
[----:B------:R-:W-:Y:S07]  /*64a0*/  LDSM.16.M88.4 R200, [R224+0x6000] ;  /* 0x00600000e0c8783b */ /* 0x000fee0000000200 */
[C---:B-1----:R-:W-:Y:S08]  /*64b0*/  HMMA.16816.F32 R12, R196.reuse, R132, R12 ;  /* 0x00000084c40c723c */ /* 0x042ff0000000180c */
[C---:B------:R-:W-:Y:S01]  /*64c0*/  HMMA.16816.F32 R16, R196.reuse, R134, R16 ;  /* 0x00000086c410723c */ /* 0x040fe20000001810 */
[----:B------:R-:W1:Y:S07]  /*64d0*/  LDSM.16.M88.4 R132, [R224+0x4800] ;  /* 0x00480000e084783b */ /* 0x000e6e0000000200 */
[C---:B---3--:R-:W-:Y:S08]  /*64e0*/  HMMA.16816.F32 R20, R196.reuse, R144, R20 ;  /* 0x00000090c414723c */ /* 0x048ff00000001814 */
[C---:B------:R-:W-:Y:S01]  /*64f0*/  HMMA.16816.F32 R24, R196.reuse, R146, R24 ;  /* 0x00000092c418723c */ /* 0x040fe20000001818 */
[----:B------:R-:W3:Y:S01]  /*6500*/  LDSM.16.M88.4 R144, [R224+0x7800] ;  /* 0x00780000e090783b */ /* 0x000ee20000000200 */
[----:B------:R-:W-:Y:S04]  /*6510*/  DEPBAR.LE SB0, 0x0 ;  /* 0x000080000000791a */ /* 0x000fe80000000000 */
[----:B------:R-:W-:Y:S02]  /*6520*/  BAR.SYNC.DEFER_BLOCKING 0x0 ;  /* 0x0000000000007b1d */ /* 0x000fe40000010000 */
[C---:B--2---:R-:W-:Y:S08]  /*6530*/  HMMA.16816.F32 R28, R196.reuse, R148, R28 ;  /* 0x00000094c41c723c */ /* 0x044ff0000000181c */
        /* <DEDUP_REMOVED lines=8> */
[----:B------:R-:W-:Y:S08]  /*65c0*/  HMMA.16816.F32 R64, R196, R166, R64 ;  /* 0x000000a6c440723c */ /* 0x000ff00000001840 */
[C---:B----4-:R-:W-:Y:S08]  /*65d0*/  HMMA.16816.F32 R4, R204.reuse, R180, R4 ;  /* 0x000000b4cc04723c */ /* 0x050ff00000001804 */
[C---:B------:R-:W-:Y:S08]  /*65e0*/  HMMA.16816.F32 R8, R204.reuse, R182, R8 ;  /* 0x000000b6cc08723c */ /* 0x040ff00000001808 */
[C---:B-1----:R-:W-:Y:S08]  /*65f0*/  HMMA.16816.F32 R12, R204.reuse, R132, R12 ;  /* 0x00000084cc0c723c */ /* 0x042ff0000000180c */
        /* <DEDUP_REMOVED lines=11> */
[C---:B---3--:R-:W-:Y:S08]  /*66b0*/  HMMA.16816.F32 R60, R204.reuse, R144, R60 ;  /* 0x00000090cc3c723c */ /* 0x048ff0000000183c */
[----:B------:R-:W-:Y:S01]  /*66c0*/  HMMA.16816.F32 R64, R204, R146, R64 ;  /* 0x00000092cc40723c */ /* 0x000fe20000001840 */
[----:B------:R-:W-:-:S07]  /*66d0*/  @P1 BRA `(.L_x_8) ;  /* 0xffffecc000001947 */ /* 0x000fce000383ffff */
.L_x_7:
[----:B------:R-:W-:Y:S01]  /*66e0*/  FMNMX.FTZ R134, R4, R2, !PT ;  /* 0x0000000204867209 */ /* 0x000fe20007810000 */
[----:B---3--:R-:W-:Y:S01]  /*66f0*/  LDSM.16.MT88.4 R144, [R236+0x100] ;  /* 0x00010000ec90783b */ /* 0x008fe20000004200 */
[----:B------:R-:W-:Y:S01]  /*6700*/  FMNMX.FTZ R3, R6, R0, !PT ;  /* 0x0000000006037209 */ /* 0x000fe20007810000 */
[----:B------:R-:W-:Y:S01]  /*6710*/  UISETP.GT.AND UP0, UPT, UR6, UR8, UPT ;  /* 0x000000080600728c */ /* 0x000fe2000bf04270 */
[----:B------:R-:W-:Y:S01]  /*6720*/  FMNMX.FTZ R134, R5, R134, !PT ;  /* 0x0000008605867209 */ /* 0x000fe20007810000 */
[----:B------:R-:W-:Y:S01]  /*6730*/  UIADD3 UR6, UR6, -0x1, URZ ;  /* 0xffffffff06067890 */ /* 0x000fe2000fffe03f */
[----:B------:R-:W-:Y:S02]  /*6740*/  FMNMX.FTZ R3, R7, R3, !PT ;  /* 0x0000000307037209 */ /* 0x000fe40007810000 */
[----:B------:R-:W-:Y:S01]  /*6750*/  FMNMX.FTZ R134, R8, R134, !PT ;  /* 0x0000008608867209 */ /* 0x000fe20007810000 */
[----:B------:R-:W-:Y:S01]  /*6760*/  LDSM.16.MT88.4 R148, [R234+0x100] ;  /* 0x00010000ea94783b */ /* 0x000fe20000004200 */
[----:B------:R-:W-:Y:S02]  /*6770*/  FMNMX.FTZ R3, R10, R3, !PT ;  /* 0x000000030a037209 */ /* 0x000fe40007810000 */
[----:B------:R-:W-:Y:S02]  /*6780*/  FMNMX.FTZ R134, R9, R134, !PT ;  /* 0x0000008609867209 */ /* 0x000fe40007810000 */
[----:B------:R-:W-:Y:S02]  /*6790*/  FMNMX.FTZ R3, R11, R3, !PT ;  /* 0x000000030b037209 */ /* 0x000fe40007810000 */
[----:B------:R-:W-:Y:S01]  /*67a0*/  FMNMX.FTZ R134, R12, R134, !PT ;  /* 0x000000860c867209 */ /* 0x000fe20007810000 */
[----:B------:R-:W-:Y:S01]  /*67b0*/  LDSM.16.MT88.4 R152, [R233+0x100] ;  /* 0x00010000e998783b */ /* 0x000fe20000004200 */
[----:B------:R-:W-:Y:S02]  /*67c0*/  FMNMX.FTZ R3, R14, R3, !PT ;  /* 0x000000030e037209 */ /* 0x000fe40007810000 */
[----:B------:R-:W-:Y:S02]  /*67d0*/  FMNMX.FTZ R134, R13, R134, !PT ;  /* 0x000000860d867209 */ /* 0x000fe40007810000 */
[----:B------:R-:W-:Y:S02]  /*67e0*/  FMNMX.FTZ R3, R15, R3, !PT ;  /* 0x000000030f037209 */ /* 0x000fe40007810000 */
[----:B------:R-:W-:Y:S01]  /*67f0*/  FMNMX.FTZ R134, R16, R134, !PT ;  /* 0x0000008610867209 */ /* 0x000fe20007810000 */
[----:B------:R-:W0:Y:S01]  /*6800*/  LDGDEPBAR ;  /* 0x00000000000079af */ /* 0x000e220000000000 */
[----:B------:R-:W-:Y:S02]  /*6810*/  FMNMX.FTZ R3, R18, R3, !PT ;  /* 0x0000000312037209 */ /* 0x000fe40007810000 */
        /* <DEDUP_REMOVED lines=50> */
[----:B------:R-:W-:Y:S01]  /*6b40*/  PLOP3.LUT P1, PT, PT, PT, UP0, 0x80, 0x0 ;  /* 0x000000000000781c */ /* 0x000fe20003f2f008 */
[----:B------:R-:W-:Y:S08]  /*6b50*/  SHFL.BFLY PT, R132, R134, 0x2, 0x1f ;  /* 0x0c401f0086847f89 */ /* 0x000ff000000e0000 */
[----:B------:R-:W1:Y:S02]  /*6b60*/  SHFL.BFLY PT, R133, R3, 0x2, 0x1f ;  /* 0x0c401f0003857f89 */ /* 0x000e6400000e0000 */
[----:B-1----:R-:W-:Y:S02]  /*6b70*/  FMNMX.FTZ R133, R3, R133, !PT ;  /* 0x0000008503857209 */ /* 0x002fe40007810000 */
[----:B------:R-:W-:Y:S04]  /*6b80*/  FMNMX.FTZ R134, R134, R132, !PT ;  /* 0x0000008486867209 */ /* 0x000fe80007810000 */
[----:B------:R-:W1:Y:S08]  /*6b90*/  SHFL.BFLY PT, R3, R133, 0x1, 0x1f ;  /* 0x0c201f0085037f89 */ /* 0x000e7000000e0000 */
[----:B------:R-:W2:Y:S01]  /*6ba0*/  SHFL.BFLY PT, R132, R134, 0x1, 0x1f ;  /* 0x0c201f0086847f89 */ /* 0x000ea200000e0000 */
[----:B-1----:R-:W-:Y:S05]  /*6bb0*/  FMNMX.FTZ R3, R3, R133, !PT ;  /* 0x0000008503037209 */ /* 0x002fea0007810000 */
[C---:B------:R-:W-:Y:S02]  /*6bc0*/  FMUL.FTZ R161, R3.reuse, c[0x0][0x2d0] ;  /* 0x0000b40003a17a20 */ /* 0x040fe40000410000 */
[----:B------:R-:W-:Y:S01]  /*6bd0*/  FADD.FTZ R0, -R3, R0 ;  /* 0x0000000003007221 */ /* 0x000fe20000010100 */
[----:B--2---:R-:W-:Y:S01]  /*6be0*/  FMNMX.FTZ R132, R134, R132, !PT ;  /* 0x0000008486847209 */ /* 0x004fe20007810000 */
[--C-:B------:R-:W-:Y:S02]  /*6bf0*/  FFMA.FTZ R159, R10, c[0x0][0x2d0], -R161.reuse ;  /* 0x0000b4000a9f7a23 */ /* 0x100fe400000108a1 */
[--C-:B------:R-:W-:Y:S02]  /*6c00*/  FFMA.FTZ R160, R11, c[0x0][0x2d0], -R161.reuse ;  /* 0x0000b4000ba07a23 */ /* 0x100fe400000108a1 */
[C---:B------:R-:W-:Y:S02]  /*6c10*/  FMUL.FTZ R162, R132.reuse, c[0x0][0x2d0] ;  /* 0x0000b40084a27a20 */ /* 0x040fe40000410000 */
[----:B------:R-:W-:Y:S01]  /*6c20*/  FADD.FTZ R2, -R132, R2 ;  /* 0x0000000284027221 */ /* 0x000fe20000010100 */
[----:B------:R-:W-:Y:S01]  /*6c30*/  MUFU.EX2 R159, R159 ;  /* 0x0000009f009f7308 */ /* 0x000fe20000000800 */
[--C-:B------:R-:W-:Y:S02]  /*6c40*/  FFMA.FTZ R134, R8, c[0x0][0x2d0], -R162.reuse ;  /* 0x0000b40008867a23 */ /* 0x100fe400000108a2 */
[--C-:B------:R-:W-:Y:S02]  /*6c50*/  FFMA.FTZ R135, R9, c[0x0][0x2d0], -R162.reuse ;  /* 0x0000b40009877a23 */ /* 0x100fe400000108a2 */
[----:B------:R-:W-:Y:S02]  /*6c60*/  FMUL.FTZ R2, R2, c[0x0][0x2d0] ;  /* 0x0000b40002027a20 */ /* 0x000fe40000410000 */
[----:B------:R-:W-:Y:S02]  /*6c70*/  FMUL.FTZ R0, R0, c[0x0][0x2d0] ;  /* 0x0000b40000007a20 */ /* 0x000fe40000410000 */
[--C-:B------:R-:W-:Y:S01]  /*6c80*/  FFMA.FTZ R157, R4, c[0x0][0x2d0], -R162.reuse ;  /* 0x0000b400049d7a23 */ /* 0x100fe200000108a2 */
[----:B------:R-:W-:Y:S01]  /*6c90*/  MUFU.EX2 R134, R134 ;  /* 0x0000008600867308 */ /* 0x000fe20000000800 */
[--C-:B------:R-:W-:Y:S02]  /*6ca0*/  FFMA.FTZ R133, R5, c[0x0][0x2d0], -R162.reuse ;  /* 0x0000b40005857a23 */ /* 0x100fe400000108a2 */
[--C-:B------:R-:W-:Y:S02]  /*6cb0*/  FFMA.FTZ R156, R6, c[0x0][0x2d0], -R161.reuse ;  /* 0x0000b400069c7a23 */ /* 0x100fe400000108a1 */
[--C-:B------:R-:W-:Y:S02]  /*6cc0*/  FFMA.FTZ R158, R7, c[0x0][0x2d0], -R161.reuse ;  /* 0x0000b400079e7a23 */ /* 0x100fe400000108a1 */
[--C-:B------:R-:W-:Y:S02]  /*6cd0*/  FFMA.FTZ R180, R20, c[0x0][0x2d0], -R162.reuse ;  /* 0x0000b40014b47a23 */ /* 0x100fe400000108a2 */
[--C-:B------:R-:W-:Y:S01]  /*6ce0*/  FFMA.FTZ R167, R21, c[0x0][0x2d0], -R162.reuse ;  /* 0x0000b40015a77a23 */ /* 0x100fe200000108a2 */
[----:B------:R-:W1:Y:S01]  /*6cf0*/  MUFU.EX2 R2, R2 ;  /* 0x0000000200027308 */ /* 0x000e620000000800 */
[--C-:B------:R-:W-:Y:S02]  /*6d00*/  FFMA.FTZ R181, R22, c[0x0][0x2d0], -R161.reuse ;  /* 0x0000b40016b57a23 */ /* 0x100fe400000108a1 */
[--C-:B------:R-:W-:Y:S02]  /*6d10*/  FFMA.FTZ R182, R23, c[0x0][0x2d0], -R161.reuse ;  /* 0x0000b40017b67a23 */ /* 0x100fe400000108a1 */
[----:B------:R-:W-:Y:S01]  /*6d20*/  LDSM.16.MT88.4 R20, [R234+0x4900] ;  /* 0x00490000ea14783b */ /* 0x000fe20000004200 */
[--C-:B------:R-:W-:Y:S02]  /*6d30*/  FFMA.FTZ R183, R32, c[0x0][0x2d0], -R162.reuse ;  /* 0x0000b40020b77a23 */ /* 0x100fe400000108a2 */
[--C-:B------:R-:W-:Y:S02]  /*6d40*/  FFMA.FTZ R188, R33, c[0x0][0x2d0], -R162.reuse ;  /* 0x0000b40021bc7a23 */ /* 0x100fe400000108a2 */
[----:B------:R-:W2:Y:S01]  /*6d50*/  MUFU.EX2 R0, R0 ;  /* 0x0000000000007308 */ /* 0x000ea20000000800 */
[--C-:B------:R-:W-:Y:S02]  /*6d60*/  FFMA.FTZ R189, R34, c[0x0][0x2d0], -R161.reuse ;  /* 0x0000b40022bd7a23 */ /* 0x100fe400000108a1 */
[--C-:B------:R-:W-:Y:S02]  /*6d70*/  FFMA.FTZ R190, R35, c[0x0][0x2d0], -R161.reuse ;  /* 0x0000b40023be7a23 */ /* 0x100fe400000108a1 */
[----:B------:R-:W-:Y:S01]  /*6d80*/  LDSM.16.MT88.4 R32, [R234+0x1900] ;  /* 0x00190000ea20783b */ /* 0x000fe20000004200 */
[--C-:B------:R-:W-:Y:S02]  /*6d90*/  FFMA.FTZ R192, R36, c[0x0][0x2d0], -R162.reuse ;  /* 0x0000b40024c07a23 */ /* 0x100fe400000108a2 */
[--C-:B------:R-:W-:Y:S02]  /*6da0*/  FFMA.FTZ R191, R37, c[0x0][0x2d0], -R162.reuse ;  /* 0x0000b40025bf7a23 */ /* 0x100fe400000108a2 */
[----:B------:R-:W-:Y:S01]  /*6db0*/  MUFU.EX2 R157, R157 ;  /* 0x0000009d009d7308 */ /* 0x000fe20000000800 */
[--C-:B------:R-:W-:Y:S02]  /*6dc0*/  FFMA.FTZ R193, R38, c[0x0][0x2d0], -R161.reuse ;  /* 0x0000b40026c17a23 */ /* 0x100fe400000108a1 */
[--C-:B------:R-:W-:Y:S02]  /*6dd0*/  FFMA.FTZ R194, R39, c[0x0][0x2d0], -R161.reuse ;  /* 0x0000b40027c27a23 */ /* 0x100fe400000108a1 */
[C---:B-1----:R-:W-:Y:S01]  /*6de0*/  FMUL.FTZ R4, R2.reuse, R128 ;  /* 0x0000008002047220 */ /* 0x042fe20000410000 */
[----:B------:R-:W-:Y:S01]  /*6df0*/  LDSM.16.MT88.4 R36, [R234+0x5900] ;  /* 0x00590000ea24783b */ /* 0x000fe20000004200 */
[C---:B------:R-:W-:Y:S02]  /*6e00*/  FMUL.FTZ R5, R2.reuse, R129 ;  /* 0x0000008102057220 */ /* 0x040fe40000410000 */
[C---:B------:R-:W-:Y:S01]  /*6e10*/  FMUL.FTZ R8, R2.reuse, R124 ;  /* 0x0000007c02087220 */ /* 0x040fe20000410000 */
[----:B------:R-:W1:Y:S01]  /*6e20*/  MUFU.EX2 R133, R133 ;  /* 0x0000008500857308 */ /* 0x000e620000000800 */
[C---:B------:R-:W-:Y:S02]  /*6e30*/  FMUL.FTZ R9, R2.reuse, R125 ;  /* 0x0000007d02097220 */ /* 0x040fe40000410000 */
[----:B------:R-:W-:Y:S02]  /*6e40*/  FMUL.FTZ R68, R2, R68 ;  /* 0x0000004402447220 */ /* 0x000fe40000410000 */
[C---:B--2---:R-:W-:Y:S02]  /*6e50*/  FMUL.FTZ R6, R0.reuse, R130 ;  /* 0x0000008200067220 */ /* 0x044fe40000410000 */
[C---:B------:R-:W-:Y:S02]  /*6e60*/  FMUL.FTZ R7, R0.reuse, R131 ;  /* 0x0000008300077220 */ /* 0x040fe40000410000 */
[C---:B------:R-:W-:Y:S01]  /*6e70*/  FMUL.FTZ R10, R0.reuse, R126 ;  /* 0x0000007e000a7220 */ /* 0x040fe20000410000 */
[----:B------:R-:W2:Y:S01]  /*6e80*/  MUFU.EX2 R135, R135 ;  /* 0x0000008700877308 */ /* 0x000ea20000000800 */
[----:B------:R-:W-:Y:S02]  /*6e90*/  FMUL.FTZ R11, R0, R127 ;  /* 0x0000007f000b7220 */ /* 0x000fe40000410000 */
[----:B------:R-:W3:Y:S01]  /*6ea0*/  LDSM.16.MT88.4 R124, [R232+0x100] ;  /* 0x00010000e87c783b */ /* 0x000ee20000004200 */
[----:B------:R-:W-:Y:S02]  /*6eb0*/  FMUL.FTZ R69, R2, R69 ;  /* 0x0000004502457220 */ /* 0x000fe40000410000 */
[C---:B------:R-:W-:Y:S02]  /*6ec0*/  FMUL.FTZ R70, R0.reuse, R70 ;  /* 0x0000004600467220 */ /* 0x040fe40000410000 */
[----:B------:R-:W-:Y:S02]  /*6ed0*/  FMUL.FTZ R71, R0, R71 ;  /* 0x0000004700477220 */ /* 0x000fe40000410000 */
[----:B------:R-:W-:Y:S01]  /*6ee0*/  MUFU.EX2 R156, R156 ;  /* 0x0000009c009c7308 */ /* 0x000fe20000000800 */
[C---:B------:R-:W-:Y:S02]  /*6ef0*/  FMUL.FTZ R72, R2.reuse, R72 ;  /* 0x0000004802487220 */ /* 0x040fe40000410000 */
[----:B------:R-:W-:Y:S01]  /*6f00*/  FMUL.FTZ R73, R2, R73 ;  /* 0x0000004902497220 */ /* 0x000fe20000410000 */
[----:B-1----:R-:W-:Y:S01]  /*6f10*/  F2FP.PACK_AB R128, R133, R157 ;  /* 0x0000009d8580723e */ /* 0x002fe200000000ff */
[C---:B------:R-:W-:Y:S02]  /*6f20*/  FMUL.FTZ R74, R0.reuse, R74 ;  /* 0x0000004a004a7220 */ /* 0x040fe40000410000 */
[----:B------:R-:W-:Y:S02]  /*6f30*/  FMUL.FTZ R75, R0, R75 ;  /* 0x0000004b004b7220 */ /* 0x000fe40000410000 */
[C---:B------:R-:W-:Y:S01]  /*6f40*/  FMUL.FTZ R76, R2.reuse, R76 ;  /* 0x0000004c024c7220 */ /* 0x040fe20000410000 */
[----:B------:R-:W1:Y:S01]  /*6f50*/  MUFU.EX2 R158, R158 ;  /* 0x0000009e009e7308 */ /* 0x000e620000000800 */
[----:B------:R-:W-:Y:S02]  /*6f60*/  FMUL.FTZ R77, R2, R77 ;  /* 0x0000004d024d7220 */ /* 0x000fe40000410000 */
[C---:B------:R-:W-:Y:S01]  /*6f70*/  FMUL.FTZ R78, R0.reuse, R78 ;  /* 0x0000004e004e7220 */ /* 0x040fe20000410000 */
[----:B--2---:R-:W-:Y:S01]  /*6f80*/  F2FP.PACK_AB R130, R135, R134 ;  /* 0x000000868782723e */ /* 0x004fe200000000ff */
[----:B------:R-:W-:Y:S02]  /*6f90*/  FMUL.FTZ R79, R0, R79 ;  /* 0x0000004f004f7220 */ /* 0x000fe40000410000 */
[C---:B------:R-:W-:Y:S02]  /*6fa0*/  FMUL.FTZ R80, R2.reuse, R80 ;  /* 0x0000005002507220 */ /* 0x040fe40000410000 */
[----:B------:R-:W-:Y:S01]  /*6fb0*/  FMUL.FTZ R81, R2, R81 ;  /* 0x0000005102517220 */ /* 0x000fe20000410000 */
[----:B------:R-:W2:Y:S01]  /*6fc0*/  MUFU.EX2 R160, R160 ;  /* 0x000000a000a07308 */ /* 0x000ea20000000800 */
[C---:B------:R-:W-:Y:S02]  /*6fd0*/  FMUL.FTZ R82, R0.reuse, R82 ;  /* 0x0000005200527220 */ /* 0x040fe40000410000 */
[----:B------:R-:W-:Y:S02]  /*6fe0*/  FMUL.FTZ R83, R0, R83 ;  /* 0x0000005300537220 */ /* 0x000fe40000410000 */
[C---:B------:R-:W-:Y:S02]  /*6ff0*/  FMUL.FTZ R84, R2.reuse, R84 ;  /* 0x0000005402547220 */ /* 0x040fe40000410000 */
[----:B------:R-:W-:Y:S02]  /*7000*/  FMUL.FTZ R85, R2, R85 ;  /* 0x0000005502557220 */ /* 0x000fe40000410000 */
[C---:B------:R-:W-:Y:S01]  /*7010*/  FMUL.FTZ R86, R0.reuse, R86 ;  /* 0x0000005600567220 */ /* 0x040fe20000410000 */
[----:B------:R-:W-:Y:S01]  /*7020*/  MUFU.EX2 R180, R180 ;  /* 0x000000b400b47308 */ /* 0x000fe20000000800 */
[----:B------:R-:W-:Y:S02]  /*7030*/  FMUL.FTZ R87, R0, R87 ;  /* 0x0000005700577220 */ /* 0x000fe40000410000 */
[--C-:B------:R-:W-:Y:S01]  /*7040*/  FFMA.FTZ R195, R40, c[0x0][0x2d0], -R162.reuse ;  /* 0x0000b40028c37a23 */ /* 0x100fe200000108a2 */
[----:B-1----:R-:W-:Y:S01]  /*7050*/  F2FP.PACK_AB R129, R158, R156 ;  /* 0x0000009c9e81723e */ /* 0x002fe200000000ff */
[--C-:B------:R-:W-:Y:S02]  /*7060*/  FFMA.FTZ R200, R41, c[0x0][0x2d0], -R162.reuse ;  /* 0x0000b40029c87a23 */ /* 0x100fe400000108a2 */
[--C-:B------:R-:W-:Y:S02]  /*7070*/  FFMA.FTZ R201, R42, c[0x0][0x2d0], -R161.reuse ;  /* 0x0000b4002ac97a23 */ /* 0x100fe400000108a1 */
[--C-:B------:R-:W-:Y:S01]  /*7080*/  FFMA.FTZ R202, R43, c[0x0][0x2d0], -R161.reuse ;  /* 0x0000b4002bca7a23 */ /* 0x100fe200000108a1 */
[----:B------:R-:W-:Y:S01]  /*7090*/  MUFU.EX2 R167, R167 ;  /* 0x000000a700a77308 */ /* 0x000fe20000000800 */
[----:B------:R-:W-:Y:S01]  /*70a0*/  LDSM.16.MT88.4 R40, [R232+0x6100] ;  /* 0x00610000e828783b */ /* 0x000fe20000004200 */
[--C-:B------:R-:W-:Y:S01]  /*70b0*/  FFMA.FTZ R203, R48, c[0x0][0x2d0], -R162.reuse ;  /* 0x0000b40030cb7a23 */ /* 0x100fe200000108a2 */
[----:B--2---:R-:W-:Y:S01]  /*70c0*/  F2FP.PACK_AB R131, R160, R159 ;  /* 0x0000009fa083723e */ /* 0x004fe200000000ff */
[--C-:B------:R-:W-:Y:S02]  /*70d0*/  FFMA.FTZ R208, R49, c[0x0][0x2d0], -R162.reuse ;  /* 0x0000b40031d07a23 */ /* 0x100fe400000108a2 */
[--C-:B------:R-:W-:Y:S02]  /*70e0*/  FFMA.FTZ R209, R50, c[0x0][0x2d0], -R161.reuse ;  /* 0x0000b40032d17a23 */ /* 0x100fe400000108a1 */
[--C-:B------:R-:W-:Y:S02]  /*70f0*/  FFMA.FTZ R210, R51, c[0x0][0x2d0], -R161.reuse ;  /* 0x0000b40033d27a23 */ /* 0x100fe400000108a1 */
[----:B------:R-:W-:Y:S01]  /*7100*/  MUFU.EX2 R181, R181 ;  /* 0x000000b500b57308 */ /* 0x000fe20000000800 */
[C---:B------:R-:W-:Y:S01]  /*7110*/  HMMA.16816.F32 R4, R128.reuse, R144, R4 ;  /* 0x000000908004723c */ /* 0x040fe20000001804 */
[----:B------:R-:W-:Y:S04]  /*7120*/  LDSM.16.MT88.4 R48, [R232+0x7100] ;  /* 0x00710000e830783b */ /* 0x000fe80000004200 */
[C---:B------:R-:W-:Y:S02]  /*7130*/  FMUL.FTZ R88, R2.reuse, R88 ;  /* 0x0000005802587220 */ /* 0x040fe40000410000 */
[----:B------:R-:W-:Y:S01]  /*7140*/  FMUL.FTZ R89, R2, R89 ;  /* 0x0000005902597220 */ /* 0x000fe20000410000 */
[C---:B------:R-:W-:Y:S01]  /*7150*/  HMMA.16816.F32 R8, R128.reuse, R146, R8 ;  /* 0x000000928008723c */ /* 0x040fe20000001808 */
[----:B------:R-:W1:Y:S01]  /*7160*/  LDSM.16.MT88.4 R144, [R236+0x4100] ;  /* 0x00410000ec90783b */ /* 0x000e620000004200 */
[----:B------:R-:W-:Y:S02]  /*7170*/  MUFU.EX2 R182, R182 ;  /* 0x000000b600b67308 */ /* 0x000fe40000000800 */
[C---:B------:R-:W-:Y:S02]  /*7180*/  FMUL.FTZ R90, R0.reuse, R90 ;  /* 0x0000005a005a7220 */ /* 0x040fe40000410000 */
[----:B------:R-:W-:Y:S02]  /*7190*/  FMUL.FTZ R91, R0, R91 ;  /* 0x0000005b005b7220 */ /* 0x000fe40000410000 */
[C---:B------:R-:W-:Y:S04]  /*71a0*/  HMMA.16816.F32 R68, R128.reuse, R148, R68 ;  /* 0x000000948044723c */ /* 0x040fe80000001844 */
[C---:B------:R-:W-:Y:S01]  /*71b0*/  FMUL.FTZ R92, R2.reuse, R92 ;  /* 0x0000005c025c7220 */ /* 0x040fe20000410000 */
[----:B------:R-:W-:Y:S01]  /*71c0*/  MUFU.EX2 R183, R183 ;  /* 0x000000b700b77308 */ /* 0x000fe20000000800 */
[----:B------:R-:W-:Y:S02]  /*71d0*/  FMUL.FTZ R93, R2, R93 ;  /* 0x0000005d025d7220 */ /* 0x000fe40000410000 */
[C---:B------:R-:W-:Y:S01]  /*71e0*/  HMMA.16816.F32 R72, R128.reuse, R150, R72 ;  /* 0x000000968048723c */ /* 0x040fe20000001848 */
[----:B------:R-:W2:Y:S03]  /*71f0*/  LDSM.16.MT88.4 R148, [R234+0x4100] ;  /* 0x00410000ea94783b */ /* 0x000ea60000004200 */
[C---:B------:R-:W-:Y:S02]  /*7200*/  FMUL.FTZ R94, R0.reuse, R94 ;  /* 0x0000005e005e7220 */ /* 0x040fe40000410000 */
[----:B------:R-:W-:Y:S01]  /*7210*/  FMUL.FTZ R95, R0, R95 ;  /* 0x0000005f005f7220 */ /* 0x000fe20000410000 */
[----:B------:R-:W-:Y:S01]  /*7220*/  MUFU.EX2 R188, R188 ;  /* 0x000000bc00bc7308 */ /* 0x000fe20000000800 */
[C---:B------:R-:W-:Y:S04]  /*7230*/  HMMA.16816.F32 R76, R128.reuse, R152, R76 ;  /* 0x00000098804c723c */ /* 0x040fe8000000184c */
[C---:B------:R-:W-:Y:S02]  /*7240*/  FMUL.FTZ R96, R2.reuse, R96 ;  /* 0x0000006002607220 */ /* 0x040fe40000410000 */
[----:B------:R-:W-:Y:S02]  /*7250*/  FMUL.FTZ R97, R2, R97 ;  /* 0x0000006102617220 */ /* 0x000fe40000410000 */
[C---:B------:R-:W-:Y:S01]  /*7260*/  HMMA.16816.F32 R80, R128.reuse, R154, R80 ;  /* 0x0000009a8050723c */ /* 0x040fe20000001850 */
[----:B------:R-:W-:Y:S03]  /*7270*/  MUFU.EX2 R189, R189 ;  /* 0x000000bd00bd7308 */ /* 0x000fe60000000800 */
[C---:B------:R-:W-:Y:S02]  /*7280*/  FMUL.FTZ R98, R0.reuse, R98 ;  /* 0x0000006200627220 */ /* 0x040fe40000410000 */
[----:B------:R-:W-:Y:S02]  /*7290*/  FMUL.FTZ R99, R0, R99 ;  /* 0x0000006300637220 */ /* 0x000fe40000410000 */
[C---:B---3--:R-:W-:Y:S03]  /*72a0*/  HMMA.16816.F32 R84, R128.reuse, R124, R84 ;  /* 0x0000007c8054723c */ /* 0x048fe60000001854 */
[----:B------:R-:W-:Y:S01]  /*72b0*/  MUFU.EX2 R190, R190 ;  /* 0x000000be00be7308 */ /* 0x000fe20000000800 */
[--C-:B------:R-:W-:Y:S02]  /*72c0*/  FFMA.FTZ R152, R12, c[0x0][0x2d0], -R162.reuse ;  /* 0x0000b4000c987a23 */ /* 0x100fe400000108a2 */
[C---:B------:R-:W-:Y:S02]  /*72d0*/  FMUL.FTZ R12, R2.reuse, R120 ;  /* 0x00000078020c7220 */ /* 0x040fe40000410000 */
[C---:B------:R-:W-:Y:S01]  /*72e0*/  HMMA.16816.F32 R88, R128.reuse, R126, R88 ;  /* 0x0000007e8058723c */ /* 0x040fe20000001858 */
[----:B------:R-:W3:Y:S03]  /*72f0*/  LDSM.16.MT88.4 R124, [R233+0x4100] ;  /* 0x00410000e97c783b */ /* 0x000ee60000004200 */
[--C-:B------:R-:W-:Y:S01]  /*7300*/  FFMA.FTZ R153, R13, c[0x0][0x2d0], -R162.reuse ;  /* 0x0000b4000d997a23 */ /* 0x100fe200000108a2 */
[----:B------:R-:W-:Y:S01]  /*7310*/  MUFU.EX2 R152, R152 ;  /* 0x0000009800987308 */ /* 0x000fe20000000800 */
[----:B------:R-:W-:Y:S02]  /*7320*/  FMUL.FTZ R13, R2, R121 ;  /* 0x00000079020d7220 */ /* 0x000fe40000410000 */
[C---:B-1----:R-:W-:Y:S04]  /*7330*/  HMMA.16816.F32 R92, R128.reuse, R144, R92 ;  /* 0x00000090805c723c */ /* 0x042fe8000000185c */
[--C-:B------:R-:W-:Y:S02]  /*7340*/  FFMA.FTZ R154, R14, c[0x0][0x2d0], -R161.reuse ;  /* 0x0000b4000e9a7a23 */ /* 0x100fe400000108a1 */
[C---:B------:R-:W-:Y:S01]  /*7350*/  FMUL.FTZ R14, R0.reuse, R122 ;  /* 0x0000007a000e7220 */ /* 0x040fe20000410000 */
[----:B------:R-:W1:Y:S01]  /*7360*/  MUFU.EX2 R153, R153 ;  /* 0x0000009900997308 */ /* 0x000e620000000800 */
[C---:B------:R-:W-:Y:S01]  /*7370*/  HMMA.16816.F32 R96, R128.reuse, R146, R96 ;  /* 0x000000928060723c */ /* 0x040fe20000001860 */
[----:B------:R-:W-:Y:S03]  /*7380*/  LDSM.16.MT88.4 R144, [R236+0x900] ;  /* 0x00090000ec90783b */ /* 0x000fe60000004200 */
[--C-:B------:R-:W-:Y:S02]  /*7390*/  FFMA.FTZ R155, R15, c[0x0][0x2d0], -R161.reuse ;  /* 0x0000b4000f9b7a23 */ /* 0x100fe400000108a1 */
[----:B------:R-:W-:Y:S02]  /*73a0*/  FMUL.FTZ R15, R0, R123 ;  /* 0x0000007b000f7220 */ /* 0x000fe40000410000 */
[C---:B------:R-:W-:Y:S01]  /*73b0*/  FMUL.FTZ R100, R2.reuse, R100 ;  /* 0x0000006402647220 */ /* 0x040fe20000410000 */
[----:B------:R-:W4:Y:S01]  /*73c0*/  LDSM.16.MT88.4 R120, [R232+0x4100] ;  /* 0x00410000e878783b */ /* 0x000f220000004200 */
[----:B------:R-:W-:Y:S02]  /*73d0*/  MUFU.EX2 R154, R154 ;  /* 0x0000009a009a7308 */ /* 0x000fe40000000800 */
[----:B------:R-:W-:Y:S01]  /*73e0*/  FMUL.FTZ R101, R2, R101 ;  /* 0x0000006502657220 */ /* 0x000fe20000410000 */
[C---:B--2---:R-:W-:Y:S03]  /*73f0*/  HMMA.16816.F32 R12, R128.reuse, R148, R12 ;  /* 0x00000094800c723c */ /* 0x044fe6000000180c */
[C---:B------:R-:W-:Y:S02]  /*7400*/  FMUL.FTZ R102, R0.reuse, R102 ;  /* 0x0000006600667220 */ /* 0x040fe40000410000 */
[----:B------:R-:W-:Y:S02]  /*7410*/  FMUL.FTZ R103, R0, R103 ;  /* 0x0000006700677220 */ /* 0x000fe40000410000 */
[C---:B------:R-:W-:Y:S01]  /*7420*/  FMUL.FTZ R104, R2.reuse, R104 ;  /* 0x0000006802687220 */ /* 0x040fe20000410000 */
[----:B------:R-:W2:Y:S01]  /*7430*/  MUFU.EX2 R155, R155 ;  /* 0x0000009b009b7308 */ /* 0x000ea20000000800 */
[----:B------:R-:W-:Y:S03]  /*7440*/  FMUL.FTZ R105, R2, R105 ;  /* 0x0000006902697220 */ /* 0x000fe60000410000 */
[C---:B------:R-:W-:Y:S01]  /*7450*/  HMMA.16816.F32 R100, R128.reuse, R150, R100 ;  /* 0x000000968064723c */ /* 0x040fe20000001864 */
[----:B------:R-:W-:Y:S02]  /*7460*/  LDSM.16.MT88.4 R148, [R233+0x900] ;  /* 0x00090000e994783b */ /* 0x000fe40000004200 */
[C---:B------:R-:W-:Y:S02]  /*7470*/  FMUL.FTZ R106, R0.reuse, R106 ;  /* 0x0000006a006a7220 */ /* 0x040fe40000410000 */
[----:B------:R-:W-:Y:S01]  /*7480*/  FMUL.FTZ R107, R0, R107 ;  /* 0x0000006b006b7220 */ /* 0x000fe20000410000 */
[----:B------:R-:W-:Y:S01]  /*7490*/  MUFU.EX2 R192, R192 ;  /* 0x000000c000c07308 */ /* 0x000fe20000000800 */
[--C-:B------:R-:W-:Y:S02]  /*74a0*/  FFMA.FTZ R163, R16, c[0x0][0x2d0], -R162.reuse ;  /* 0x0000b40010a37a23 */ /* 0x100fe400000108a2 */
[--C-:B------:R-:W-:Y:S03]  /*74b0*/  FFMA.FTZ R164, R17, c[0x0][0x2d0], -R162.reuse ;  /* 0x0000b40011a47a23 */ /* 0x100fe600000108a2 */
[C---:B---3--:R-:W-:Y:S03]  /*74c0*/  HMMA.16816.F32 R104, R128.reuse, R124, R104 ;  /* 0x0000007c8068723c */ /* 0x048fe60000001868 */
[--C-:B------:R-:W-:Y:S01]  /*74d0*/  FFMA.FTZ R165, R18, c[0x0][0x2d0], -R161.reuse ;  /* 0x0000b40012a57a23 */ /* 0x100fe200000108a1 */
[----:B------:R-:W-:Y:S01]  /*74e0*/  MUFU.EX2 R163, R163 ;  /* 0x000000a300a37308 */ /* 0x000fe20000000800 */
[--C-:B------:R-:W-:Y:S02]  /*74f0*/  FFMA.FTZ R166, R19, c[0x0][0x2d0], -R161.reuse ;  /* 0x0000b40013a67a23 */ /* 0x100fe400000108a1 */
[C---:B------:R-:W-:Y:S02]  /*7500*/  FMUL.FTZ R108, R2.reuse, R108 ;  /* 0x0000006c026c7220 */ /* 0x040fe40000410000 */
[----:B------:R-:W-:Y:S03]  /*7510*/  FMUL.FTZ R109, R2, R109 ;  /* 0x0000006d026d7220 */ /* 0x000fe60000410000 */
[C---:B------:R-:W-:Y:S02]  /*7520*/  FMUL.FTZ R110, R0.reuse, R110 ;  /* 0x0000006e006e7220 */ /* 0x040fe40000410000 */
[----:B------:R-:W3:Y:S01]  /*7530*/  MUFU.EX2 R164, R164 ;  /* 0x000000a400a47308 */ /* 0x000ee20000000800 */
[----:B------:R-:W-:Y:S02]  /*7540*/  FMUL.FTZ R111, R0, R111 ;  /* 0x0000006f006f7220 */ /* 0x000fe40000410000 */
[C---:B------:R-:W-:Y:S01]  /*7550*/  FMUL.FTZ R16, R2.reuse, R116 ;  /* 0x0000007402107220 */ /* 0x040fe20000410000 */
[----:B-1----:R-:W-:Y:S01]  /*7560*/  F2FP.PACK_AB R116, R153, R152 ;  /* 0x000000989974723e */ /* 0x002fe200000000ff */
[----:B------:R-:W-:Y:S01]  /*7570*/  FMUL.FTZ R17, R2, R117 ;  /* 0x0000007502117220 */ /* 0x000fe20000410000 */
[----:B--2---:R-:W-:Y:S01]  /*7580*/  F2FP.PACK_AB R117, R155, R154 ;  /* 0x0000009a9b75723e */ /* 0x004fe200000000ff */
[C---:B------:R-:W-:Y:S01]  /*7590*/  FMUL.FTZ R18, R0.reuse, R118 ;  /* 0x0000007600127220 */ /* 0x040fe20000410000 */
[C---:B------:R-:W-:Y:S01]  /*75a0*/  HMMA.16816.F32 R108, R128.reuse, R126, R108 ;  /* 0x0000007e806c723c */ /* 0x040fe2000000186c */
[----:B------:R-:W1:Y:S01]  /*75b0*/  LDSM.16.MT88.4 R124, [R234+0x900] ;  /* 0x00090000ea7c783b */ /* 0x000e620000004200 */
[----:B------:R-:W-:Y:S01]  /*75c0*/  MUFU.EX2 R165, R165 ;  /* 0x000000a500a57308 */ /* 0x000fe20000000800 */
[----:B------:R-:W-:Y:S02]  /*75d0*/  FMUL.FTZ R19, R0, R119 ;  /* 0x0000007700137220 */ /* 0x000fe40000410000 */
[C---:B------:R-:W-:Y:S02]  /*75e0*/  FMUL.FTZ R112, R2.reuse, R112 ;  /* 0x0000007002707220 */ /* 0x040fe40000410000 */
[----:B------:R-:W-:Y:S02]  /*75f0*/  FMUL.FTZ R113, R2, R113 ;  /* 0x0000007102717220 */ /* 0x000fe40000410000 */
[C---:B------:R-:W-:Y:S01]  /*7600*/  FMUL.FTZ R114, R0.reuse, R114 ;  /* 0x0000007200727220 */ /* 0x040fe20000410000 */
[C---:B----4-:R-:W-:Y:S02]  /*7610*/  HMMA.16816.F32 R16, R128.reuse, R120, R16 ;  /* 0x000000788010723c */ /* 0x050fe40000001810 */
[----:B------:R-:W2:Y:S01]  /*7620*/  MUFU.EX2 R166, R166 ;  /* 0x000000a600a67308 */ /* 0x000ea20000000800 */
[----:B------:R-:W-:Y:S02]  /*7630*/  FMUL.FTZ R115, R0, R115 ;  /* 0x0000007300737220 */ /* 0x000fe40000410000 */
[--C-:B------:R-:W-:Y:S01]  /*7640*/  FFMA.FTZ R52, R52, c[0x0][0x2d0], -R162.reuse ;  /* 0x0000b40034347a23 */ /* 0x100fe200000108a2 */
[----:B---3--:R-:W-:Y:S01]  /*7650*/  F2FP.PACK_AB R118, R164, R163 ;  /* 0x000000a3a476723e */ /* 0x008fe200000000ff */
[--C-:B------:R-:W-:Y:S02]  /*7660*/  FFMA.FTZ R53, R53, c[0x0][0x2d0], -R162.reuse ;  /* 0x0000b40035357a23 */ /* 0x100fe400000108a2 */
[--C-:B------:R-:W-:Y:S01]  /*7670*/  FFMA.FTZ R54, R54, c[0x0][0x2d0], -R161.reuse ;  /* 0x0000b40036367a23 */ /* 0x100fe200000108a1 */
[----:B------:R-:W-:Y:S01]  /*7680*/  HMMA.16816.F32 R112, R128, R122, R112 ;  /* 0x0000007a8070723c */ /* 0x000fe20000001870 */
[----:B------:R-:W3:Y:S01]  /*7690*/  LDSM.16.MT88.4 R120, [R232+0x900] ;  /* 0x00090000e878783b */ /* 0x000ee20000004200 */
[----:B------:R-:W-:Y:S01]  /*76a0*/  MUFU.EX2 R191, R191 ;  /* 0x000000bf00bf7308 */ /* 0x000fe20000000800 */
[--C-:B------:R-:W-:Y:S02]  /*76b0*/  FFMA.FTZ R55, R55, c[0x0][0x2d0], -R161.reuse ;  /* 0x0000b40037377a23 */ /* 0x100fe400000108a1 */
[--C-:B------:R-:W-:Y:S02]  /*76c0*/  FFMA.FTZ R56, R56, c[0x0][0x2d0], -R162.reuse ;  /* 0x0000b40038387a23 */ /* 0x100fe400000108a2 */
[--C-:B------:R-:W-:Y:S02]  /*76d0*/  FFMA.FTZ R57, R57, c[0x0][0x2d0], -R162.reuse ;  /* 0x0000b40039397a23 */ /* 0x100fe400000108a2 */
[----:B------:R-:W4:Y:S03]  /*76e0*/  LDSM.16.MT88.4 R128, [R236+0x4900] ;  /* 0x00490000ec80783b */ /* 0x000f260000004200 */
[----:B------:R-:W-:Y:S01]  /*76f0*/  MUFU.EX2 R193, R193 ;  /* 0x000000c100c17308 */ /* 0x000fe20000000800 */
[--C-:B------:R-:W-:Y:S02]  /*7700*/  FFMA.FTZ R58, R58, c[0x0][0x2d0], -R161.reuse ;  /* 0x0000b4003a3a7a23 */ /* 0x100fe400000108a1 */
[--C-:B------:R-:W-:Y:S01]  /*7710*/  FFMA.FTZ R59, R59, c[0x0][0x2d0], -R161.reuse ;  /* 0x0000b4003b3b7a23 */ /* 0x100fe200000108a1 */
[----:B--2---:R-:W-:Y:S01]  /*7720*/  F2FP.PACK_AB R119, R166, R165 ;  /* 0x000000a5a677723e */ /* 0x004fe200000000ff */
[--C-:B------:R-:W-:Y:S02]  /*7730*/  FFMA.FTZ R60, R60, c[0x0][0x2d0], -R162.reuse ;  /* 0x0000b4003c3c7a23 */ /* 0x100fe400000108a2 */
[--C-:B------:R-:W-:Y:S02]  /*7740*/  FFMA.FTZ R61, R61, c[0x0][0x2d0], -R162.reuse ;  /* 0x0000b4003d3d7a23 */ /* 0x100fe400000108a2 */
[--C-:B------:R-:W-:Y:S01]  /*7750*/  FFMA.FTZ R62, R62, c[0x0][0x2d0], -R161.reuse ;  /* 0x0000b4003e3e7a23 */ /* 0x100fe200000108a1 */
[----:B------:R-:W-:Y:S01]  /*7760*/  MUFU.EX2 R194, R194 ;  /* 0x000000c200c27308 */ /* 0x000fe20000000800 */
[C---:B------:R-:W-:Y:S05]  /*7770*/  HMMA.16816.F32 R4, R116.reuse, R144, R4 ;  /* 0x000000907404723c */ /* 0x040fea0000001804 */
[----:B------:R-:W-:Y:S02]  /*7780*/  FFMA.FTZ R63, R63, c[0x0][0x2d0], -R161 ;  /* 0x0000b4003f3f7a23 */ /* 0x000fe400000108a1 */
[----:B------:R-:W-:Y:S01]  /*7790*/  FFMA.FTZ R64, R64, c[0x0][0x2d0], -R162 ;  /* 0x0000b40040407a23 */ /* 0x000fe200000108a2 */
[C---:B------:R-:W-:Y:S01]  /*77a0*/  HMMA.16816.F32 R8, R116.reuse, R146, R8 ;  /* 0x000000927408723c */ /* 0x040fe20000001808 */
[----:B------:R-:W-:Y:S01]  /*77b0*/  LDSM.16.MT88.4 R144, [R232+0x4900] ;  /* 0x00490000e890783b */ /* 0x000fe20000004200 */
[----:B------:R-:W-:Y:S02]  /*77c0*/  MUFU.EX2 R195, R195 ;  /* 0x000000c300c37308 */ /* 0x000fe40000000800 */
[----:B------:R-:W-:Y:S01]  /*77d0*/  FFMA.FTZ R157, R2, R249, R157 ;  /* 0x000000f9029d7223 */ /* 0x000fe2000001009d */
[----:B------:R-:W-:Y:S01]  /*77e0*/  MOV R2, R132 ;  /* 0x0000008400027202 */ /* 0x000fe20000000f00 */
[----:B------:R-:W-:Y:S01]  /*77f0*/  FFMA.FTZ R156, R0, R248, R156 ;  /* 0x000000f8009c7223 */ /* 0x000fe2000001009c */
[----:B------:R-:W-:Y:S01]  /*7800*/  MOV R0, R3 ;  /* 0x0000000300007202 */ /* 0x000fe20000000f00 */
[C---:B-1----:R-:W-:Y:S04]  /*7810*/  HMMA.16816.F32 R68, R116.reuse, R124, R68 ;  /* 0x0000007c7444723c */ /* 0x042fe80000001844 */
[----:B------:R-:W-:Y:S01]  /*7820*/  MUFU.EX2 R200, R200 ;  /* 0x000000c800c87308 */ /* 0x000fe20000000800 */
[----:B------:R-:W-:Y:S02]  /*7830*/  FADD.FTZ R157, R133, R157 ;  /* 0x0000009d859d7221 */ /* 0x000fe40000010000 */
[----:B------:R-:W-:Y:S01]  /*7840*/  FADD.FTZ R156, R158, R156 ;  /* 0x0000009c9e9c7221 */ /* 0x000fe20000010000 */
[C---:B------:R-:W-:Y:S01]  /*7850*/  HMMA.16816.F32 R72, R116.reuse, R126, R72 ;  /* 0x0000007e7448723c */ /* 0x040fe20000001848 */
[----:B------:R-:W1:Y:S03]  /*7860*/  LDSM.16.MT88.4 R124, [R233+0x4900] ;  /* 0x00490000e97c783b */ /* 0x000e660000004200 */
[----:B------:R-:W-:Y:S02]  /*7870*/  FADD.FTZ R134, R134, R157 ;  /* 0x0000009d86867221 */ /* 0x000fe40000010000 */
[----:B------:R-:W-:Y:S01]  /*7880*/  MUFU.EX2 R201, R201 ;  /* 0x000000c900c97308 */ /* 0x000fe20000000800 */
[----:B------:R-:W-:Y:S01]  /*7890*/  FADD.FTZ R156, R159, R156 ;  /* 0x0000009c9f9c7221 */ /* 0x000fe20000010000 */
[C---:B------:R-:W-:Y:S04]  /*78a0*/  HMMA.16816.F32 R76, R116.reuse, R148, R76 ;  /* 0x00000094744c723c */ /* 0x040fe8000000184c */
[----:B------:R-:W-:Y:S02]  /*78b0*/  FADD.FTZ R134, R135, R134 ;  /* 0x0000008687867221 */ /* 0x000fe40000010000 */
[----:B------:R-:W-:Y:S02]  /*78c0*/  FADD.FTZ R160, R160, R156 ;  /* 0x0000009ca0a07221 */ /* 0x000fe40000010000 */
[C---:B------:R-:W-:Y:S01]  /*78d0*/  HMMA.16816.F32 R80, R116.reuse, R150, R80 ;  /* 0x000000967450723c */ /* 0x040fe20000001850 */
[----:B------:R-:W-:Y:S03]  /*78e0*/  MUFU.EX2 R202, R202 ;  /* 0x000000ca00ca7308 */ /* 0x000fe60000000800 */
[--C-:B------:R-:W-:Y:S02]  /*78f0*/  FFMA.FTZ R148, R24, c[0x0][0x2d0], -R162.reuse ;  /* 0x0000b40018947a23 */ /* 0x100fe400000108a2 */
[----:B------:R-:W-:Y:S02]  /*7900*/  FFMA.FTZ R149, R25, c[0x0][0x2d0], -R162 ;  /* 0x0000b40019957a23 */ /* 0x000fe400000108a2 */
[C---:B---3--:R-:W-:Y:S03]  /*7910*/  HMMA.16816.F32 R84, R116.reuse, R120, R84 ;  /* 0x000000787454723c */ /* 0x048fe60000001854 */
[----:B------:R-:W-:Y:S01]  /*7920*/  MUFU.EX2 R148, R148 ;  /* 0x0000009400947308 */ /* 0x000fe20000000800 */
[--C-:B------:R-:W-:Y:S02]  /*7930*/  FFMA.FTZ R150, R26, c[0x0][0x2d0], -R161.reuse ;  /* 0x0000b4001a967a23 */ /* 0x100fe400000108a1 */
[----:B------:R-:W-:Y:S02]  /*7940*/  FFMA.FTZ R151, R27, c[0x0][0x2d0], -R161 ;  /* 0x0000b4001b977a23 */ /* 0x000fe400000108a1 */
[C---:B------:R-:W-:Y:S01]  /*7950*/  HMMA.16816.F32 R88, R116.reuse, R122, R88 ;  /* 0x0000007a7458723c */ /* 0x040fe20000001858 */
[----:B------:R-:W2:Y:S03]  /*7960*/  LDSM.16.MT88.4 R120, [R236+0x1100] ;  /* 0x00110000ec78783b */ /* 0x000ea60000004200 */
[----:B------:R-:W-:Y:S01]  /*7970*/  FADD.FTZ R152, R152, R134 ;  /* 0x0000008698987221 */ /* 0x000fe20000010000 */
[----:B------:R-:W3:Y:S01]  /*7980*/  MUFU.EX2 R149, R149 ;  /* 0x0000009500957308 */ /* 0x000ee20000000800 */
[----:B------:R-:W-:Y:S02]  /*7990*/  FADD.FTZ R160, R154, R160 ;  /* 0x000000a09aa07221 */ /* 0x000fe40000010000 */
[C---:B----4-:R-:W-:Y:S01]  /*79a0*/  HMMA.16816.F32 R92, R116.reuse, R128, R92 ;  /* 0x00000080745c723c */ /* 0x050fe2000000185c */
[----:B------:R-:W4:Y:S03]  /*79b0*/  LDSM.16.MT88.4 R24, [R234+0x1100] ;  /* 0x00110000ea18783b */ /* 0x000f260000004200 */
[----:B------:R-:W-:Y:S02]  /*79c0*/  FADD.FTZ R152, R153, R152 ;  /* 0x0000009899987221 */ /* 0x000fe40000010000 */
[----:B------:R-:W-:Y:S01]  /*79d0*/  FADD.FTZ R155, R155, R160 ;  /* 0x000000a09b9b7221 */ /* 0x000fe20000010000 */
[----:B------:R-:W-:Y:S01]  /*79e0*/  MUFU.EX2 R150, R150 ;  /* 0x0000009600967308 */ /* 0x000fe20000000800 */
[C---:B------:R-:W-:Y:S01]  /*79f0*/  HMMA.16816.F32 R96, R116.reuse, R130, R96 ;  /* 0x000000827460723c */ /* 0x040fe20000001860 */
[----:B------:R-:W-:Y:S03]  /*7a00*/  LDSM.16.MT88.4 R128, [R232+0x5100] ;  /* 0x00510000e880783b */ /* 0x000fe60000004200 */
[----:B------:R-:W-:Y:S02]  /*7a10*/  FADD.FTZ R163, R163, R152 ;  /* 0x00000098a3a37221 */ /* 0x000fe40000010000 */
[----:B------:R-:W-:Y:S02]  /*7a20*/  FADD.FTZ R155, R165, R155 ;  /* 0x0000009ba59b7221 */ /* 0x000fe40000010000 */
[C---:B------:R-:W-:Y:S01]  /*7a30*/  HMMA.16816.F32 R12, R116.reuse, R20, R12 ;  /* 0x00000014740c723c */ /* 0x040fe2000000180c */
[----:B------:R-:W5:Y:S03]  /*7a40*/  MUFU.EX2 R151, R151 ;  /* 0x0000009700977308 */ /* 0x000f660000000800 */
[----:B------:R-:W-:Y:S02]  /*7a50*/  FADD.FTZ R163, R164, R163 ;  /* 0x000000a3a4a37221 */ /* 0x000fe40000010000 */
[----:B------:R-:W-:Y:S01]  /*7a60*/  FADD.FTZ R166, R166, R155 ;  /* 0x0000009ba6a67221 */ /* 0x000fe20000010000 */
[----:B------:R-:W-:Y:S01]  /*7a70*/  F2FP.PACK_AB R20, R167, R180 ;  /* 0x000000b4a714723e */ /* 0x000fe200000000ff */
[C---:B------:R-:W-:Y:S03]  /*7a80*/  HMMA.16816.F32 R100, R116.reuse, R22, R100 ;  /* 0x000000167464723c */ /* 0x040fe60000001864 */
[----:B------:R-:W-:Y:S01]  /*7a90*/  MUFU.EX2 R203, R203 ;  /* 0x000000cb00cb7308 */ /* 0x000fe20000000800 */
[----:B------:R-:W-:Y:S01]  /*7aa0*/  F2FP.PACK_AB R21, R182, R181 ;  /* 0x000000b5b615723e */ /* 0x000fe200000000ff */
[----:B------:R-:W-:Y:S02]  /*7ab0*/  FADD.FTZ R180, R180, R163 ;  /* 0x000000a3b4b47221 */ /* 0x000fe40000010000 */
[----:B---3--:R-:W-:Y:S01]  /*7ac0*/  F2FP.PACK_AB R22, R149, R148 ;  /* 0x000000949516723e */ /* 0x008fe200000000ff */
[C---:B-1----:R-:W-:Y:S04]  /*7ad0*/  HMMA.16816.F32 R104, R116.reuse, R124, R104 ;  /* 0x0000007c7468723c */ /* 0x042fe80000001868 */
[----:B------:R-:W-:Y:S01]  /*7ae0*/  FADD.FTZ R166, R181, R166 ;  /* 0x000000a6b5a67221 */ /* 0x000fe20000010000 */
[----:B------:R-:W-:Y:S01]  /*7af0*/  MUFU.EX2 R208, R208 ;  /* 0x000000d000d07308 */ /* 0x000fe20000000800 */
[----:B------:R-:W-:Y:S02]  /*7b00*/  FADD.FTZ R180, R167, R180 ;  /* 0x000000b4a7b47221 */ /* 0x000fe40000010000 */
[C---:B------:R-:W-:Y:S01]  /*7b10*/  HMMA.16816.F32 R108, R116.reuse, R126, R108 ;  /* 0x0000007e746c723c */ /* 0x040fe2000000186c */
[----:B------:R-:W-:Y:S03]  /*7b20*/  LDSM.16.MT88.4 R124, [R232+0x1100] ;  /* 0x00110000e87c783b */ /* 0x000fe60000004200 */
[----:B-----5:R-:W-:Y:S01]  /*7b30*/  F2FP.PACK_AB R23, R151, R150 ;  /* 0x000000969717723e */ /* 0x020fe200000000ff */
[----:B------:R-:W-:Y:S02]  /*7b40*/  FADD.FTZ R182, R182, R166 ;  /* 0x000000a6b6b67221 */ /* 0x000fe40000010000 */
[----:B------:R-:W-:Y:S01]  /*7b50*/  MUFU.EX2 R209, R209 ;  /* 0x000000d100d17308 */ /* 0x000fe20000000800 */
[C---:B------:R-:W-:Y:S04]  /*7b60*/  HMMA.16816.F32 R16, R116.reuse, R144, R16 ;  /* 0x000000907410723c */ /* 0x040fe80000001810 */
[----:B------:R-:W-:Y:S02]  /*7b70*/  FADD.FTZ R148, R148, R180 ;  /* 0x000000b494947221 */ /* 0x000fe40000010000 */
[----:B------:R-:W-:Y:S02]  /*7b80*/  FADD.FTZ R182, R150, R182 ;  /* 0x000000b696b67221 */ /* 0x000fe40000010000 */
[----:B------:R-:W-:Y:S01]  /*7b90*/  HMMA.16816.F32 R112, R116, R146, R112 ;  /* 0x000000927470723c */ /* 0x000fe20000001870 */
[----:B------:R-:W1:Y:S01]  /*7ba0*/  LDSM.16.MT88.4 R116, [R233+0x1100] ;  /* 0x00110000e974783b */ /* 0x000e620000004200 */
[----:B------:R-:W-:Y:S02]  /*7bb0*/  MUFU.EX2 R210, R210 ;  /* 0x000000d200d27308 */ /* 0x000fe40000000800 */
[--C-:B------:R-:W-:Y:S02]  /*7bc0*/  FFMA.FTZ R145, R28, c[0x0][0x2d0], -R162.reuse ;  /* 0x0000b4001c917a23 */ /* 0x100fe400000108a2 */
[----:B------:R-:W-:Y:S02]  /*7bd0*/  FFMA.FTZ R144, R29, c[0x0][0x2d0], -R162 ;  /* 0x0000b4001d907a23 */ /* 0x000fe400000108a2 */
[C---:B--2---:R-:W-:Y:S04]  /*7be0*/  HMMA.16816.F32 R4, R20.reuse, R120, R4 ;  /* 0x000000781404723c */ /* 0x044fe80000001804 */
[----:B------:R-:W-:Y:S01]  /*7bf0*/  MUFU.EX2 R145, R145 ;  /* 0x0000009100917308 */ /* 0x000fe20000000800 */
[--C-:B------:R-:W-:Y:S02]  /*7c00*/  FFMA.FTZ R146, R30, c[0x0][0x2d0], -R161.reuse ;  /* 0x0000b4001e927a23 */ /* 0x100fe400000108a1 */
[----:B------:R-:W-:Y:S01]  /*7c10*/  FFMA.FTZ R147, R31, c[0x0][0x2d0], -R161 ;  /* 0x0000b4001f937a23 */ /* 0x000fe200000108a1 */
[C---:B------:R-:W-:Y:S01]  /*7c20*/  HMMA.16816.F32 R8, R20.reuse, R122, R8 ;  /* 0x0000007a1408723c */ /* 0x040fe20000001808 */
[----:B------:R-:W2:Y:S03]  /*7c30*/  LDSM.16.MT88.4 R120, [R236+0x5100] ;  /* 0x00510000ec78783b */ /* 0x000ea60000004200 */
[----:B------:R-:W-:Y:S02]  /*7c40*/  FADD.FTZ R148, R149, R148 ;  /* 0x0000009495947221 */ /* 0x000fe40000010000 */
[----:B------:R-:W-:Y:S01]  /*7c50*/  MUFU.EX2 R144, R144 ;  /* 0x0000009000907308 */ /* 0x000fe20000000800 */
[----:B------:R-:W-:Y:S01]  /*7c60*/  FADD.FTZ R151, R151, R182 ;  /* 0x000000b697977221 */ /* 0x000fe20000010000 */
[C---:B----4-:R-:W-:Y:S01]  /*7c70*/  HMMA.16816.F32 R68, R20.reuse, R24, R68 ;  /* 0x000000181444723c */ /* 0x050fe20000001844 */
[----:B------:R-:W-:Y:S07]  /*7c80*/  LDSM.16.MT88.4 R28, [R233+0x5100] ;  /* 0x00510000e91c783b */ /* 0x000fee0000004200 */
[C---:B------:R-:W-:Y:S01]  /*7c90*/  HMMA.16816.F32 R72, R20.reuse, R26, R72 ;  /* 0x0000001a1448723c */ /* 0x040fe20000001848 */
[----:B------:R-:W3:Y:S01]  /*7ca0*/  LDSM.16.MT88.4 R24, [R234+0x5100] ;  /* 0x00510000ea18783b */ /* 0x000ee20000004200 */
[----:B------:R-:W4:Y:S06]  /*7cb0*/  MUFU.EX2 R146, R146 ;  /* 0x0000009200927308 */ /* 0x000f2c0000000800 */
[C---:B-1----:R-:W-:Y:S04]  /*7cc0*/  HMMA.16816.F32 R76, R20.reuse, R116, R76 ;  /* 0x00000074144c723c */ /* 0x042fe8000000184c */
[----:B------:R-:W1:Y:S04]  /*7cd0*/  MUFU.EX2 R147, R147 ;  /* 0x0000009300937308 */ /* 0x000e680000000800 */
[C---:B------:R-:W-:Y:S01]  /*7ce0*/  HMMA.16816.F32 R80, R20.reuse, R118, R80 ;  /* 0x000000761450723c */ /* 0x040fe20000001850 */
[----:B------:R-:W5:Y:S05]  /*7cf0*/  LDSM.16.MT88.4 R116, [R236+0x1900] ;  /* 0x00190000ec74783b */ /* 0x000f6a0000004200 */
[----:B------:R-:W-:Y:S02]  /*7d00*/  MUFU.EX2 R52, R52 ;  /* 0x0000003400347308 */ /* 0x000fe40000000800 */
[C---:B------:R-:W-:Y:S04]  /*7d10*/  HMMA.16816.F32 R84, R20.reuse, R124, R84 ;  /* 0x0000007c1454723c */ /* 0x040fe80000001854 */
[----:B----4-:R-:W-:Y:S04]  /*7d20*/  FADD.FTZ R151, R146, R151 ;  /* 0x0000009792977221 */ /* 0x010fe80000010000 */
[----:B------:R-:W-:Y:S01]  /*7d30*/  MUFU.EX2 R53, R53 ;  /* 0x0000003500357308 */ /* 0x000fe20000000800 */
[C---:B------:R-:W-:Y:S01]  /*7d40*/  HMMA.16816.F32 R88, R20.reuse, R126, R88 ;  /* 0x0000007e1458723c */ /* 0x040fe20000001858 */
[----:B------:R-:W-:Y:S07]  /*7d50*/  LDSM.16.MT88.4 R124, [R236+0x3900] ;  /* 0x00390000ec7c783b */ /* 0x000fee0000004200 */
[C---:B--2---:R-:W-:Y:S01]  /*7d60*/  HMMA.16816.F32 R92, R20.reuse, R120, R92 ;  /* 0x00000078145c723c */ /* 0x044fe2000000185c */
[----:B------:R-:W-:Y:S07]  /*7d70*/  MUFU.EX2 R54, R54 ;  /* 0x0000003600367308 */ /* 0x000fee0000000800 */
[C---:B------:R-:W-:Y:S01]  /*7d80*/  HMMA.16816.F32 R96, R20.reuse, R122, R96 ;  /* 0x0000007a1460723c */ /* 0x040fe20000001860 */
[----:B------:R-:W-:Y:S02]  /*7d90*/  LDSM.16.MT88.4 R120, [R232+0x5900] ;  /* 0x00590000e878783b */ /* 0x000fe40000004200 */
[----:B------:R-:W-:Y:S05]  /*7da0*/  MUFU.EX2 R55, R55 ;  /* 0x0000003700377308 */ /* 0x000fea0000000800 */
[C---:B---3--:R-:W-:Y:S05]  /*7db0*/  HMMA.16816.F32 R12, R20.reuse, R24, R12 ;  /* 0x00000018140c723c */ /* 0x048fea000000180c */
[----:B------:R-:W-:Y:S03]  /*7dc0*/  MUFU.EX2 R56, R56 ;  /* 0x0000003800387308 */ /* 0x000fe60000000800 */
[C---:B------:R-:W-:Y:S01]  /*7dd0*/  HMMA.16816.F32 R100, R20.reuse, R26, R100 ;  /* 0x0000001a1464723c */ /* 0x040fe20000001864 */
[----:B------:R-:W2:Y:S06]  /*7de0*/  LDSM.16.MT88.4 R24, [R233+0x1900] ;  /* 0x00190000e918783b */ /* 0x000eac0000004200 */
[----:B------:R-:W-:Y:S01]  /*7df0*/  MUFU.EX2 R57, R57 ;  /* 0x0000003900397308 */ /* 0x000fe20000000800 */
[C---:B------:R-:W-:Y:S08]  /*7e00*/  HMMA.16816.F32 R104, R20.reuse, R28, R104 ;  /* 0x0000001c1468723c */ /* 0x040ff00000001868 */
[C---:B------:R-:W-:Y:S01]  /*7e10*/  HMMA.16816.F32 R108, R20.reuse, R30, R108 ;  /* 0x0000001e146c723c */ /* 0x040fe2000000186c */
[----:B------:R-:W3:Y:S01]  /*7e20*/  LDSM.16.MT88.4 R28, [R232+0x1900] ;  /* 0x00190000e81c783b */ /* 0x000ee20000004200 */
[----:B------:R-:W-:Y:S06]  /*7e30*/  MUFU.EX2 R58, R58 ;  /* 0x0000003a003a7308 */ /* 0x000fec0000000800 */
[C---:B------:R-:W-:Y:S04]  /*7e40*/  HMMA.16816.F32 R16, R20.reuse, R128, R16 ;  /* 0x000000801410723c */ /* 0x040fe80000001810 */
[----:B------:R-:W-:Y:S04]  /*7e50*/  MUFU.EX2 R59, R59 ;  /* 0x0000003b003b7308 */ /* 0x000fe80000000800 */
[----:B------:R-:W-:Y:S06]  /*7e60*/  HMMA.16816.F32 R112, R20, R130, R112 ;  /* 0x000000821470723c */ /* 0x000fec0000001870 */
[----:B------:R-:W-:Y:S01]  /*7e70*/  MUFU.EX2 R60, R60 ;  /* 0x0000003c003c7308 */ /* 0x000fe20000000800 */
[----:B------:R-:W-:Y:S01]  /*7e80*/  F2FP.PACK_AB R20, R144, R145 ;  /* 0x000000919014723e */ /* 0x000fe200000000ff */
[----:B------:R-:W-:Y:S01]  /*7e90*/  FADD.FTZ R145, R145, R148 ;  /* 0x0000009491917221 */ /* 0x000fe20000010000 */
[C---:B-1----:R-:W-:Y:S03]  /*7ea0*/  F2FP.PACK_AB R21, R147.reuse, R146 ;  /* 0x000000929315723e */ /* 0x042fe600000000ff */
[----:B------:R-:W-:Y:S01]  /*7eb0*/  F2FP.PACK_AB R22, R188, R183 ;  /* 0x000000b7bc16723e */ /* 0x000fe200000000ff */
[----:B------:R-:W-:Y:S01]  /*7ec0*/  FADD.FTZ R145, R144, R145 ;  /* 0x0000009190917221 */ /* 0x000fe20000010000 */
[----:B------:R-:W-:Y:S01]  /*7ed0*/  F2FP.PACK_AB R23, R190, R189 ;  /* 0x000000bdbe17723e */ /* 0x000fe200000000ff */
[----:B------:R-:W-:Y:S01]  /*7ee0*/  FADD.FTZ R147, R147, R151 ;  /* 0x0000009793937221 */ /* 0x000fe20000010000 */
[----:B------:R-:W-:Y:S01]  /*7ef0*/  MUFU.EX2 R61, R61 ;  /* 0x0000003d003d7308 */ /* 0x000fe20000000800 */
[----:B------:R-:W-:Y:S02]  /*7f00*/  FADD.FTZ R183, R183, R145 ;  /* 0x00000091b7b77221 */ /* 0x000fe40000010000 */
[----:B------:R-:W-:Y:S02]  /*7f10*/  FADD.FTZ R147, R189, R147 ;  /* 0x00000093bd937221 */ /* 0x000fe40000010000 */
[C---:B-----5:R-:W-:Y:S03]  /*7f20*/  HMMA.16816.F32 R4, R20.reuse, R116, R4 ;  /* 0x000000741404723c */ /* 0x060fe60000001804 */
[----:B------:R-:W-:Y:S02]  /*7f30*/  FADD.FTZ R183, R188, R183 ;  /* 0x000000b7bcb77221 */ /* 0x000fe40000010000 */
[----:B------:R-:W-:Y:S01]  /*7f40*/  MUFU.EX2 R62, R62 ;  /* 0x0000003e003e7308 */ /* 0x000fe20000000800 */
[----:B------:R-:W-:Y:S02]  /*7f50*/  FADD.FTZ R190, R190, R147 ;  /* 0x00000093bebe7221 */ /* 0x000fe40000010000 */
[C---:B------:R-:W-:Y:S01]  /*7f60*/  HMMA.16816.F32 R8, R20.reuse, R118, R8 ;  /* 0x000000761408723c */ /* 0x040fe20000001808 */
[----:B------:R-:W-:Y:S03]  /*7f70*/  LDSM.16.MT88.4 R116, [R233+0x5900] ;  /* 0x00590000e974783b */ /* 0x000fe60000004200 */
[----:B------:R-:W-:Y:S03]  /*7f80*/  FADD.FTZ R190, R193, R190 ;  /* 0x000000bec1be7221 */ /* 0x000fe60000010000 */
[----:B------:R-:W-:Y:S01]  /*7f90*/  MUFU.EX2 R63, R63 ;  /* 0x0000003f003f7308 */ /* 0x000fe20000000800 */
[C---:B------:R-:W-:Y:S08]  /*7fa0*/  HMMA.16816.F32 R68, R20.reuse, R32, R68 ;  /* 0x000000201444723c */ /* 0x040ff00000001844 */
[C---:B------:R-:W-:Y:S01]  /*7fb0*/  HMMA.16816.F32 R72, R20.reuse, R34, R72 ;  /* 0x000000221448723c */ /* 0x040fe20000001848 */
[----:B------:R-:W1:Y:S01]  /*7fc0*/  LDSM.16.MT88.4 R32, [R236+0x5900] ;  /* 0x00590000ec20783b */ /* 0x000e620000004200 */
[----:B------:R-:W-:Y:S06]  /*7fd0*/  MUFU.EX2 R64, R64 ;  /* 0x0000004000407308 */ /* 0x000fec0000000800 */
[C---:B--2---:R-:W-:Y:S08]  /*7fe0*/  HMMA.16816.F32 R76, R20.reuse, R24, R76 ;  /* 0x00000018144c723c */ /* 0x044ff0000000184c */
[C---:B------:R-:W-:Y:S01]  /*7ff0*/  HMMA.16816.F32 R80, R20.reuse, R26, R80 ;  /* 0x0000001a1450723c */ /* 0x040fe20000001850 */
[----:B------:R-:W2:Y:S07]  /*8000*/  LDSM.16.MT88.4 R24, [R236+0x2100] ;  /* 0x00210000ec18783b */ /* 0x000eae0000004200 */
[C---:B---3--:R-:W-:Y:S08]  /*8010*/  HMMA.16816.F32 R84, R20.reuse, R28, R84 ;  /* 0x0000001c1454723c */ /* 0x048ff00000001854 */
[C---:B------:R-:W-:Y:S01]  /*8020*/  HMMA.16816.F32 R88, R20.reuse, R30, R88 ;  /* 0x0000001e1458723c */ /* 0x040fe20000001858 */
[----:B------:R-:W3:Y:S07]  /*8030*/  LDSM.16.MT88.4 R28, [R234+0x2100] ;  /* 0x00210000ea1c783b */ /* 0x000eee0000004200 */
[C---:B-1----:R-:W-:Y:S08]  /*8040*/  HMMA.16816.F32 R92, R20.reuse, R32, R92 ;  /* 0x00000020145c723c */ /* 0x042ff0000000185c */
[C---:B------:R-:W-:Y:S01]  /*8050*/  HMMA.16816.F32 R96, R20.reuse, R34, R96 ;  /* 0x000000221460723c */ /* 0x040fe20000001860 */
[----:B------:R-:W1:Y:S07]  /*8060*/  LDSM.16.MT88.4 R32, [R233+0x2100] ;  /* 0x00210000e920783b */ /* 0x000e6e0000004200 */
[C---:B------:R-:W-:Y:S08]  /*8070*/  HMMA.16816.F32 R12, R20.reuse, R36, R12 ;  /* 0x00000024140c723c */ /* 0x040ff0000000180c */
[C---:B------:R-:W-:Y:S01]  /*8080*/  HMMA.16816.F32 R100, R20.reuse, R38, R100 ;  /* 0x000000261464723c */ /* 0x040fe20000001864 */
[----:B------:R-:W4:Y:S07]  /*8090*/  LDSM.16.MT88.4 R36, [R232+0x2100] ;  /* 0x00210000e824783b */ /* 0x000f2e0000004200 */
[C---:B------:R-:W-:Y:S07]  /*80a0*/  HMMA.16816.F32 R104, R20.reuse, R116, R104 ;  /* 0x000000741468723c */ /* 0x040fee0000001868 */
[--C-:B------:R-:W-:Y:S01]  /*80b0*/  FFMA.FTZ R116, R44, c[0x0][0x2d0], -R162.reuse ;  /* 0x0000b4002c747a23 */ /* 0x100fe200000108a2 */
[C---:B------:R-:W-:Y:S04]  /*80c0*/  HMMA.16816.F32 R108, R20.reuse, R118, R108 ;  /* 0x00000076146c723c */ /* 0x040fe8000000186c */
[--C-:B------:R-:W-:Y:S01]  /*80d0*/  FFMA.FTZ R117, R45, c[0x0][0x2d0], -R162.reuse ;  /* 0x0000b4002d757a23 */ /* 0x100fe200000108a2 */
[----:B------:R-:W-:Y:S01]  /*80e0*/  MUFU.EX2 R116, R116 ;  /* 0x0000007400747308 */ /* 0x000fe20000000800 */
[----:B------:R-:W-:Y:S02]  /*80f0*/  FFMA.FTZ R162, R65, c[0x0][0x2d0], -R162 ;  /* 0x0000b40041a27a23 */ /* 0x000fe400000108a2 */
[C---:B------:R-:W-:Y:S04]  /*8100*/  HMMA.16816.F32 R16, R20.reuse, R120, R16 ;  /* 0x000000781410723c */ /* 0x040fe80000001810 */
[--C-:B------:R-:W-:Y:S02]  /*8110*/  FFMA.FTZ R118, R46, c[0x0][0x2d0], -R161.reuse ;  /* 0x0000b4002e767a23 */ /* 0x100fe400000108a1 */
[--C-:B------:R-:W-:Y:S01]  /*8120*/  FFMA.FTZ R119, R47, c[0x0][0x2d0], -R161.reuse ;  /* 0x0000b4002f777a23 */ /* 0x100fe200000108a1 */
[----:B------:R-:W-:Y:S01]  /*8130*/  MUFU.EX2 R117, R117 ;  /* 0x0000007500757308 */ /* 0x000fe20000000800 */
[----:B------:R-:W-:Y:S01]  /*8140*/  HMMA.16816.F32 R112, R20, R122, R112 ;  /* 0x0000007a1470723c */ /* 0x000fe20000001870 */
[----:B------:R-:W-:Y:S03]  /*8150*/  LDSM.16.MT88.4 R44, [R234+0x2900] ;  /* 0x00290000ea2c783b */ /* 0x000fe60000004200 */
[--C-:B------:R-:W-:Y:S02]  /*8160*/  FFMA.FTZ R65, R66, c[0x0][0x2d0], -R161.reuse ;  /* 0x0000b40042417a23 */ /* 0x100fe400000108a1 */
[----:B------:R-:W-:Y:S01]  /*8170*/  FFMA.FTZ R161, R67, c[0x0][0x2d0], -R161 ;  /* 0x0000b40043a17a23 */ /* 0x000fe200000108a1 */
[C---:B------:R-:W-:Y:S01]  /*8180*/  F2FP.PACK_AB R20, R191.reuse, R192 ;  /* 0x000000c0bf14723e */ /* 0x040fe200000000ff */
[----:B------:R-:W-:Y:S01]  /*8190*/  FADD.FTZ R192, R192, R183 ;  /* 0x000000b7c0c07221 */ /* 0x000fe20000010000 */
[----:B------:R-:W-:Y:S01]  /*81a0*/  F2FP.PACK_AB R21, R194, R193 ;  /* 0x000000c1c215723e */ /* 0x000fe200000000ff */
[----:B------:R-:W5:Y:S02]  /*81b0*/  MUFU.EX2 R118, R118 ;  /* 0x0000007600767308 */ /* 0x000f640000000800 */
[----:B------:R-:W-:Y:S01]  /*81c0*/  F2FP.PACK_AB R22, R200, R195 ;  /* 0x000000c3c816723e */ /* 0x000fe200000000ff */
[----:B------:R-:W-:Y:S01]  /*81d0*/  FADD.FTZ R192, R191, R192 ;  /* 0x000000c0bfc07221 */ /* 0x000fe20000010000 */
[----:B------:R-:W-:Y:S01]  /*81e0*/  F2FP.PACK_AB R23, R202, R201 ;  /* 0x000000c9ca17723e */ /* 0x000fe200000000ff */
[----:B------:R-:W-:Y:S02]  /*81f0*/  FADD.FTZ R194, R194, R190 ;  /* 0x000000bec2c27221 */ /* 0x000fe40000010000 */
[----:B------:R-:W-:Y:S02]  /*8200*/  FADD.FTZ R195, R195, R192 ;  /* 0x000000c0c3c37221 */ /* 0x000fe40000010000 */
[----:B------:R-:W-:Y:S01]  /*8210*/  FADD.FTZ R194, R201, R194 ;  /* 0x000000c2c9c27221 */ /* 0x000fe20000010000 */
[----:B------:R-:W1:Y:S01]  /*8220*/  MUFU.EX2 R119, R119 ;  /* 0x0000007700777308 */ /* 0x000e620000000800 */
[C---:B--2---:R-:W-:Y:S03]  /*8230*/  HMMA.16816.F32 R4, R20.reuse, R24, R4 ;  /* 0x000000181404723c */ /* 0x044fe60000001804 */
[----:B------:R-:W-:Y:S02]  /*8240*/  FADD.FTZ R195, R200, R195 ;  /* 0x000000c3c8c37221 */ /* 0x000fe40000010000 */
[----:B------:R-:W-:Y:S03]  /*8250*/  FADD.FTZ R202, R202, R194 ;  /* 0x000000c2caca7221 */ /* 0x000fe60000010000 */
[C---:B------:R-:W-:Y:S01]  /*8260*/  HMMA.16816.F32 R8, R20.reuse, R26, R8 ;  /* 0x0000001a1408723c */ /* 0x040fe20000001808 */
[----:B------:R-:W2:Y:S01]  /*8270*/  LDSM.16.MT88.4 R24, [R236+0x6100] ;  /* 0x00610000ec18783b */ /* 0x000ea20000004200 */
[----:B------:R-:W-:Y:S02]  /*8280*/  MUFU.EX2 R162, R162 ;  /* 0x000000a200a27308 */ /* 0x000fe40000000800 */
[----:B-----5:R-:W-:Y:S04]  /*8290*/  FADD.FTZ R202, R118, R202 ;  /* 0x000000ca76ca7221 */ /* 0x020fe80000010000 */
[C---:B---3--:R-:W-:Y:S04]  /*82a0*/  HMMA.16816.F32 R68, R20.reuse, R28, R68 ;  /* 0x0000001c1444723c */ /* 0x048fe80000001844 */
[----:B------:R-:W3:Y:S04]  /*82b0*/  MUFU.EX2 R65, R65 ;  /* 0x0000004100417308 */ /* 0x000ee80000000800 */
[C---:B------:R-:W-:Y:S01]  /*82c0*/  HMMA.16816.F32 R72, R20.reuse, R30, R72 ;  /* 0x0000001e1448723c */ /* 0x040fe20000001848 */
[----:B------:R-:W5:Y:S05]  /*82d0*/  LDSM.16.MT88.4 R28, [R234+0x6100] ;  /* 0x00610000ea1c783b */ /* 0x000f6a0000004200 */
[----:B------:R-:W2:Y:S02]  /*82e0*/  MUFU.EX2 R161, R161 ;  /* 0x000000a100a17308 */ /* 0x000ea40000000800 */
[C---:B-1----:R-:W-:Y:S08]  /*82f0*/  HMMA.16816.F32 R76, R20.reuse, R32, R76 ;  /* 0x00000020144c723c */ /* 0x042ff0000000184c */
[C---:B------:R-:W-:Y:S01]  /*8300*/  HMMA.16816.F32 R80, R20.reuse, R34, R80 ;  /* 0x000000221450723c */ /* 0x040fe20000001850 */
[----:B------:R-:W1:Y:S07]  /*8310*/  LDSM.16.MT88.4 R32, [R233+0x6100] ;  /* 0x00610000e920783b */ /* 0x000e6e0000004200 */
[C---:B----4-:R-:W-:Y:S08]  /*8320*/  HMMA.16816.F32 R84, R20.reuse, R36, R84 ;  /* 0x000000241454723c */ /* 0x050ff00000001854 */
[C---:B------:R-:W-:Y:S01]  /*8330*/  HMMA.16816.F32 R88, R20.reuse, R38, R88 ;  /* 0x000000261458723c */ /* 0x040fe20000001858 */
[----:B------:R-:W4:Y:S07]  /*8340*/  LDSM.16.MT88.4 R36, [R236+0x2900] ;  /* 0x00290000ec24783b */ /* 0x000f2e0000004200 */
[C---:B--2---:R-:W-:Y:S08]  /*8350*/  HMMA.16816.F32 R92, R20.reuse, R24, R92 ;  /* 0x00000018145c723c */ /* 0x044ff0000000185c */
[C---:B------:R-:W-:Y:S01]  /*8360*/  HMMA.16816.F32 R96, R20.reuse, R26, R96 ;  /* 0x0000001a1460723c */ /* 0x040fe20000001860 */
[----:B------:R-:W2:Y:S07]  /*8370*/  LDSM.16.MT88.4 R24, [R233+0x2900] ;  /* 0x00290000e918783b */ /* 0x000eae0000004200 */
[C---:B-----5:R-:W-:Y:S08]  /*8380*/  HMMA.16816.F32 R12, R20.reuse, R28, R12 ;  /* 0x0000001c140c723c */ /* 0x060ff0000000180c */
[C---:B------:R-:W-:Y:S01]  /*8390*/  HMMA.16816.F32 R100, R20.reuse, R30, R100 ;  /* 0x0000001e1464723c */ /* 0x040fe20000001864 */
[----:B------:R-:W5:Y:S07]  /*83a0*/  LDSM.16.MT88.4 R28, [R232+0x2900] ;  /* 0x00290000e81c783b */ /* 0x000f6e0000004200 */
[C---:B-1----:R-:W-:Y:S08]  /*83b0*/  HMMA.16816.F32 R104, R20.reuse, R32, R104 ;  /* 0x000000201468723c */ /* 0x042ff00000001868 */
[C---:B------:R-:W-:Y:S01]  /*83c0*/  HMMA.16816.F32 R108, R20.reuse, R34, R108 ;  /* 0x00000022146c723c */ /* 0x040fe2000000186c */
[----:B------:R-:W1:Y:S07]  /*83d0*/  LDSM.16.MT88.4 R32, [R236+0x6900] ;  /* 0x00690000ec20783b */ /* 0x000e6e0000004200 */
[C---:B------:R-:W-:Y:S08]  /*83e0*/  HMMA.16816.F32 R16, R20.reuse, R40, R16 ;  /* 0x000000281410723c */ /* 0x040ff00000001810 */
[----:B------:R-:W-:Y:S01]  /*83f0*/  HMMA.16816.F32 R112, R20, R42, R112 ;  /* 0x0000002a1470723c */ /* 0x000fe20000001870 */
[----:B------:R-:W-:Y:S06]  /*8400*/  LDSM.16.MT88.4 R40, [R234+0x7100] ;  /* 0x00710000ea28783b */ /* 0x000fec0000004200 */
[----:B------:R-:W-:Y:S01]  /*8410*/  F2FP.PACK_AB R20, R117, R116 ;  /* 0x000000747514723e */ /* 0x000fe200000000ff */
[----:B------:R-:W-:Y:S01]  /*8420*/  FADD.FTZ R116, R116, R195 ;  /* 0x000000c374747221 */ /* 0x000fe20000010000 */
[----:B------:R-:W-:Y:S03]  /*8430*/  F2FP.PACK_AB R21, R119, R118 ;  /* 0x000000767715723e */ /* 0x000fe600000000ff */
[----:B------:R-:W-:Y:S01]  /*8440*/  F2FP.PACK_AB R22, R208, R203 ;  /* 0x000000cbd016723e */ /* 0x000fe200000000ff */
[----:B------:R-:W-:Y:S01]  /*8450*/  FADD.FTZ R116, R117, R116 ;  /* 0x0000007475747221 */ /* 0x000fe20000010000 */
[----:B------:R-:W-:Y:S01]  /*8460*/  F2FP.PACK_AB R23, R210, R209 ;  /* 0x000000d1d217723e */ /* 0x000fe200000000ff */
[----:B------:R-:W-:Y:S02]  /*8470*/  FADD.FTZ R119, R119, R202 ;  /* 0x000000ca77777221 */ /* 0x000fe40000010000 */
[----:B------:R-:W-:Y:S02]  /*8480*/  FADD.FTZ R203, R203, R116 ;  /* 0x00000074cbcb7221 */ /* 0x000fe40000010000 */
[----:B------:R-:W-:Y:S02]  /*8490*/  FADD.FTZ R119, R209, R119 ;  /* 0x00000077d1777221 */ /* 0x000fe40000010000 */
[C---:B----4-:R-:W-:Y:S03]  /*84a0*/  HMMA.16816.F32 R4, R20.reuse, R36, R4 ;  /* 0x000000241404723c */ /* 0x050fe60000001804 */
[----:B------:R-:W-:Y:S02]  /*84b0*/  FADD.FTZ R203, R208, R203 ;  /* 0x000000cbd0cb7221 */ /* 0x000fe40000010000 */
[----:B------:R-:W-:Y:S03]  /*84c0*/  FADD.FTZ R210, R210, R119 ;  /* 0x00000077d2d27221 */ /* 0x000fe60000010000 */
[C---:B------:R-:W-:Y:S01]  /*84d0*/  HMMA.16816.F32 R8, R20.reuse, R38, R8 ;  /* 0x000000261408723c */ /* 0x040fe20000001808 */
[----:B------:R-:W4:Y:S03]  /*84e0*/  LDSM.16.MT88.4 R36, [R234+0x6900] ;  /* 0x00690000ea24783b */ /* 0x000f260000004200 */
[----:B------:R-:W-:Y:S04]  /*84f0*/  FADD.FTZ R210, R54, R210 ;  /* 0x000000d236d27221 */ /* 0x000fe80000010000 */
[C---:B------:R-:W-:Y:S08]  /*8500*/  HMMA.16816.F32 R68, R20.reuse, R44, R68 ;  /* 0x0000002c1444723c */ /* 0x040ff00000001844 */
[C---:B------:R-:W-:Y:S01]  /*8510*/  HMMA.16816.F32 R72, R20.reuse, R46, R72 ;  /* 0x0000002e1448723c */ /* 0x040fe20000001848 */
[----:B------:R-:W-:Y:S07]  /*8520*/  LDSM.16.MT88.4 R44, [R233+0x7100] ;  /* 0x00710000e92c783b */ /* 0x000fee0000004200 */
        /* <DEDUP_REMOVED lines=9> */
[C---:B----4-:R-:W-:Y:S08]  /*85c0*/  HMMA.16816.F32 R12, R20.reuse, R36, R12 ;  /* 0x00000024140c723c */ /* 0x050ff0000000180c */
[C---:B------:R-:W-:Y:S01]  /*85d0*/  HMMA.16816.F32 R100, R20.reuse, R38, R100 ;  /* 0x000000261464723c */ /* 0x040fe20000001864 */
[----:B------:R-:W-:Y:S07]  /*85e0*/  LDSM.16.MT88.4 R36, [R232+0x3100] ;  /* 0x00310000e824783b */ /* 0x000fee0000004200 */
[C---:B--2---:R-:W-:Y:S08]  /*85f0*/  HMMA.16816.F32 R104, R20.reuse, R24, R104 ;  /* 0x000000181468723c */ /* 0x044ff00000001868 */
[C---:B------:R-:W-:Y:S01]  /*8600*/  HMMA.16816.F32 R108, R20.reuse, R26, R108 ;  /* 0x0000001a146c723c */ /* 0x040fe2000000186c */
[----:B------:R-:W2:Y:S07]  /*8610*/  LDSM.16.MT88.4 R24, [R234+0x3100] ;  /* 0x00310000ea18783b */ /* 0x000eae0000004200 */
[C---:B-----5:R-:W-:Y:S08]  /*8620*/  HMMA.16816.F32 R16, R20.reuse, R28, R16 ;  /* 0x0000001c1410723c */ /* 0x060ff00000001810 */
[----:B------:R-:W-:Y:S01]  /*8630*/  HMMA.16816.F32 R112, R20, R30, R112 ;  /* 0x0000001e1470723c */ /* 0x000fe20000001870 */
[----:B------:R-:W4:Y:S06]  /*8640*/  LDSM.16.MT88.4 R28, [R233+0x3100] ;  /* 0x00310000e91c783b */ /* 0x000f2c0000004200 */
        /* <DEDUP_REMOVED lines=9> */
[C---:B-1----:R-:W-:Y:S03]  /*86e0*/  HMMA.16816.F32 R4, R20.reuse, R32, R4 ;  /* 0x000000201404723c */ /* 0x042fe60000001804 */
[----:B------:R-:W-:Y:S02]  /*86f0*/  FADD.FTZ R56, R57, R56 ;  /* 0x0000003839387221 */ /* 0x000fe40000010000 */
[----:B------:R-:W-:Y:S03]  /*8700*/  FADD.FTZ R59, R59, R55 ;  /* 0x000000373b3b7221 */ /* 0x000fe60000010000 */
[C---:B------:R-:W-:Y:S01]  /*8710*/  HMMA.16816.F32 R8, R20.reuse, R34, R8 ;  /* 0x000000221408723c */ /* 0x040fe20000001808 */
[----:B------:R-:W1:Y:S03]  /*8720*/  LDSM.16.MT88.4 R32, [R236+0x7100] ;  /* 0x00710000ec20783b */ /* 0x000e660000004200 */
[----:B------:R-:W-:Y:S04]  /*8730*/  FADD.FTZ R59, R62, R59 ;  /* 0x0000003b3e3b7221 */ /* 0x000fe80000010000 */
[C---:B--2---:R-:W-:Y:S04]  /*8740*/  HMMA.16816.F32 R68, R20.reuse, R24, R68 ;  /* 0x000000181444723c */ /* 0x044fe80000001844 */
[----:B------:R-:W-:Y:S04]  /*8750*/  FADD.FTZ R59, R63, R59 ;  /* 0x0000003b3f3b7221 */ /* 0x000fe80000010000 */
[C---:B------:R-:W-:Y:S01]  /*8760*/  HMMA.16816.F32 R72, R20.reuse, R26, R72 ;  /* 0x0000001a1448723c */ /* 0x040fe20000001848 */
[----:B------:R-:W2:Y:S03]  /*8770*/  LDSM.16.MT88.4 R24, [R234+0x3900] ;  /* 0x00390000ea18783b */ /* 0x000ea60000004200 */
[----:B---3--:R-:W-:Y:S04]  /*8780*/  FADD.FTZ R59, R65, R59 ;  /* 0x0000003b413b7221 */ /* 0x008fe80000010000 */
[C---:B----4-:R-:W-:Y:S04]  /*8790*/  HMMA.16816.F32 R76, R20.reuse, R28, R76 ;  /* 0x0000001c144c723c */ /* 0x050fe8000000184c */
[----:B------:R-:W-:Y:S04]  /*87a0*/  FADD.FTZ R248, R161, R59 ;  /* 0x0000003ba1f87221 */ /* 0x000fe80000010000 */
[C---:B------:R-:W-:Y:S01]  /*87b0*/  HMMA.16816.F32 R80, R20.reuse, R30, R80 ;  /* 0x0000001e1450723c */ /* 0x040fe20000001850 */
[----:B------:R-:W3:Y:S07]  /*87c0*/  LDSM.16.MT88.4 R28, [R233+0x3900] ;  /* 0x00390000e91c783b */ /* 0x000eee0000004200 */
[C---:B------:R-:W-:Y:S08]  /*87d0*/  HMMA.16816.F32 R84, R20.reuse, R36, R84 ;  /* 0x000000241454723c */ /* 0x040ff00000001854 */
        /* <DEDUP_REMOVED lines=8> */
[----:B------:R-:W-:Y:S07]  /*8860*/  HMMA.16816.F32 R112, R20, R50, R112 ;  /* 0x000000321470723c */ /* 0x000fee0000001870 */
[----:B------:R-:W-:Y:S01]  /*8870*/  F2FP.PACK_AB R20, R61, R60 ;  /* 0x0000003c3d14723e */ /* 0x000fe200000000ff */
[----:B------:R-:W-:Y:S01]  /*8880*/  FADD.FTZ R60, R60, R56 ;  /* 0x000000383c3c7221 */ /* 0x000fe20000010000 */
[----:B------:R-:W-:Y:S03]  /*8890*/  F2FP.PACK_AB R21, R63, R62 ;  /* 0x0000003e3f15723e */ /* 0x000fe600000000ff */
[----:B------:R-:W-:Y:S01]  /*88a0*/  F2FP.PACK_AB R22, R162, R64 ;  /* 0x00000040a216723e */ /* 0x000fe200000000ff */
[----:B------:R-:W-:Y:S01]  /*88b0*/  FADD.FTZ R60, R61, R60 ;  /* 0x0000003c3d3c7221 */ /* 0x000fe20000010000 */
[----:B------:R-:W-:Y:S03]  /*88c0*/  F2FP.PACK_AB R23, R161, R65 ;  /* 0x00000041a117723e */ /* 0x000fe600000000ff */
[----:B------:R-:W-:Y:S04]  /*88d0*/  FADD.FTZ R60, R64, R60 ;  /* 0x0000003c403c7221 */ /* 0x000fe80000010000 */
[C---:B------:R-:W-:Y:S01]  /*88e0*/  HMMA.16816.F32 R128, R20.reuse, R124, R4 ;  /* 0x0000007c1480723c */ /* 0x040fe20000001804 */
[----:B------:R-:W1:Y:S02]  /*88f0*/  LDSM.16.MT88.4 R4, [R232+0x3900] ;  /* 0x00390000e804783b */ /* 0x000e640000004200 */
[----:B------:R-:W-:Y:S05]  /*8900*/  FADD.FTZ R249, R162, R60 ;  /* 0x0000003ca2f97221 */ /* 0x000fea0000010000 */
[C---:B------:R-:W-:Y:S01]  /*8910*/  HMMA.16816.F32 R124, R20.reuse, R126, R8 ;  /* 0x0000007e147c723c */ /* 0x040fe20000001808 */
[----:B------:R-:W4:Y:S07]  /*8920*/  LDSM.16.MT88.4 R8, [R236+0x7900] ;  /* 0x00790000ec08783b */ /* 0x000f2e0000004200 */
[C---:B--2---:R-:W-:Y:S08]  /*8930*/  HMMA.16816.F32 R68, R20.reuse, R24, R68 ;  /* 0x000000181444723c */ /* 0x044ff00000001844 */
[C---:B------:R-:W-:Y:S01]  /*8940*/  HMMA.16816.F32 R72, R20.reuse, R26, R72 ;  /* 0x0000001a1448723c */ /* 0x040fe20000001848 */
[----:B------:R-:W2:Y:S07]  /*8950*/  LDSM.16.MT88.4 R24, [R234+0x7900] ;  /* 0x00790000ea18783b */ /* 0x000eae0000004200 */
[C---:B---3--:R-:W-:Y:S08]  /*8960*/  HMMA.16816.F32 R76, R20.reuse, R28, R76 ;  /* 0x0000001c144c723c */ /* 0x048ff0000000184c */
[C---:B------:R-:W-:Y:S08]  /*8970*/  HMMA.16816.F32 R80, R20.reuse, R30, R80 ;  /* 0x0000001e1450723c */ /* 0x040ff00000001850 */
[C---:B-1----:R-:W-:Y:S08]  /*8980*/  HMMA.16816.F32 R84, R20.reuse, R4, R84 ;  /* 0x000000041454723c */ /* 0x042ff00000001854 */
[C---:B------:R-:W-:Y:S01]  /*8990*/  HMMA.16816.F32 R88, R20.reuse, R6, R88 ;  /* 0x000000061458723c */ /* 0x040fe20000001858 */
[----:B------:R-:W1:Y:S07]  /*89a0*/  LDSM.16.MT88.4 R4, [R233+0x7900] ;  /* 0x00790000e904783b */ /* 0x000e6e0000004200 */
[C---:B----4-:R-:W-:Y:S08]  /*89b0*/  HMMA.16816.F32 R92, R20.reuse, R8, R92 ;  /* 0x00000008145c723c */ /* 0x050ff0000000185c */
[C---:B------:R-:W-:Y:S01]  /*89c0*/  HMMA.16816.F32 R96, R20.reuse, R10, R96 ;  /* 0x0000000a1460723c */ /* 0x040fe20000001860 */
[----:B------:R-:W3:Y:S07]  /*89d0*/  LDSM.16.MT88.4 R8, [R232+0x7900] ;  /* 0x00790000e808783b */ /* 0x000eee0000004200 */
[C---:B--2---:R-:W-:Y:S08]  /*89e0*/  HMMA.16816.F32 R120, R20.reuse, R24, R12 ;  /* 0x000000181478723c */ /* 0x044ff0000000180c */
[C---:B------:R-:W-:Y:S08]  /*89f0*/  HMMA.16816.F32 R100, R20.reuse, R26, R100 ;  /* 0x0000001a1464723c */ /* 0x040ff00000001864 */
[C---:B-1----:R-:W-:Y:S08]  /*8a00*/  HMMA.16816.F32 R104, R20.reuse, R4, R104 ;  /* 0x000000041468723c */ /* 0x042ff00000001868 */
[C---:B------:R-:W-:Y:S08]  /*8a10*/  HMMA.16816.F32 R108, R20.reuse, R6, R108 ;  /* 0x00000006146c723c */ /* 0x040ff0000000186c */
[C---:B---3--:R-:W-:Y:S08]  /*8a20*/  HMMA.16816.F32 R116, R20.reuse, R8, R16 ;  /* 0x000000081474723c */ /* 0x048ff00000001810 */
[----:B------:R-:W-:Y:S01]  /*8a30*/  HMMA.16816.F32 R112, R20, R10, R112 ;  /* 0x0000000a1470723c */ /* 0x000fe20000001870 */
[----:B------:R-:W-:-:S07]  /*8a40*/  @P1 BRA `(.L_x_6) ;  /* 0xffffcd1000001947 */ /* 0x000fce000383ffff */
.L_x_5:
[----:B------:R-:W1:Y:S01]  /*8a50*/  SHFL.BFLY PT, R4, R249, 0x2, 0x1f ;  /* 0x0c401f00f9047f89 */ /* 0x000e6200000e0000 */
[----:B------:R-:W-:-:S02]  /*8a60*/  MOV R5, RZ ;  /* 0x000000ff00057202 */ /* 0x000fc40000000f00 */
[----:B------:R-:W-:Y:S01]  /*8a70*/  MOV R6, 0xff800000 ;  /* 0xff80000000067802 */ /* 0x000fe20000000f00 */
[----:B------:R-:W2:Y:S01]  /*8a80*/  SHFL.BFLY PT, R2, R248, 0x2, 0x1f ;  /* 0x0c401f00f8027f89 */ /* 0x000ea200000e0000 */
[----:B------:R-:W-:Y:S01]  /*8a90*/  PLOP3.LUT P2, PT, PT, PT, PT, 0x8, 0x0 ;  /* 0x000000000000781c */ /* 0x000fe20003f4e170 */
[----:B-1----:R-:W-:Y:S02]  /*8aa0*/  FADD.FTZ R4, R4, R249 ;  /* 0x000000f904047221 */ /* 0x002fe40000010000 */
[----:B--2---:R-:W-:-:S03]  /*8ab0*/  FADD.FTZ R248, R2, R248 ;  /* 0x000000f802f87221 */ /* 0x004fc60000010000 */
[----:B------:R-:W1:Y:S04]  /*8ac0*/  SHFL.BFLY PT, R0, R4, 0x1, 0x1f ;  /* 0x0c201f0004007f89 */ /* 0x000e6800000e0000 */
[----:B------:R-:W2:Y:S01]  /*8ad0*/  SHFL.BFLY PT, R2, R248, 0x1, 0x1f ;  /* 0x0c201f00f8027f89 */ /* 0x000ea200000e0000 */
[----:B-1----:R-:W-:Y:S01]  /*8ae0*/  FADD.FTZ R4, R4, R0 ;  /* 0x0000000004047221 */ /* 0x002fe20000010000 */
[----:B------:R-:W-:Y:S01]  /*8af0*/  MOV R0, RZ ;  /* 0x000000ff00007202 */ /* 0x000fe20000000f00 */
[----:B--2---:R-:W-:-:S03]  /*8b00*/  FADD.FTZ R2, R2, R248 ;  /* 0x000000f802027221 */ /* 0x004fc60000010000 */
[----:B------:R-:W-:Y:S02]  /*8b10*/  FSETP.NE.FTZ.AND P1, PT, R4, RZ, PT ;  /* 0x000000ff0400720b */ /* 0x000fe40003f35000 */
[----:B------:R-:W-:-:S11]  /*8b20*/  FSETP.NE.FTZ.AND P0, PT, R2, RZ, PT ;  /* 0x000000ff0200720b */ /* 0x000fd60003f15000 */
[----:B------:R-:W1:Y:S01]  /*8b30*/  @P1 MUFU.RCP R5, R4 ;  /* 0x0000000400051308 */ /* 0x000e620000001000 */
[----:B------:R-:W-:Y:S02]  /*8b40*/  @P1 MOV R7, 0x3f317218 ;  /* 0x3f31721800071802 */ /* 0x000fe40000000f00 */
[----:B------:R-:W-:-:S03]  /*8b50*/  @P0 MOV R9, 0x3f317218 ;  /* 0x3f31721800090802 */ /* 0x000fc60000000f00 */
[----:B------:R-:W-:Y:S02]  /*8b60*/  @P1 FMUL.FTZ R7, R7, c[0x0][0x2d0] ;  /* 0x0000b40007071a20 */ /* 0x000fe40000410000 */
[----:B------:R-:W2:Y:S01]  /*8b70*/  @P1 MUFU.LG2 R4, R4 ;  /* 0x0000000400041308 */ /* 0x000ea20000000c00 */
[----:B-1----:R-:W-:-:S07]  /*8b80*/  FMUL.FTZ R128, R5, R128 ;  /* 0x0000008005807220 */ /* 0x002fce0000410000 */
[----:B------:R-:W1:Y:S01]  /*8b90*/  @P0 MUFU.RCP R0, R2 ;  /* 0x0000000200000308 */ /* 0x000e620000001000 */
[C---:B------:R-:W-:Y:S02]  /*8ba0*/  FMUL.FTZ R129, R5.reuse, R129 ;  /* 0x0000008105817220 */ /* 0x040fe40000410000 */
[C---:B------:R-:W-:Y:S02]  /*8bb0*/  FMUL.FTZ R124, R5.reuse, R124 ;  /* 0x0000007c057c7220 */ /* 0x040fe40000410000 */
[C---:B------:R-:W-:Y:S02]  /*8bc0*/  FMUL.FTZ R125, R5.reuse, R125 ;  /* 0x0000007d057d7220 */ /* 0x040fe40000410000 */
[C---:B------:R-:W-:Y:S02]  /*8bd0*/  FMUL.FTZ R68, R5.reuse, R68 ;  /* 0x0000004405447220 */ /* 0x040fe40000410000 */
[C---:B------:R-:W-:Y:S02]  /*8be0*/  FMUL.FTZ R69, R5.reuse, R69 ;  /* 0x0000004505457220 */ /* 0x040fe40000410000 */
[----:B------:R-:W-:-:S02]  /*8bf0*/  FMUL.FTZ R72, R5, R72 ;  /* 0x0000004805487220 */ /* 0x000fc40000410000 */
        /* <DEDUP_REMOVED lines=24> */
[----:B------:R-:W-:Y:S02]  /*8d80*/  FMUL.FTZ R113, R5, R113 ;  /* 0x0000007105717220 */ /* 0x000fe40000410000 */
[----:B------:R3:W4:Y:S01]  /*8d90*/  @P0 MUFU.LG2 R5, R2 ;  /* 0x0000000200050308 */ /* 0x0007220000000c00 */
[----:B--2---:R-:W-:Y:S02]  /*8da0*/  @P1 FMUL.FTZ R4, R4, 0.69314718246459960938 ;  /* 0x3f31721804041820 */ /* 0x004fe40000410000 */
[C---:B-1----:R-:W-:Y:S02]  /*8db0*/  FMUL.FTZ R130, R0.reuse, R130 ;  /* 0x0000008200827220 */ /* 0x042fe40000410000 */
[C---:B------:R-:W-:Y:S02]  /*8dc0*/  FMUL.FTZ R131, R0.reuse, R131 ;  /* 0x0000008300837220 */ /* 0x040fe40000410000 */
[C---:B------:R-:W-:Y:S02]  /*8dd0*/  FMUL.FTZ R126, R0.reuse, R126 ;  /* 0x0000007e007e7220 */ /* 0x040fe40000410000 */
[----:B------:R-:W-:-:S02]  /*8de0*/  FMUL.FTZ R127, R0, R127 ;  /* 0x0000007f007f7220 */ /* 0x000fc40000410000 */
[C---:B------:R-:W-:Y:S02]  /*8df0*/  FMUL.FTZ R70, R0.reuse, R70 ;  /* 0x0000004600467220 */ /* 0x040fe40000410000 */
[C---:B------:R-:W-:Y:S02]  /*8e00*/  FMUL.FTZ R71, R0.reuse, R71 ;  /* 0x0000004700477220 */ /* 0x040fe40000410000 */
[C---:B------:R-:W-:Y:S01]  /*8e10*/  FMUL.FTZ R74, R0.reuse, R74 ;  /* 0x0000004a004a7220 */ /* 0x040fe20000410000 */
[----:B---3--:R-:W-:Y:S01]  /*8e20*/  MOV R2, 0xff800000 ;  /* 0xff80000000027802 */ /* 0x008fe20000000f00 */
[----:B----4-:R-:W-:Y:S02]  /*8e30*/  @P0 FMUL.FTZ R8, R5, 0.69314718246459960938 ;  /* 0x3f31721805080820 */ /* 0x010fe40000410000 */
[----:B------:R-:W-:Y:S02]  /*8e40*/  @P0 FMUL.FTZ R5, R9, c[0x0][0x2d0] ;  /* 0x0000b40009050a20 */ /* 0x000fe40000410000 */
        /* <DEDUP_REMOVED lines=25> */
[----:B------:R-:W-:Y:S02]  /*8fe0*/  @P1 FFMA.FTZ R2, R7, R132, R4 ;  /* 0x0000008407021223 */ /* 0x000fe40000010004 */
[----:B------:R-:W-:Y:S02]  /*8ff0*/  @P0 FFMA.FTZ R6, R5, R3, R8 ;  /* 0x0000000305060223 */ /* 0x000fe40000010008 */
.L_x_3:
[----:B------:R-:W-:Y:S05]  /*9000*/  @P2 BRA `(.L_x_9) ;  /* 0x0000135000002947 */ /* 0x000fea0003800000 */
[----:B------:R-:W1:Y:S01]  /*9010*/  S2R R0, SR_CTAID.Y ;  /* 0x0000000000007919 */ /* 0x000e620000002600 */
[----:B------:R-:W-:Y:S01]  /*9020*/  IMAD R5, RZ, RZ, -UR10 ;  /* 0x8000000aff057e24 */ /* 0x000fe2000f8e02ff */
[----:B------:R-:W-:Y:S01]  /*9030*/  USHF.R.S32.HI UR6, URZ, 0x1f, UR10 ;  /* 0x0000001f3f067899 */ /* 0x000fe2000801140a */
[----:B------:R-:W-:Y:S01]  /*9040*/  IMAD.MOV.U32 R9, RZ, RZ, c[0x0][0x4e8] ;  /* 0x00013a00ff097624 */ /* 0x000fe200078e00ff */
[----:B------:R-:W2:Y:S01]  /*9050*/  S2R R11, SR_TID.X ;  /* 0x00000000000b7919 */ /* 0x000ea20000002100 */
[----:B------:R-:W-:Y:S01]  /*9060*/  ULDC.64 UR4, c[0x0][0x4d0] ;  /* 0x0001340000047ab9 */ /* 0x000fe20000000a00 */
[----:B------:R-:W-:Y:S01]  /*9070*/  BSSY B0, `(.L_x_10) ;  /* 0x00000cc000007945 */ /* 0x000fe20003800000 */
[----:B------:R-:W-:Y:S01]  /*9080*/  UIMAD UR7, UR6, UR4, URZ ;  /* 0x00000004060772a4 */ /* 0x000fe2000f8e023f */
[----:B------:R-:W3:Y:S01]  /*9090*/  S2R R8, SR_CTAID.Z ;  /* 0x0000000000087919 */ /* 0x000ee20000002700 */
[----:B------:R-:W-:-:S03]  /*90a0*/  UIMAD.WIDE.U32 UR8, UR10, UR4, URZ ;  /* 0x000000040a0872a5 */ /* 0x000fc6000f8e003f */
[----:B------:R-:W-:Y:S01]  /*90b0*/  BAR.SYNC.DEFER_BLOCKING 0x1, 0x100 ;  /* 0x0044000000007b1d */ /* 0x000fe20000010000 */
[----:B------:R-:W-:Y:S01]  /*90c0*/  UIMAD UR7, UR10, UR5, UR7 ;  /* 0x000000050a0772a4 */ /* 0x000fe2000f8e0207 */
[C---:B------:R-:W-:Y:S01]  /*90d0*/  ISETP.NE.AND P1, PT, R9.reuse, 0x1, PT ;  /* 0x000000010900780c */ /* 0x040fe20003f25270 */
[----:B------:R-:W-:Y:S01]  /*90e0*/  IMAD.U32 R16, RZ, RZ, UR8 ;  /* 0x00000008ff107e24 */ /* 0x000fe2000f8e00ff */
[----:B------:R-:W-:Y:S01]  /*90f0*/  MOV R17, UR9 ;  /* 0x0000000900117c02 */ /* 0x000fe20008000f00 */
[----:B------:R-:W-:Y:S01]  /*9100*/  UIADD3 UR7, UR9, UR7, URZ ;  /* 0x0000000709077290 */ /* 0x000fe2000fffe03f */
[----:B------:R-:W-:Y:S01]  /*9110*/  IMAD R9, R9, c[0x0][0x388], RZ ;  /* 0x0000e20009097a24 */ /* 0x000fe200078e02ff */
[----:B------:R-:W-:Y:S02]  /*9120*/  ULDC.64 UR4, c[0x0][0x438] ;  /* 0x00010e0000047ab9 */ /* 0x000fe40000000a00 */
[----:B------:R-:W-:Y:S02]  /*9130*/  UIMAD.WIDE.U32 UR14, UR10, UR4, URZ ;  /* 0x000000040a0e72a5 */ /* 0x000fe4000f8e003f */
[----:B------:R-:W-:Y:S01]  /*9140*/  UIMAD UR4, UR6, UR4, URZ ;  /* 0x00000004060472a4 */ /* 0x000fe2000f8e023f */
[----:B-1----:R-:W-:-:S02]  /*9150*/  IMAD R5, R5, c[0x0][0x550], R0 ;  /* 0x0001540005057a24 */ /* 0x002fc400078e0200 */
[----:B------:R-:W-:Y:S01]  /*9160*/  IMAD.U32 R17, RZ, RZ, UR7 ;  /* 0x00000007ff117e24 */ /* 0x000fe2000f8e00ff */
[----:B------:R-:W-:Y:S01]  /*9170*/  UIMAD UR4, UR10, UR5, UR4 ;  /* 0x000000050a0472a4 */ /* 0x000fe2000f8e0204 */
[----:B--2---:R-:W-:Y:S01]  /*9180*/  SHF.R.S32.HI R0, RZ, 0x1f, R11 ;  /* 0x0000001fff007819 */ /* 0x004fe2000001140b */
[----:B------:R-:W-:Y:S01]  /*9190*/  IMAD.U32 R15, RZ, RZ, UR15 ;  /* 0x0000000fff0f7e24 */ /* 0x000fe2000f8e00ff */
[----:B------:R-:W-:Y:S01]  /*91a0*/  MOV R14, UR14 ;  /* 0x0000000e000e7c02 */ /* 0x000fe20008000f00 */
[----:B------:R-:W-:Y:S01]  /*91b0*/  UIADD3 UR4, UR15, UR4, URZ ;  /* 0x000000040f047290 */ /* 0x000fe2000fffe03f */
[-C--:B------:R-:W-:Y:S01]  /*91c0*/  LEA.HI R13, R0, R11.reuse, RZ, 0x5 ;  /* 0x0000000b000d7211 */ /* 0x080fe200078f28ff */
[----:B---3--:R-:W-:Y:S01]  /*91d0*/  IMAD.WIDE.U32 R16, R8, c[0x0][0x4d8], R16 ;  /* 0x0001360008107a25 */ /* 0x008fe200078e0010 */
[----:B------:R-:W-:Y:S02]  /*91e0*/  LEA.HI R0, R0, R11, RZ, 0x2 ;  /* 0x0000000b00007211 */ /* 0x000fe400078f10ff */
[----:B------:R-:W-:Y:S01]  /*91f0*/  LOP3.LUT R4, R13, 0xffffffe0, RZ, 0xc0, !PT ;  /* 0xffffffe00d047812 */ /* 0x000fe200078ec0ff */
[----:B------:R-:W-:Y:S01]  /*9200*/  IMAD.U32 R15, RZ, RZ, UR4 ;  /* 0x00000004ff0f7e24 */ /* 0x000fe2000f8e00ff */
[----:B------:R-:W-:-:S02]  /*9210*/  LOP3.LUT R0, R0, 0xfffffffc, RZ, 0xc0, !PT ;  /* 0xfffffffc00007812 */ /* 0x000fc400078ec0ff */
[--C-:B------:R-:W-:Y:S01]  /*9220*/  SHF.R.S32.HI R7, RZ, 0x5, R13.reuse ;  /* 0x00000005ff077819 */ /* 0x100fe2000001140d */
[----:B------:R-:W-:Y:S01]  /*9230*/  IMAD.IADD R4, R11, 0x1, -R4 ;  /* 0x000000010b047824 */ /* 0x000fe200078e0a04 */
[----:B------:R-:W-:Y:S01]  /*9240*/  SHF.R.S32.HI R13, RZ, 0x1f, R13 ;  /* 0x0000001fff0d7819 */ /* 0x000fe2000001140d */
[----:B------:R-:W-:Y:S01]  /*9250*/  IMAD.WIDE.U32 R14, R8, c[0x0][0x440], R14 ;  /* 0x00011000080e7a25 */ /* 0x000fe200078e000e */
[----:B------:R-:W-:Y:S02]  /*9260*/  IADD3 R11, -R0, R11, RZ ;  /* 0x0000000b000b7210 */ /* 0x000fe40007ffe1ff */
[----:B------:R-:W1:Y:S01]  /*9270*/  S2R R0, SR_CTAID.X ;  /* 0x0000000000007919 */ /* 0x000e620000002500 */
[----:B------:R-:W-:Y:S02]  /*9280*/  LEA.HI R13, R13, R7, RZ, 0x3 ;  /* 0x000000070d0d7211 */ /* 0x000fe400078f18ff */
[----:B------:R-:W-:Y:S02]  /*9290*/  SHF.R.S32.HI R3, RZ, 0x1f, R4 ;  /* 0x0000001fff037819 */ /* 0x000fe40000011404 */
[----:B------:R-:W-:-:S02]  /*92a0*/  LOP3.LUT R13, R13, 0xffffff8, RZ, 0xc0, !PT ;  /* 0x0ffffff80d0d7812 */ /* 0x000fc400078ec0ff */
[----:B------:R-:W-:Y:S02]  /*92b0*/  LEA.HI R10, R11, R11, RZ, 0x1 ;  /* 0x0000000b0b0a7211 */ /* 0x000fe400078f08ff */
[----:B------:R-:W-:Y:S01]  /*92c0*/  LEA.HI R3, R3, R4, RZ, 0x2 ;  /* 0x0000000403037211 */ /* 0x000fe200078f10ff */
[----:B------:R-:W-:Y:S01]  /*92d0*/  IMAD.IADD R13, R7, 0x1, -R13 ;  /* 0x00000001070d7824 */ /* 0x000fe200078e0a0d */
[----:B------:R-:W-:Y:S02]  /*92e0*/  LOP3.LUT R10, R10, 0x1ffffffe, RZ, 0xc0, !PT ;  /* 0x1ffffffe0a0a7812 */ /* 0x000fe400078ec0ff */
[----:B------:R-:W-:Y:S02]  /*92f0*/  SHF.R.S32.HI R12, RZ, 0x2, R3 ;  /* 0x00000002ff0c7819 */ /* 0x000fe40000011403 */
[----:B------:R-:W-:Y:S02]  /*9300*/  SHF.R.S32.HI R7, RZ, 0x1f, R8 ;  /* 0x0000001fff077819 */ /* 0x000fe40000011408 */
[----:B------:R-:W-:Y:S01]  /*9310*/  IADD3 R10, R11, -R10, RZ ;  /* 0x8000000a0b0a7210 */ /* 0x000fe20007ffe0ff */
[----:B------:R-:W-:Y:S01]  /*9320*/  IMAD R12, R13, 0x10, R12 ;  /* 0x000000100d0c7824 */ /* 0x000fe200078e020c */
[----:B------:R-:W-:Y:S01]  /*9330*/  LOP3.LUT R3, R3, 0x7ffffffc, RZ, 0xc0, !PT ;  /* 0x7ffffffc03037812 */ /* 0x000fe200078ec0ff */
[----:B------:R-:W-:-:S02]  /*9340*/  IMAD R11, R7, c[0x0][0x4d8], RZ ;  /* 0x00013600070b7a24 */ /* 0x000fc400078e02ff */
[----:B------:R-:W-:Y:S02]  /*9350*/  IMAD R10, R10, 0x8, R12 ;  /* 0x000000080a0a7824 */ /* 0x000fe400078e020c */
[----:B------:R-:W-:Y:S02]  /*9360*/  IMAD R7, R7, c[0x0][0x440], RZ ;  /* 0x0001100007077a24 */ /* 0x000fe400078e02ff */
[----:B------:R-:W-:Y:S01]  /*9370*/  IMAD R11, R8, c[0x0][0x4dc], R11 ;  /* 0x00013700080b7a24 */ /* 0x000fe200078e020b */
[----:B-1----:R-:W-:Y:S01]  /*9380*/  LEA R10, R0, R10, 0x7 ;  /* 0x0000000a000a7211 */ /* 0x002fe200078e38ff */
[----:B------:R-:W-:Y:S01]  /*9390*/  IMAD R7, R8, c[0x0][0x444], R7 ;  /* 0x0001110008077a24 */ /* 0x000fe200078e0207 */
[----:B------:R-:W-:Y:S01]  /*93a0*/  SHF.R.S32.HI R8, RZ, 0x1f, R5 ;  /* 0x0000001fff087819 */ /* 0x000fe20000011405 */
[----:B------:R-:W-:Y:S01]  /*93b0*/  IMAD.IADD R17, R17, 0x1, R11 ;  /* 0x0000000111117824 */ /* 0x000fe200078e020b */
[----:B------:R-:W-:Y:S01]  /*93c0*/  MOV R11, R10 ;  /* 0x0000000a000b7202 */ /* 0x000fe20000000f00 */
[----:B------:R-:W-:Y:S01]  /*93d0*/  IMAD.IADD R15, R15, 0x1, R7 ;  /* 0x000000010f0f7824 */ /* 0x000fe200078e0207 */
[----:B------:R-:W-:Y:S01]  /*93e0*/  LEA R0, R0, R12, 0x7 ;  /* 0x0000000c00007211 */ /* 0x000fe200078e38ff */
[----:B------:R-:W-:-:S04]  /*93f0*/  @P1 IMAD.HI.U32 R7, R10, c[0x0][0x4ec], RZ ;  /* 0x00013b000a071a27 */ /* 0x000fc800078e00ff */
[C---:B------:R-:W-:Y:S01]  /*9400*/  IMAD R13, R8.reuse, c[0x0][0x4e0], RZ ;  /* 0x00013800080d7a24 */ /* 0x040fe200078e02ff */
[----:B------:R-:W-:Y:S01]  /*9410*/  @P1 SHF.R.U32.HI R11, RZ, c[0x0][0x4f0], R7 ;  /* 0x00013c00ff0b1a19 */ /* 0x000fe20000011607 */
[----:B------:R-:W-:Y:S02]  /*9420*/  IMAD R8, R8, c[0x0][0x448], RZ ;  /* 0x0001120008087a24 */ /* 0x000fe400078e02ff */
[C---:B------:R-:W-:Y:S02]  /*9430*/  IMAD R13, R5.reuse, c[0x0][0x4e4], R13 ;  /* 0x00013900050d7a24 */ /* 0x040fe400078e020d */
[----:B------:R-:W-:Y:S02]  /*9440*/  IMAD.MOV R7, RZ, RZ, -R11 ;  /* 0x000000ffff077224 */ /* 0x000fe400078e0a0b */
[C---:B------:R-:W-:Y:S02]  /*9450*/  IMAD R8, R5.reuse, c[0x0][0x44c], R8 ;  /* 0x0001130005087a24 */ /* 0x040fe400078e0208 */
[----:B------:R-:W-:-:S04]  /*9460*/  IMAD.WIDE.U32 R14, R5, c[0x0][0x448], R14 ;  /* 0x00011200050e7a25 */ /* 0x000fc800078e000e */
[----:B------:R-:W-:Y:S01]  /*9470*/  IMAD.WIDE.U32 R18, R5, c[0x0][0x4e0], R16 ;  /* 0x0001380005127a25 */ /* 0x000fe200078e0010 */
[----:B------:R-:W-:-:S03]  /*9480*/  MOV R16, R10 ;  /* 0x0000000a00107202 */ /* 0x000fc60000000f00 */
[----:B------:R-:W-:Y:S01]  /*9490*/  @P1 IMAD.HI.U32 R5, R10, c[0x0][0x4ec], RZ ;  /* 0x00013b000a051a27 */ /* 0x000fe200078e00ff */
[----:B------:R-:W-:-:S03]  /*94a0*/  IADD3 R18, P0, R11, R18, RZ ;  /* 0x000000120b127210 */ /* 0x000fc60007f1e0ff */
[----:B------:R-:W-:Y:S01]  /*94b0*/  IMAD R7, R7, c[0x0][0x4e8], R10 ;  /* 0x00013a0007077a24 */ /* 0x000fe200078e020a */
[----:B------:R-:W-:Y:S01]  /*94c0*/  @P1 SHF.R.U32.HI R16, RZ, c[0x0][0x4f0], R5 ;  /* 0x00013c00ff101a19 */ /* 0x000fe20000011605 */
[----:B------:R-:W-:Y:S01]  /*94d0*/  IMAD.IADD R15, R15, 0x1, R8 ;  /* 0x000000010f0f7824 */ /* 0x000fe200078e0208 */
[----:B------:R-:W-:Y:S01]  /*94e0*/  SHF.R.S32.HI R8, RZ, 0x1f, R11 ;  /* 0x0000001fff087819 */ /* 0x000fe2000001140b */
[----:B------:R-:W-:Y:S01]  /*94f0*/  IMAD.IADD R3, R4, 0x1, -R3 ;  /* 0x0000000104037824 */ /* 0x000fe200078e0a03 */
[----:B------:R-:W-:Y:S01]  /*9500*/  SHF.R.S32.HI R5, RZ, 0x1f, R7 ;  /* 0x0000001fff057819 */ /* 0x000fe20000011407 */
[----:B------:R-:W-:Y:S01]  /*9510*/  IMAD.WIDE.U32 R14, R16, c[0x0][0x430], R14 ;  /* 0x00010c00100e7a25 */ /* 0x000fe200078e000e */
[----:B------:R-:W-:Y:S02]  /*9520*/  IADD3.X R19, R8, R19, R13, P0, !PT ;  /* 0x0000001308137210 */ /* 0x000fe400007fe40d */
[----:B------:R-:W-:Y:S01]  /*9530*/  SHF.R.S32.HI R11, RZ, 0x1f, R16 ;  /* 0x0000001fff0b7819 */ /* 0x000fe20000011410 */
[----:B------:R-:W-:Y:S01]  /*9540*/  IMAD R5, R5, c[0x0][0x4c8], RZ ;  /* 0x0001320005057a24 */ /* 0x000fe200078e02ff */
[----:B------:R-:W-:Y:S01]  /*9550*/  IADD3 R8, -R16, RZ, RZ ;  /* 0x000000ff10087210 */ /* 0x000fe20007ffe1ff */
[----:B------:R-:W-:Y:S01]  /*9560*/  IMAD.WIDE.U32 R18, R7, c[0x0][0x4c8], R18 ;  /* 0x0001320007127a25 */ /* 0x000fe200078e0012 */
[----:B------:R-:W-:-:S03]  /*9570*/  LOP3.LUT P1, RZ, R4, 0x3, RZ, 0xc0, !PT ;  /* 0x0000000304ff7812 */ /* 0x000fc6000782c0ff */
[----:B------:R-:W-:Y:S01]  /*9580*/  IMAD R5, R7, c[0x0][0x4cc], R5 ;  /* 0x0001330007057a24 */ /* 0x000fe200078e0205 */
[----:B------:R-:W-:Y:S01]  /*9590*/  LEA R7, P0, R18, c[0x0][0x4a8], 0x2 ;  /* 0x00012a0012077a11 */ /* 0x000fe200078010ff */
[----:B------:R-:W-:Y:S01]  /*95a0*/  IMAD R11, R11, c[0x0][0x430], RZ ;  /* 0x00010c000b0b7a24 */ /* 0x000fe200078e02ff */
[----:B------:R-:W-:Y:S01]  /*95b0*/  ISETP.GE.OR P2, PT, R0, R9, P1 ;  /* 0x000000090000720c */ /* 0x000fe20000f46670 */
[----:B------:R-:W-:Y:S02]  /*95c0*/  IMAD.IADD R5, R19, 0x1, R5 ;  /* 0x0000000113057824 */ /* 0x000fe400078e0205 */
[----:B------:R-:W-:Y:S01]  /*95d0*/  IMAD R11, R16, c[0x0][0x434], R11 ;  /* 0x00010d00100b7a24 */ /* 0x000fe200078e020b */
[----:B------:R-:W-:Y:S01]  /*95e0*/  SHFL.IDX PT, R12, R7, RZ, 0x1c1f ;  /* 0x001c1fff070c7589 */ /* 0x000fe200000e0000 */
[----:B------:R-:W-:Y:S01]  /*95f0*/  IMAD R8, R8, c[0x0][0x4e8], R10 ;  /* 0x00013a0008087a24 */ /* 0x000fe200078e020a */
[----:B------:R-:W-:Y:S01]  /*9600*/  LEA.HI.X R5, R18, c[0x0][0x4ac], R5, 0x2, P0 ;  /* 0x00012b0012057a11 */ /* 0x000fe200000f1405 */
[----:B------:R-:W-:Y:S01]  /*9610*/  IMAD.IADD R15, R15, 0x1, R11 ;  /* 0x000000010f0f7824 */ /* 0x000fe200078e020b */
[----:B------:R1:W-:Y:S02]  /*9620*/  SHFL.IDX PT, R16, R7, 0x1, 0x1c1f ;  /* 0x003c1f0007107f89 */ /* 0x0003e400000e0000 */
[----:B------:R-:W-:Y:S01]  /*9630*/  SHF.R.S32.HI R10, RZ, 0x1f, R8 ;  /* 0x0000001fff0a7819 */ /* 0x000fe20000011408 */
[----:B------:R-:W-:Y:S01]  /*9640*/  IMAD.WIDE.U32 R14, R8, c[0x0][0x428], R14 ;  /* 0x00010a00080e7a25 */ /* 0x000fe200078e000e */
[----:B------:R-:W2:Y:S03]  /*9650*/  SHFL.IDX PT, R13, R5, RZ, 0x1c1f ;  /* 0x001c1fff050d7589 */ /* 0x000ea600000e0000 */
[----:B------:R-:W-:Y:S01]  /*9660*/  IMAD R10, R10, c[0x0][0x428], RZ ;  /* 0x00010a000a0a7a24 */ /* 0x000fe200078e02ff */
[----:B------:R3:W4:Y:S03]  /*9670*/  SHFL.IDX PT, R17, R5, 0x1, 0x1c1f ;  /* 0x003c1f0005117f89 */ /* 0x00072600000e0000 */
[----:B------:R-:W-:-:S05]  /*9680*/  IMAD R10, R8, c[0x0][0x42c], R10 ;  /* 0x00010b00080a7a24 */ /* 0x000fca00078e020a */
[----:B------:R-:W-:Y:S02]  /*9690*/  IADD3 R10, R15, R10, RZ ;  /* 0x0000000a0f0a7210 */ /* 0x000fe40007ffe0ff */
[----:B-1----:R-:W-:-:S04]  /*96a0*/  LEA R7, P0, R14, c[0x0][0x400], 0x2 ;  /* 0x000100000e077a11 */ /* 0x002fc800078010ff */
[----:B------:R-:W-:Y:S01]  /*96b0*/  LEA.HI.X R10, R14, c[0x0][0x404], R10, 0x2, P0 ;  /* 0x000101000e0a7a11 */ /* 0x000fe200000f140a */
[----:B--2---:R1:W-:Y:S01]  /*96c0*/  @!P2 ST.E [R12.64], R2 ;  /* 0x000000020c00a985 */ /* 0x0043e2000c10190c */
[----:B---3--:R-:W-:-:S03]  /*96d0*/  IADD3 R5, R0, 0x8, RZ ;  /* 0x0000000800057810 */ /* 0x008fc60007ffe0ff */
[----:B------:R1:W2:Y:S01]  /*96e0*/  SHFL.IDX PT, R14, R7, RZ, 0x1c1f ;  /* 0x001c1fff070e7589 */ /* 0x0002a200000e0000 */
[----:B------:R-:W-:-:S03]  /*96f0*/  ISETP.GE.OR P1, PT, R5, R9, P1 ;  /* 0x000000090500720c */ /* 0x000fc60000f26670 */
[----:B------:R1:W3:Y:S01]  /*9700*/  SHFL.IDX PT, R15, R10, RZ, 0x1c1f ;  /* 0x001c1fff0a0f7589 */ /* 0x0002e200000e0000 */
[----:B------:R-:W-:Y:S02]  /*9710*/  ISETP.GE.AND P0, PT, R5, R9, PT ;  /* 0x000000090500720c */ /* 0x000fe40003f06270 */
[----:B------:R-:W-:-:S07]  /*9720*/  SHF.L.U32 R5, R3, 0x1, RZ ;  /* 0x0000000103057819 */ /* 0x000fce00000006ff */
[----:B----4-:R1:W-:Y:S01]  /*9730*/  @!P1 ST.E [R16.64], R6 ;  /* 0x0000000610009985 */ /* 0x0103e2000c10190c */
[----:B------:R-:W-:-:S13]  /*9740*/  ISETP.GE.AND P1, PT, R0, R9, PT ;  /* 0x000000090000720c */ /* 0x000fda0003f26270 */
[----:B------:R-:W-:Y:S05]  /*9750*/  @P1 BRA `(.L_x_11) ;  /* 0x000005d000001947 */ /* 0x000fea0003800000 */
[C---:B--23--:R-:W-:Y:S02]  /*9760*/  IADD3 R4, R5.reuse, 0x8, RZ ;  /* 0x0000000805047810 */ /* 0x04cfe40007ffe0ff */
[C---:B------:R-:W-:Y:S02]  /*9770*/  IADD3 R3, R5.reuse, 0x10, RZ ;  /* 0x0000001005037810 */ /* 0x040fe40007ffe0ff */
[----:B------:R-:W-:Y:S02]  /*9780*/  ISETP.GE.AND P3, PT, R4, c[0x0][0x3c8], PT ;  /* 0x0000f20004007a0c */ /* 0x000fe40003f66270 */
[----:B-1----:R-:W-:Y:S02]  /*9790*/  IADD3 R2, R5, 0x18, RZ ;  /* 0x0000001805027810 */ /* 0x002fe40007ffe0ff */
[----:B------:R-:W-:Y:S02]  /*97a0*/  ISETP.GE.AND P2, PT, R3, c[0x0][0x3c8], PT ;  /* 0x0000f20003007a0c */ /* 0x000fe40003f46270 */
[----:B------:R-:W-:-:S02]  /*97b0*/  ISETP.GE.AND P4, PT, R5, c[0x0][0x3c8], PT ;  /* 0x0000f20005007a0c */ /* 0x000fc40003f86270 */
[----:B------:R-:W-:Y:S02]  /*97c0*/  ISETP.GE.AND P1, PT, R2, c[0x0][0x3c8], PT ;  /* 0x0000f20002007a0c */ /* 0x000fe40003f26270 */
[C---:B------:R-:W-:Y:S02]  /*97d0*/  IADD3 R0, R5.reuse, 0x20, RZ ;  /* 0x0000002005007810 */ /* 0x040fe40007ffe0ff */
[----:B------:R-:W-:Y:S02]  /*97e0*/  IADD3 R6, R5, 0x28, RZ ;  /* 0x0000002805067810 */ /* 0x000fe40007ffe0ff */
[----:B------:R-:W-:Y:S02]  /*97f0*/  @!P3 LEA.HI R4, R4, R4, RZ, 0x1 ;  /* 0x000000040404b211 */ /* 0x000fe400078f08ff */
[----:B------:R-:W-:Y:S02]  /*9800*/  ISETP.GE.AND P6, PT, R0, c[0x0][0x3c8], PT ;  /* 0x0000f20000007a0c */ /* 0x000fe40003fc6270 */
[----:B------:R-:W-:Y:S01]  /*9810*/  @!P2 LEA.HI R3, R3, R3, RZ, 0x1 ;  /* 0x000000030303a211 */ /* 0x000fe200078f08ff */
[----:B------:R-:W-:Y:S01]  /*9820*/  @!P4 IMAD.WIDE R8, R5, 0x4, R14 ;  /* 0x000000040508c825 */ /* 0x000fe200078e020e */
[----:B------:R-:W-:-:S02]  /*9830*/  @!P3 LOP3.LUT R4, R4, 0xfffffffe, RZ, 0xc0, !PT ;  /* 0xfffffffe0404b812 */ /* 0x000fc400078ec0ff */
[----:B------:R-:W-:Y:S02]  /*9840*/  @!P1 LEA.HI R2, R2, R2, RZ, 0x1 ;  /* 0x0000000202029211 */ /* 0x000fe400078f08ff */
[----:B------:R-:W-:Y:S01]  /*9850*/  @!P2 LOP3.LUT R3, R3, 0xfffffffe, RZ, 0xc0, !PT ;  /* 0xfffffffe0303a812 */ /* 0x000fe200078ec0ff */
[--C-:B------:R-:W-:Y:S01]  /*9860*/  @!P3 IMAD.WIDE R12, R4, 0x4, R14.reuse ;  /* 0x00000004040cb825 */ /* 0x100fe200078e020e */
[----:B------:R1:W-:Y:S01]  /*9870*/  @!P4 ST.E.64 [R8.64], R128 ;  /* 0x000000800800c985 */ /* 0x0003e2000c101b0c */
[----:B------:R-:W-:Y:S02]  /*9880*/  IADD3 R4, R5, 0x30, RZ ;  /* 0x0000003005047810 */ /* 0x000fe40007ffe0ff */
[----:B------:R-:W-:Y:S01]  /*9890*/  @!P2 IMAD.WIDE R16, R3, 0x4, R14 ;  /* 0x000000040310a825 */ /* 0x000fe200078e020e */
[----:B------:R2:W-:Y:S01]  /*98a0*/  @!P3 ST.E.64 [R12.64], R124 ;  /* 0x0000007c0c00b985 */ /* 0x0005e2000c101b0c */
[----:B------:R-:W-:Y:S02]  /*98b0*/  IADD3 R3, R5, 0x38, RZ ;  /* 0x0000003805037810 */ /* 0x000fe40007ffe0ff */
[----:B------:R-:W-:Y:S01]  /*98c0*/  ISETP.GE.AND P5, PT, R6, c[0x0][0x3c8], PT ;  /* 0x0000f20006007a0c */ /* 0x000fe20003fa6270 */
[----:B------:R3:W-:Y:S01]  /*98d0*/  @!P2 ST.E.64 [R16.64], R68 ;  /* 0x000000441000a985 */ /* 0x0007e2000c101b0c */
[----:B------:R-:W-:-:S02]  /*98e0*/  ISETP.GE.AND P4, PT, R4, c[0x0][0x3c8], PT ;  /* 0x0000f20004007a0c */ /* 0x000fc40003f86270 */
[----:B------:R-:W-:Y:S02]  /*98f0*/  ISETP.GE.AND P3, PT, R3, c[0x0][0x3c8], PT ;  /* 0x0000f20003007a0c */ /* 0x000fe40003f66270 */
[----:B------:R-:W-:-:S04]  /*9900*/  @!P6 LEA.HI R0, R0, R0, RZ, 0x1 ;  /* 0x000000000000e211 */ /* 0x000fc800078f08ff */
[----:B------:R-:W-:-:S03]  /*9910*/  @!P6 LOP3.LUT R0, R0, 0xfffffffe, RZ, 0xc0, !PT ;  /* 0xfffffffe0000e812 */ /* 0x000fc600078ec0ff */
[----:B------:R-:W-:Y:S02]  /*9920*/  @!P5 LEA.HI R6, R6, R6, RZ, 0x1 ;  /* 0x000000060606d211 */ /* 0x000fe400078f08ff */
[----:B------:R-:W-:Y:S02]  /*9930*/  @!P4 LEA.HI R4, R4, R4, RZ, 0x1 ;  /* 0x000000040404c211 */ /* 0x000fe400078f08ff */
[----:B------:R-:W-:Y:S02]  /*9940*/  @!P3 LEA.HI R3, R3, R3, RZ, 0x1 ;  /* 0x000000030303b211 */ /* 0x000fe400078f08ff */
[----:B------:R-:W-:Y:S02]  /*9950*/  @!P5 LOP3.LUT R6, R6, 0xfffffffe, RZ, 0xc0, !PT ;  /* 0xfffffffe0606d812 */ /* 0x000fe400078ec0ff */
[----:B------:R-:W-:Y:S02]  /*9960*/  @!P4 LOP3.LUT R4, R4, 0xfffffffe, RZ, 0xc0, !PT ;  /* 0xfffffffe0404c812 */ /* 0x000fe400078ec0ff */
[----:B-1----:R-:W-:-:S02]  /*9970*/  @!P1 LOP3.LUT R9, R2, 0xfffffffe, RZ, 0xc0, !PT ;  /* 0xfffffffe02099812 */ /* 0x002fc400078ec0ff */
[C---:B------:R-:W-:Y:S02]  /*9980*/  IADD3 R8, R5.reuse, 0x40, RZ ;  /* 0x0000004005087810 */ /* 0x040fe40007ffe0ff */
[----:B------:R-:W-:Y:S01]  /*9990*/  IADD3 R2, R5, 0x48, RZ ;  /* 0x0000004805027810 */ /* 0x000fe20007ffe0ff */
[--C-:B--2---:R-:W-:Y:S01]  /*99a0*/  @!P1 IMAD.WIDE R12, R9, 0x4, R14.reuse ;  /* 0x00000004090c9825 */ /* 0x104fe200078e020e */
[----:B------:R-:W-:Y:S02]  /*99b0*/  ISETP.GE.AND P2, PT, R8, c[0x0][0x3c8], PT ;  /* 0x0000f20008007a0c */ /* 0x000fe40003f46270 */
[----:B------:R-:W-:Y:S01]  /*99c0*/  @!P3 LOP3.LUT R3, R3, 0xfffffffe, RZ, 0xc0, !PT ;  /* 0xfffffffe0303b812 */ /* 0x000fe200078ec0ff */
[--C-:B---3--:R-:W-:Y:S01]  /*99d0*/  @!P4 IMAD.WIDE R16, R4, 0x4, R14.reuse ;  /* 0x000000040410c825 */ /* 0x108fe200078e020e */
[----:B------:R1:W-:Y:S01]  /*99e0*/  @!P1 ST.E.64 [R12.64], R72 ;  /* 0x000000480c009985 */ /* 0x0003e2000c101b0c */
[----:B------:R-:W-:Y:S02]  /*99f0*/  ISETP.GE.AND P1, PT, R2, c[0x0][0x3c8], PT ;  /* 0x0000f20002007a0c */ /* 0x000fe40003f26270 */
[----:B------:R-:W-:Y:S01]  /*9a00*/  @!P3 IMAD.WIDE R18, R3, 0x4, R14 ;  /* 0x000000040312b825 */ /* 0x000fe200078e020e */
[----:B------:R-:W-:-:S05]  /*9a10*/  IADD3 R4, R5, 0x58, RZ ;  /* 0x0000005805047810 */ /* 0x000fca0007ffe0ff */
[----:B------:R-:W-:-:S04]  /*9a20*/  @!P2 LEA.HI R8, R8, R8, RZ, 0x1 ;  /* 0x000000080808a211 */ /* 0x000fc800078f08ff */
[----:B------:R-:W-:Y:S02]  /*9a30*/  @!P2 LOP3.LUT R8, R8, 0xfffffffe, RZ, 0xc0, !PT ;  /* 0xfffffffe0808a812 */ /* 0x000fe400078ec0ff */
[----:B------:R-:W-:-:S03]  /*9a40*/  @!P1 LEA.HI R2, R2, R2, RZ, 0x1 ;  /* 0x0000000202029211 */ /* 0x000fc600078f08ff */
[----:B------:R-:W-:Y:S01]  /*9a50*/  @!P2 IMAD.WIDE R8, R8, 0x4, R14 ;  /* 0x000000040808a825 */ /* 0x000fe200078e020e */
[----:B------:R-:W-:-:S05]  /*9a60*/  @!P1 LOP3.LUT R2, R2, 0xfffffffe, RZ, 0xc0, !PT ;  /* 0xfffffffe02029812 */ /* 0x000fca00078ec0ff */
[----:B------:R-:W-:-:S04]  /*9a70*/  @!P1 IMAD.WIDE R2, R2, 0x4, R14 ;  /* 0x0000000402029825 */ /* 0x000fc800078e020e */
[----:B-1----:R-:W-:Y:S01]  /*9a80*/  @!P6 IMAD.WIDE R12, R0, 0x4, R14 ;  /* 0x00000004000ce825 */ /* 0x002fe200078e020e */
[----:B------:R-:W-:-:S04]  /*9a90*/  IADD3 R0, R5, 0x50, RZ ;  /* 0x0000005005007810 */ /* 0x000fc80007ffe0ff */
[----:B------:R1:W-:Y:S01]  /*9aa0*/  @!P6 ST.E.64 [R12.64], R76 ;  /* 0x0000004c0c00e985 */ /* 0x0003e2000c101b0c */
[----:B------:R-:W-:-:S13]  /*9ab0*/  ISETP.GE.AND P6, PT, R0, c[0x0][0x3c8], PT ;  /* 0x0000f20000007a0c */ /* 0x000fda0003fc6270 */
[----:B------:R-:W-:-:S04]  /*9ac0*/  @!P6 LEA.HI R0, R0, R0, RZ, 0x1 ;  /* 0x000000000000e211 */ /* 0x000fc800078f08ff */
[----:B------:R-:W-:Y:S01]  /*9ad0*/  @!P6 LOP3.LUT R0, R0, 0xfffffffe, RZ, 0xc0, !PT ;  /* 0xfffffffe0000e812 */ /* 0x000fe200078ec0ff */
[----:B-1----:R-:W-:Y:S01]  /*9ae0*/  @!P5 IMAD.WIDE R12, R6, 0x4, R14 ;  /* 0x00000004060cd825 */ /* 0x002fe200078e020e */
[----:B------:R-:W-:-:S04]  /*9af0*/  IADD3 R6, R5, 0x68, RZ ;  /* 0x0000006805067810 */ /* 0x000fc80007ffe0ff */
[----:B------:R1:W-:Y:S01]  /*9b00*/  @!P5 ST.E.64 [R12.64], R80 ;  /* 0x000000500c00d985 */ /* 0x0003e2000c101b0c */
[----:B------:R-:W-:-:S03]  /*9b10*/  ISETP.GE.AND P5, PT, R4, c[0x0][0x3c8], PT ;  /* 0x0000f20004007a0c */ /* 0x000fc60003fa6270 */
[----:B------:R2:W-:Y:S04]  /*9b20*/  @!P4 ST.E.64 [R16.64], R84 ;  /* 0x000000541000c985 */ /* 0x0005e8000c101b0c */
[----:B------:R3:W-:Y:S01]  /*9b30*/  @!P3 ST.E.64 [R18.64], R88 ;  /* 0x000000581200b985 */ /* 0x0007e2000c101b0c */
[----:B------:R-:W-:-:S03]  /*9b40*/  ISETP.GE.AND P3, PT, R6, c[0x0][0x3c8], PT ;  /* 0x0000f20006007a0c */ /* 0x000fc60003f66270 */
[----:B------:R4:W-:Y:S02]  /*9b50*/  @!P2 ST.E.64 [R8.64], R92 ;  /* 0x0000005c0800a985 */ /* 0x0009e4000c101b0c */
[----:B------:R-:W-:Y:S02]  /*9b60*/  @!P5 LEA.HI R4, R4, R4, RZ, 0x1 ;  /* 0x000000040404d211 */ /* 0x000fe400078f08ff */
[----:B------:R5:W-:Y:S02]  /*9b70*/  @!P1 ST.E.64 [R2.64], R96 ;  /* 0x0000006002009985 */ /* 0x000be4000c101b0c */
[----:B------:R-:W-:-:S04]  /*9b80*/  @!P5 LOP3.LUT R4, R4, 0xfffffffe, RZ, 0xc0, !PT ;  /* 0xfffffffe0404d812 */ /* 0x000fc800078ec0ff */
[----:B------:R-:W-:-:S04]  /*9b90*/  @!P3 LEA.HI R6, R6, R6, RZ, 0x1 ;  /* 0x000000060606b211 */ /* 0x000fc800078f08ff */
[----:B------:R-:W-:Y:S01]  /*9ba0*/  @!P3 LOP3.LUT R6, R6, 0xfffffffe, RZ, 0xc0, !PT ;  /* 0xfffffffe0606b812 */ /* 0x000fe200078ec0ff */
[----:B-1----:R-:W-:-:S04]  /*9bb0*/  @!P6 IMAD.WIDE R12, R0, 0x4, R14 ;  /* 0x00000004000ce825 */ /* 0x002fc800078e020e */
[--C-:B--2---:R-:W-:Y:S01]  /*9bc0*/  @!P5 IMAD.WIDE R16, R4, 0x4, R14.reuse ;  /* 0x000000040410d825 */ /* 0x104fe200078e020e */
[----:B------:R1:W-:Y:S03]  /*9bd0*/  @!P6 ST.E.64 [R12.64], R120 ;  /* 0x000000780c00e985 */ /* 0x0003e6000c101b0c */
[----:B---3--:R-:W-:Y:S01]  /*9be0*/  @!P3 IMAD.WIDE R18, R6, 0x4, R14 ;  /* 0x000000040612b825 */ /* 0x008fe200078e020e */
[----:B------:R1:W-:Y:S01]  /*9bf0*/  @!P5 ST.E.64 [R16.64], R100 ;  /* 0x000000641000d985 */ /* 0x0003e2000c101b0c */
[C---:B----4-:R-:W-:Y:S02]  /*9c00*/  IADD3 R8, R5.reuse, 0x60, RZ ;  /* 0x0000006005087810 */ /* 0x050fe40007ffe0ff */
[C---:B-----5:R-:W-:Y:S02]  /*9c10*/  IADD3 R3, R5.reuse, 0x70, RZ ;  /* 0x0000007005037810 */ /* 0x060fe40007ffe0ff */
[----:B------:R-:W-:-:S02]  /*9c20*/  IADD3 R2, R5, 0x78, RZ ;  /* 0x0000007805027810 */ /* 0x000fc40007ffe0ff */
[----:B------:R-:W-:Y:S02]  /*9c30*/  ISETP.GE.AND P4, PT, R8, c[0x0][0x3c8], PT ;  /* 0x0000f20008007a0c */ /* 0x000fe40003f86270 */
[----:B------:R-:W-:Y:S02]  /*9c40*/  ISETP.GE.AND P2, PT, R3, c[0x0][0x3c8], PT ;  /* 0x0000f20003007a0c */ /* 0x000fe40003f46270 */
[----:B------:R-:W-:-:S09]  /*9c50*/  ISETP.GE.AND P1, PT, R2, c[0x0][0x3c8], PT ;  /* 0x0000f20002007a0c */ /* 0x000fd20003f26270 */
[----:B------:R-:W-:Y:S02]  /*9c60*/  @!P4 LEA.HI R8, R8, R8, RZ, 0x1 ;  /* 0x000000080808c211 */ /* 0x000fe400078f08ff */
[----:B------:R-:W-:Y:S02]  /*9c70*/  @!P2 LEA.HI R3, R3, R3, RZ, 0x1 ;  /* 0x000000030303a211 */ /* 0x000fe400078f08ff */
[----:B------:R-:W-:Y:S02]  /*9c80*/  @!P1 LEA.HI R2, R2, R2, RZ, 0x1 ;  /* 0x0000000202029211 */ /* 0x000fe400078f08ff */
[----:B------:R-:W-:Y:S02]  /*9c90*/  @!P4 LOP3.LUT R8, R8, 0xfffffffe, RZ, 0xc0, !PT ;  /* 0xfffffffe0808c812 */ /* 0x000fe400078ec0ff */
[----:B------:R-:W-:Y:S02]  /*9ca0*/  @!P2 LOP3.LUT R3, R3, 0xfffffffe, RZ, 0xc0, !PT ;  /* 0xfffffffe0303a812 */ /* 0x000fe400078ec0ff */
[----:B------:R-:W-:Y:S01]  /*9cb0*/  @!P1 LOP3.LUT R2, R2, 0xfffffffe, RZ, 0xc0, !PT ;  /* 0xfffffffe02029812 */ /* 0x000fe200078ec0ff */
[----:B------:R-:W-:-:S04]  /*9cc0*/  @!P4 IMAD.WIDE R8, R8, 0x4, R14 ;  /* 0x000000040808c825 */ /* 0x000fc800078e020e */
[--C-:B------:R-:W-:Y:S01]  /*9cd0*/  @!P2 IMAD.WIDE R20, R3, 0x4, R14.reuse ;  /* 0x000000040314a825 */ /* 0x100fe200078e020e */
[----:B------:R1:W-:Y:S03]  /*9ce0*/  @!P4 ST.E.64 [R8.64], R104 ;  /* 0x000000680800c985 */ /* 0x0003e6000c101b0c */
[----:B------:R-:W-:Y:S01]  /*9cf0*/  @!P1 IMAD.WIDE R2, R2, 0x4, R14 ;  /* 0x0000000402029825 */ /* 0x000fe200078e020e */
[----:B------:R1:W-:Y:S04]  /*9d00*/  @!P3 ST.E.64 [R18.64], R108 ;  /* 0x0000006c1200b985 */ /* 0x0003e8000c101b0c */
[----:B------:R1:W-:Y:S04]  /*9d10*/  @!P2 ST.E.64 [R20.64], R116 ;  /* 0x000000741400a985 */ /* 0x0003e8000c101b0c */
[----:B------:R1:W-:Y:S02]  /*9d20*/  @!P1 ST.E.64 [R2.64], R112 ;  /* 0x0000007002009985 */ /* 0x0003e4000c101b0c */
.L_x_11:
[----:B--23--:R-:W-:Y:S05]  /*9d30*/  BSYNC B0 ;  /* 0x0000000000007941 */ /* 0x00cfea0003800000 */
.L_x_10:
[----:B------:R2:W3:Y:S04]  /*9d40*/  SHFL.IDX PT, R11, R10, 0x1, 0x1c1f ;  /* 0x003c1f000a0b7f89 */ /* 0x0004e800000e0000 */
[----:B-1----:R2:W1:Y:S01]  /*9d50*/  SHFL.IDX PT, R10, R7, 0x1, 0x1c1f ;  /* 0x003c1f00070a7f89 */ /* 0x00246200000e0000 */
[----:B------:R-:W-:Y:S05]  /*9d60*/  @P0 EXIT ;  /* 0x000000000000094d */ /* 0x000fea0003800000 */
[C---:B------:R-:W-:Y:S02]  /*9d70*/  ISETP.GE.AND P0, PT, R5.reuse, c[0x0][0x3c8], PT ;  /* 0x0000f20005007a0c */ /* 0x040fe40003f06270 */
[----:B------:R-:W-:-:S02]  /*9d80*/  IADD3 R2, R5, 0x8, RZ ;  /* 0x0000000805027810 */ /* 0x000fc40007ffe0ff */
[C---:B------:R-:W-:Y:S02]  /*9d90*/  IADD3 R0, R5.reuse, 0x10, RZ ;  /* 0x0000001005007810 */ /* 0x040fe40007ffe0ff */
[----:B------:R-:W-:Y:S02]  /*9da0*/  ISETP.GE.AND P6, PT, R2, c[0x0][0x3c8], PT ;  /* 0x0000f20002007a0c */ /* 0x000fe40003fc6270 */
[C---:B------:R-:W-:Y:S02]  /*9db0*/  IADD3 R8, R5.reuse, 0x18, RZ ;  /* 0x0000001805087810 */ /* 0x040fe40007ffe0ff */
[----:B------:R-:W-:Y:S02]  /*9dc0*/  ISETP.GE.AND P5, PT, R0, c[0x0][0x3c8], PT ;  /* 0x0000f20000007a0c */ /* 0x000fe40003fa6270 */
[----:B------:R-:W-:Y:S01]  /*9dd0*/  ISETP.GE.AND P4, PT, R8, c[0x0][0x3c8], PT ;  /* 0x0000f20008007a0c */ /* 0x000fe20003f86270 */
[C---:B-123--:R-:W-:Y:S01]  /*9de0*/  @!P0 IMAD.WIDE R6, R5.reuse, 0x4, R10 ;  /* 0x0000000405068825 */ /* 0x04efe200078e020a */
[----:B------:R-:W-:-:S02]  /*9df0*/  IADD3 R4, R5, 0x30, RZ ;  /* 0x0000003005047810 */ /* 0x000fc40007ffe0ff */
[----:B------:R-:W-:Y:S02]  /*9e00*/  IADD3 R3, R5, 0x38, RZ ;  /* 0x0000003805037810 */ /* 0x000fe40007ffe0ff */
[----:B------:R1:W-:Y:S01]  /*9e10*/  @!P0 ST.E.64 [R6.64], R130 ;  /* 0x0000008206008985 */ /* 0x0003e2000c101b0c */
[----:B------:R-:W-:Y:S02]  /*9e20*/  @!P6 LEA.HI R2, R2, R2, RZ, 0x1 ;  /* 0x000000020202e211 */ /* 0x000fe400078f08ff */
[----:B------:R-:W-:Y:S02]  /*9e30*/  ISETP.GE.AND P1, PT, R4, c[0x0][0x3c8], PT ;  /* 0x0000f20004007a0c */ /* 0x000fe40003f26270 */
[----:B------:R-:W-:Y:S02]  /*9e40*/  ISETP.GE.AND P0, PT, R3, c[0x0][0x3c8], PT ;  /* 0x0000f20003007a0c */ /* 0x000fe40003f06270 */
[----:B------:R-:W-:Y:S02]  /*9e50*/  @!P5 LEA.HI R0, R0, R0, RZ, 0x1 ;  /* 0x000000000000d211 */ /* 0x000fe400078f08ff */
[----:B------:R-:W-:-:S02]  /*9e60*/  @!P6 LOP3.LUT R2, R2, 0xfffffffe, RZ, 0xc0, !PT ;  /* 0xfffffffe0202e812 */ /* 0x000fc400078ec0ff */
[----:B------:R-:W-:Y:S02]  /*9e70*/  @!P4 LEA.HI R8, R8, R8, RZ, 0x1 ;  /* 0x000000080808c211 */ /* 0x000fe400078f08ff */
[----:B------:R-:W-:Y:S01]  /*9e80*/  @!P5 LOP3.LUT R0, R0, 0xfffffffe, RZ, 0xc0, !PT ;  /* 0xfffffffe0000d812 */ /* 0x000fe200078ec0ff */
[--C-:B------:R-:W-:Y:S01]  /*9e90*/  @!P6 IMAD.WIDE R12, R2, 0x4, R10.reuse ;  /* 0x00000004020ce825 */ /* 0x100fe200078e020a */
[----:B------:R-:W-:Y:S02]  /*9ea0*/  @!P4 LOP3.LUT R8, R8, 0xfffffffe, RZ, 0xc0, !PT ;  /* 0xfffffffe0808c812 */ /* 0x000fe400078ec0ff */
[----:B------:R-:W-:Y:S01]  /*9eb0*/  @!P1 LEA.HI R4, R4, R4, RZ, 0x1 ;  /* 0x0000000404049211 */ /* 0x000fe200078f08ff */
[--C-:B------:R-:W-:Y:S01]  /*9ec0*/  @!P5 IMAD.WIDE R14, R0, 0x4, R10.reuse ;  /* 0x00000004000ed825 */ /* 0x100fe200078e020a */
[----:B------:R-:W-:Y:S01]  /*9ed0*/  @!P6 ST.E.64 [R12.64], R126 ;  /* 0x0000007e0c00e985 */ /* 0x000fe2000c101b0c */
[----:B------:R-:W-:Y:S02]  /*9ee0*/  @!P0 LEA.HI R3, R3, R3, RZ, 0x1 ;  /* 0x0000000303038211 */ /* 0x000fe400078f08ff */
[----:B------:R-:W-:Y:S01]  /*9ef0*/  @!P4 IMAD.WIDE R8, R8, 0x4, R10 ;  /* 0x000000040808c825 */ /* 0x000fe200078e020a */
[----:B------:R-:W-:Y:S01]  /*9f00*/  IADD3 R2, R5, 0x40, RZ ;  /* 0x0000004005027810 */ /* 0x000fe20007ffe0ff */
[----:B------:R2:W-:Y:S01]  /*9f10*/  @!P5 ST.E.64 [R14.64], R70 ;  /* 0x000000460e00d985 */ /* 0x0005e2000c101b0c */
[----:B------:R-:W-:-:S02]  /*9f20*/  @!P1 LOP3.LUT R4, R4, 0xfffffffe, RZ, 0xc0, !PT ;  /* 0xfffffffe04049812 */ /* 0x000fc400078ec0ff */
[C---:B------:R-:W-:Y:S01]  /*9f30*/  IADD3 R0, R5.reuse, 0x48, RZ ;  /* 0x0000004805007810 */ /* 0x040fe20007ffe0ff */
[----:B------:R3:W-:Y:S01]  /*9f40*/  @!P4 ST.E.64 [R8.64], R74 ;  /* 0x0000004a0800c985 */ /* 0x0007e2000c101b0c */
[C---:B-1----:R-:W-:Y:S02]  /*9f50*/  IADD3 R7, R5.reuse, 0x20, RZ ;  /* 0x0000002005077810 */ /* 0x042fe40007ffe0ff */
[----:B------:R-:W-:Y:S02]  /*9f60*/  IADD3 R6, R5, 0x28, RZ ;  /* 0x0000002805067810 */ /* 0x000fe40007ffe0ff */
[----:B------:R-:W-:Y:S02]  /*9f70*/  ISETP.GE.AND P3, PT, R7, c[0x0][0x3c8], PT ;  /* 0x0000f20007007a0c */ /* 0x000fe40003f66270 */
[----:B------:R-:W-:Y:S02]  /*9f80*/  ISETP.GE.AND P2, PT, R6, c[0x0][0x3c8], PT ;  /* 0x0000f20006007a0c */ /* 0x000fe40003f46270 */
[----:B------:R-:W-:-:S02]  /*9f90*/  @!P0 LOP3.LUT R3, R3, 0xfffffffe, RZ, 0xc0, !PT ;  /* 0xfffffffe03038812 */ /* 0x000fc400078ec0ff */
[----:B------:R-:W-:Y:S02]  /*9fa0*/  ISETP.GE.AND P6, PT, R2, c[0x0][0x3c8], PT ;  /* 0x0000f20002007a0c */ /* 0x000fe40003fc6270 */
[----:B------:R-:W-:Y:S01]  /*9fb0*/  ISETP.GE.AND P5, PT, R0, c[0x0][0x3c8], PT ;  /* 0x0000f20000007a0c */ /* 0x000fe20003fa6270 */
[----:B------:R-:W-:Y:S01]  /*9fc0*/  @!P0 IMAD.WIDE R16, R3, 0x4, R10 ;  /* 0x0000000403108825 */ /* 0x000fe200078e020a */
[----:B------:R-:W-:-:S03]  /*9fd0*/  IADD3 R3, R5, 0x70, RZ ;  /* 0x0000007005037810 */ /* 0x000fc60007ffe0ff */
[----:B------:R-:W-:Y:S02]  /*9fe0*/  @!P3 LEA.HI R7, R7, R7, RZ, 0x1 ;  /* 0x000000070707b211 */ /* 0x000fe400078f08ff */
[----:B------:R-:W-:Y:S02]  /*9ff0*/  @!P2 LEA.HI R6, R6, R6, RZ, 0x1 ;  /* 0x000000060606a211 */ /* 0x000fe400078f08ff */
[----:B------:R-:W-:Y:S02]  /*a000*/  @!P3 LOP3.LUT R7, R7, 0xfffffffe, RZ, 0xc0, !PT ;  /* 0xfffffffe0707b812 */ /* 0x000fe400078ec0ff */
[----:B------:R-:W-:Y:S01]  /*a010*/  @!P2 LOP3.LUT R6, R6, 0xfffffffe, RZ, 0xc0, !PT ;  /* 0xfffffffe0606a812 */ /* 0x000fe200078ec0ff */
[--C-:B--2---:R-:W-:Y:S01]  /*a020*/  @!P1 IMAD.WIDE R14, R4, 0x4, R10.reuse ;  /* 0x00000004040e9825 */ /* 0x104fe200078e020a */
[----:B------:R-:W-:Y:S02]  /*a030*/  IADD3 R4, R5, 0x68, RZ ;  /* 0x0000006805047810 */ /* 0x000fe40007ffe0ff */
[----:B------:R-:W-:Y:S01]  /*a040*/  @!P6 LEA.HI R2, R2, R2, RZ, 0x1 ;  /* 0x000000020202e211 */ /* 0x000fe200078f08ff */
[----:B------:R-:W-:Y:S01]  /*a050*/  @!P3 IMAD.WIDE R12, R7, 0x4, R10 ;  /* 0x00000004070cb825 */ /* 0x000fe200078e020a */
[----:B---3--:R-:W-:-:S02]  /*a060*/  IADD3 R8, R5, 0x50, RZ ;  /* 0x0000005005087810 */ /* 0x008fc40007ffe0ff */
[----:B------:R-:W-:Y:S01]  /*a070*/  @!P5 LEA.HI R0, R0, R0, RZ, 0x1 ;  /* 0x000000000000d211 */ /* 0x000fe200078f08ff */
[----:B------:R-:W-:Y:S01]  /*a080*/  @!P2 IMAD.WIDE R6, R6, 0x4, R10 ;  /* 0x000000040606a825 */ /* 0x000fe200078e020a */
[----:B------:R1:W-:Y:S01]  /*a090*/  @!P3 ST.E.64 [R12.64], R78 ;  /* 0x0000004e0c00b985 */ /* 0x0003e2000c101b0c */
[----:B------:R-:W-:Y:S02]  /*a0a0*/  ISETP.GE.AND P4, PT, R8, c[0x0][0x3c8], PT ;  /* 0x0000f20008007a0c */ /* 0x000fe40003f86270 */
[----:B------:R-:W-:Y:S01]  /*a0b0*/  @!P6 LOP3.LUT R2, R2, 0xfffffffe, RZ, 0xc0, !PT ;  /* 0xfffffffe0202e812 */ /* 0x000fe200078ec0ff */
[----:B------:R2:W-:Y:S01]  /*a0c0*/  @!P2 ST.E.64 [R6.64], R82 ;  /* 0x000000520600a985 */ /* 0x0005e2000c101b0c */
[----:B------:R-:W-:-:S03]  /*a0d0*/  @!P5 LOP3.LUT R0, R0, 0xfffffffe, RZ, 0xc0, !PT ;  /* 0xfffffffe0000d812 */ /* 0x000fc600078ec0ff */
[----:B------:R3:W-:Y:S01]  /*a0e0*/  @!P1 ST.E.64 [R14.64], R86 ;  /* 0x000000560e009985 */ /* 0x0007e2000c101b0c */
[----:B------:R-:W-:-:S03]  /*a0f0*/  ISETP.GE.AND P1, PT, R4, c[0x0][0x3c8], PT ;  /* 0x0000f20004007a0c */ /* 0x000fc60003f26270 */
[----:B------:R-:W-:Y:S01]  /*a100*/  @!P0 ST.E.64 [R16.64], R90 ;  /* 0x0000005a10008985 */ /* 0x000fe2000c101b0c */
[----:B------:R-:W-:Y:S02]  /*a110*/  ISETP.GE.AND P0, PT, R3, c[0x0][0x3c8], PT ;  /* 0x0000f20003007a0c */ /* 0x000fe40003f06270 */
[----:B------:R-:W-:-:S04]  /*a120*/  @!P4 LEA.HI R8, R8, R8, RZ, 0x1 ;  /* 0x000000080808c211 */ /* 0x000fc800078f08ff */
[----:B------:R-:W-:-:S03]  /*a130*/  @!P4 LOP3.LUT R8, R8, 0xfffffffe, RZ, 0xc0, !PT ;  /* 0xfffffffe0808c812 */ /* 0x000fc600078ec0ff */
[----:B------:R-:W-:Y:S02]  /*a140*/  @!P1 LEA.HI R4, R4, R4, RZ, 0x1 ;  /* 0x0000000404049211 */ /* 0x000fe400078f08ff */
[--C-:B------:R-:W-:Y:S02]  /*a150*/  @!P4 IMAD.WIDE R8, R8, 0x4, R10.reuse ;  /* 0x000000040808c825 */ /* 0x100fe400078e020a */
[----:B------:R-:W-:Y:S02]  /*a160*/  @!P0 LEA.HI R3, R3, R3, RZ, 0x1 ;  /* 0x0000000303038211 */ /* 0x000fe400078f08ff */
[----:B------:R-:W-:Y:S01]  /*a170*/  @!P1 LOP3.LUT R4, R4, 0xfffffffe, RZ, 0xc0, !PT ;  /* 0xfffffffe04049812 */ /* 0x000fe200078ec0ff */
[----:B-1----:R-:W-:Y:S01]  /*a180*/  @!P6 IMAD.WIDE R12, R2, 0x4, R10 ;  /* 0x00000004020ce825 */ /* 0x002fe200078e020a */
[----:B------:R-:W-:Y:S02]  /*a190*/  @!P0 LOP3.LUT R3, R3, 0xfffffffe, RZ, 0xc0, !PT ;  /* 0xfffffffe03038812 */ /* 0x000fe400078ec0ff */
[----:B--2---:R-:W-:-:S02]  /*a1a0*/  IADD3 R7, R5, 0x58, RZ ;  /* 0x0000005805077810 */ /* 0x004fc40007ffe0ff */
[----:B------:R1:W-:Y:S01]  /*a1b0*/  @!P6 ST.E.64 [R12.64], R94 ;  /* 0x0000005e0c00e985 */ /* 0x0003e2000c101b0c */
[----:B------:R-:W-:Y:S01]  /*a1c0*/  IADD3 R6, R5, 0x60, RZ ;  /* 0x0000006005067810 */ /* 0x000fe20007ffe0ff */
[--C-:B------:R-:W-:Y:S01]  /*a1d0*/  @!P0 IMAD.WIDE R2, R3, 0x4, R10.reuse ;  /* 0x0000000403028825 */ /* 0x100fe200078e020a */
[----:B------:R-:W-:Y:S02]  /*a1e0*/  ISETP.GE.AND P3, PT, R7, c[0x0][0x3c8], PT ;  /* 0x0000f20007007a0c */ /* 0x000fe40003f66270 */
[----:B------:R-:W-:Y:S01]  /*a1f0*/  ISETP.GE.AND P2, PT, R6, c[0x0][0x3c8], PT ;  /* 0x0000f20006007a0c */ /* 0x000fe20003f46270 */
[----:B---3--:R-:W-:Y:S01]  /*a200*/  @!P5 IMAD.WIDE R14, R0, 0x4, R10 ;  /* 0x00000004000ed825 */ /* 0x008fe200078e020a */
[----:B------:R-:W-:-:S04]  /*a210*/  IADD3 R0, R5, 0x78, RZ ;  /* 0x0000007805007810 */ /* 0x000fc80007ffe0ff */
[----:B------:R2:W-:Y:S04]  /*a220*/  @!P5 ST.E.64 [R14.64], R98 ;  /* 0x000000620e00d985 */ /* 0x0005e8000c101b0c */
[----:B------:R3:W-:Y:S01]  /*a230*/  @!P4 ST.E.64 [R8.64], R122 ;  /* 0x0000007a0800c985 */ /* 0x0007e2000c101b0c */
[----:B------:R-:W-:Y:S02]  /*a240*/  @!P3 LEA.HI R7, R7, R7, RZ, 0x1 ;  /* 0x000000070707b211 */ /* 0x000fe400078f08ff */
[----:B------:R-:W-:Y:S02]  /*a250*/  @!P2 LEA.HI R6, R6, R6, RZ, 0x1 ;  /* 0x000000060606a211 */ /* 0x000fe400078f08ff */
[----:B------:R-:W-:Y:S02]  /*a260*/  @!P3 LOP3.LUT R7, R7, 0xfffffffe, RZ, 0xc0, !PT ;  /* 0xfffffffe0707b812 */ /* 0x000fe400078ec0ff */
[----:B------:R-:W-:-:S03]  /*a270*/  @!P2 LOP3.LUT R6, R6, 0xfffffffe, RZ, 0xc0, !PT ;  /* 0xfffffffe0606a812 */ /* 0x000fc600078ec0ff */
[----:B-1----:R-:W-:-:S04]  /*a280*/  @!P3 IMAD.WIDE R12, R7, 0x4, R10 ;  /* 0x00000004070cb825 */ /* 0x002fc800078e020a */
[--C-:B------:R-:W-:Y:S01]  /*a290*/  @!P2 IMAD.WIDE R6, R6, 0x4, R10.reuse ;  /* 0x000000040606a825 */ /* 0x100fe200078e020a */
[----:B------:R3:W-:Y:S04]  /*a2a0*/  @!P3 ST.E.64 [R12.64], R102 ;  /* 0x000000660c00b985 */ /* 0x0007e8000c101b0c */
[----:B------:R3:W-:Y:S01]  /*a2b0*/  @!P2 ST.E.64 [R6.64], R106 ;  /* 0x0000006a0600a985 */ /* 0x0007e2000c101b0c */
[----:B--2---:R-:W-:-:S05]  /*a2c0*/  @!P1 IMAD.WIDE R14, R4, 0x4, R10 ;  /* 0x00000004040e9825 */ /* 0x004fca00078e020a */
[----:B------:R3:W-:Y:S04]  /*a2d0*/  @!P1 ST.E.64 [R14.64], R110 ;  /* 0x0000006e0e009985 */ /* 0x0007e8000c101b0c */
[----:B------:R3:W-:Y:S01]  /*a2e0*/  @!P0 ST.E.64 [R2.64], R118 ;  /* 0x0000007602008985 */ /* 0x0007e2000c101b0c */
[----:B------:R-:W-:-:S13]  /*a2f0*/  ISETP.GE.AND P0, PT, R0, c[0x0][0x3c8], PT ;  /* 0x0000f20000007a0c */ /* 0x000fda0003f06270 */
[----:B------:R-:W-:Y:S05]  /*a300*/  @P0 EXIT ;  /* 0x000000000000094d */ /* 0x000fea0003800000 */
[----:B------:R-:W-:-:S04]  /*a310*/  LEA.HI R0, R0, R0, RZ, 0x1 ;  /* 0x0000000000007211 */ /* 0x000fc800078f08ff */
[----:B------:R-:W-:-:S05]  /*a320*/  LOP3.LUT R0, R0, 0xfffffffe, RZ, 0xc0, !PT ;  /* 0xfffffffe00007812 */ /* 0x000fca00078ec0ff */
[----:B------:R-:W-:-:S05]  /*a330*/  IMAD.WIDE R10, R0, 0x4, R10 ;  /* 0x00000004000a7825 */ /* 0x000fca00078e020a */
[----:B------:R-:W-:Y:S01]  /*a340*/  ST.E.64 [R10.64], R114 ;  /* 0x000000720a007985 */ /* 0x000fe2000c101b0c */
[----:B------:R-:W-:Y:S05]  /*a350*/  EXIT ;  /* 0x000000000000794d */ /* 0x000fea0003800000 */
.L_x_9:
[----:B------:R-:W1:Y:S02]  /*a360*/  S2R R3, SR_TID.X ;  /* 0x0000000000037919 */ /* 0x000e640000002100 */
[----:B-1----:R-:W-:-:S13]  /*a370*/  ISETP.GT.AND P0, PT, R3, 0x7f, PT ;  /* 0x0000007f0300780c */ /* 0x002fda0003f04270 */
[----:B------:R-:W-:Y:S05]  /*a380*/  @P0 EXIT ;  /* 0x000000000000094d */ /* 0x000fea0003800000 */
[----:B------:R-:W1:Y:S01]  /*a390*/  S2R R7, SR_CTAID.X ;  /* 0x0000000000077919 */ /* 0x000e620000002500 */
[----:B------:R-:W-:-:S05]  /*a3a0*/  MOV R0, c[0x0][0x4e8] ;  /* 0x00013a0000007a02 */ /* 0x000fca0000000f00 */
[----:B------:R-:W-:Y:S01]  /*a3b0*/  IMAD R2, R0, c[0x0][0x388], RZ ;  /* 0x0000e20000027a24 */ /* 0x000fe200078e02ff */
[----:B-1----:R-:W-:-:S04]  /*a3c0*/  LEA R7, R7, R3, 0x7 ;  /* 0x0000000307077211 */ /* 0x002fc800078e38ff */
[----:B------:R-:W-:-:S13]  /*a3d0*/  ISETP.GE.AND P0, PT, R7, R2, PT ;  /* 0x000000020700720c */ /* 0x000fda0003f06270 */
[----:B------:R-:W-:Y:S05]  /*a3e0*/  @P0 EXIT ;  /* 0x000000000000094d */ /* 0x000fea0003800000 */
[----:B------:R-:W1:Y:S01]  /*a3f0*/  S2R R4, SR_CTAID.Z ;  /* 0x0000000000047919 */ /* 0x000e620000002700 */
[----:B------:R-:W-:Y:S01]  /*a400*/  USHF.R.S32.HI UR6, URZ, 0x1f, UR10 ;  /* 0x0000001f3f067899 */ /* 0x000fe2000801140a */
[----:B------:R-:W-:Y:S01]  /*a410*/  ISETP.NE.AND P0, PT, R0, 0x1, PT ;  /* 0x000000010000780c */ /* 0x000fe20003f05270 */
[----:B------:R-:W-:Y:S01]  /*a420*/  ULDC.64 UR4, c[0x0][0x4d0] ;  /* 0x0001340000047ab9 */ /* 0x000fe20000000a00 */
[----:B------:R-:W2:Y:S01]  /*a430*/  S2R R3, SR_CTAID.Y ;  /* 0x0000000000037919 */ /* 0x000ea20000002600 */
[----:B------:R-:W-:Y:S01]  /*a440*/  UIMAD UR6, UR6, UR4, URZ ;  /* 0x00000004060672a4 */ /* 0x000fe2000f8e023f */
[----:B------:R-:W-:Y:S01]  /*a450*/  IADD3 R2, RZ, -UR10, RZ ;  /* 0x8000000aff027c10 */ /* 0x000fe2000fffe0ff */
[----:B------:R-:W-:Y:S01]  /*a460*/  UIMAD.WIDE.U32 UR8, UR10, UR4, URZ ;  /* 0x000000040a0872a5 */ /* 0x000fe2000f8e003f */
[----:B------:R-:W-:Y:S01]  /*a470*/  MOV R6, R7 ;  /* 0x0000000700067202 */ /* 0x000fe20000000f00 */
[----:B------:R-:W-:-:S04]  /*a480*/  UIMAD UR4, UR10, UR5, UR6 ;  /* 0x000000050a0472a4 */ /* 0x000fc8000f8e0206 */
[----:B------:R-:W-:Y:S01]  /*a490*/  UIADD3 UR4, UR9, UR4, URZ ;  /* 0x0000000409047290 */ /* 0x000fe2000fffe03f */
[----:B------:R-:W-:Y:S01]  /*a4a0*/  MOV R9, UR9 ;  /* 0x0000000900097c02 */ /* 0x000fe20008000f00 */
[----:B------:R-:W-:-:S04]  /*a4b0*/  @P0 IMAD.HI.U32 R5, R7, c[0x0][0x4ec], RZ ;  /* 0x00013b0007050a27 */ /* 0x000fc800078e00ff */
[----:B------:R-:W-:Y:S01]  /*a4c0*/  IMAD.U32 R8, RZ, RZ, UR8 ;  /* 0x00000008ff087e24 */ /* 0x000fe2000f8e00ff */
[----:B------:R-:W-:Y:S01]  /*a4d0*/  @P0 SHF.R.U32.HI R6, RZ, c[0x0][0x4f0], R5 ;  /* 0x00013c00ff060a19 */ /* 0x000fe20000011605 */
[----:B------:R-:W-:Y:S01]  /*a4e0*/  IMAD.U32 R9, RZ, RZ, UR4 ;  /* 0x00000004ff097e24 */ /* 0x000fe2000f8e00ff */
[----:B-1----:R-:W-:-:S03]  /*a4f0*/  SHF.R.S32.HI R0, RZ, 0x1f, R4 ;  /* 0x0000001fff007819 */ /* 0x002fc60000011404 */
[----:B------:R-:W-:-:S04]  /*a500*/  IMAD.WIDE.U32 R8, R4, c[0x0][0x4d8], R8 ;  /* 0x0001360004087a25 */ /* 0x000fc800078e0008 */
[----:B------:R-:W-:Y:S02]  /*a510*/  IMAD R0, R0, c[0x0][0x4d8], RZ ;  /* 0x0001360000007a24 */ /* 0x000fe400078e02ff */
[----:B--2---:R-:W-:Y:S02]  /*a520*/  IMAD R2, R2, c[0x0][0x550], R3 ;  /* 0x0001540002027a24 */ /* 0x004fe400078e0203 */
[----:B------:R-:W-:Y:S01]  /*a530*/  IMAD R0, R4, c[0x0][0x4dc], R0 ;  /* 0x0001370004007a24 */ /* 0x000fe200078e0200 */
[----:B------:R-:W-:Y:S02]  /*a540*/  IADD3 R4, -R6, RZ, RZ ;  /* 0x000000ff06047210 */ /* 0x000fe40007ffe1ff */
[----:B------:R-:W-:Y:S01]  /*a550*/  SHF.R.S32.HI R3, RZ, 0x1f, R2 ;  /* 0x0000001fff037819 */ /* 0x000fe20000011402 */
[----:B------:R-:W-:Y:S01]  /*a560*/  IMAD.IADD R9, R0, 0x1, R9 ;  /* 0x0000000100097824 */ /* 0x000fe200078e0209 */
[----:B------:R-:W-:Y:S01]  /*a570*/  SHF.R.S32.HI R0, RZ, 0x1f, R6 ;  /* 0x0000001fff007819 */ /* 0x000fe20000011406 */
[----:B------:R-:W-:-:S02]  /*a580*/  IMAD R4, R4, c[0x0][0x4e8], R7 ;  /* 0x00013a0004047a24 */ /* 0x000fc400078e0207 */
[----:B------:R-:W-:Y:S02]  /*a590*/  IMAD R3, R3, c[0x0][0x4e0], RZ ;  /* 0x0001380003037a24 */ /* 0x000fe400078e02ff */
[----:B------:R-:W-:-:S04]  /*a5a0*/  IMAD.WIDE.U32 R8, R2, c[0x0][0x4e0], R8 ;  /* 0x0001380002087a25 */ /* 0x000fc800078e0008 */
[----:B------:R-:W-:Y:S01]  /*a5b0*/  IMAD R3, R2, c[0x0][0x4e4], R3 ;  /* 0x0001390002037a24 */ /* 0x000fe200078e0203 */
[----:B------:R-:W-:Y:S02]  /*a5c0*/  SHF.R.S32.HI R2, RZ, 0x1f, R4 ;  /* 0x0000001fff027819 */ /* 0x000fe40000011404 */
[----:B------:R-:W-:-:S03]  /*a5d0*/  IADD3 R6, P0, R6, R8, RZ ;  /* 0x0000000806067210 */ /* 0x000fc60007f1e0ff */
[----:B------:R-:W-:Y:S01]  /*a5e0*/  IMAD R2, R2, c[0x0][0x4c8], RZ ;  /* 0x0001320002027a24 */ /* 0x000fe200078e02ff */
[----:B------:R-:W-:Y:S02]  /*a5f0*/  IADD3.X R7, R0, R9, R3, P0, !PT ;  /* 0x0000000900077210 */ /* 0x000fe400007fe403 */
[----:B------:R-:W-:Y:S01]  /*a600*/  MOV R0, 0xff800000 ;  /* 0xff80000000007802 */ /* 0x000fe20000000f00 */
[C---:B------:R-:W-:Y:S02]  /*a610*/  IMAD R2, R4.reuse, c[0x0][0x4cc], R2 ;  /* 0x0001330004027a24 */ /* 0x040fe400078e0202 */
[----:B------:R-:W-:-:S05]  /*a620*/  IMAD.WIDE.U32 R6, R4, c[0x0][0x4c8], R6 ;  /* 0x0001320004067a25 */ /* 0x000fca00078e0006 */
[----:B------:R-:W-:Y:S02]  /*a630*/  IADD3 R2, R7, R2, RZ ;  /* 0x0000000207027210 */ /* 0x000fe40007ffe0ff */
[----:B------:R-:W-:-:S04]  /*a640*/  LEA R4, P0, R6, c[0x0][0x4a8], 0x2 ;  /* 0x00012a0006047a11 */ /* 0x000fc800078010ff */
[----:B------:R-:W-:-:S05]  /*a650*/  LEA.HI.X R5, R6, c[0x0][0x4ac], R2, 0x2, P0 ;  /* 0x00012b0006057a11 */ /* 0x000fca00000f1402 */
[----:B------:R-:W-:Y:S01]  /*a660*/  STG.E [R4.64], R0 ;  /* 0x0000000004007986 */ /* 0x000fe2000c10190c */
[----:B------:R-:W-:Y:S05]  /*a670*/  EXIT ;  /* 0x000000000000794d */ /* 0x000fea0003800000 */
.L_x_12:
[----:B------:R-:W-:-:S00]  /*a680*/  BRA `(.L_x_12) ;  /* 0xfffffff000007947 */ /* 0x000fc0000383ffff */
[----:B------:R-:W-:-:S00]  /*a690*/  NOP ;  /* 0x0000000000007918 */ /* 0x000fc00000000000 */
        /* <DEDUP_REMOVED lines=14> */
.L_x_1784:


//--------------------- .text._ZN7cutlass13device_kernelIN5flash19enable_sm80_to_sm89INS1_16FlashAttnFwdSm80INS1_25CollectiveMainloopFwdSm80ILi8ELi1ELb1EN4cute5tupleIJNS5_1CILi128EEENS7_ILi96EEES8_EEELi128ENS_6half_tEfNS_4arch4Sm80ELb0ELb1ELb0ELb0ELb1ELb0ELb1ELb1EEENS1_21CollectiveEpilogueFwdINS6_IJS8_S8_S9_EEENS6_IJNS7_ILi1EEESH_SH_EEESB_SD_Li256ELb0ELb1ELb1ELb0EEENS1_19SingleTileSchedulerILb0ELb1ELb1ELi128EEEEEEEEEvNT_6ParamsE --------------------------
	.section	.text._ZN7cutlass13device_kernelIN5flash19enable_sm80_to_sm89INS1_16FlashAttnFwdSm80INS1_25CollectiveMainloopFwdSm80ILi8ELi1ELb1EN4cute5tupleIJNS5_1CILi128EEENS7_ILi96EEES8_EEELi128ENS_6half_tEfNS_4arch4Sm80ELb0ELb1ELb0ELb0ELb1ELb0ELb1ELb1EEENS1_21CollectiveEpilogueFwdINS6_IJS8_S8_S9_EEENS6_IJNS7_ILi1EEESH_SH_EEESB_SD_Li256ELb0ELb1ELb1ELb0EEENS1_19SingleTileSchedulerILb0ELb1ELb1ELi128EEEEEEEEEvNT_6ParamsE,"ax",@progbits
	.sectioninfo	@"SHI_REGISTERS=254"
	.align	128
.text._ZN7cutlass13device_kernelIN5flash19enable_sm80_to_sm89INS1_16FlashAttnFwdSm80INS1_25CollectiveMainloopFwdSm80ILi8ELi1ELb1EN4cute5tupleIJNS5_1CILi128EEENS7_ILi96EEES8_EEELi128ENS_6half_tEfNS_4arch4Sm80ELb0ELb1ELb0ELb0ELb1ELb0ELb1ELb1EEENS1_21CollectiveEpilogueFwdINS6_IJS8_S8_S9_EEENS6_IJNS7_ILi1EEESH_SH_EEESB_SD_Li256ELb0ELb1ELb1ELb0EEENS1_19SingleTileSchedulerILb0ELb1ELb1ELi128EEEEEEEEEvNT_6ParamsE:
        .type           _ZN7cutlass13device_kernelIN5flash19enable_sm80_to_sm89INS1_16FlashAttnFwdSm80INS1_25CollectiveMainloopFwdSm80ILi8ELi1ELb1EN4cute5tupleIJNS5_1CILi128EEENS7_ILi96EEES8_EEELi128ENS_6half_tEfNS_4arch4Sm80ELb0ELb1ELb0ELb0ELb1ELb0ELb1ELb1EEENS1_21CollectiveEpilogueFwdINS6_IJS8_S8_S9_EEENS6_IJNS7_ILi1EEESH_SH_EEESB_SD_Li256ELb0ELb1ELb1ELb0EEENS1_19SingleTileSchedulerILb0ELb1ELb1ELi128EEEEEEEEEvNT_6ParamsE,@function
        .size           _ZN7cutlass13device_kernelIN5flash19enable_sm80_to_sm89INS1_16FlashAttnFwdSm80INS1_25CollectiveMainloopFwdSm80ILi8ELi1ELb1EN4cute5tupleIJNS5_1CILi128EEENS7_ILi96EEES8_EEELi128ENS_6half_tEfNS_4arch4Sm80ELb0ELb1ELb0ELb0ELb1ELb0ELb1ELb1EEENS1_21CollectiveEpilogueFwdINS6_IJS8_S8_S9_EEENS6_IJNS7_ILi1EEESH_SH_EEESB_SD_Li256ELb0ELb1ELb1ELb0EEENS1_19SingleTileSchedulerILb0ELb1ELb1ELi128EEEEEEEEEvNT_6ParamsE,(.L_x_1785 - _ZN7cutlass13device_kernelIN5flash19enable_sm80_to_sm89INS1_16FlashAttnFwdSm80INS1_25CollectiveMainloopFwdSm80ILi8ELi1ELb1EN4cute5tupleIJNS5_1CILi128EEENS7_ILi96EEES8_EEELi128ENS_6half_tEfNS_4arch4Sm80ELb0ELb1ELb0ELb0ELb1ELb0ELb1ELb1EEENS1_21CollectiveEpilogueFwdINS6_IJS8_S8_S9_EEENS6_IJNS7_ILi1EEESH_SH_EEESB_SD_Li256ELb0ELb1ELb1ELb0EEENS1_19SingleTileSchedulerILb0ELb1ELb1ELi128EEEEEEEEEvNT_6ParamsE)
        .other          _ZN7cutlass13device_kernelIN5flash19enable_sm80_to_sm89INS1_16FlashAttnFwdSm80INS1_25CollectiveMainloopFwdSm80ILi8ELi1ELb1EN4cute5tupleIJNS5_1CILi128EEENS7_ILi96EEES8_EEELi128ENS_6half_tEfNS_4arch4Sm80ELb0ELb1ELb0ELb0ELb1ELb0ELb1ELb1EEENS1_21CollectiveEpilogueFwdINS6_IJS8_S8_S9_EEENS6_IJNS7_ILi1EEESH_SH_EEESB_SD_Li256ELb0ELb1ELb1ELb0EEENS1_19SingleTileSchedulerILb0ELb1ELb1ELi128EEEEEEEEEvNT_6ParamsE,@"STO_CUDA_ENTRY STV_DEFAULT"
_ZN7cutlass13device_kernelIN5flash19enable_sm80_to_sm89INS1_16FlashAttnFwdSm80INS1_25CollectiveMainloopFwdSm80ILi8ELi1ELb1EN4cute5tupleIJNS5_1CILi128EEENS7_ILi96EEES8_EEELi128ENS_6half_tEfNS_4arch4Sm80ELb0ELb1ELb0ELb0ELb1ELb0ELb1ELb1EEENS1_21CollectiveEpilogueFwdINS6_IJS8_S8_S9_EEENS6_IJNS7_ILi1EEESH_SH_EEESB_SD_Li256ELb0ELb1ELb1ELb0EEENS1_19SingleTileSchedulerILb0ELb1ELb1ELi128EEEEEEEEEvNT_6ParamsE:
        /* <DEDUP_REMOVED lines=17> */
.L_x_13:
[----:B------:R-:W-:Y:S02]  /*0110*/  ULDC.64 UR4, c[0x0][0x550] ;  /* 0x0001540000047ab9 */ /* 0x000fe40000000a00 */
[----:B------:R-:W-:Y:S02]  /*0120*/  UISETP.NE.AND UP0, UPT, UR4, 0x1, UPT ;  /* 0x000000010400788c */ /* 0x000fe4000bf05270 */
[----:B------:R-:W-:-:S02]  /*0130*/  UIMAD.WIDE.U32 UR12, UR6, UR5, URZ ;  /* 0x00000005060c72a5 */ /* 0x000fc4000f8e003f */
[----:B------:R-:W-:Y:S02]  /*0140*/  ULDC UR4, c[0x0][0x558] ;  /* 0x0001560000047ab9 */ /* 0x000fe40000000800 */
[----:B------:R-:W-:-:S05]  /*0150*/  UMOV UR9, UR6 ;  /* 0x0000000600097c82 */ /* 0x000fca0008000000 */
[----:B------:R-:W-:-:S03]  /*0160*/  @UP0 USHF.R.U32.HI UR9, URZ, UR4, UR13 ;  /* 0x000000043f090299 */ /* 0x000fc6000801160d */
.L_x_14:
[----:B------:R-:W-:Y:S01]  /*0170*/  ISETP.LE.AND P0, PT, RZ, UR10, PT ;  /* 0x0000000aff007c0c */ /* 0x000fe2000bf03270 */
[----:B------:R-:W-:Y:S02]  /*0180*/  UIADD3 UR4, -UR9, URZ, URZ ;  /* 0x0000003f09047290 */ /* 0x000fe4000fffe13f */
[----:B------:R-:W-:Y:S02]  /*0190*/  ULDC UR7, c[0x0][0x550] ;  /* 0x0001540000077ab9 */ /* 0x000fe40000000800 */
[----:B------:R-:W-:-:S08]  /*01a0*/  UIMAD UR7, UR4, UR7, UR6 ;  /* 0x00000007040772a4 */ /* 0x000fd0000f8e0206 */
[----:B------:R-:W-:Y:S05]  /*01b0*/  @!P0 EXIT ;  /* 0x000000000000894d */ /* 0x000fea0003800000 */
[----:B------:R-:W1:Y:S01]  /*01c0*/  S2UR UR19, SR_CTAID.X ;  /* 0x00000000001379c3 */ /* 0x000e620000002500 */
[----:B------:R-:W-:Y:S01]  /*01d0*/  ULDC.64 UR4, c[0x0][0x370] ;  /* 0x0000dc0000047ab9 */ /* 0x000fe20000000a00 */
[----:B------:R-:W-:Y:S01]  /*01e0*/  IMAD.MOV.U32 R220, RZ, RZ, RZ ;  /* 0x000000ffffdc7224 */ /* 0x000fe200078e00ff */
[----:B------:R-:W-:Y:S02]  /*01f0*/  UISETP.NE.U32.AND UP0, UPT, URZ, UR4, UPT ;  /* 0x000000043f00728c */ /* 0x000fe4000bf05070 */
[----:B------:R-:W-:Y:S02]  /*0200*/  ULDC.64 UR12, c[0x0][0x370] ;  /* 0x0000dc00000c7ab9 */ /* 0x000fe40000000a00 */
[----:B------:R-:W-:Y:S02]  /*0210*/  UISETP.NE.AND.EX UP0, UPT, URZ, UR5, UPT, UP0 ;  /* 0x000000053f00728c */ /* 0x000fe4000bf05300 */
[----:B------:R-:W-:Y:S02]  /*0220*/  ULDC UR6, c[0x0][0x2c4] ;  /* 0x0000b10000067ab9 */ /* 0x000fe40000000800 */
[----:B------:R-:W-:-:S02]  /*0230*/  UISETP.NE.AND UP2, UPT, UR6, 0x1, UPT ;  /* 0x000000010600788c */ /* 0x000fc4000bf45270 */
[----:B------:R-:W-:Y:S01]  /*0240*/  PLOP3.LUT P0, PT, PT, PT, UP0, 0x80, 0x0 ;  /* 0x000000000000781c */ /* 0x000fe20003f0f008 */
[----:B------:R-:W-:-:S04]  /*0250*/  ULDC.64 UR14, c[0x0][0x118] ;  /* 0x00004600000e7ab9 */ /* 0x000fc80000000a00 */
[----:B------:R-:W-:Y:S02]  /*0260*/  @UP0 UMOV UR4, 0x4 ;  /* 0x0000000400040882 */ /* 0x000fe40000000000 */
[----:B------:R-:W-:Y:S02]  /*0270*/  @UP0 UIMAD.WIDE UR4, UR10, UR4, UR12 ;  /* 0x000000040a0402a5 */ /* 0x000fe4000f8e020c */
[----:B-1----:R-:W-:-:S04]  /*0280*/  USHF.L.U32 UR19, UR19, 0x7, URZ ;  /* 0x0000000713137899 */ /* 0x002fc8000800063f */
[----:B------:R-:W-:Y:S01]  /*0290*/  MOV R2, UR4 ;  /* 0x0000000400027c02 */ /* 0x000fe20008000f00 */
[----:B------:R-:W-:Y:S01]  /*02a0*/  IMAD.U32 R3, RZ, RZ, UR5 ;  /* 0x00000005ff037e24 */ /* 0x000fe2000f8e00ff */
[----:B------:R-:W-:Y:S02]  /*02b0*/  @UP2 UIADD3 UR12, UR19, 0x7f, URZ ;  /* 0x0000007f130c2890 */ /* 0x000fe4000fffe03f */
[----:B------:R-:W-:Y:S02]  /*02c0*/  ULDC.64 UR4, c[0x0][0x2c8] ;  /* 0x0000b20000047ab9 */ /* 0x000fe40000000a00 */
[----:B------:R-:W-:Y:S01]  /*02d0*/  UIMAD.WIDE.U32 UR12, UR12, UR4, URZ ;  /* 0x000000040c0c72a5 */ /* 0x000fe2000f8e003f */
[----:B------:R1:W5:Y:S01]  /*02e0*/  @P0 LDG.E R220, [R2.64] ;  /* 0x0000000e02dc0981 */ /* 0x000362000c1e1900 */
[----:B------:R-:W-:Y:S02]  /*02f0*/  ULDC UR8, c[0x0][0x2ac] ;  /* 0x0000ab0000087ab9 */ /* 0x000fe40000000800 */
[----:B------:R-:W-:-:S02]  /*0300*/  ULDC UR4, c[0x0][0x1d0] ;  /* 0x0000740000047ab9 */ /* 0x000fc40000000800 */
[----:B------:R-:W-:Y:S02]  /*0310*/  UIADD3 UR11, UR19, 0x7f, URZ ;  /* 0x0000007f130b7890 */ /* 0x000fe4000fffe03f */
[----:B------:R-:W-:Y:S02]  /*0320*/  @UP2 USHF.R.U32.HI UR11, URZ, UR5, UR13 ;  /* 0x000000053f0b2299 */ /* 0x000fe4000801160d */
[----:B------:R-:W-:Y:S02]  /*0330*/  UIMAD UR8, UR8, UR4, URZ ;  /* 0x00000004080872a4 */ /* 0x000fe4000f8e023f */
[----:B------:R-:W-:Y:S02]  /*0340*/  UMOV UR12, 0x1 ;  /* 0x00000001000c7882 */ /* 0x000fe40000000000 */
[----:B------:R-:W-:Y:S02]  /*0350*/  ULDC.64 UR4, c[0x0][0x328] ;  /* 0x0000ca0000047ab9 */ /* 0x000fe40000000a00 */
[----:B------:R-:W-:-:S02]  /*0360*/  UISETP.LE.AND UP1, UPT, UR12, UR5, UPT ;  /* 0x000000050c00728c */ /* 0x000fc4000bf23270 */
[----:B------:R-:W-:Y:S02]  /*0370*/  ULDC UR13, c[0x0][0x168] ;  /* 0x00005a00000d7ab9 */ /* 0x000fe40000000800 */
[----:B------:R-:W-:Y:S02]  /*0380*/  UIADD3 UR13, UR8, -UR13, UR12 ;  /* 0x8000000d080d7290 */ /* 0x000fe4000fffe00c */
[----:B------:R-:W-:Y:S02]  /*0390*/  PLOP3.LUT P0, PT, PT, PT, UP1, 0x40, 0x0 ;  /* 0x000000000000781c */ /* 0x000fe40003f0e818 */
[----:B------:R-:W-:-:S04]  /*03a0*/  UIADD3 UR5, UR13, UR11, URZ ;  /* 0x0000000b0d057290 */ /* 0x000fc8000fffe03f */
[----:B------:R-:W-:-:S07]  /*03b0*/  UIADD3 UR11, UR5, UR4, URZ ;  /* 0x00000004050b7290 */ /* 0x000fce000fffe03f */
[----:B------:R-:W-:Y:S05]  /*03c0*/  @P0 BRA `(.L_x_15) ;  /* 0x0000014000000947 */ /* 0x000fea0003800000 */
[----:B-1----:R-:W-:Y:S01]  /*03d0*/  ISETP.LT.AND P0, PT, RZ, UR5, PT ;  /* 0x00000005ff007c0c */ /* 0x002fe2000bf01270 */
[----:B------:R-:W-:-:S12]  /*03e0*/  UIADD3 UR13, UR5, -0x1, URZ ;  /* 0xffffffff050d7890 */ /* 0x000fd8000fffe03f */
[----:B------:R-:W-:Y:S05]  /*03f0*/  @P0 BRA `(.L_x_16) ;  /* 0x0000008000000947 */ /* 0x000fea0003800000 */
[----:B------:R-:W-:Y:S02]  /*0400*/  ULDC UR4, c[0x0][0x32c] ;  /* 0x0000cb0000047ab9 */ /* 0x000fe40000000800 */
[----:B------:R-:W-:Y:S02]  /*0410*/  UISETP.NE.AND UP0, UPT, UR12, UR4, UPT ;  /* 0x000000040c00728c */ /* 0x000fe4000bf05270 */
[----:B------:R-:W-:-:S03]  /*0420*/  UIADD3 UR13, -UR5, URZ, URZ ;  /* 0x0000003f050d7290 */ /* 0x000fc6000fffe13f */
[----:B------:R-:W-:Y:S02]  /*0430*/  ULDC.64 UR4, c[0x0][0x330] ;  /* 0x0000cc0000047ab9 */ /* 0x000fe40000000a00 */
[----:B------:R-:W-:-:S04]  /*0440*/  UIMAD.WIDE.U32 UR16, UR13, UR4, URZ ;  /* 0x000000040d1072a5 */ /* 0x000fc8000f8e003f */
[----:B------:R-:W-:-:S04]  /*0450*/  @UP0 USHF.R.U32.HI UR13, URZ, UR5, UR17 ;  /* 0x000000053f0d0299 */ /* 0x000fc80008011611 */
[----:B------:R-:W-:Y:S01]  /*0460*/  ULOP3.LUT UR13, URZ, UR13, URZ, 0x33, !UPT ;  /* 0x0000000d3f0d7292 */ /* 0x000fe2000f8e333f */
[----:B------:R-:W-:Y:S05]  /*0470*/  BRA `(.L_x_17) ;  /* 0x0000005000007947 */ /* 0x000fea0003800000 */
.L_x_16:
[----:B------:R-:W-:Y:S02]  /*0480*/  ULDC UR4, c[0x0][0x32c] ;  /* 0x0000cb0000047ab9 */ /* 0x000fe40000000800 */
[----:B------:R-:W-:-:S03]  /*0490*/  UISETP.NE.AND UP0, UPT, UR12, UR4, UPT ;  /* 0x000000040c00728c */ /* 0x000fc6000bf05270 */
[----:B------:R-:W-:Y:S02]  /*04a0*/  ULDC.64 UR4, c[0x0][0x330] ;  /* 0x0000cc0000047ab9 */ /* 0x000fe40000000a00 */
[----:B------:R-:W-:-:S06]  /*04b0*/  UIMAD.WIDE.U32 UR16, UR13, UR4, URZ ;  /* 0x000000040d1072a5 */ /* 0x000fcc000f8e003f */
[----:B------:R-:W-:Y:S02]  /*04c0*/  @UP0 USHF.R.U32.HI UR13, URZ, UR5, UR17 ;  /* 0x000000053f0d0299 */ /* 0x000fe40008011611 */
.L_x_17:
[----:B------:R-:W-:Y:S02]  /*04d0*/  ULDC UR4, c[0x0][0x32c] ;  /* 0x0000cb0000047ab9 */ /* 0x000fe40000000800 */
[----:B------:R-:W-:-:S04]  /*04e0*/  UIMAD UR4, UR13, UR4, UR4 ;  /* 0x000000040d0472a4 */ /* 0x000fc8000f8e0204 */
[----:B------:R-:W-:-:S04]  /*04f0*/  UISETP.LT.AND UP0, UPT, UR11, UR4, UPT ;  /* 0x000000040b00728c */ /* 0x000fc8000bf01270 */
[----:B------:R-:W-:Y:S02]  /*0500*/  USEL UR11, UR11, UR4, UP0 ;  /* 0x000000040b0b7287 */ /* 0x000fe40008000000 */
.L_x_15:
[----:B-1----:R-:W-:Y:S01]  /*0510*/  UIADD3 UR12, UR8, 0x5f, URZ ;  /* 0x0000005f080c7890 */ /* 0x002fe2000fffe03f */
[----:B------:R-:W-:Y:S01]  /*0520*/  PLOP3.LUT P0, PT, PT, PT, UP1, 0x40, 0x0 ;  /* 0x000000000000781c */ /* 0x000fe20003f0e818 */
[----:B------:R-:W-:Y:S02]  /*0530*/  UIADD3 UR20, UR11, 0x5f, URZ ;  /* 0x0000005f0b147890 */ /* 0x000fe4000fffe03f */
[----:B------:R-:W-:Y:S02]  /*0540*/  ULDC.64 UR4, c[0x0][0x2c8] ;  /* 0x0000b20000047ab9 */ /* 0x000fe40000000a00 */
[----:B------:R-:W-:Y:S02]  /*0550*/  UIMAD.WIDE.U32 UR16, UR19, UR4, URZ ;  /* 0x00000004131072a5 */ /* 0x000fe4000f8e003f */
[----:B------:R-:W-:Y:S02]  /*0560*/  UIMAD.WIDE UR12, UR12, 0x2aaaaaab, URZ ;  /* 0x2aaaaaab0c0c78a5 */ /* 0x000fe4000f8e023f */
[----:B------:R-:W-:-:S02]  /*0570*/  UIMAD.WIDE UR20, UR20, 0x2aaaaaab, URZ ;  /* 0x2aaaaaab141478a5 */ /* 0x000fc4000f8e023f */
[----:B------:R-:W-:Y:S02]  /*0580*/  UMOV UR4, UR19 ;  /* 0x0000001300047c82 */ /* 0x000fe40008000000 */
[----:B------:R-:W-:Y:S02]  /*0590*/  @UP2 USHF.R.U32.HI UR4, URZ, UR5, UR17 ;  /* 0x000000053f042299 */ /* 0x000fe40008011611 */
[----:B------:R-:W-:Y:S02]  /*05a0*/  ULDC UR18, c[0x0][0x168] ;  /* 0x00005a0000127ab9 */ /* 0x000fe40000000800 */
[----:B------:R-:W-:Y:S02]  /*05b0*/  UMOV UR17, UR13 ;  /* 0x0000000d00117c82 */ /* 0x000fe40008000000 */
[----:B------:R-:W-:Y:S02]  /*05c0*/  UMOV UR13, UR21 ;  /* 0x00000015000d7c82 */ /* 0x000fe40008000000 */
[----:B------:R-:W-:-:S02]  /*05d0*/  UIADD3 UR18, UR8, -UR18, URZ ;  /* 0x8000001208127290 */ /* 0x000fc4000fffe03f */
[----:B------:R-:W-:Y:S02]  /*05e0*/  USHF.R.U32.HI UR12, URZ, 0x1f, UR17 ;  /* 0x0000001f3f0c7899 */ /* 0x000fe40008011611 */
[----:B------:R-:W-:Y:S02]  /*05f0*/  USHF.R.U32.HI UR11, URZ, 0x1f, UR13 ;  /* 0x0000001f3f0b7899 */ /* 0x000fe4000801160d */
[----:B------:R-:W-:Y:S02]  /*0600*/  UIADD3 UR4, UR18, UR4, URZ ;  /* 0x0000000412047290 */ /* 0x000fe4000fffe03f */
[----:B------:R-:W-:Y:S02]  /*0610*/  ULDC UR5, c[0x0][0x324] ;  /* 0x0000c90000057ab9 */ /* 0x000fe40000000800 */
[----:B------:R-:W-:Y:S02]  /*0620*/  ULEA.HI.SX32 UR12, UR17, UR12, 0x1c ;  /* 0x0000000c110c7291 */ /* 0x000fe4000f8fe23f */
[----:B------:R-:W-:-:S02]  /*0630*/  ULEA.HI.SX32 UR11, UR13, UR11, 0x1c ;  /* 0x0000000b0d0b7291 */ /* 0x000fc4000f8fe23f */
[----:B------:R-:W-:Y:S02]  /*0640*/  UIADD3 UR5, UR4, -UR5, URZ ;  /* 0x8000000504057290 */ /* 0x000fe4000fffe03f */
[----:B------:R-:W-:-:S04]  /*0650*/  UISETP.LT.AND UP0, UPT, UR12, UR11, UPT ;  /* 0x0000000b0c00728c */ /* 0x000fc8000bf01270 */
[----:B------:R-:W-:Y:S01]  /*0660*/  USEL UR11, UR12, UR11, UP0 ;  /* 0x0000000b0c0b7287 */ /* 0x000fe20008000000 */
[----:B------:R-:W-:Y:S01]  /*0670*/  MOV R2, UR5 ;  /* 0x0000000500027c02 */ /* 0x000fe20008000f00 */
[----:B------:R-:W-:Y:S05]  /*0680*/  @P0 BRA `(.L_x_18) ;  /* 0x0000010000000947 */ /* 0x000fea0003800000 */
[----:B------:R-:W-:-:S04]  /*0690*/  MOV R3, UR4 ;  /* 0x0000000400037c02 */ /* 0x000fc80008000f00 */
[----:B------:R-:W-:-:S13]  /*06a0*/  ISETP.GT.AND P0, PT, R3, -0x1, PT ;  /* 0xffffffff0300780c */ /* 0x000fda0003f04270 */
[----:B------:R-:W-:Y:S05]  /*06b0*/  @P0 BRA `(.L_x_19) ;  /* 0x0000007000000947 */ /* 0x000fea0003800000 */
[----:B------:R-:W-:Y:S01]  /*06c0*/  IMAD.MOV.U32 R0, RZ, RZ, c[0x0][0x32c] ;  /* 0x0000cb00ff007624 */ /* 0x000fe200078e00ff */
[----:B------:R-:W-:-:S04]  /*06d0*/  LOP3.LUT R3, RZ, R3, RZ, 0x33, !PT ;  /* 0x00000003ff037212 */ /* 0x000fc800078e33ff */
[----:B------:R-:W-:-:S13]  /*06e0*/  ISETP.NE.AND P0, PT, R0, 0x1, PT ;  /* 0x000000010000780c */ /* 0x000fda0003f05270 */
[----:B------:R-:W-:-:S05]  /*06f0*/  @P0 IMAD.HI.U32 R0, R3, c[0x0][0x330], RZ ;  /* 0x0000cc0003000a27 */ /* 0x000fca00078e00ff */
[----:B------:R-:W-:-:S04]  /*0700*/  @P0 SHF.R.U32.HI R3, RZ, c[0x0][0x334], R0 ;  /* 0x0000cd00ff030a19 */ /* 0x000fc80000011600 */
[----:B------:R-:W-:Y:S01]  /*0710*/  LOP3.LUT R3, RZ, R3, RZ, 0x33, !PT ;  /* 0x00000003ff037212 */ /* 0x000fe200078e33ff */
[----:B------:R-:W-:Y:S05]  /*0720*/  BRA `(.L_x_20) ;  /* 0x0000004000007947 */ /* 0x000fea0003800000 */
.L_x_19:
[----:B------:R-:W-:-:S04]  /*0730*/  MOV R0, c[0x0][0x32c] ;  /* 0x0000cb0000007a02 */ /* 0x000fc80000000f00 */
[----:B------:R-:W-:-:S13]  /*0740*/  ISETP.NE.AND P0, PT, R0, 0x1, PT ;  /* 0x000000010000780c */ /* 0x000fda0003f05270 */
[----:B------:R-:W-:-:S05]  /*0750*/  @P0 IMAD.HI.U32 R0, R3, c[0x0][0x330], RZ ;  /* 0x0000cc0003000a27 */ /* 0x000fca00078e00ff */
[----:B------:R-:W-:-:S05]  /*0760*/  @P0 SHF.R.U32.HI R3, RZ, c[0x0][0x334], R0 ;  /* 0x0000cd00ff030a19 */ /* 0x000fca0000011600 */
.L_x_20:
[----:B------:R-:W-:-:S05]  /*0770*/  IMAD R3, R3, c[0x0][0x32c], RZ ;  /* 0x0000cb0003037a24 */ /* 0x000fca00078e02ff */
[----:B------:R-:W-:-:S05]  /*0780*/  IMNMX R2, R2, R3, !PT ;  /* 0x0000000302027217 */ /* 0x000fca0007800200 */
.L_x_18:
[----:B------:R-:W-:Y:S01]  /*0790*/  IMAD.HI R3, R2, 0x2aaaaaab, RZ ;  /* 0x2aaaaaab02037827 */ /* 0x000fe200078e02ff */
[----:B------:R-:W-:Y:S02]  /*07a0*/  USHF.R.U32.HI UR5, URZ, 0x10, UR7 ;  /* 0x000000103f057899 */ /* 0x000fe40008011607 */
[----:B------:R-:W-:Y:S01]  /*07b0*/  ULDC UR4, c[0x0][0x338] ;  /* 0x0000ce0000047ab9 */ /* 0x000fe20000000800 */
[----:B------:R-:W-:Y:S01]  /*07c0*/  IMAD.MOV.U32 R14, RZ, RZ, RZ ;  /* 0x000000ffff0e7224 */ /* 0x000fe200078e00ff */
[----:B------:R-:W-:Y:S01]  /*07d0*/  SHF.R.U32.HI R0, RZ, 0x1f, R3 ;  /* 0x0000001fff007819 */ /* 0x000fe20000011603 */
[----:B------:R-:W-:-:S03]  /*07e0*/  UISETP.NE.AND UP0, UPT, UR5, URZ, UPT ;  /* 0x0000003f0500728c */ /* 0x000fc6000bf05270 */
[----:B------:R-:W-:Y:S01]  /*07f0*/  LEA.HI.SX32 R0, R3, R0, 0x1c ;  /* 0x0000000003007211 */ /* 0x000fe200078fe2ff */
[----:B------:R-:W-:-:S03]  /*0800*/  USEL UR4, UR5, UR4, UP0 ;  /* 0x0000000405047287 */ /* 0x000fc60008000000 */
[----:B------:R-:W-:-:S04]  /*0810*/  IMNMX R215, RZ, R0, !PT ;  /* 0x00000000ffd77217 */ /* 0x000fc80007800200 */
[----:B------:R-:W-:-:S13]  /*0820*/  ISETP.LT.AND P0, PT, R215, UR11, PT ;  /* 0x0000000bd7007c0c */ /* 0x000fda000bf01270 */
[----:B------:R-:W-:Y:S05]  /*0830*/  @!P0 BRA `(.L_x_21) ;  /* 0x000001c000008947 */ /* 0x000fea0003800000 */
[----:B------:R-:W-:Y:S01]  /*0840*/  IMAD.U32 R0, RZ, RZ, UR4 ;  /* 0x00000004ff007e24 */ /* 0x000fe2000f8e00ff */
[----:B------:R-:W-:-:S04]  /*0850*/  UIADD3 UR5, UR4, -0x1, UR11 ;  /* 0xffffffff04057890 */ /* 0x000fc8000fffe00b */
[-C--:B------:R-:W-:Y:S02]  /*0860*/  IABS R4, R0.reuse ;  /* 0x0000000000047213 */ /* 0x080fe40000000000 */
[----:B------:R-:W-:Y:S02]  /*0870*/  IADD3 R5, -R215, UR5, RZ ;  /* 0x00000005d7057c10 */ /* 0x000fe4000fffe1ff */
[----:B------:R-:W1:Y:S01]  /*0880*/  I2F.RP R8, R4 ;  /* 0x0000000400087306 */ /* 0x000e620000209400 */
[----:B------:R-:W-:Y:S02]  /*0890*/  IABS R0, R0 ;  /* 0x0000000000007213 */ /* 0x000fe40000000000 */
[----:B------:R-:W-:Y:S02]  /*08a0*/  IABS R2, R5 ;  /* 0x0000000500027213 */ /* 0x000fe40000000000 */
[----:B------:R-:W-:Y:S01]  /*08b0*/  LOP3.LUT R5, R5, UR4, RZ, 0x3c, !PT ;  /* 0x0000000405057c12 */ /* 0x000fe2000f8e3cff */
[----:B------:R-:W-:-:S03]  /*08c0*/  IMAD.MOV R0, RZ, RZ, -R0 ;  /* 0x000000ffff007224 */ /* 0x000fc600078e0a00 */
[----:B------:R-:W-:Y:S01]  /*08d0*/  ISETP.GE.AND P0, PT, R5, RZ, PT ;  /* 0x000000ff0500720c */ /* 0x000fe20003f06270 */
[----:B-1----:R-:W1:Y:S02]  /*08e0*/  MUFU.RCP R6, R8 ;  /* 0x0000000800067308 */ /* 0x002e640000001000 */
[----:B-1----:R-:W-:-:S06]  /*08f0*/  IADD3 R6, R6, 0xffffffe, RZ ;  /* 0x0ffffffe06067810 */ /* 0x002fcc0007ffe0ff */
[----:B------:R-:W1:Y:S02]  /*0900*/  F2I.FTZ.U32.TRUNC.NTZ R7, R6 ;  /* 0x0000000600077305 */ /* 0x000e64000021f000 */
[----:B-1----:R-:W-:Y:S02]  /*0910*/  IMAD.MOV R3, RZ, RZ, -R7 ;  /* 0x000000ffff037224 */ /* 0x002fe400078e0a07 */
[----:B------:R-:W-:Y:S02]  /*0920*/  IMAD.MOV.U32 R6, RZ, RZ, RZ ;  /* 0x000000ffff067224 */ /* 0x000fe400078e00ff */
[----:B------:R-:W-:-:S04]  /*0930*/  IMAD R3, R3, R4, RZ ;  /* 0x0000000403037224 */ /* 0x000fc800078e02ff */
[----:B------:R-:W-:-:S06]  /*0940*/  IMAD.HI.U32 R3, R7, R3, R6 ;  /* 0x0000000307037227 */ /* 0x000fcc00078e0006 */
[----:B------:R-:W-:-:S04]  /*0950*/  IMAD.HI.U32 R3, R3, R2, RZ ;  /* 0x0000000203037227 */ /* 0x000fc800078e00ff */
[----:B------:R-:W-:-:S05]  /*0960*/  IMAD R7, R3, R0, R2 ;  /* 0x0000000003077224 */ /* 0x000fca00078e0202 */
[----:B------:R-:W-:-:S13]  /*0970*/  ISETP.GT.U32.AND P1, PT, R4, R7, PT ;  /* 0x000000070400720c */ /* 0x000fda0003f24070 */
[----:B------:R-:W-:Y:S01]  /*0980*/  @!P1 IMAD.IADD R7, R7, 0x1, -R4 ;  /* 0x0000000107079824 */ /* 0x000fe200078e0a04 */
[----:B------:R-:W-:Y:S02]  /*0990*/  @!P1 IADD3 R3, R3, 0x1, RZ ;  /* 0x0000000103039810 */ /* 0x000fe40007ffe0ff */
[----:B------:R-:W-:Y:S02]  /*09a0*/  ISETP.NE.AND P1, PT, RZ, UR4, PT ;  /* 0x00000004ff007c0c */ /* 0x000fe4000bf25270 */
[----:B------:R-:W-:-:S13]  /*09b0*/  ISETP.GE.U32.AND P2, PT, R7, R4, PT ;  /* 0x000000040700720c */ /* 0x000fda0003f46070 */
[----:B------:R-:W-:-:S05]  /*09c0*/  @P2 IADD3 R3, R3, 0x1, RZ ;  /* 0x0000000103032810 */ /* 0x000fca0007ffe0ff */
[----:B------:R-:W-:Y:S01]  /*09d0*/  @!P0 IMAD.MOV R3, RZ, RZ, -R3 ;  /* 0x000000ffff038224 */ /* 0x000fe200078e0a03 */
[----:B------:R-:W-:-:S05]  /*09e0*/  @!P1 LOP3.LUT R3, RZ, UR4, RZ, 0x33, !PT ;  /* 0x00000004ff039c12 */ /* 0x000fca000f8e33ff */
[----:B------:R-:W-:Y:S02]  /*09f0*/  IMAD.MOV.U32 R14, RZ, RZ, R3 ;  /* 0x000000ffff0e7224 */ /* 0x000fe400078e0003 */
.L_x_21:
[----:B------:R-:W-:Y:S01]  /*0a00*/  ULOP3.LUT UR7, UR7, 0xffff, URZ, 0xc0, !UPT ;  /* 0x0000ffff07077892 */ /* 0x000fe2000f8ec03f */
[----:B------:R-:W-:Y:S01]  /*0a10*/  PLOP3.LUT P2, PT, PT, PT, PT, 0x80, 0x0 ;  /* 0x000000000000781c */ /* 0x000fe20003f4f070 */
[----:B------:R-:W-:Y:S01]  /*0a20*/  IMAD.MOV.U32 R7, RZ, RZ, RZ ;  /* 0x000000ffff077224 */ /* 0x000fe200078e00ff */
[----:B------:R-:W-:Y:S01]  /*0a30*/  MOV R5, RZ ;  /* 0x000000ff00057202 */ /* 0x000fe20000000f00 */
[----:B------:R-:W-:Y:S01]  /*0a40*/  CS2R R66, SRZ ;  /* 0x0000000000427805 */ /* 0x000fe2000001ff00 */
[----:B------:R-:W-:Y:S01]  /*0a50*/  CS2R R64, SRZ ;  /* 0x0000000000407805 */ /* 0x000fe2000001ff00 */
[----:B------:R-:W-:Y:S01]  /*0a60*/  IMAD R215, R14, UR7, R215 ;  /* 0x000000070ed77c24 */ /* 0x000fe2000f8e02d7 */
[----:B------:R-:W-:Y:S01]  /*0a70*/  CS2R R62, SRZ ;  /* 0x00000000003e7805 */ /* 0x000fe2000001ff00 */
[----:B------:R-:W-:Y:S01]  /*0a80*/  CS2R R60, SRZ ;  /* 0x00000000003c7805 */ /* 0x000fe2000001ff00 */
[----:B------:R-:W-:Y:S01]  /*0a90*/  CS2R R58, SRZ ;  /* 0x00000000003a7805 */ /* 0x000fe2000001ff00 */
[----:B------:R-:W-:Y:S01]  /*0aa0*/  IMAD.IADD R14, R215, 0x1, R14 ;  /* 0x00000001d70e7824 */ /* 0x000fe200078e020e */
[----:B------:R-:W-:Y:S01]  /*0ab0*/  CS2R R56, SRZ ;  /* 0x0000000000387805 */ /* 0x000fe2000001ff00 */
[----:B------:R-:W-:Y:S01]  /*0ac0*/  CS2R R54, SRZ ;  /* 0x0000000000367805 */ /* 0x000fe2000001ff00 */
[----:B------:R-:W-:Y:S01]  /*0ad0*/  CS2R R52, SRZ ;  /* 0x0000000000347805 */ /* 0x000fe2000001ff00 */
[----:B------:R-:W-:Y:S01]  /*0ae0*/  CS2R R106, SRZ ;  /* 0x00000000006a7805 */ /* 0x000fe2000001ff00 */
[----:B------:R-:W-:Y:S01]  /*0af0*/  IMNMX R14, R14, UR11, PT ;  /* 0x0000000b0e0e7c17 */ /* 0x000fe2000b800200 */
[----:B------:R-:W-:Y:S01]  /*0b00*/  CS2R R104, SRZ ;  /* 0x0000000000687805 */ /* 0x000fe2000001ff00 */
[----:B------:R-:W-:Y:S01]  /*0b10*/  CS2R R110, SRZ ;  /* 0x00000000006e7805 */ /* 0x000fe2000001ff00 */
[----:B------:R-:W-:Y:S01]  /*0b20*/  CS2R R108, SRZ ;  /* 0x00000000006c7805 */ /* 0x000fe2000001ff00 */
[----:B------:R-:W-:Y:S01]  /*0b30*/  ISETP.GT.AND P0, PT, R14, R215, PT ;  /* 0x000000d70e00720c */ /* 0x000fe20003f04270 */
        /* <DEDUP_REMOVED lines=31> */
[----:B------:R-:W-:Y:S01]  /*0d30*/  IMAD.MOV.U32 R13, RZ, RZ, 0x60 ;  /* 0x00000060ff0d7424 */ /* 0x000fe200078e00ff */
[----:B------:R-:W-:Y:S02]  /*0d40*/  ULDC.64 UR4, c[0x0][0x2b0] ;  /* 0x0000ac0000047ab9 */ /* 0x000fe40000000a00 */
[----:B------:R-:W-:Y:S01]  /*0d50*/  LEA.HI R4, R103, R100, RZ, 0x3 ;  /* 0x0000006467047211 */ /* 0x000fe200078f18ff */
[----:B------:R-:W2:Y:S01]  /*0d60*/  @P0 LDG.E R2, [R2.64] ;  /* 0x0000000e02020981 */ /* 0x000ea2000c1e1900 */
[----:B------:R-:W-:Y:S02]  /*0d70*/  IMAD.MOV.U32 R0, RZ, RZ, c[0x0][0x2b8] ;  /* 0x0000ae00ff007624 */ /* 0x000fe400078e00ff */
[----:B------:R-:W-:Y:S01]  /*0d80*/  LOP3.LUT R39, R4, 0xfffffff8, RZ, 0xc0, !PT ;  /* 0xfffffff804277812 */ /* 0x000fe200078ec0ff */
[----:B------:R-:W-:Y:S01]  /*0d90*/  IMAD R12, R14, R13, -0x60 ;  /* 0xffffffa00e0c7424 */ /* 0x000fe200078e020d */
[----:B------:R-:W-:Y:S01]  /*0da0*/  SHF.R.S32.HI R4, RZ, 0x3, R4 ;  /* 0x00000003ff047819 */ /* 0x000fe20000011404 */
[----:B------:R-:W-:Y:S01]  /*0db0*/  IMAD.MOV.U32 R216, RZ, RZ, RZ ;  /* 0x000000ffffd87224 */ /* 0x000fe200078e00ff */
[----:B------:R-:W-:Y:S01]  /*0dc0*/  ISETP.NE.AND P3, PT, R0, 0x1, PT ;  /* 0x000000010000780c */ /* 0x000fe20003f65270 */
[----:B------:R-:W-:-:S04]  /*0dd0*/  IMAD.IADD R39, R100, 0x1, -R39 ;  /* 0x0000000164277824 */ /* 0x000fc800078e0a27 */
[----:B------:R-:W-:-:S04]  /*0de0*/  IMAD R219, R39, 0x20, R4 ;  /* 0x0000002027db7824 */ /* 0x000fc800078e0204 */
[----:B------:R-:W-:-:S05]  /*0df0*/  IMAD.IADD R217, R219, 0x1, R12 ;  /* 0x00000001dbd97824 */ /* 0x000fca00078e020c */
[C---:B------:R-:W-:Y:S01]  /*0e00*/  ISETP.GE.AND P2, PT, R217.reuse, UR8, PT ;  /* 0x00000008d9007c0c */ /* 0x040fe2000bf46270 */
[----:B-----5:R-:W-:-:S03]  /*0e10*/  IMAD.IADD R217, R217, 0x1, R220 ;  /* 0x00000001d9d97824 */ /* 0x020fc600078e02dc */
[----:B------:R-:W-:Y:S01]  /*0e20*/  ISETP.GT.OR P2, PT, R219, 0x5f, P2 ;  /* 0x0000005fdb00780c */ /* 0x000fe20001744670 */
[----:B------:R-:W-:-:S04]  /*0e30*/  @P3 IMAD.HI.U32 R0, R217, c[0x0][0x2bc], RZ ;  /* 0x0000af00d9003a27 */ /* 0x000fc800078e00ff */
[----:B------:R-:W-:Y:S01]  /*0e40*/  IMAD.MOV.U32 R6, RZ, RZ, R217 ;  /* 0x000000ffff067224 */ /* 0x000fe200078e00d9 */
[----:B------:R-:W-:Y:S01]  /*0e50*/  @P3 SHF.R.U32.HI R6, RZ, c[0x0][0x2c0], R0 ;  /* 0x0000b000ff063a19 */ /* 0x000fe20000011600 */
[----:B------:R-:W-:Y:S01]  /*0e60*/  BAR.SYNC.DEFER_BLOCKING 0x0 ;  /* 0x0000000000007b1d */ /* 0x000fe20000010000 */
[----:B------:R-:W-:Y:S02]  /*0e70*/  USHF.R.S32.HI UR16, URZ, 0x1f, UR9 ;  /* 0x0000001f3f107899 */ /* 0x000fe40008011409 */
[----:B------:R-:W-:-:S03]  /*0e80*/  USHF.R.S32.HI UR17, URZ, 0x1f, UR10 ;  /* 0x0000001f3f117899 */ /* 0x000fc6000801140a */
[----:B--2---:R1:W2:Y:S02]  /*0e90*/  @P0 R2UR UR11, R2 ;  /* 0x00000000020b03c2 */ /* 0x0042a400000e0000 */
[----:B--2---:R-:W-:Y:S02]  /*0ea0*/  @!UP0 UMOV UR11, UR10 ;  /* 0x0000000a000b8c82 */ /* 0x004fe40008000000 */
[----:B------:R-:W-:Y:S02]  /*0eb0*/  USHF.R.S32.HI UR7, URZ, 0x1f, UR11 ;  /* 0x0000001f3f077899 */ /* 0x000fe4000801140b */
[----:B------:R-:W-:Y:S02]  /*0ec0*/  UIMAD.WIDE.U32 UR12, UR11, UR4, URZ ;  /* 0x000000040b0c72a5 */ /* 0x000fe4000f8e003f */
[----:B------:R-:W-:-:S04]  /*0ed0*/  UIMAD UR7, UR7, UR4, URZ ;  /* 0x00000004070772a4 */ /* 0x000fc8000f8e023f */
[----:B------:R-:W-:Y:S01]  /*0ee0*/  UIMAD UR7, UR11, UR5, UR7 ;  /* 0x000000050b0772a4 */ /* 0x000fe2000f8e0207 */
[----:B------:R-:W-:Y:S02]  /*0ef0*/  @!P2 IADD3 R3, P1, R6, UR12, RZ ;  /* 0x0000000c0603ac10 */ /* 0x000fe4000ff3e0ff */
[----:B------:R-:W-:Y:S02]  /*0f00*/  ULDC.64 UR4, c[0x0][0x1b8] ;  /* 0x00006e0000047ab9 */ /* 0x000fe40000000a00 */
[----:B------:R-:W-:-:S06]  /*0f10*/  UIADD3 UR7, UR13, UR7, URZ ;  /* 0x000000070d077290 */ /* 0x000fcc000fffe03f */
[----:B------:R-:W-:Y:S02]  /*0f20*/  @!P2 LEA.HI.X.SX32 R0, R6, UR7, 0x1, P1 ;  /* 0x000000070600ac11 */ /* 0x000fe400088f0eff */
[----:B-1----:R-:W-:-:S04]  /*0f30*/  @!P2 LEA R2, P0, R3, c[0x0][0x2a0], 0x2 ;  /* 0x0000a8000302aa11 */ /* 0x002fc800078010ff */
[----:B------:R-:W-:-:S05]  /*0f40*/  @!P2 LEA.HI.X R3, R3, c[0x0][0x2a4], R0, 0x2, P0 ;  /* 0x0000a9000303aa11 */ /* 0x000fca00000f1400 */
[----:B------:R1:W2:Y:S01]  /*0f50*/  @!P2 LDG.E R216, [R2.64] ;  /* 0x0000000e02d8a981 */ /* 0x0002a2000c1e1900 */
[----:B------:R-:W-:Y:S01]  /*0f60*/  PLOP3.LUT P1, PT, PT, PT, UP2, 0x80, 0x0 ;  /* 0x000000000000781c */ /* 0x000fe20003f2f028 */
[----:B------:R-:W-:Y:S01]  /*0f70*/  UIMAD UR11, UR16, UR4, URZ ;  /* 0x00000004100b72a4 */ /* 0x000fe2000f8e023f */
[----:B------:R-:W-:Y:S01]  /*0f80*/  PLOP3.LUT P0, PT, PT, PT, UP2, 0x80, 0x0 ;  /* 0x000000000000781c */ /* 0x000fe20003f0f028 */
[----:B------:R-:W-:Y:S01]  /*0f90*/  UIMAD.WIDE.U32 UR20, UR9, UR4, URZ ;  /* 0x00000004091472a5 */ /* 0x000fe2000f8e003f */
[----:B------:R-:W-:Y:S01]  /*0fa0*/  IADD3 R0, R219, UR19, RZ ;  /* 0x00000013db007c10 */ /* 0x000fe2000fffe0ff */
[----:B------:R-:W-:Y:S01]  /*0fb0*/  UIMAD UR11, UR9, UR5, UR11 ;  /* 0x00000005090b72a4 */ /* 0x000fe2000f8e020b */
[----:B------:R-:W-:Y:S01]  /*0fc0*/  IMAD.SHL.U32 R231, R39, 0x8, RZ ;  /* 0x0000000827e77824 */ /* 0x000fe200078e00ff */
[-C--:B------:R-:W-:Y:S01]  /*0fd0*/  LEA.HI R218, R103, R100.reuse, RZ, 0x6 ;  /* 0x0000006467da7211 */ /* 0x080fe200078f30ff */
[----:B------:R-:W-:Y:S01]  /*0fe0*/  ULDC.64 UR4, c[0x0][0x1c0] ;  /* 0x0000700000047ab9 */ /* 0x000fe20000000a00 */
[----:B------:R-:W-:Y:S01]  /*0ff0*/  IMAD.MOV.U32 R5, RZ, RZ, R0 ;  /* 0x000000ffff057224 */ /* 0x000fe200078e0000 */
[----:B------:R-:W-:Y:S01]  /*1000*/  UIMAD UR17, UR17, UR4, URZ ;  /* 0x00000004111172a4 */ /* 0x000fe2000f8e023f */
[C---:B------:R-:W-:Y:S01]  /*1010*/  IADD3 R38, R231.reuse, 0x40, RZ ;  /* 0x00000040e7267810 */ /* 0x040fe20007ffe0ff */
[----:B------:R-:W-:Y:S01]  /*1020*/  UIADD3 UR21, UR21, UR11, URZ ;  /* 0x0000000b15157290 */ /* 0x000fe2000fffe03f */
[----:B------:R-:W-:Y:S01]  /*1030*/  IMAD.MOV R6, RZ, RZ, -R6 ;  /* 0x000000ffff067224 */ /* 0x000fe200078e0a06 */
[----:B------:R-:W-:Y:S01]  /*1040*/  UIMAD UR5, UR10, UR5, UR17 ;  /* 0x000000050a0572a4 */ /* 0x000fe2000f8e0211 */
[----:B------:R-:W-:Y:S01]  /*1050*/  IMAD.SHL.U32 R218, R218, 0x8, RZ ;  /* 0x00000008dada7824 */ /* 0x000fe200078e00ff */
[----:B------:R-:W-:Y:S01]  /*1060*/  UIMAD.WIDE.U32 UR10, UR10, UR4, UR20 ;  /* 0x000000040a0a72a5 */ /* 0x000fe2000f8e0014 */
[----:B------:R-:W-:Y:S01]  /*1070*/  ISETP.GE.AND P2, PT, R231, c[0x0][0x198], PT ;  /* 0x00006600e7007a0c */ /* 0x000fe20003f46270 */
[----:B------:R-:W-:Y:S01]  /*1080*/  IMAD R217, R6, c[0x0][0x2b8], R217 ;  /* 0x0000ae0006d97a24 */ /* 0x000fe200078e02d9 */
[----:B------:R-:W-:Y:S01]  /*1090*/  ULDC UR4, c[0x0][0x168] ;  /* 0x00005a0000047ab9 */ /* 0x000fe20000000800 */
[----:B------:R-:W-:Y:S01]  /*10a0*/  LEA.HI R214, R103, R100, RZ, 0x4 ;  /* 0x0000006467d67211 */ /* 0x000fe200078f20ff */
[----:B------:R-:W-:Y:S01]  /*10b0*/  UIADD3 UR5, UR11, UR5, URZ ;  /* 0x000000050b057290 */ /* 0x000fe2000fffe03f */
[----:B------:R-:W-:Y:S01]  /*10c0*/  IMAD.U32 R9, RZ, RZ, UR11 ;  /* 0x0000000bff097e24 */ /* 0x000fe2000f8e00ff */
[----:B------:R-:W-:Y:S01]  /*10d0*/  UIMAD UR6, UR6, UR4, URZ ;  /* 0x00000004060672a4 */ /* 0x000fe2000f8e023f */
[----:B-1----:R-:W-:Y:S01]  /*10e0*/  @P1 IMAD.HI.U32 R2, R0, c[0x0][0x2c8], RZ ;  /* 0x0000b20000021a27 */ /* 0x002fe200078e00ff */
[----:B------:R-:W-:-:S02]  /*10f0*/  SHF.R.S32.HI R24, RZ, 0x1f, R217 ;  /* 0x0000001fff187819 */ /* 0x000fc400000114d9 */
[----:B------:R-:W-:Y:S01]  /*1100*/  ISETP.GE.AND P4, PT, R38, c[0x0][0x198], PT ;  /* 0x0000660026007a0c */ /* 0x000fe20003f86270 */
[----:B------:R-:W-:Y:S01]  /*1110*/  IMAD.U32 R8, RZ, RZ, UR10 ;  /* 0x0000000aff087e24 */ /* 0x000fe2000f8e00ff */
[----:B------:R-:W-:Y:S01]  /*1120*/  @P0 SHF.R.U32.HI R5, RZ, c[0x0][0x2cc], R2 ;  /* 0x0000b300ff050a19 */ /* 0x000fe20000011602 */
[----:B------:R-:W-:Y:S01]  /*1130*/  IMAD.U32 R9, RZ, RZ, UR5 ;  /* 0x00000005ff097e24 */ /* 0x000fe2000f8e00ff */
[----:B------:R-:W-:Y:S01]  /*1140*/  ULDC.64 UR4, c[0x0][0x1e8] ;  /* 0x00007a0000047ab9 */ /* 0x000fe20000000a00 */
[----:B------:R-:W-:Y:S01]  /*1150*/  IMAD R6, R24, c[0x0][0x1e0], RZ ;  /* 0x0000780018067a24 */ /* 0x000fe200078e02ff */
[--C-:B------:R-:W-:Y:S01]  /*1160*/  SHF.R.S32.HI R2, RZ, 0x1f, R5.reuse ;  /* 0x0000001fff027819 */ /* 0x100fe20000011405 */
[----:B------:R-:W-:Y:S01]  /*1170*/  IMAD.MOV R3, RZ, RZ, -R5 ;  /* 0x000000ffff037224 */ /* 0x000fe200078e0a05 */
[----:B------:R-:W-:Y:S01]  /*1180*/  UIMAD.WIDE.U32 UR10, UR9, UR4, URZ ;  /* 0x00000004090a72a5 */ /* 0x000fe2000f8e003f */
[----:B------:R-:W-:Y:S01]  /*1190*/  IMAD.WIDE.U32 R8, R5, c[0x0][0x1b0], R8 ;  /* 0x00006c0005087a25 */ /* 0x000fe200078e0008 */
[----:B------:R-:W-:Y:S01]  /*11a0*/  UIMAD UR4, UR16, UR4, URZ ;  /* 0x00000004100472a4 */ /* 0x000fe2000f8e023f */
[----:B------:R-:W-:-:S02]  /*11b0*/  LEA.HI R102, R103, R100, RZ, 0x5 ;  /* 0x0000006467667211 */ /* 0x000fc400078f28ff */
[----:B------:R-:W-:Y:S01]  /*11c0*/  IMAD R3, R3, c[0x0][0x2c4], R0 ;  /* 0x0000b10003037a24 */ /* 0x000fe200078e0200 */
[----:B------:R-:W-:Y:S01]  /*11d0*/  UIMAD UR4, UR9, UR5, UR4 ;  /* 0x00000005090472a4 */ /* 0x000fe2000f8e0204 */
[----:B------:R-:W-:Y:S01]  /*11e0*/  IMAD R2, R2, c[0x0][0x1b0], RZ ;  /* 0x00006c0002027a24 */ /* 0x000fe200078e02ff */
[----:B------:R-:W-:Y:S01]  /*11f0*/  SHF.R.S32.HI R101, RZ, 0x5, R102 ;  /* 0x00000005ff657819 */ /* 0x000fe20000011466 */
[----:B------:R-:W-:Y:S01]  /*1200*/  IMAD R6, R217, c[0x0][0x1e4], R6 ;  /* 0x00007900d9067a24 */ /* 0x000fe200078e0206 */
[----:B------:R-:W-:Y:S01]  /*1210*/  SHF.R.S32.HI R0, RZ, 0x1f, R3 ;  /* 0x0000001fff007819 */ /* 0x000fe20000011403 */
[----:B------:R-:W-:Y:S02]  /*1220*/  IMAD R5, R5, c[0x0][0x1b4], R2 ;  /* 0x00006d0005057a24 */ /* 0x000fe400078e0202 */
[----:B------:R-:W-:Y:S02]  /*1230*/  IMAD R13, R14, -0x60, R13 ;  /* 0xffffffa00e0d7824 */ /* 0x000fe400078e020d */
[----:B------:R-:W-:Y:S01]  /*1240*/  IMAD.IADD R9, R9, 0x1, R5 ;  /* 0x0000000109097824 */ /* 0x000fe200078e0205 */
[----:B------:R-:W-:Y:S01]  /*1250*/  SHF.R.S32.HI R5, RZ, 0x1f, R38 ;  /* 0x0000001fff057819 */ /* 0x000fe20000011426 */
[----:B------:R-:W-:-:S02]  /*1260*/  IMAD R0, R0, c[0x0][0x1a8], RZ ;  /* 0x00006a0000007a24 */ /* 0x000fc400078e02ff */
[----:B------:R-:W-:Y:S01]  /*1270*/  IMAD.WIDE.U32 R8, R3, c[0x0][0x1a8], R8 ;  /* 0x00006a0003087a25 */ /* 0x000fe200078e0008 */
[----:B------:R-:W-:-:S03]  /*1280*/  LEA.HI R230, R5, R38, RZ, 0x3 ;  /* 0x0000002605e67211 */ /* 0x000fc600078f18ff */
[----:B------:R-:W-:Y:S01]  /*1290*/  IMAD R0, R3, c[0x0][0x1ac], R0 ;  /* 0x00006b0003007a24 */ /* 0x000fe200078e0200 */
[----:B------:R-:W-:Y:S01]  /*12a0*/  LEA R17, P0, R8, c[0x0][0x160], 0x1 ;  /* 0x0000580008117a11 */ /* 0x000fe200078008ff */
[----:B------:R-:W-:Y:S01]  /*12b0*/  IMAD.MOV.U32 R37, RZ, RZ, 0x20 ;  /* 0x00000020ff257424 */ /* 0x000fe200078e00ff */
[----:B------:R-:W-:Y:S01]  /*12c0*/  LOP3.LUT R230, R230, 0xfffffff8, RZ, 0xc0, !PT ;  /* 0xfffffff8e6e67812 */ /* 0x000fe200078ec0ff */
[----:B------:R-:W-:Y:S02]  /*12d0*/  IMAD.IADD R15, R9, 0x1, R0 ;  /* 0x00000001090f7824 */ /* 0x000fe400078e0200 */
[----:B------:R-:W-:Y:S01]  /*12e0*/  IMAD.SHL.U32 R0, R4, 0x40, RZ ;  /* 0x0000004004007824 */ /* 0x000fe200078e00ff */
[----:B------:R-:W-:Y:S01]  /*12f0*/  SHFL.IDX PT, R2, R17, RZ, 0x181f ;  /* 0x00181fff11027589 */ /* 0x000fe200000e0000 */
[----:B------:R-:W-:Y:S01]  /*1300*/  IMAD.WIDE R46, R230, 0x2, RZ ;  /* 0x00000002e62e7825 */ /* 0x000fe200078e02ff */
[----:B------:R-:W-:Y:S02]  /*1310*/  LEA.HI.X R15, R8, c[0x0][0x164], R15, 0x1, P0 ;  /* 0x00005900080f7a11 */ /* 0x000fe400000f0c0f */
[----:B------:R-:W-:Y:S01]  /*1320*/  LOP3.LUT R0, R0, 0x1c0, RZ, 0xc0, !PT ;  /* 0x000001c000007812 */ /* 0x000fe200078ec0ff */
[----:B------:R-:W-:Y:S01]  /*1330*/  SHFL.IDX PT, R20, R17, 0x1, 0x181f ;  /* 0x00381f0011147f89 */ /* 0x000fe200000e0000 */
[----:B------:R-:W-:-:S02]  /*1340*/  SHF.R.S32.HI R233, RZ, 0x1f, R230 ;  /* 0x0000001fffe97819 */ /* 0x000fc400000114e6 */
[----:B------:R-:W-:Y:S01]  /*1350*/  SHF.R.U32.HI R8, RZ, 0x3, R0 ;  /* 0x00000003ff087819 */ /* 0x000fe20000011600 */
[----:B------:R-:W1:Y:S01]  /*1360*/  SHFL.IDX PT, R3, R15, RZ, 0x181f ;  /* 0x00181fff0f037589 */ /* 0x000e6200000e0000 */
[----:B------:R-:W-:Y:S02]  /*1370*/  LOP3.LUT R7, R0, 0x38, R231, 0xf8, !PT ;  /* 0x0000003800077812 */ /* 0x000fe400078ef8e7 */
[----:B------:R-:W-:Y:S01]  /*1380*/  IADD3 R0, R4, UR19, RZ ;  /* 0x0000001304007c10 */ /* 0x000fe2000fffe0ff */
[----:B------:R-:W3:Y:S01]  /*1390*/  SHFL.IDX PT, R21, R15, 0x1, 0x181f ;  /* 0x00381f000f157f89 */ /* 0x000ee200000e0000 */
[----:B------:R-:W-:Y:S02]  /*13a0*/  LOP3.LUT R7, R7, R8, RZ, 0x3c, !PT ;  /* 0x0000000807077212 */ /* 0x000fe400078e3cff */
[----:B------:R-:W-:Y:S02]  /*13b0*/  ISETP.GE.AND P0, PT, R0, UR6, PT ;  /* 0x0000000600007c0c */ /* 0x000fe4000bf06270 */
[----:B------:R-:W-:-:S02]  /*13c0*/  LOP3.LUT R218, R7, 0xfffffe00, R218, 0xf8, !PT ;  /* 0xfffffe0007da7812 */ /* 0x000fc400078ef8da */
[C---:B------:R-:W-:Y:S02]  /*13d0*/  IADD3 R5, R0.reuse, 0x40, RZ ;  /* 0x0000004000057810 */ /* 0x040fe40007ffe0ff */
[----:B------:R-:W-:Y:S01]  /*13e0*/  IADD3 R7, R0, 0x20, RZ ;  /* 0x0000002000077810 */ /* 0x000fe20007ffe0ff */
[----:B------:R-:W-:Y:S01]  /*13f0*/  IMAD.SHL.U32 R218, R218, 0x2, RZ ;  /* 0x00000002dada7824 */ /* 0x000fe200078e00ff */
[----:B------:R-:W-:Y:S02]  /*1400*/  ISETP.GE.AND P5, PT, R5, UR6, PT ;  /* 0x0000000605007c0c */ /* 0x000fe4000bfa6270 */
[----:B------:R-:W-:Y:S02]  /*1410*/  LOP3.LUT R5, R214, 0xfffffff0, RZ, 0xc0, !PT ;  /* 0xfffffff0d6057812 */ /* 0x000fe400078ec0ff */
[----:B------:R-:W-:Y:S02]  /*1420*/  ISETP.GE.AND P6, PT, R7, UR6, PT ;  /* 0x0000000607007c0c */ /* 0x000fe4000bfc6270 */
[----:B------:R-:W-:Y:S01]  /*1430*/  IADD3 R0, R0, 0x60, RZ ;  /* 0x0000006000007810 */ /* 0x000fe20007ffe0ff */
[----:B------:R-:W-:Y:S01]  /*1440*/  IMAD.IADD R5, R100, 0x1, -R5 ;  /* 0x0000000164057824 */ /* 0x000fe200078e0a05 */
[----:B------:R-:W-:Y:S01]  /*1450*/  IADD3 R226, R218, 0x100, RZ ;  /* 0x00000100dae27810 */ /* 0x000fe20007ffe0ff */
[C-C-:B-1----:R-:W-:Y:S01]  /*1460*/  @!P0 IMAD.WIDE R8, R231.reuse, 0x2, R2.reuse ;  /* 0x00000002e7088825 */ /* 0x142fe200078e0202 */
[----:B------:R-:W-:Y:S01]  /*1470*/  ISETP.GE.AND P1, PT, R0, UR6, PT ;  /* 0x0000000600007c0c */ /* 0x000fe2000bf26270 */
[----:B------:R-:W-:Y:S01]  /*1480*/  UIADD3 UR6, UR11, UR4, URZ ;  /* 0x000000040b067290 */ /* 0x000fe2000fffe03f */
[----:B------:R-:W-:Y:S01]  /*1490*/  IADD3 R225, R218, 0x3100, RZ ;  /* 0x00003100dae17810 */ /* 0x000fe20007ffe0ff */
[----:B------:R-:W-:Y:S01]  /*14a0*/  @!P0 IMAD.WIDE R10, R230, 0x2, R2 ;  /* 0x00000002e60a8825 */ /* 0x000fe200078e0202 */
[----:B------:R-:W-:Y:S01]  /*14b0*/  SHF.R.S32.HI R3, RZ, 0x4, R214 ;  /* 0x00000004ff037819 */ /* 0x000fe200000114d6 */
[----:B------:R1:W-:Y:S01]  /*14c0*/  @!P0 LDGSTS.E.BYPASS.LTC128B.128 [R218+0x100], [R8.64], !P2 ;  /* 0x0010000008da8fae */ /* 0x0003e2000d101d4e */
[----:B------:R-:W-:Y:S01]  /*14d0*/  SHF.R.S32.HI R2, RZ, 0x1f, R5 ;  /* 0x0000001fff027819 */ /* 0x000fe20000011405 */
[--C-:B---3--:R-:W-:Y:S01]  /*14e0*/  @!P6 IMAD.WIDE R22, R231, 0x2, R20.reuse ;  /* 0x00000002e716e825 */ /* 0x108fe200078e0214 */
[----:B------:R-:W-:Y:S01]  /*14f0*/  LEA.HI R214, R214, R3, RZ, 0x1 ;  /* 0x00000003d6d67211 */ /* 0x000fe200078f08ff */
[----:B------:R3:W-:Y:S01]  /*1500*/  @!P0 LDGSTS.E.BYPASS.LTC128B.128 [R218+0x4100], [R10.64], !P4 ;  /* 0x041000000ada8fae */ /* 0x0007e2000e101d4e */
[----:B------:R-:W-:Y:S01]  /*1510*/  LEA.HI R2, R2, R5, RZ, 0x3 ;  /* 0x0000000502027211 */ /* 0x000fe200078f18ff */
[----:B------:R-:W-:Y:S01]  /*1520*/  @!P6 IMAD.WIDE R20, R230, 0x2, R20 ;  /* 0x00000002e614e825 */ /* 0x000fe200078e0214 */
[----:B------:R-:W-:Y:S01]  /*1530*/  LOP3.LUT R214, R214, 0xfffffffe, RZ, 0xc0, !PT ;  /* 0xfffffffed6d67812 */ /* 0x000fe200078ec0ff */
[----:B------:R4:W-:Y:S01]  /*1540*/  @!P6 LDGSTS.E.BYPASS.LTC128B.128 [R218+0x1100], [R22.64], !P2 ;  /* 0x0110000016daefae */ /* 0x0009e2000d101d4e */
[C---:B------:R-:W-:Y:S01]  /*1550*/  LOP3.LUT R0, R2.reuse, 0xfffffff8, RZ, 0xc0, !PT ;  /* 0xfffffff802007812 */ /* 0x040fe200078ec0ff */
[----:B------:R-:W-:Y:S01]  /*1560*/  IMAD.SHL.U32 R2, R2, 0x40, RZ ;  /* 0x0000004002027824 */ /* 0x000fe200078e00ff */
[----:B------:R-:W-:Y:S01]  /*1570*/  ULDC.64 UR4, c[0x0][0x210] ;  /* 0x0000840000047ab9 */ /* 0x000fe20000000a00 */
[----:B------:R-:W-:Y:S01]  /*1580*/  IMAD.IADD R214, R3, 0x1, -R214 ;  /* 0x0000000103d67824 */ /* 0x000fe200078e0ad6 */
[----:B------:R4:W-:Y:S01]  /*1590*/  @!P6 LDGSTS.E.BYPASS.LTC128B.128 [R218+0x5100], [R20.64], !P4 ;  /* 0x0510000014daefae */ /* 0x0009e2000e101d4e */
[----:B------:R-:W-:Y:S01]  /*15a0*/  IMAD.IADD R0, R5, 0x1, -R0 ;  /* 0x0000000105007824 */ /* 0x000fe200078e0a00 */
[----:B------:R-:W-:Y:S01]  /*15b0*/  UIMAD UR16, UR16, UR4, URZ ;  /* 0x00000004101072a4 */ /* 0x000fe2000f8e023f */
[C---:B------:R-:W-:Y:S01]  /*15c0*/  IADD3 R224, R218.reuse, 0x1100, RZ ;  /* 0x00001100dae07810 */ /* 0x040fe20007ffe0ff */
[----:B------:R-:W-:Y:S01]  /*15d0*/  UIMAD.WIDE.U32 UR20, UR9, UR4, URZ ;  /* 0x00000004091472a5 */ /* 0x000fe2000f8e003f */
[----:B------:R-:W-:Y:S01]  /*15e0*/  IADD3 R223, R218, 0x4100, RZ ;  /* 0x00004100dadf7810 */ /* 0x000fe20007ffe0ff */
[----:B------:R-:W-:-:S04]  /*15f0*/  UIMAD UR16, UR9, UR5, UR16 ;  /* 0x00000005091072a4 */ /* 0x000fc8000f8e0210 */
[----:B------:R-:W-:Y:S01]  /*1600*/  UIADD3 UR16, UR21, UR16, URZ ;  /* 0x0000001015107290 */ /* 0x000fe2000fffe03f */
[----:B-1----:R-:W-:-:S04]  /*1610*/  IMAD.WIDE.U32 R8, R217, c[0x0][0x1e0], RZ ;  /* 0x00007800d9087a25 */ /* 0x002fc800078e00ff */
[----:B------:R-:W-:Y:S01]  /*1620*/  IMAD.IADD R7, R9, 0x1, R6 ;  /* 0x0000000109077824 */ /* 0x000fe200078e0206 */
[----:B---3--:R-:W-:Y:S01]  /*1630*/  SHFL.IDX PT, R10, R17, 0x2, 0x181f ;  /* 0x00581f00110a7f89 */ /* 0x008fe200000e0000 */
[----:B------:R-:W-:-:S03]  /*1640*/  IMAD.MOV.U32 R6, RZ, RZ, R8 ;  /* 0x000000ffff067224 */ /* 0x000fc600078e0008 */
[----:B------:R-:W1:Y:S04]  /*1650*/  SHFL.IDX PT, R11, R15, 0x2, 0x181f ;  /* 0x00581f000f0b7f89 */ /* 0x000e6800000e0000 */
[----:B------:R-:W-:Y:S04]  /*1660*/  SHFL.IDX PT, R8, R17, 0x3, 0x181f ;  /* 0x00781f0011087f89 */ /* 0x000fe800000e0000 */
[----:B------:R3:W3:Y:S01]  /*1670*/  SHFL.IDX PT, R9, R15, 0x3, 0x181f ;  /* 0x00781f000f097f89 */ /* 0x0006e200000e0000 */
[----:B-1----:R-:W-:-:S04]  /*1680*/  @!P5 IMAD.WIDE R18, R231, 0x2, R10 ;  /* 0x00000002e712d825 */ /* 0x002fc800078e020a */
[C---:B----4-:R-:W-:Y:S01]  /*1690*/  @!P5 IMAD.WIDE R20, R230.reuse, 0x2, R10 ;  /* 0x00000002e614d825 */ /* 0x050fe200078e020a */
[----:B------:R1:W-:Y:S01]  /*16a0*/  @!P5 LDGSTS.E.BYPASS.LTC128B.128 [R218+0x2100], [R18.64], !P2 ;  /* 0x0210000012dadfae */ /* 0x0003e2000d101d4e */
[----:B---3--:R-:W-:Y:S02]  /*16b0*/  IADD3 R15, R13, UR8, RZ ;  /* 0x000000080d0f7c10 */ /* 0x008fe4000fffe0ff */
[C---:B------:R-:W-:Y:S01]  /*16c0*/  @!P1 IMAD.WIDE R10, R231.reuse, 0x2, R8 ;  /* 0x00000002e70a9825 */ /* 0x040fe200078e0208 */
[----:B------:R3:W-:Y:S01]  /*16d0*/  @!P5 LDGSTS.E.BYPASS.LTC128B.128 [R218+0x6100], [R20.64], !P4 ;  /* 0x0610000014dadfae */ /* 0x0007e2000e101d4e */
[----:B------:R-:W-:Y:S02]  /*16e0*/  ISETP.GE.AND P5, PT, R231, c[0x0][0x1d4], PT ;  /* 0x00007500e7007a0c */ /* 0x000fe40003fa6270 */
[----:B------:R-:W-:Y:S01]  /*16f0*/  IMAD.IADD R36, R15, 0x1, -R4 ;  /* 0x000000010f247824 */ /* 0x000fe200078e0a04 */
[----:B------:R4:W-:Y:S01]  /*1700*/  @!P1 LDGSTS.E.BYPASS.LTC128B.128 [R218+0x3100], [R10.64], !P2 ;  /* 0x031000000ada9fae */ /* 0x0009e2000d101d4e */
[----:B------:R-:W-:-:S03]  /*1710*/  @!P1 IMAD.WIDE R26, R230, 0x2, R8 ;  /* 0x00000002e61a9825 */ /* 0x000fc600078e0208 */
[----:B------:R-:W-:Y:S01]  /*1720*/  ISETP.GE.AND P2, PT, R36, 0x21, PT ;  /* 0x000000212400780c */ /* 0x000fe20003f46270 */
[----:B------:R-:W-:Y:S01]  /*1730*/  IMAD.SHL.U32 R8, R214, 0x8, RZ ;  /* 0x00000008d6087824 */ /* 0x000fe200078e00ff */
[----:B------:R1:W-:Y:S01]  /*1740*/  @!P1 LDGSTS.E.BYPASS.LTC128B.128 [R218+0x7100], [R26.64], !P4 ;  /* 0x071000001ada9fae */ /* 0x0003e2000e101d4e */
[----:B------:R-:W-:Y:S01]  /*1750*/  ISETP.GT.AND P1, PT, R36, 0x40, PT ;  /* 0x000000402400780c */ /* 0x000fe20003f24270 */
[----:B------:R-:W-:Y:S01]  /*1760*/  IMAD.SHL.U32 R4, R4, 0x8, RZ ;  /* 0x0000000804047824 */ /* 0x000fe200078e00ff */
[----:B------:R-:W-:Y:S01]  /*1770*/  ISETP.GE.AND P4, PT, R38, c[0x0][0x1d4], PT ;  /* 0x0000750026007a0c */ /* 0x000fe20003f86270 */
[----:B------:R-:W0:Y:S03]  /*1780*/  LDGDEPBAR ;  /* 0x00000000000079af */ /* 0x000e260000000000 */
[----:B------:R-:W-:Y:S02]  /*1790*/  SEL R232, RZ, 0x10, P4 ;  /* 0x00000010ffe87807 */ /* 0x000fe40002000000 */
[----:B--2---:R-:W-:Y:S01]  /*17a0*/  SHF.R.S32.HI R40, RZ, 0x1f, R216 ;  /* 0x0000001fff287819 */ /* 0x004fe200000114d8 */
[----:B------:R-:W-:-:S04]  /*17b0*/  IMAD.WIDE.U32 R6, R216, c[0x0][0x1f0], R6 ;  /* 0x00007c00d8067a25 */ /* 0x000fc800078e0006 */
[----:B------:R-:W-:Y:S01]  /*17c0*/  IMAD R3, R40, c[0x0][0x1f0], RZ ;  /* 0x00007c0028037a24 */ /* 0x000fe200078e02ff */
[----:B------:R-:W-:Y:S01]  /*17d0*/  IADD3 R16, P0, R6, UR10, RZ ;  /* 0x0000000a06107c10 */ /* 0x000fe2000ff1e0ff */
[----:B------:R-:W-:Y:S02]  /*17e0*/  IMAD.U32 R6, RZ, RZ, UR9 ;  /* 0x00000009ff067e24 */ /* 0x000fe4000f8e00ff */
[----:B------:R-:W-:-:S05]  /*17f0*/  IMAD R3, R216, c[0x0][0x1f4], R3 ;  /* 0x00007d00d8037a24 */ /* 0x000fca00078e0203 */
[----:B------:R-:W-:Y:S01]  /*1800*/  IADD3.X R3, R7, UR6, R3, P0, !PT ;  /* 0x0000000607037c10 */ /* 0x000fe200087fe403 */
[----:B------:R-:W-:Y:S01]  /*1810*/  IMAD R7, R217, c[0x0][0x1e0], RZ ;  /* 0x00007800d9077a24 */ /* 0x000fe200078e02ff */
[----:B------:R-:W-:-:S03]  /*1820*/  LEA R5, P0, R16, c[0x0][0x1c8], 0x1 ;  /* 0x0000720010057a11 */ /* 0x000fc600078008ff */
[----:B------:R-:W-:Y:S01]  /*1830*/  IMAD R7, R216, c[0x0][0x1f0], R7 ;  /* 0x00007c00d8077a24 */ /* 0x000fe200078e0207 */
[----:B------:R-:W-:Y:S01]  /*1840*/  LEA.HI.X R3, R16, c[0x0][0x1cc], R3, 0x1, P0 ;  /* 0x0000730010037a11 */ /* 0x000fe200000f0c03 */
[----:B------:R-:W-:Y:S01]  /*1850*/  SHFL.IDX PT, R22, R5, 0x1, 0x181f ;  /* 0x00381f0005167f89 */ /* 0x000fe200000e0000 */
[----:B------:R-:W-:Y:S01]  /*1860*/  ISETP.GE.AND P0, PT, R36, 0x1, PT ;  /* 0x000000012400780c */ /* 0x000fe20003f06270 */
[----:B------:R-:W-:Y:S02]  /*1870*/  IMAD R6, R6, c[0x0][0x1e8], R7 ;  /* 0x00007a0006067a24 */ /* 0x000fe400078e0207 */
[----:B------:R2:W-:Y:S01]  /*1880*/  SHFL.IDX PT, R16, R5, RZ, 0x181f ;  /* 0x00181fff05107589 */ /* 0x0005e200000e0000 */
[----:B------:R-:W-:Y:S02]  /*1890*/  IMAD.SHL.U32 R7, R0, 0x40, RZ ;  /* 0x0000004000077824 */ /* 0x000fe400078e00ff */
[----:B------:R-:W-:Y:S01]  /*18a0*/  LEA R6, R6, c[0x0][0x1c8], 0x1 ;  /* 0x0000720006067a11 */ /* 0x000fe200078e08ff */
[----:B------:R-:W3:Y:S04]  /*18b0*/  SHFL.IDX PT, R17, R3, RZ, 0x181f ;  /* 0x00181fff03117589 */ /* 0x000ee800000e0000 */
[----:B------:R-:W3:Y:S04]  /*18c0*/  SHFL.IDX PT, R23, R3, 0x1, 0x181f ;  /* 0x00381f0003177f89 */ /* 0x000ee800000e0000 */
[----:B-1----:R1:W-:Y:S04]  /*18d0*/  SHFL.IDX PT, R18, R6, 0x2, 0x181f ;  /* 0x00581f0006127f89 */ /* 0x0023e800000e0000 */
[----:B------:R4:W4:Y:S01]  /*18e0*/  SHFL.IDX PT, R19, R3, 0x2, 0x181f ;  /* 0x00581f0003137f89 */ /* 0x00092200000e0000 */
[----:B--2---:R-:W-:-:S04]  /*18f0*/  LOP3.LUT R5, R7, 0x1c0, RZ, 0xc0, !PT ;  /* 0x000001c007057812 */ /* 0x004fc800078ec0ff */
[----:B-1----:R-:W-:Y:S01]  /*1900*/  LOP3.LUT R6, R5, 0x8, R8, 0xf8, !PT ;  /* 0x0000000805067812 */ /* 0x002fe200078ef808 */
[----:B---3--:R-:W-:Y:S01]  /*1910*/  @P0 IMAD.WIDE R8, R231, 0x2, R16 ;  /* 0x00000002e7080825 */ /* 0x008fe200078e0210 */
[----:B----4-:R-:W-:-:S03]  /*1920*/  SHF.R.U32.HI R3, RZ, 0x3, R5 ;  /* 0x00000003ff037819 */ /* 0x010fc60000011605 */
[----:B------:R-:W-:Y:S01]  /*1930*/  @P0 IMAD.WIDE R16, R230, 0x2, R16 ;  /* 0x00000002e6100825 */ /* 0x000fe200078e0210 */
[----:B------:R1:W-:Y:S01]  /*1940*/  @P0 LDGSTS.E.BYPASS.LTC128B.128 [R218+0x8100], [R8.64], !P5 ;  /* 0x0810000008da0fae */ /* 0x0003e2000e901d4e */
[----:B------:R-:W-:Y:S02]  /*1950*/  LOP3.LUT R3, R6, R3, RZ, 0x3c, !PT ;  /* 0x0000000306037212 */ /* 0x000fe400078e3cff */
[----:B------:R-:W-:Y:S01]  /*1960*/  @P2 IMAD.WIDE R6, R231, 0x2, R22 ;  /* 0x00000002e7062825 */ /* 0x000fe200078e0216 */
[----:B------:R2:W-:Y:S01]  /*1970*/  @P0 LDGSTS.E.BYPASS.LTC128B.128 [R218+0xb100], [R16.64], !P4 ;  /* 0x0b10000010da0fae */ /* 0x0005e2000e101d4e */
[----:B------:R-:W-:Y:S02]  /*1980*/  LOP3.LUT R2, R3, 0xfffffe00, R2, 0xf8, !PT ;  /* 0xfffffe0003027812 */ /* 0x000fe400078ef802 */
[C---:B------:R-:W-:Y:S01]  /*1990*/  @P2 IMAD.WIDE R22, R230.reuse, 0x2, R22 ;  /* 0x00000002e6162825 */ /* 0x040fe200078e0216 */
[----:B------:R3:W-:Y:S03]  /*19a0*/  @P2 LDGSTS.E.BYPASS.LTC128B.128 [R218+0x9100], [R6.64], !P5 ;  /* 0x0910000006da2fae */ /* 0x0007e6000e901d4e */
[--C-:B------:R-:W-:Y:S01]  /*19b0*/  @P1 IMAD.WIDE R10, R231, 0x2, R18.reuse ;  /* 0x00000002e70a1825 */ /* 0x100fe200078e0212 */
[----:B------:R4:W-:Y:S03]  /*19c0*/  @P2 LDGSTS.E.BYPASS.LTC128B.128 [R218+0xc100], [R22.64], !P4 ;  /* 0x0c10000016da2fae */ /* 0x0009e6000e101d4e */
[----:B------:R-:W-:Y:S01]  /*19d0*/  @P1 IMAD.WIDE R18, R230, 0x2, R18 ;  /* 0x00000002e6121825 */ /* 0x000fe200078e0212 */
[----:B------:R1:W-:Y:S03]  /*19e0*/  @P1 LDGSTS.E.BYPASS.LTC128B.128 [R218+0xa100], [R10.64], !P5 ;  /* 0x0a1000000ada1fae */ /* 0x0003e6000e901d4e */
[----:B------:R-:W-:Y:S01]  /*19f0*/  IMAD.SHL.U32 R5, R39, 0x40, RZ ;  /* 0x0000004027057824 */ /* 0x000fe200078e00ff */
[----:B------:R2:W-:Y:S01]  /*1a00*/  @P1 LDGSTS.E.BYPASS.LTC128B.128 [R218+0xd100], [R18.64], !P4 ;  /* 0x0d10000012da1fae */ /* 0x0005e2000e101d4e */
[----:B------:R-:W-:-:S02]  /*1a10*/  R2P PR, R0, 0x6 ;  /* 0x0000000600007804 */ /* 0x000fc40000000000 */
[----:B------:R-:W-:Y:S01]  /*1a20*/  LOP3.LUT P0, RZ, R39, 0x2, RZ, 0xc0, !PT ;  /* 0x0000000227ff7812 */ /* 0x000fe2000780c0ff */
[----:B------:R-:W0:Y:S01]  /*1a30*/  LDGDEPBAR ;  /* 0x00000000000079af */ /* 0x000e220000000000 */
[----:B------:R-:W-:Y:S02]  /*1a40*/  LOP3.LUT R5, R5, 0x1c0, RZ, 0xc0, !PT ;  /* 0x000001c005057812 */ /* 0x000fe400078ec0ff */
[----:B------:R-:W-:Y:S02]  /*1a50*/  LOP3.LUT P6, RZ, R39, 0x4, RZ, 0xc0, !PT ;  /* 0x0000000427ff7812 */ /* 0x000fe400078cc0ff */
[----:B------:R-:W-:Y:S02]  /*1a60*/  LOP3.LUT R3, R5, 0x8, R4, 0xf8, !PT ;  /* 0x0000000805037812 */ /* 0x000fe400078ef804 */
[----:B------:R-:W-:Y:S01]  /*1a70*/  SHF.R.U32.HI R4, RZ, 0x3, R5 ;  /* 0x00000003ff047819 */ /* 0x000fe20000011605 */
[----:B------:R-:W-:Y:S02]  /*1a80*/  IMAD.MOV.U32 R5, RZ, RZ, 0x10 ;  /* 0x00000010ff057424 */ /* 0x000fe400078e00ff */
[----:B---3--:R-:W-:Y:S01]  /*1a90*/  IMAD R7, R101, 0x400, R2 ;  /* 0x0000040065077824 */ /* 0x008fe200078e0202 */
[----:B------:R-:W-:-:S02]  /*1aa0*/  LOP3.LUT R3, R3, R4, RZ, 0x3c, !PT ;  /* 0x0000000403037212 */ /* 0x000fc400078e3cff */
[----:B------:R-:W-:Y:S02]  /*1ab0*/  SEL R5, R5, 0xfffffff0, !P1 ;  /* 0xfffffff005057807 */ /* 0x000fe40004800000 */
[----:B------:R-:W-:Y:S01]  /*1ac0*/  LEA R4, R7, 0x100, 0x1 ;  /* 0x0000010007047811 */ /* 0x000fe200078e08ff */
[----:B------:R-:W-:Y:S01]  /*1ad0*/  IMAD R214, R214, 0x200, R3 ;  /* 0x00000200d6d67824 */ /* 0x000fe200078e0203 */
[----:B------:R-:W-:Y:S01]  /*1ae0*/  SEL R3, R37, 0xffffffe0, !P2 ;  /* 0xffffffe025037807 */ /* 0x000fe20005000000 */
[----:B------:R-:W-:Y:S02]  /*1af0*/  IMAD.SHL.U32 R7, R7, 0x2, RZ ;  /* 0x0000000207077824 */ /* 0x000fe400078e00ff */
[--C-:B------:R-:W-:Y:S02]  /*1b00*/  IMAD R6, R5, 0x2, R4.reuse ;  /* 0x0000000205067824 */ /* 0x100fe400078e0204 */
[----:B------:R-:W-:Y:S01]  /*1b10*/  IMAD R4, R3, 0x2, R4 ;  /* 0x0000000203047824 */ /* 0x000fe200078e0204 */
[----:B------:R-:W-:-:S04]  /*1b20*/  DEPBAR.LE SB0, 0x1 ;  /* 0x000080400000791a */ /* 0x000fc80000000000 */
[----:B------:R-:W-:Y:S01]  /*1b30*/  BAR.SYNC.DEFER_BLOCKING 0x0 ;  /* 0x0000000000007b1d */ /* 0x000fe20000010000 */
[----:B------:R-:W-:Y:S02]  /*1b40*/  IMAD R0, R3, 0x2, R6 ;  /* 0x0000000203007824 */ /* 0x000fe400078e0206 */
[----:B------:R-:W-:-:S05]  /*1b50*/  IMAD.SHL.U32 R214, R214, 0x2, RZ ;  /* 0x00000002d6d67824 */ /* 0x000fca00078e00ff */
[C---:B------:R-:W-:Y:S01]  /*1b60*/  IADD3 R213, R214.reuse, 0x8120, RZ ;  /* 0x00008120d6d57810 */ /* 0x040fe20007ffe0ff */
[----:B------:R-:W-:Y:S04]  /*1b70*/  LDSM.16.M88.4 R124, [R7+0x100] ;  /* 0x00010000077c783b */ /* 0x000fe80000000200 */
[----:B------:R3:W-:Y:S04]  /*1b80*/  LDSM.16.M88.4 R180, [R7+0x4100] ;  /* 0x0041000007b4783b */ /* 0x0007e80000000200 */
[----:B------:R-:W-:Y:S04]  /*1b90*/  LDSM.16.M88.4 R144, [R6] ;  /* 0x000000000690783b */ /* 0x000fe80000000200 */
[----:B------:R1:W-:Y:S04]  /*1ba0*/  LDSM.16.M88.4 R184, [R6+0x4000] ;  /* 0x0040000006b8783b */ /* 0x0003e80000000200 */
[----:B------:R-:W-:Y:S04]  /*1bb0*/  LDSM.16.M88.4 R172, [R4] ;  /* 0x0000000004ac783b */ /* 0x000fe80000000200 */
[----:B------:R-:W-:Y:S04]  /*1bc0*/  LDSM.16.M88.4 R188, [R4+0x4000] ;  /* 0x0040000004bc783b */ /* 0x000fe80000000200 */
[----:B------:R-:W-:Y:S01]  /*1bd0*/  LDSM.16.M88.4 R176, [R0] ;  /* 0x0000000000b0783b */ /* 0x000fe20000000200 */
[----:B---3--:R-:W-:-:S03]  /*1be0*/  IADD3 R7, R214, 0x8100, RZ ;  /* 0x00008100d6077810 */ /* 0x008fc60007ffe0ff */
[----:B------:R-:W-:Y:S01]  /*1bf0*/  LDSM.16.M88.4 R192, [R0+0x4000] ;  /* 0x0040000000c0783b */ /* 0x000fe20000000200 */
[----:B------:R-:W-:-:S03]  /*1c00*/  @P0 IADD3 R213, R7, -0x20, RZ ;  /* 0xffffffe007d50810 */ /* 0x000fc60007ffe0ff */
[----:B------:R-:W-:Y:S01]  /*1c10*/  BAR.SYNC.DEFER_BLOCKING 0x0 ;  /* 0x0000000000007b1d */ /* 0x000fe20000010000 */
[----:B-1----:R-:W-:Y:S01]  /*1c20*/  IMAD R6, R24, c[0x0][0x208], RZ ;  /* 0x0000820018067a24 */ /* 0x002fe200078e02ff */
[C---:B------:R-:W-:Y:S02]  /*1c30*/  IADD3 R207, R213.reuse, 0x800, RZ ;  /* 0x00000800d5cf7810 */ /* 0x040fe40007ffe0ff */
[----:B------:R-:W-:Y:S01]  /*1c40*/  IADD3 R206, R213, 0x1000, RZ ;  /* 0x00001000d5ce7810 */ /* 0x000fe20007ffe0ff */
[----:B------:R-:W-:Y:S01]  /*1c50*/  IMAD R6, R217, c[0x0][0x20c], R6 ;  /* 0x00008300d9067a24 */ /* 0x000fe200078e0206 */
[C---:B------:R-:W-:Y:S02]  /*1c60*/  IADD3 R205, R213.reuse, 0x1800, RZ ;  /* 0x00001800d5cd7810 */ /* 0x040fe40007ffe0ff */
[C---:B------:R-:W-:Y:S02]  /*1c70*/  IADD3 R204, R213.reuse, 0x2000, RZ ;  /* 0x00002000d5cc7810 */ /* 0x040fe40007ffe0ff */
[----:B------:R-:W-:-:S02]  /*1c80*/  IADD3 R203, R213, 0x2800, RZ ;  /* 0x00002800d5cb7810 */ /* 0x000fc40007ffe0ff */
[C---:B------:R-:W-:Y:S02]  /*1c90*/  IADD3 R201, R213.reuse, 0x3000, RZ ;  /* 0x00003000d5c97810 */ /* 0x040fe40007ffe0ff */
[C---:B------:R-:W-:Y:S02]  /*1ca0*/  IADD3 R200, R213.reuse, 0x3800, RZ ;  /* 0x00003800d5c87810 */ /* 0x040fe40007ffe0ff */
[C---:B------:R-:W-:Y:S02]  /*1cb0*/  IADD3 R199, R213.reuse, 0x4000, RZ ;  /* 0x00004000d5c77810 */ /* 0x040fe40007ffe0ff */
[C---:B------:R-:W-:Y:S02]  /*1cc0*/  IADD3 R198, R213.reuse, 0x4800, RZ ;  /* 0x00004800d5c67810 */ /* 0x040fe40007ffe0ff */
[----:B------:R-:W-:Y:S01]  /*1cd0*/  IADD3 R197, R213, 0x5000, RZ ;  /* 0x00005000d5c57810 */ /* 0x000fe20007ffe0ff */
[----:B------:R-:W-:-:S04]  /*1ce0*/  DEPBAR.LE SB0, 0x0 ;  /* 0x000080000000791a */ /* 0x000fc80000000000 */
[----:B------:R-:W-:Y:S01]  /*1cf0*/  BAR.SYNC.DEFER_BLOCKING 0x0 ;  /* 0x0000000000007b1d */ /* 0x000fe20000010000 */
[----:B------:R-:W-:-:S05]  /*1d00*/  IADD3 R196, R213, 0x5800, RZ ;  /* 0x00005800d5c47810 */ /* 0x000fca0007ffe0ff */
[----:B------:R-:W1:Y:S04]  /*1d10*/  LDSM.16.M88.4 R28, [R214+0x8100] ;  /* 0x00810000d61c783b */ /* 0x000e680000000200 */
[----:B------:R-:W-:Y:S04]  /*1d20*/  LDSM.16.M88.4 R32, [R213] ;  /* 0x00000000d520783b */ /* 0x000fe80000000200 */
[----:B----4-:R-:W3:Y:S04]  /*1d30*/  LDSM.16.M88.4 R20, [R214+0x8900] ;  /* 0x00890000d614783b */ /* 0x010ee80000000200 */
[----:B--2---:R-:W2:Y:S04]  /*1d40*/  LDSM.16.M88.4 R16, [R213+0x800] ;  /* 0x00080000d510783b */ /* 0x004ea80000000200 */
[----:B------:R-:W4:Y:S04]  /*1d50*/  LDSM.16.M88.4 R56, [R214+0x9100] ;  /* 0x00910000d638783b */ /* 0x000f280000000200 */
[----:B------:R-:W-:Y:S04]  /*1d60*/  LDSM.16.M88.4 R48, [R214+0x9900] ;  /* 0x00990000d630783b */ /* 0x000fe80000000200 */
[----:B------:R-:W-:Y:S04]  /*1d70*/  LDSM.16.M88.4 R60, [R213+0x1800] ;  /* 0x00180000d53c783b */ /* 0x000fe80000000200 */
[----:B------:R-:W-:Y:S04]  /*1d80*/  LDSM.16.M88.4 R72, [R213+0x2000] ;  /* 0x00200000d548783b */ /* 0x000fe80000000200 */
[----:B------:R-:W-:Y:S01]  /*1d90*/  LDSM.16.M88.4 R68, [R213+0x2800] ;  /* 0x00280000d544783b */ /* 0x000fe20000000200 */
[C---:B-1----:R-:W-:Y:S08]  /*1da0*/  HMMA.16816.F32 R8, R124.reuse, R28, RZ ;  /* 0x0000001c7c08723c */ /* 0x042ff000000018ff */
[C---:B------:R-:W-:Y:S08]  /*1db0*/  HMMA.16816.F32 R28, R124.reuse, R30, RZ ;  /* 0x0000001e7c1c723c */ /* 0x040ff000000018ff */
[----:B---3--:R-:W-:Y:S08]  /*1dc0*/  HMMA.16816.F32 R24, R124, R20, RZ ;  /* 0x000000147c18723c */ /* 0x008ff000000018ff */
[----:B------:R-:W-:Y:S07]  /*1dd0*/  HMMA.16816.F32 R8, R144, R32, R8 ;  /* 0x000000209008723c */ /* 0x000fee0000001808 */
[----:B------:R-:W-:Y:S01]  /*1de0*/  IMAD.WIDE.U32 R32, R217, c[0x0][0x208], RZ ;  /* 0x00008200d9207a25 */ /* 0x000fe200078e00ff */
[----:B------:R-:W-:Y:S03]  /*1df0*/  HMMA.16816.F32 R20, R124, R22, RZ ;  /* 0x000000167c14723c */ /* 0x000fe600000018ff */
[----:B------:R-:W-:-:S02]  /*1e00*/  IMAD.IADD R7, R33, 0x1, R6 ;  /* 0x0000000121077824 */ /* 0x000fc400078e0206 */
[----:B------:R-:W-:Y:S02]  /*1e10*/  IMAD.MOV.U32 R6, RZ, RZ, R32 ;  /* 0x000000ffff067224 */ /* 0x000fe400078e0020 */
[----:B------:R-:W-:Y:S01]  /*1e20*/  IMAD R33, R40, c[0x0][0x218], RZ ;  /* 0x0000860028217a24 */ /* 0x000fe200078e02ff */
[----:B------:R-:W-:Y:S01]  /*1e30*/  HMMA.16816.F32 R28, R144, R34, R28 ;  /* 0x00000022901c723c */ /* 0x000fe2000000181c */
[----:B------:R-:W-:-:S04]  /*1e40*/  IMAD.WIDE.U32 R6, R216, c[0x0][0x218], R6 ;  /* 0x00008600d8067a25 */ /* 0x000fc800078e0006 */
[----:B------:R-:W-:Y:S01]  /*1e50*/  IMAD R0, R216, c[0x0][0x21c], R33 ;  /* 0x00008700d8007a24 */ /* 0x000fe200078e0221 */
[----:B------:R-:W-:Y:S01]  /*1e60*/  IADD3 R4, P0, R6, UR20, RZ ;  /* 0x0000001406047c10 */ /* 0x000fe2000ff1e0ff */
[----:B------:R-:W-:Y:S01]  /*1e70*/  LDSM.16.M88.4 R32, [R213+0x1000] ;  /* 0x00100000d520783b */ /* 0x000fe20000000200 */
[----:B--2---:R-:W-:Y:S02]  /*1e80*/  HMMA.16816.F32 R24, R144, R16, R24 ;  /* 0x000000109018723c */ /* 0x004fe40000001818 */
[----:B------:R-:W-:Y:S02]  /*1e90*/  IADD3.X R7, R7, UR16, R0, P0, !PT ;  /* 0x0000001007077c10 */ /* 0x000fe400087fe400 */
[----:B------:R-:W-:-:S04]  /*1ea0*/  LEA R41, P0, R4, c[0x0][0x1f8], 0x1 ;  /* 0x00007e0004297a11 */ /* 0x000fc800078008ff */
[----:B------:R-:W-:Y:S01]  /*1eb0*/  LEA.HI.X R40, R4, c[0x0][0x1fc], R7, 0x1, P0 ;  /* 0x00007f0004287a11 */ /* 0x000fe200000f0c07 */
[----:B------:R-:W1:Y:S01]  /*1ec0*/  SHFL.IDX PT, R66, R41, RZ, 0x181f ;  /* 0x00181fff29427589 */ /* 0x000e6200000e0000 */
[----:B------:R-:W-:Y:S01]  /*1ed0*/  HMMA.16816.F32 R20, R144, R18, R20 ;  /* 0x000000129014723c */ /* 0x000fe20000001814 */
[----:B------:R-:W-:Y:S02]  /*1ee0*/  IMAD.WIDE R6, R231, 0x2, RZ ;  /* 0x00000002e7067825 */ /* 0x000fe400078e02ff */
[----:B------:R-:W2:Y:S04]  /*1ef0*/  SHFL.IDX PT, R84, R41, 0x1, 0x181f ;  /* 0x00381f0029547f89 */ /* 0x000ea800000e0000 */
[----:B------:R-:W3:Y:S01]  /*1f00*/  SHFL.IDX PT, R82, R41, 0x2, 0x181f ;  /* 0x00581f0029527f89 */ /* 0x000ee200000e0000 */
[C---:B----4-:R-:W-:Y:S03]  /*1f10*/  HMMA.16816.F32 R16, R124.reuse, R56, RZ ;  /* 0x000000387c10723c */ /* 0x050fe600000018ff */
[----:B------:R-:W4:Y:S04]  /*1f20*/  SHFL.IDX PT, R44, R40, RZ, 0x181f ;  /* 0x00181fff282c7589 */ /* 0x000f2800000e0000 */
[----:B------:R-:W4:Y:S01]  /*1f30*/  SHFL.IDX PT, R4, R40, 0x1, 0x181f ;  /* 0x00381f0028047f89 */ /* 0x000f2200000e0000 */
[----:B------:R-:W-:Y:S03]  /*1f40*/  HMMA.16816.F32 R56, R124, R58, RZ ;  /* 0x0000003a7c38723c */ /* 0x000fe600000018ff */
[----:B------:R-:W4:Y:S01]  /*1f50*/  SHFL.IDX PT, R0, R40, 0x2, 0x181f ;  /* 0x00581f0028007f89 */ /* 0x000f2200000e0000 */
[----:B-1----:R-:W-:-:S03]  /*1f60*/  IADD3 R64, P2, R66, R6, RZ ;  /* 0x0000000642407210 */ /* 0x002fc60007f5e0ff */
[----:B------:R-:W1:Y:S01]  /*1f70*/  LDSM.16.M88.4 R40, [R214+0xa100] ;  /* 0x00a10000d628783b */ /* 0x000e620000000200 */
[----:B------:R-:W-:Y:S01]  /*1f80*/  HMMA.16816.F32 R52, R124, R48, RZ ;  /* 0x000000307c34723c */ /* 0x000fe200000018ff */
[C---:B--2---:R-:W-:Y:S02]  /*1f90*/  IADD3 R80, P1, R6.reuse, R84, RZ ;  /* 0x0000005406507210 */ /* 0x044fe40007f3e0ff */
[----:B---3--:R-:W-:-:S05]  /*1fa0*/  IADD3 R6, P0, R6, R82, RZ ;  /* 0x0000005206067210 */ /* 0x008fca0007f1e0ff */
[----:B------:R-:W-:Y:S01]  /*1fb0*/  HMMA.16816.F32 R16, R144, R32, R16 ;  /* 0x000000209010723c */ /* 0x000fe20000001810 */
[----:B----4-:R-:W-:Y:S01]  /*1fc0*/  IMAD.X R65, R44, 0x1, R7, P2 ;  /* 0x000000012c417824 */ /* 0x010fe200010e0607 */
[----:B------:R-:W-:Y:S01]  /*1fd0*/  IADD3 R66, P2, R66, R46, RZ ;  /* 0x0000002e42427210 */ /* 0x000fe20007f5e0ff */
[----:B------:R-:W-:Y:S01]  /*1fe0*/  IMAD.X R81, R7, 0x1, R4, P1 ;  /* 0x0000000107517824 */ /* 0x000fe200008e0604 */
[----:B------:R-:W-:-:S03]  /*1ff0*/  IADD3 R84, P1, R46, R84, RZ ;  /* 0x000000542e547210 */ /* 0x000fc60007f3e0ff */
[----:B------:R-:W-:Y:S01]  /*2000*/  IMAD.X R67, R44, 0x1, R47, P2 ;  /* 0x000000012c437824 */ /* 0x000fe200010e062f */
[----:B------:R-:W-:Y:S01]  /*2010*/  ISETP.GE.AND P2, PT, R231, c[0x0][0x1d4], PT ;  /* 0x00007500e7007a0c */ /* 0x000fe20003f46270 */
[----:B------:R-:W-:Y:S01]  /*2020*/  IMAD.X R7, R7, 0x1, R0, P0 ;  /* 0x0000000107077824 */ /* 0x000fe200000e0600 */
[----:B------:R-:W-:Y:S01]  /*2030*/  IADD3 R82, P0, R46, R82, RZ ;  /* 0x000000522e527210 */ /* 0x000fe20007f1e0ff */
[C---:B------:R-:W-:Y:S01]  /*2040*/  IMAD.X R85, R47.reuse, 0x1, R4, P1 ;  /* 0x000000012f557824 */ /* 0x040fe200008e0604 */
[----:B------:R-:W-:Y:S01]  /*2050*/  ISETP.GE.AND P1, PT, R38, c[0x0][0x1d4], PT ;  /* 0x0000750026007a0c */ /* 0x000fe20003f26270 */
[----:B------:R-:W-:Y:S01]  /*2060*/  HMMA.16816.F32 R56, R144, R34, R56 ;  /* 0x000000229038723c */ /* 0x000fe20000001838 */
[----:B------:R-:W2:Y:S01]  /*2070*/  LDSM.16.M88.4 R32, [R214+0xa900] ;  /* 0x00a90000d620783b */ /* 0x000ea20000000200 */
[----:B------:R-:W-:Y:S01]  /*2080*/  IMAD.X R83, R47, 0x1, R0, P0 ;  /* 0x000000012f537824 */ /* 0x000fe200000e0600 */
[----:B------:R-:W-:Y:S02]  /*2090*/  ISETP.LT.OR P0, PT, R36, 0x1, P2 ;  /* 0x000000012400780c */ /* 0x000fe40001701670 */
[----:B------:R-:W-:-:S02]  /*20a0*/  SEL R0, R37, 0xffffffe0, !P6 ;  /* 0xffffffe025007807 */ /* 0x000fc40007000000 */
[----:B------:R-:W-:Y:S01]  /*20b0*/  ISETP.LT.OR P6, PT, R36, 0x1, P1 ;  /* 0x000000012400780c */ /* 0x000fe20000fc1670 */
[----:B------:R-:W-:Y:S02]  /*20c0*/  HMMA.16816.F32 R48, R124, R50, RZ ;  /* 0x000000327c30723c */ /* 0x000fe400000018ff */
[C---:B------:R-:W-:Y:S02]  /*20d0*/  IMAD R211, R0.reuse, 0x2, R214 ;  /* 0x0000000200d37824 */ /* 0x040fe400078e02d6 */
[----:B------:R-:W-:Y:S01]  /*20e0*/  IMAD R202, R0, 0x2, R213 ;  /* 0x0000000200ca7824 */ /* 0x000fe200078e02d5 */
[----:B------:R-:W-:-:S03]  /*20f0*/  IADD3 R0, R14, -0x1, RZ ;  /* 0xffffffff0e007810 */ /* 0x000fc60007ffe0ff */
[----:B------:R-:W-:Y:S01]  /*2100*/  @!PT LDS RZ, [RZ] ;  /* 0x00000000fffff984 */ /* 0x000fe20000000800 */
[----:B------:R-:W-:Y:S01]  /*2110*/  @!PT LDS RZ, [RZ] ;  /* 0x00000000fffff984 */ /* 0x000fe20000000800 */
[----:B------:R-:W-:Y:S01]  /*2120*/  @!PT LDS RZ, [RZ] ;  /* 0x00000000fffff984 */ /* 0x000fe20000000800 */
[----:B------:R3:W-:Y:S01]  /*2130*/  LDGSTS.E.BYPASS.LTC128B.128 [R218+0x100], [R64.64], !P0 ;  /* 0x0010000040da7fae */ /* 0x0007e2000c101d4e */
[C---:B------:R-:W-:Y:S01]  /*2140*/  ISETP.LT.OR P0, PT, R36.reuse, 0x21, P2 ;  /* 0x000000212400780c */ /* 0x040fe20001701670 */
[----:B------:R-:W-:Y:S01]  /*2150*/  HMMA.16816.F32 R52, R144, R60, R52 ;  /* 0x0000003c9034723c */ /* 0x000fe20000001834 */
[C---:B------:R-:W-:Y:S01]  /*2160*/  ISETP.LT.OR P2, PT, R36.reuse, 0x41, P2 ;  /* 0x000000412400780c */ /* 0x040fe20001741670 */
[----:B------:R3:W-:Y:S01]  /*2170*/  LDGSTS.E.BYPASS.LTC128B.128 [R218+0x3100], [R66.64], !P6 ;  /* 0x0310000042da7fae */ /* 0x0007e2000f101d4e */
[C---:B------:R-:W-:Y:S02]  /*2180*/  ISETP.LT.OR P6, PT, R36.reuse, 0x21, P1 ;  /* 0x000000212400780c */ /* 0x040fe40000fc1670 */
[----:B------:R-:W-:-:S03]  /*2190*/  ISETP.LT.OR P1, PT, R36, 0x41, P1 ;  /* 0x000000412400780c */ /* 0x000fc60000f21670 */
[----:B-1----:R-:W-:Y:S04]  /*21a0*/  HMMA.16816.F32 R44, R124, R40, RZ ;  /* 0x000000287c2c723c */ /* 0x002fe800000018ff */
[----:B------:R1:W-:Y:S01]  /*21b0*/  LDGSTS.E.BYPASS.LTC128B.128 [R218+0x1100], [R80.64], !P0 ;  /* 0x0110000050da7fae */ /* 0x0003e2000c101d4e */
[----:B------:R-:W-:-:S03]  /*21c0*/  ISETP.GT.AND P0, PT, R0, R215, PT ;  /* 0x000000d70000720c */ /* 0x000fc60003f04270 */
[----:B------:R4:W-:Y:S01]  /*21d0*/  LDGSTS.E.BYPASS.LTC128B.128 [R218+0x4100], [R84.64], !P6 ;  /* 0x0410000054da7fae */ /* 0x0009e2000f101d4e */
[----:B------:R-:W-:Y:S03]  /*21e0*/  HMMA.16816.F32 R48, R144, R62, R48 ;  /* 0x0000003e9030723c */ /* 0x000fe60000001830 */
[----:B------:R1:W-:Y:S04]  /*21f0*/  LDGSTS.E.BYPASS.LTC128B.128 [R218+0x2100], [R6.64], !P2 ;  /* 0x0210000006da7fae */ /* 0x0003e8000d101d4e */
[----:B------:R1:W-:Y:S01]  /*2200*/  LDGSTS.E.BYPASS.LTC128B.128 [R218+0x5100], [R82.64], !P1 ;  /* 0x0510000052da7fae */ /* 0x0003e2000c901d4e */
[----:B------:R-:W-:Y:S01]  /*2210*/  HMMA.16816.F32 R40, R124, R42, RZ ;  /* 0x0000002a7c28723c */ /* 0x000fe200000018ff */
[----:B------:R-:W-:-:S02]  /*2220*/  ISETP.GT.AND P1, PT, R219, 0x5f, PT ;  /* 0x0000005fdb00780c */ /* 0x000fc40003f24270 */
[----:B------:R-:W-:Y:S04]  /*2230*/  LDSM.16.M88.4 R60, [R211+0x9100] ;  /* 0x00910000d33c783b */ /* 0x000fe80000000200 */
[----:B---3--:R-:W3:Y:S01]  /*2240*/  LDSM.16.M88.4 R64, [R211+0x8100] ;  /* 0x00810000d340783b */ /* 0x008ee20000000200 */
[C---:B--2---:R-:W-:Y:S03]  /*2250*/  HMMA.16816.F32 R36, R124.reuse, R32, RZ ;  /* 0x000000207c24723c */ /* 0x044fe600000018ff */
[----:B------:R-:W2:Y:S04]  /*2260*/  LDSM.16.M88.4 R76, [R211+0x8900] ;  /* 0x00890000d34c783b */ /* 0x000ea80000000200 */
[----:B------:R-:W-:Y:S01]  /*2270*/  LDSM.16.M88.4 R92, [R214+0xd100] ;  /* 0x00d10000d65c783b */ /* 0x000fe20000000200 */
[----:B------:R-:W-:Y:S03]  /*2280*/  HMMA.16816.F32 R32, R124, R34, RZ ;  /* 0x000000227c20723c */ /* 0x000fe600000018ff */
[----:B------:R-:W-:Y:S04]  /*2290*/  LDSM.16.M88.4 R88, [R213+0x3000] ;  /* 0x00300000d558783b */ /* 0x000fe80000000200 */
[----:B----4-:R-:W-:Y:S01]  /*22a0*/  LDSM.16.M88.4 R84, [R213+0x3800] ;  /* 0x00380000d554783b */ /* 0x010fe20000000200 */
[C---:B------:R-:W-:Y:S03]  /*22b0*/  HMMA.16816.F32 R44, R144.reuse, R72, R44 ;  /* 0x00000048902c723c */ /* 0x040fe6000000182c */
[----:B-1----:R-:W-:Y:S04]  /*22c0*/  LDSM.16.M88.4 R80, [R213+0x4000] ;  /* 0x00400000d550783b */ /* 0x002fe80000000200 */
[----:B------:R-:W-:Y:S01]  /*22d0*/  LDSM.16.M88.4 R96, [R211+0xc100] ;  /* 0x00c10000d360783b */ /* 0x000fe20000000200 */
[C---:B------:R-:W-:Y:S03]  /*22e0*/  HMMA.16816.F32 R40, R144.reuse, R74, R40 ;  /* 0x0000004a9028723c */ /* 0x040fe60000001828 */
[----:B------:R-:W1:Y:S04]  /*22f0*/  LDSM.16.M88.4 R72, [R211+0x9900] ;  /* 0x00990000d348783b */ /* 0x000e680000000200 */
[----:B------:R-:W0:Y:S01]  /*2300*/  LDGDEPBAR ;  /* 0x00000000000079af */ /* 0x000e220000000000 */
[C---:B------:R-:W-:Y:S08]  /*2310*/  HMMA.16816.F32 R36, R144.reuse, R68, R36 ;  /* 0x000000449024723c */ /* 0x040ff00000001824 */
[----:B------:R-:W-:Y:S01]  /*2320*/  HMMA.16816.F32 R32, R144, R70, R32 ;  /* 0x000000469020723c */ /* 0x000fe20000001820 */
[----:B------:R-:W4:Y:S07]  /*2330*/  LDSM.16.M88.4 R68, [R211+0xa100] ;  /* 0x00a10000d344783b */ /* 0x000f2e0000000200 */
[C---:B---3--:R-:W-:Y:S08]  /*2340*/  HMMA.16816.F32 R8, R172.reuse, R64, R8 ;  /* 0x00000040ac08723c */ /* 0x048ff00000001808 */
[C---:B------:R-:W-:Y:S01]  /*2350*/  HMMA.16816.F32 R28, R172.reuse, R66, R28 ;  /* 0x00000042ac1c723c */ /* 0x040fe2000000181c */
[----:B------:R-:W3:Y:S07]  /*2360*/  LDSM.16.M88.4 R64, [R211+0xa900] ;  /* 0x00a90000d340783b */ /* 0x000eee0000000200 */
[C---:B------:R-:W-:Y:S08]  /*2370*/  HMMA.16816.F32 R16, R172.reuse, R60, R16 ;  /* 0x0000003cac10723c */ /* 0x040ff00000001810 */
[C---:B------:R-:W-:Y:S01]  /*2380*/  HMMA.16816.F32 R56, R172.reuse, R62, R56 ;  /* 0x0000003eac38723c */ /* 0x040fe20000001838 */
[----:B------:R-:W3:Y:S07]  /*2390*/  LDSM.16.M88.4 R60, [R202+0x800] ;  /* 0x00080000ca3c783b */ /* 0x000eee0000000200 */
[C---:B--2---:R-:W-:Y:S08]  /*23a0*/  HMMA.16816.F32 R24, R172.reuse, R76, R24 ;  /* 0x0000004cac18723c */ /* 0x044ff00000001818 */
[C---:B------:R-:W-:Y:S01]  /*23b0*/  HMMA.16816.F32 R20, R172.reuse, R78, R20 ;  /* 0x0000004eac14723c */ /* 0x040fe20000001814 */
[----:B------:R-:W2:Y:S07]  /*23c0*/  LDSM.16.M88.4 R76, [R202] ;  /* 0x00000000ca4c783b */ /* 0x000eae0000000200 */
[C---:B-1----:R-:W-:Y:S08]  /*23d0*/  HMMA.16816.F32 R52, R172.reuse, R72, R52 ;  /* 0x00000048ac34723c */ /* 0x042ff00000001834 */
[C---:B------:R-:W-:Y:S01]  /*23e0*/  HMMA.16816.F32 R48, R172.reuse, R74, R48 ;  /* 0x0000004aac30723c */ /* 0x040fe20000001830 */
[----:B------:R-:W1:Y:S07]  /*23f0*/  LDSM.16.M88.4 R72, [R202+0x1000] ;  /* 0x00100000ca48783b */ /* 0x000e6e0000000200 */
[C---:B----4-:R-:W-:Y:S08]  /*2400*/  HMMA.16816.F32 R44, R172.reuse, R68, R44 ;  /* 0x00000044ac2c723c */ /* 0x050ff0000000182c */
[C---:B------:R-:W-:Y:S01]  /*2410*/  HMMA.16816.F32 R40, R172.reuse, R70, R40 ;  /* 0x00000046ac28723c */ /* 0x040fe20000001828 */
[----:B------:R-:W4:Y:S07]  /*2420*/  LDSM.16.M88.4 R68, [R202+0x1800] ;  /* 0x00180000ca44783b */ /* 0x000f2e0000000200 */
[C---:B---3--:R-:W-:Y:S08]  /*2430*/  HMMA.16816.F32 R36, R172.reuse, R64, R36 ;  /* 0x00000040ac24723c */ /* 0x048ff00000001824 */
[----:B------:R-:W-:Y:S01]  /*2440*/  HMMA.16816.F32 R32, R172, R66, R32 ;  /* 0x00000042ac20723c */ /* 0x000fe20000001820 */
[----:B------:R-:W3:Y:S07]  /*2450*/  LDSM.16.M88.4 R64, [R202+0x2000] ;  /* 0x00200000ca40783b */ /* 0x000eee0000000200 */
[C---:B------:R-:W-:Y:S08]  /*2460*/  HMMA.16816.F32 R24, R176.reuse, R60, R24 ;  /* 0x0000003cb018723c */ /* 0x040ff00000001818 */
[C---:B------:R-:W-:Y:S01]  /*2470*/  HMMA.16816.F32 R20, R176.reuse, R62, R20 ;  /* 0x0000003eb014723c */ /* 0x040fe20000001814 */
[----:B------:R-:W3:Y:S07]  /*2480*/  LDSM.16.M88.4 R60, [R214+0xb100] ;  /* 0x00b10000d63c783b */ /* 0x000eee0000000200 */
[C---:B--2---:R-:W-:Y:S08]  /*2490*/  HMMA.16816.F32 R8, R176.reuse, R76, R8 ;  /* 0x0000004cb008723c */ /* 0x044ff00000001808 */
[C---:B------:R-:W-:Y:S01]  /*24a0*/  HMMA.16816.F32 R28, R176.reuse, R78, R28 ;  /* 0x0000004eb01c723c */ /* 0x040fe2000000181c */
[----:B------:R-:W2:Y:S07]  /*24b0*/  LDSM.16.M88.4 R76, [R202+0x2800] ;  /* 0x00280000ca4c783b */ /* 0x000eae0000000200 */
        /* <DEDUP_REMOVED lines=10> */
[----:B------:R-:W-:Y:S01]  /*2560*/  HMMA.16816.F32 R28, R180, R62, R28 ;  /* 0x0000003eb41c723c */ /* 0x000fe2000000181c */
[----:B------:R-:W3:Y:S07]  /*2570*/  LDSM.16.M88.4 R60, [R214+0xd900] ;  /* 0x00d90000d63c783b */ /* 0x000eee0000000200 */
[C---:B--2---:R-:W-:Y:S08]  /*2580*/  HMMA.16816.F32 R36, R176.reuse, R76, R36 ;  /* 0x0000004cb024723c */ /* 0x044ff00000001824 */
[----:B------:R-:W-:Y:S01]  /*2590*/  HMMA.16816.F32 R32, R176, R78, R32 ;  /* 0x0000004eb020723c */ /* 0x000fe20000001820 */
[----:B------:R-:W-:Y:S07]  /*25a0*/  LDSM.16.M88.4 R76, [R213+0x4800] ;  /* 0x00480000d54c783b */ /* 0x000fee0000000200 */
[C---:B-1----:R-:W-:Y:S08]  /*25b0*/  HMMA.16816.F32 R24, R180.reuse, R72, R24 ;  /* 0x00000048b418723c */ /* 0x042ff00000001818 */
[C---:B------:R-:W-:Y:S01]  /*25c0*/  HMMA.16816.F32 R20, R180.reuse, R74, R20 ;  /* 0x0000004ab414723c */ /* 0x040fe20000001814 */
[----:B------:R-:W1:Y:S07]  /*25d0*/  LDSM.16.M88.4 R72, [R213+0x5000] ;  /* 0x00500000d548783b */ /* 0x000e6e0000000200 */
[C---:B----4-:R-:W-:Y:S08]  /*25e0*/  HMMA.16816.F32 R16, R180.reuse, R68, R16 ;  /* 0x00000044b410723c */ /* 0x050ff00000001810 */
[C---:B------:R-:W-:Y:S01]  /*25f0*/  HMMA.16816.F32 R56, R180.reuse, R70, R56 ;  /* 0x00000046b438723c */ /* 0x040fe20000001838 */
[----:B------:R-:W2:Y:S07]  /*2600*/  LDSM.16.M88.4 R68, [R213+0x5800] ;  /* 0x00580000d544783b */ /* 0x000eae0000000200 */
[C---:B---3--:R-:W-:Y:S08]  /*2610*/  HMMA.16816.F32 R52, R180.reuse, R64, R52 ;  /* 0x00000040b434723c */ /* 0x048ff00000001834 */
[C---:B------:R-:W-:Y:S01]  /*2620*/  HMMA.16816.F32 R48, R180.reuse, R66, R48 ;  /* 0x00000042b430723c */ /* 0x040fe20000001830 */
[----:B------:R-:W3:Y:S07]  /*2630*/  LDSM.16.M88.4 R64, [R211+0xb100] ;  /* 0x00b10000d340783b */ /* 0x000eee0000000200 */
[C---:B------:R-:W-:Y:S08]  /*2640*/  HMMA.16816.F32 R36, R180.reuse, R60, R36 ;  /* 0x0000003cb424723c */ /* 0x040ff00000001824 */
[C---:B------:R-:W-:Y:S01]  /*2650*/  HMMA.16816.F32 R32, R180.reuse, R62, R32 ;  /* 0x0000003eb420723c */ /* 0x040fe20000001820 */
[----:B------:R-:W4:Y:S07]  /*2660*/  LDSM.16.M88.4 R60, [R211+0xb900] ;  /* 0x00b90000d33c783b */ /* 0x000f2e0000000200 */
[C---:B------:R-:W-:Y:S08]  /*2670*/  HMMA.16816.F32 R44, R180.reuse, R92, R44 ;  /* 0x0000005cb42c723c */ /* 0x040ff0000000182c */
[----:B------:R-:W-:Y:S01]  /*2680*/  HMMA.16816.F32 R40, R180, R94, R40 ;  /* 0x0000005eb428723c */ /* 0x000fe20000001828 */
[----:B------:R-:W-:Y:S07]  /*2690*/  LDSM.16.M88.4 R92, [R211+0xc900] ;  /* 0x00c90000d35c783b */ /* 0x000fee0000000200 */
[C---:B------:R-:W-:Y:S08]  /*26a0*/  HMMA.16816.F32 R8, R184.reuse, R88, R8 ;  /* 0x00000058b808723c */ /* 0x040ff00000001808 */
[C---:B------:R-:W-:Y:S01]  /*26b0*/  HMMA.16816.F32 R28, R184.reuse, R90, R28 ;  /* 0x0000005ab81c723c */ /* 0x040fe2000000181c */
[----:B------:R-:W2:Y:S07]  /*26c0*/  LDSM.16.M88.4 R88, [R211+0xd100] ;  /* 0x00d10000d358783b */ /* 0x000eae0000000200 */
[C---:B------:R-:W-:Y:S08]  /*26d0*/  HMMA.16816.F32 R24, R184.reuse, R84, R24 ;  /* 0x00000054b818723c */ /* 0x040ff00000001818 */
[C---:B------:R-:W-:Y:S01]  /*26e0*/  HMMA.16816.F32 R20, R184.reuse, R86, R20 ;  /* 0x00000056b814723c */ /* 0x040fe20000001814 */
[----:B------:R-:W2:Y:S07]  /*26f0*/  LDSM.16.M88.4 R84, [R211+0xd900] ;  /* 0x00d90000d354783b */ /* 0x000eae0000000200 */
[C---:B-1----:R-:W-:Y:S08]  /*2700*/  HMMA.16816.F32 R44, R184.reuse, R72, R44 ;  /* 0x00000048b82c723c */ /* 0x042ff0000000182c */
[C---:B------:R-:W-:Y:S08]  /*2710*/  HMMA.16816.F32 R16, R184.reuse, R80, R16 ;  /* 0x00000050b810723c */ /* 0x040ff00000001810 */
[C---:B------:R-:W-:Y:S01]  /*2720*/  HMMA.16816.F32 R56, R184.reuse, R82, R56 ;  /* 0x00000052b838723c */ /* 0x040fe20000001838 */
[----:B------:R-:W-:Y:S07]  /*2730*/  LDSM.16.M88.4 R80, [R202+0x3000] ;  /* 0x00300000ca50783b */ /* 0x000fee0000000200 */
[C---:B------:R-:W-:Y:S08]  /*2740*/  HMMA.16816.F32 R52, R184.reuse, R76, R52 ;  /* 0x0000004cb834723c */ /* 0x040ff00000001834 */
[C---:B------:R-:W-:Y:S01]  /*2750*/  HMMA.16816.F32 R48, R184.reuse, R78, R48 ;  /* 0x0000004eb830723c */ /* 0x040fe20000001830 */
[----:B------:R-:W-:Y:S07]  /*2760*/  LDSM.16.M88.4 R76, [R202+0x3800] ;  /* 0x00380000ca4c783b */ /* 0x000fee0000000200 */
[C---:B------:R-:W-:Y:S01]  /*2770*/  HMMA.16816.F32 R40, R184.reuse, R74, R40 ;  /* 0x0000004ab828723c */ /* 0x040fe20000001828 */
[----:B------:R-:W-:Y:S07]  /*2780*/  LDSM.16.M88.4 R72, [R202+0x4000] ;  /* 0x00400000ca48783b */ /* 0x000fee0000000200 */
[C---:B--2---:R-:W-:Y:S08]  /*2790*/  HMMA.16816.F32 R36, R184.reuse, R68, R36 ;  /* 0x00000044b824723c */ /* 0x044ff00000001824 */
[----:B------:R-:W-:Y:S01]  /*27a0*/  HMMA.16816.F32 R32, R184, R70, R32 ;  /* 0x00000046b820723c */ /* 0x000fe20000001820 */
[----:B------:R-:W-:Y:S07]  /*27b0*/  LDSM.16.M88.4 R68, [R202+0x4800] ;  /* 0x00480000ca44783b */ /* 0x000fee0000000200 */
[C---:B---3--:R-:W-:Y:S08]  /*27c0*/  HMMA.16816.F32 R8, R188.reuse, R64, R8 ;  /* 0x00000040bc08723c */ /* 0x048ff00000001808 */
[C---:B------:R-:W-:Y:S01]  /*27d0*/  HMMA.16816.F32 R28, R188.reuse, R66, R28 ;  /* 0x00000042bc1c723c */ /* 0x040fe2000000181c */
[----:B------:R-:W1:Y:S07]  /*27e0*/  LDSM.16.M88.4 R64, [R202+0x5000] ;  /* 0x00500000ca40783b */ /* 0x000e6e0000000200 */
[C---:B----4-:R-:W-:Y:S08]  /*27f0*/  HMMA.16816.F32 R24, R188.reuse, R60, R24 ;  /* 0x0000003cbc18723c */ /* 0x050ff00000001818 */
[----:B------:R-:W-:Y:S01]  /*2800*/  HMMA.16816.F32 R20, R188, R62, R20 ;  /* 0x0000003ebc14723c */ /* 0x000fe20000001814 */
[----:B------:R-:W2:Y:S01]  /*2810*/  LDSM.16.M88.4 R60, [R202+0x5800] ;  /* 0x00580000ca3c783b */ /* 0x000ea20000000200 */
[----:B------:R-:W-:-:S06]  /*2820*/  DEPBAR.LE SB0, 0x0 ;  /* 0x000080000000791a */ /* 0x000fcc0000000000 */
        /* <DEDUP_REMOVED lines=17> */
[C---:B------:R-:W-:Y:S07]  /*2940*/  HMMA.16816.F32 R64, R192.reuse, R66, R40 ;  /* 0x00000042c040723c */ /* 0x040fee0000001828 */
[----:B------:R-:W-:Y:S01]  /*2950*/  SHF.R.S32.HI R40, RZ, 0x1f, R231 ;  /* 0x0000001fff287819 */ /* 0x000fe200000114e7 */
[C---:B--2---:R-:W-:Y:S08]  /*2960*/  HMMA.16816.F32 R36, R192.reuse, R60, R36 ;  /* 0x0000003cc024723c */ /* 0x044ff00000001824 */
[----:B------:R-:W-:Y:S01]  /*2970*/  HMMA.16816.F32 R32, R192, R62, R32 ;  /* 0x0000003ec020723c */ /* 0x000fe20000001820 */
[----:B------:R-:W-:Y:S06]  /*2980*/  BAR.SYNC.DEFER_BLOCKING 0x0 ;  /* 0x0000000000007b1d */ /* 0x000fec0000010000 */
[----:B------:R-:W-:Y:S05]  /*2990*/  @!P0 BRA `(.L_x_23) ;  /* 0x000003d000008947 */ /* 0x000fea0003800000 */
[----:B------:R-:W-:Y:S01]  /*29a0*/  IADD3 R217, R219, R12, R220 ;  /* 0x0000000cdbd97210 */ /* 0x000fe20007ffe0dc */
[----:B------:R-:W-:-:S03]  /*29b0*/  IMAD.MOV.U32 R216, RZ, RZ, RZ ;  /* 0x000000ffffd87224 */ /* 0x000fc600078e00ff */
[----:B------:R-:W-:-:S05]  /*29c0*/  IADD3 R217, R217, -0x60, RZ ;  /* 0xffffffa0d9d97810 */ /* 0x000fca0007ffe0ff */
[----:B------:R-:W-:-:S04]  /*29d0*/  @P3 IMAD.HI.U32 R4, R217, c[0x0][0x2bc], RZ ;  /* 0x0000af00d9043a27 */ /* 0x000fc800078e00ff */
[----:B------:R-:W-:Y:S01]  /*29e0*/  IMAD.MOV.U32 R0, RZ, RZ, R217 ;  /* 0x000000ffff007224 */ /* 0x000fe200078e00d9 */
[----:B------:R-:W-:-:S04]  /*29f0*/  @P3 SHF.R.U32.HI R0, RZ, c[0x0][0x2c0], R4 ;  /* 0x0000b000ff003a19 */ /* 0x000fc80000011604 */
[----:B------:R-:W-:-:S04]  /*2a00*/  @!P1 IADD3 R7, P0, R0, UR12, RZ ;  /* 0x0000000c00079c10 */ /* 0x000fc8000ff1e0ff */
[----:B------:R-:W-:Y:S02]  /*2a10*/  @!P1 LEA.HI.X.SX32 R4, R0, UR7, 0x1, P0 ;  /* 0x0000000700049c11 */ /* 0x000fe400080f0eff */
[----:B------:R-:W-:-:S04]  /*2a20*/  @!P1 LEA R6, P0, R7, c[0x0][0x2a0], 0x2 ;  /* 0x0000a80007069a11 */ /* 0x000fc800078010ff */
[----:B------:R-:W-:-:S05]  /*2a30*/  @!P1 LEA.HI.X R7, R7, c[0x0][0x2a4], R4, 0x2, P0 ;  /* 0x0000a90007079a11 */ /* 0x000fca00000f1404 */
[----:B------:R-:W2:Y:S01]  /*2a40*/  @!P1 LDG.E R216, [R6.64] ;  /* 0x0000000e06d89981 */ /* 0x000ea2000c1e1900 */
[----:B------:R-:W-:Y:S01]  /*2a50*/  IMAD.MOV R0, RZ, RZ, -R0 ;  /* 0x000000ffff007224 */ /* 0x000fe200078e0a00 */
[----:B------:R-:W-:Y:S02]  /*2a60*/  IADD3 R63, -R232, 0x10, RZ ;  /* 0x00000010e83f7810 */ /* 0x000fe40007ffe1ff */
[----:B------:R-:W-:Y:S01]  /*2a70*/  SHF.L.U64.HI R12, R231, 0x1, R40 ;  /* 0x00000001e70c7819 */ /* 0x000fe20000010228 */
[----:B------:R-:W-:Y:S01]  /*2a80*/  IMAD R217, R0, c[0x0][0x2b8], R217 ;  /* 0x0000ae0000d97a24 */ /* 0x000fe200078e02d9 */
[----:B------:R-:W-:-:S03]  /*2a90*/  LOP3.LUT R63, R63, 0xf, RZ, 0xc0, !PT ;  /* 0x0000000f3f3f7812 */ /* 0x000fc600078ec0ff */
[----:B------:R-:W-:Y:S01]  /*2aa0*/  IMAD.WIDE.U32 R42, R217, c[0x0][0x1e0], RZ ;  /* 0x00007800d92a7a25 */ /* 0x000fe200078e00ff */
[----:B------:R-:W-:-:S05]  /*2ab0*/  SHF.R.S32.HI R0, RZ, 0x1f, R217 ;  /* 0x0000001fff007819 */ /* 0x000fca00000114d9 */
[----:B------:R-:W-:-:S04]  /*2ac0*/  IMAD R0, R0, c[0x0][0x1e0], RZ ;  /* 0x0000780000007a24 */ /* 0x000fc800078e02ff */
[----:B------:R-:W-:-:S04]  /*2ad0*/  IMAD R41, R217, c[0x0][0x1e4], R0 ;  /* 0x00007900d9297a24 */ /* 0x000fc800078e0200 */
        /* <DEDUP_REMOVED lines=10> */
[----:B------:R-:W-:Y:S02]  /*2b80*/  LEA R4, P0, R70, c[0x0][0x1c8], 0x1 ;  /* 0x0000720046047a11 */ /* 0x000fe400078008ff */
[----:B------:R-:W-:Y:S02]  /*2b90*/  LOP3.LUT R68, R68, 0xf, RZ, 0xc0, !PT ;  /* 0x0000000f44447812 */ /* 0x000fe400078ec0ff */
[----:B------:R-:W-:Y:S01]  /*2ba0*/  LEA.HI.X R70, R70, c[0x0][0x1cc], R7, 0x1, P0 ;  /* 0x0000730046467a11 */ /* 0x000fe200000f0c07 */
[----:B------:R-:W1:Y:S01]  /*2bb0*/  SHFL.IDX PT, R62, R4, 0x2, 0x181f ;  /* 0x00581f00043e7f89 */ /* 0x000e6200000e0000 */
[----:B------:R-:W-:-:S03]  /*2bc0*/  IMAD.SHL.U32 R7, R231, 0x2, RZ ;  /* 0x00000002e7077824 */ /* 0x000fc600078e00ff */
[----:B------:R-:W2:Y:S04]  /*2bd0*/  SHFL.IDX PT, R41, R70, 0x2, 0x181f ;  /* 0x00581f0046297f89 */ /* 0x000ea800000e0000 */
[----:B------:R-:W-:Y:S04]  /*2be0*/  SHFL.IDX PT, R60, R4, RZ, 0x181f ;  /* 0x00181fff043c7589 */ /* 0x000fe800000e0000 */
[----:B------:R3:W4:Y:S04]  /*2bf0*/  SHFL.IDX PT, R42, R4, 0x1, 0x181f ;  /* 0x00381f00042a7f89 */ /* 0x00072800000e0000 */
[----:B------:R-:W-:Y:S04]  /*2c00*/  SHFL.IDX PT, R61, R70, RZ, 0x181f ;  /* 0x00181fff463d7589 */ /* 0x000fe800000e0000 */
[----:B------:R5:W5:Y:S01]  /*2c10*/  SHFL.IDX PT, R43, R70, 0x1, 0x181f ;  /* 0x00381f00462b7f89 */ /* 0x000b6200000e0000 */
[----:B-1----:R-:W-:-:S04]  /*2c20*/  IADD3 R68, P2, P0, R68, R62, R7 ;  /* 0x0000003e44447210 */ /* 0x002fc8000785e007 */
[----:B--2---:R-:W-:Y:S02]  /*2c30*/  IADD3.X R69, RZ, R41, R12, P2, P0 ;  /* 0x00000029ff457210 */ /* 0x004fe400017e040c */
[----:B------:R-:W-:Y:S02]  /*2c40*/  IADD3 R62, P2, P0, R63, R62, R0 ;  /* 0x0000003e3f3e7210 */ /* 0x000fe4000785e000 */
[----:B---3--:R-:W-:-:S04]  /*2c50*/  SHF.L.U64.HI R4, R230, 0x1, R233 ;  /* 0x00000001e6047819 */ /* 0x008fc800000102e9 */
[----:B------:R-:W-:Y:S02]  /*2c60*/  IADD3.X R63, RZ, R41, R4, P2, P0 ;  /* 0x00000029ff3f7210 */ /* 0x000fe400017e0404 */
[-C--:B----4-:R-:W-:Y:S02]  /*2c70*/  IADD3 R72, P0, R42, R7.reuse, RZ ;  /* 0x000000072a487210 */ /* 0x090fe40007f1e0ff */
[C---:B-----5:R-:W-:Y:S02]  /*2c80*/  IADD3 R70, P6, R60.reuse, R7, RZ ;  /* 0x000000073c467210 */ /* 0x060fe40007fde0ff */
[-C--:B------:R-:W-:Y:S01]  /*2c90*/  IADD3 R60, P2, R60, R0.reuse, RZ ;  /* 0x000000003c3c7210 */ /* 0x080fe20007f5e0ff */
[--C-:B------:R-:W-:Y:S01]  /*2ca0*/  IMAD.X R73, R43, 0x1, R12.reuse, P0 ;  /* 0x000000012b497824 */ /* 0x100fe200000e060c */
[----:B------:R-:W-:Y:S01]  /*2cb0*/  ISETP.NE.U32.AND P0, PT, R232, RZ, PT ;  /* 0x000000ffe800720c */ /* 0x000fe20003f05070 */
[C---:B------:R-:W-:Y:S01]  /*2cc0*/  IMAD.X R71, R61.reuse, 0x1, R12, P6 ;  /* 0x000000013d477824 */ /* 0x040fe200030e060c */
[----:B------:R-:W-:Y:S01]  /*2cd0*/  IADD3 R42, P6, R42, R0, RZ ;  /* 0x000000002a2a7210 */ /* 0x000fe20007fde0ff */
[----:B------:R-:W-:Y:S01]  /*2ce0*/  IMAD.X R61, R61, 0x1, R4, P2 ;  /* 0x000000013d3d7824 */ /* 0x000fe200010e0604 */
[----:B------:R-:W-:-:S02]  /*2cf0*/  ISETP.NE.U32.AND P2, PT, R6, RZ, PT ;  /* 0x000000ff0600720c */ /* 0x000fc40003f45070 */
[----:B------:R1:W-:Y:S01]  /*2d00*/  LDGSTS.E.BYPASS.LTC128B.128 [R218+0x8100], [R70.64], !P5 ;  /* 0x0810000046da7fae */ /* 0x0003e2000e901d4e */
[----:B------:R-:W-:-:S03]  /*2d10*/  IMAD.X R43, R43, 0x1, R4, P6 ;  /* 0x000000012b2b7824 */ /* 0x000fc600030e0604 */
[----:B------:R1:W-:Y:S04]  /*2d20*/  LDGSTS.E.BYPASS.LTC128B.128 [R218+0xb100], [R60.64], !P4 ;  /* 0x0b1000003cda7fae */ /* 0x0003e8000e101d4e */
[----:B------:R1:W-:Y:S04]  /*2d30*/  LDGSTS.E.BYPASS.LTC128B.128 [R218+0x9100], [R72.64], !P5 ;  /* 0x0910000048da7fae */ /* 0x0003e8000e901d4e */
[----:B------:R1:W-:Y:S04]  /*2d40*/  LDGSTS.E.BYPASS.LTC128B.128 [R218+0xc100], [R42.64], !P4 ;  /* 0x0c1000002ada7fae */ /* 0x0003e8000e101d4e */
[----:B------:R1:W-:Y:S04]  /*2d50*/  LDGSTS.E.BYPASS.LTC128B.128.ZFILL [R218+0xa100], [R68.64], P2 ;  /* 0x0a10000044da7fae */ /* 0x0003e80009141d4e */
[----:B------:R1:W-:Y:S02]  /*2d60*/  LDGSTS.E.BYPASS.LTC128B.128.ZFILL [R218+0xd100], [R62.64], P0 ;  /* 0x0d1000003eda7fae */ /* 0x0003e40008141d4e */
.L_x_23:
[----:B------:R-:W-:Y:S01]  /*2d70*/  LOP3.LUT R7, R102, 0xffffffe0, RZ, 0xc0, !PT ;  /* 0xffffffe066077812 */ /* 0x000fe200078ec0ff */
[----:B------:R-:W-:Y:S01]  /*2d80*/  ULDC UR17, c[0x0][0x324] ;  /* 0x0000c90000117ab9 */ /* 0x000fe20000000800 */
[----:B------:R-:W-:Y:S01]  /*2d90*/  LEA.HI R41, R103, R100, RZ, 0x2 ;  /* 0x0000006467297211 */ /* 0x000fe200078f10ff */
[----:B------:R-:W-:Y:S01]  /*2da0*/  ULOP3.LUT UR17, URZ, UR17, URZ, 0x33, !UPT ;  /* 0x000000113f117292 */ /* 0x000fe2000f8e333f */
[----:B------:R-:W-:Y:S01]  /*2db0*/  SHF.R.S32.HI R12, RZ, 0x1f, R101 ;  /* 0x0000001fff0c7819 */ /* 0x000fe20000011465 */
[----:B------:R-:W-:Y:S01]  /*2dc0*/  IMAD.IADD R4, R100, 0x1, -R7 ;  /* 0x0000000164047824 */ /* 0x000fe200078e0a07 */
[----:B------:R-:W-:Y:S01]  /*2dd0*/  LOP3.LUT R41, R41, 0xfffffffc, RZ, 0xc0, !PT ;  /* 0xfffffffc29297812 */ /* 0x000fe200078ec0ff */
[----:B------:R-:W0:Y:S01]  /*2de0*/  LDGDEPBAR ;  /* 0x00000000000079af */ /* 0x000e220000000000 */
[----:B------:R-:W-:-:S02]  /*2df0*/  LEA.HI R12, R12, R101, RZ, 0x3 ;  /* 0x000000650c0c7211 */ /* 0x000fc400078f18ff */
[----:B------:R-:W-:Y:S01]  /*2e00*/  SHF.R.S32.HI R7, RZ, 0x1f, R4 ;  /* 0x0000001fff077819 */ /* 0x000fe20000011404 */
[----:B------:R-:W-:Y:S01]  /*2e10*/  IMAD.IADD R100, R100, 0x1, -R41 ;  /* 0x0000000164647824 */ /* 0x000fe200078e0a29 */
[----:B------:R-:W-:Y:S02]  /*2e20*/  LOP3.LUT R12, R12, 0xffffff8, RZ, 0xc0, !PT ;  /* 0x0ffffff80c0c7812 */ /* 0x000fe400078ec0ff */
[----:B------:R-:W-:Y:S02]  /*2e30*/  LEA.HI R0, R7, R4, RZ, 0x2 ;  /* 0x0000000407007211 */ /* 0x000fe400078f10ff */
[----:B------:R-:W-:Y:S01]  /*2e40*/  LEA.HI R6, R100, R100, RZ, 0x1 ;  /* 0x0000006464067211 */ /* 0x000fe200078f08ff */
[----:B------:R-:W-:Y:S01]  /*2e50*/  IMAD.IADD R12, R101, 0x1, -R12 ;  /* 0x00000001650c7824 */ /* 0x000fe200078e0a0c */
[----:B------:R-:W-:Y:S02]  /*2e60*/  PLOP3.LUT P2, PT, PT, PT, UP2, 0x80, 0x0 ;  /* 0x000000000000781c */ /* 0x000fe40003f4f028 */
[----:B------:R-:W-:-:S02]  /*2e70*/  LEA.HI.SX32 R7, R0, UR19, 0x1e ;  /* 0x0000001300077c11 */ /* 0x000fc4000f8ff2ff */
[----:B------:R-:W-:Y:S02]  /*2e80*/  LOP3.LUT R41, R6, 0x1ffffffe, RZ, 0xc0, !PT ;  /* 0x1ffffffe06297812 */ /* 0x000fe400078ec0ff */
[----:B------:R-:W-:Y:S01]  /*2e90*/  PLOP3.LUT P0, PT, PT, PT, UP2, 0x80, 0x0 ;  /* 0x000000000000781c */ /* 0x000fe20003f0f028 */
[----:B------:R-:W-:Y:S02]  /*2ea0*/  IMAD R7, R12, 0x10, R7 ;  /* 0x000000100c077824 */ /* 0x000fe400078e0207 */
[----:B------:R-:W-:Y:S01]  /*2eb0*/  IMAD.IADD R100, R100, 0x1, -R41 ;  /* 0x0000000164647824 */ /* 0x000fe200078e0a29 */
[----:B------:R-:W-:-:S03]  /*2ec0*/  LOP3.LUT R41, R0, 0x7ffffffc, RZ, 0xc0, !PT ;  /* 0x7ffffffc00297812 */ /* 0x000fc600078ec0ff */
[----:B------:R-:W-:Y:S02]  /*2ed0*/  IMAD R221, R100, 0x8, R7 ;  /* 0x0000000864dd7824 */ /* 0x000fe400078e0207 */
[----:B------:R-:W-:Y:S02]  /*2ee0*/  IMAD.IADD R41, R4, 0x1, -R41 ;  /* 0x0000000104297824 */ /* 0x000fe400078e0a29 */
[----:B------:R-:W-:-:S04]  /*2ef0*/  @P2 IMAD.HI.U32 R6, R221, c[0x0][0x2c8], RZ ;  /* 0x0000b200dd062a27 */ /* 0x000fc800078e00ff */
[----:B------:R-:W-:Y:S01]  /*2f00*/  IMAD.MOV.U32 R7, RZ, RZ, R221 ;  /* 0x000000ffff077224 */ /* 0x000fe200078e00dd */
[----:B------:R-:W-:Y:S01]  /*2f10*/  @P0 SHF.R.U32.HI R7, RZ, c[0x0][0x2cc], R6 ;  /* 0x0000b300ff070a19 */ /* 0x000fe20000011606 */
[----:B------:R-:W-:Y:S01]  /*2f20*/  IMAD.SHL.U32 R222, R41, 0x2, RZ ;  /* 0x0000000229de7824 */ /* 0x000fe200078e00ff */
[----:B------:R-:W-:Y:S01]  /*2f30*/  PLOP3.LUT P0, PT, PT, PT, UP1, 0x40, 0x0 ;  /* 0x000000000000781c */ /* 0x000fe20003f0e818 */
[----:B------:R-:W-:Y:S02]  /*2f40*/  IMAD.MOV.U32 R4, RZ, RZ, c[0x0][0x2ac] ;  /* 0x0000ab00ff047624 */ /* 0x000fe400078e00ff */
[----:B------:R-:W2:Y:S01]  /*2f50*/  SHFL.IDX PT, R0, R7, RZ, 0x1c1f ;  /* 0x001c1fff07007589 */ /* 0x000ea200000e0000 */
[----:B-1----:R-:W-:Y:S01]  /*2f60*/  IADD3 R43, -R222, 0x1, R15 ;  /* 0x00000001de2b7810 */ /* 0x002fe20007ffe10f */
[----:B------:R-:W-:Y:S02]  /*2f70*/  IMAD R41, R4, c[0x0][0x1d0], R13 ;  /* 0x0000740004297a24 */ /* 0x000fe400078e020d */
[--C-:B------:R-:W-:Y:S01]  /*2f80*/  IMAD.IADD R15, R13, 0x1, -R222.reuse ;  /* 0x000000010d0f7824 */ /* 0x100fe200078e0ade */
[----:B------:R-:W-:Y:S01]  /*2f90*/  IADD3 R43, R43, -c[0x0][0x168], RZ ;  /* 0x80005a002b2b7a10 */ /* 0x000fe20007ffe0ff */
[----:B------:R-:W-:-:S03]  /*2fa0*/  IMAD.IADD R41, R41, 0x1, -R222 ;  /* 0x0000000129297824 */ /* 0x000fc600078e0ade */
[C---:B------:R-:W-:Y:S02]  /*2fb0*/  IADD3 R60, R43.reuse, c[0x0][0x328], RZ ;  /* 0x0000ca002b3c7a10 */ /* 0x040fe40007ffe0ff */
[----:B------:R-:W-:-:S03]  /*2fc0*/  IADD3 R43, R43, UR17, RZ ;  /* 0x000000112b2b7c10 */ /* 0x000fc6000fffe0ff */
[--C-:B--2---:R-:W-:Y:S02]  /*2fd0*/  IMAD.IADD R62, R60, 0x1, R0.reuse ;  /* 0x000000013c3e7824 */ /* 0x104fe400078e0200 */
[----:B------:R-:W-:-:S03]  /*2fe0*/  IMAD.IADD R61, R43, 0x1, R0 ;  /* 0x000000012b3d7824 */ /* 0x000fc600078e0200 */
[----:B------:R-:W-:Y:S01]  /*2ff0*/  IMNMX R62, R62, R41, PT ;  /* 0x000000293e3e7217 */ /* 0x000fe20003800200 */
[----:B------:R-:W-:Y:S05]  /*3000*/  @P0 BRA `(.L_x_24) ;  /* 0x0000015000000947 */ /* 0x000fea0003800000 */
[----:B------:R-:W-:Y:S01]  /*3010*/  IMAD.U32 R63, RZ, RZ, UR8 ;  /* 0x00000008ff3f7e24 */ /* 0x000fe2000f8e00ff */
[----:B------:R-:W-:Y:S04]  /*3020*/  BSSY B0, `(.L_x_25) ;  /* 0x000000f000007945 */ /* 0x000fe80003800000 */
[----:B------:R-:W-:-:S04]  /*3030*/  IADD3 R4, R63, -c[0x0][0x168], R0 ;  /* 0x80005a003f047a10 */ /* 0x000fc80007ffe000 */
        /* <DEDUP_REMOVED lines=9> */
.L_x_26:
[----:B------:R-:W-:-:S04]  /*30d0*/  MOV R0, c[0x0][0x32c] ;  /* 0x0000cb0000007a02 */ /* 0x000fc80000000f00 */
[----:B------:R-:W-:-:S13]  /*30e0*/  ISETP.NE.AND P0, PT, R0, 0x1, PT ;  /* 0x000000010000780c */ /* 0x000fda0003f05270 */
[----:B------:R-:W-:-:S05]  /*30f0*/  @P0 IMAD.HI.U32 R0, R4, c[0x0][0x330], RZ ;  /* 0x0000cc0004000a27 */ /* 0x000fca00078e00ff */
[----:B------:R-:W-:Y:S02]  /*3100*/  @P0 SHF.R.U32.HI R4, RZ, c[0x0][0x334], R0 ;  /* 0x0000cd00ff040a19 */ /* 0x000fe40000011600 */
.L_x_27:
[----:B------:R-:W-:Y:S05]  /*3110*/  BSYNC B0 ;  /* 0x0000000000007941 */ /* 0x000fea0003800000 */
.L_x_25:
[----:B------:R-:W-:-:S05]  /*3120*/  IMAD R4, R4, c[0x0][0x32c], R15 ;  /* 0x0000cb0004047a24 */ /* 0x000fca00078e020f */
[----:B------:R-:W-:Y:S02]  /*3130*/  IADD3 R63, R4, c[0x0][0x32c], RZ ;  /* 0x0000cb00043f7a10 */ /* 0x000fe40007ffe0ff */
[----:B------:R-:W-:Y:S02]  /*3140*/  IMNMX R61, R61, R4, !PT ;  /* 0x000000043d3d7217 */ /* 0x000fe40007800200 */
[----:B------:R-:W-:Y:S02]  /*3150*/  IMNMX R62, R62, R63, PT ;  /* 0x0000003f3e3e7217 */ /* 0x000fe40003800200 */
.L_x_24:
[C---:B------:R-:W-:Y:S01]  /*3160*/  ISETP.GE.AND P0, PT, R13.reuse, 0x2, PT ;  /* 0x000000020d00780c */ /* 0x040fe20003f06270 */
[----:B------:R-:W1:Y:S01]  /*3170*/  SHFL.IDX PT, R7, R7, 0x1, 0x1c1f ;  /* 0x003c1f0007077f89 */ /* 0x000e6200000e0000 */
[----:B------:R-:W-:Y:S02]  /*3180*/  ISETP.GE.AND P2, PT, R13, 0x9, PT ;  /* 0x000000090d00780c */ /* 0x000fe40003f46270 */
[----:B------:R-:W-:Y:S02]  /*3190*/  P2R R0, PR, RZ, 0x1 ;  /* 0x00000001ff007803 */ /* 0x000fe40000000000 */
[----:B------:R-:W-:-:S02]  /*31a0*/  ISETP.GT.AND P0, PT, R61, 0x1, !P0 ;  /* 0x000000013d00780c */ /* 0x000fc40004704270 */
[----:B------:R-:W-:Y:S02]  /*31b0*/  P2R R75, PR, RZ, 0x4 ;  /* 0x00000004ff4b7803 */ /* 0x000fe40000000000 */
[----:B------:R-:W-:Y:S02]  /*31c0*/  ISETP.LT.OR P0, PT, R62, 0x2, P0 ;  /* 0x000000023e00780c */ /* 0x000fe40000701670 */
[----:B------:R-:W-:Y:S02]  /*31d0*/  ISETP.GE.AND P6, PT, R13, 0x59, PT ;  /* 0x000000590d00780c */ /* 0x000fe40003fc6270 */
[----:B------:R-:W-:Y:S02]  /*31e0*/  FSEL R12, R9, -INF , !P0 ;  /* 0xff800000090c7808 */ /* 0x000fe40004000000 */
[----:B------:R-:W-:Y:S02]  /*31f0*/  ISETP.GT.AND P0, PT, R61, 0x8, !P2 ;  /* 0x000000083d00780c */ /* 0x000fe40005704270 */
[----:B------:R-:W-:-:S02]  /*3200*/  ISETP.GE.AND P2, PT, R13, 0xa, PT ;  /* 0x0000000a0d00780c */ /* 0x000fc40003f46270 */
[----:B------:R-:W-:Y:S02]  /*3210*/  ISETP.LT.OR P0, PT, R62, 0x9, P0 ;  /* 0x000000093e00780c */ /* 0x000fe40000701670 */
[----:B------:R-:W-:Y:S02]  /*3220*/  P2R R74, PR, RZ, 0x4 ;  /* 0x00000004ff4a7803 */ /* 0x000fe40000000000 */
[----:B------:R-:W-:Y:S01]  /*3230*/  FSEL R42, R28, -INF , !P0 ;  /* 0xff8000001c2a7808 */ /* 0x000fe20004000000 */
[--C-:B-1----:R-:W-:Y:S01]  /*3240*/  IMAD.IADD R60, R60, 0x1, R7.reuse ;  /* 0x000000013c3c7824 */ /* 0x102fe200078e0207 */
[----:B------:R-:W-:Y:S01]  /*3250*/  ISETP.GT.AND P0, PT, R61, 0x9, !P2 ;  /* 0x000000093d00780c */ /* 0x000fe20005704270 */
[----:B------:R-:W-:Y:S01]  /*3260*/  IMAD.IADD R43, R43, 0x1, R7 ;  /* 0x000000012b2b7824 */ /* 0x000fe200078e0207 */
[----:B------:R-:W-:Y:S02]  /*3270*/  ISETP.GE.AND P2, PT, R13, 0x11, PT ;  /* 0x000000110d00780c */ /* 0x000fe40003f46270 */
[----:B------:R-:W-:-:S02]  /*3280*/  ISETP.LT.OR P0, PT, R62, 0xa, P0 ;  /* 0x0000000a3e00780c */ /* 0x000fc40000701670 */
[----:B------:R-:W-:Y:S02]  /*3290*/  P2R R73, PR, RZ, 0x4 ;  /* 0x00000004ff497803 */ /* 0x000fe40000000000 */
[----:B------:R-:W-:Y:S02]  /*32a0*/  FSEL R28, R29, -INF , !P0 ;  /* 0xff8000001d1c7808 */ /* 0x000fe40004000000 */
[----:B------:R-:W-:Y:S02]  /*32b0*/  ISETP.GT.AND P0, PT, R61, 0x10, !P2 ;  /* 0x000000103d00780c */ /* 0x000fe40005704270 */
[----:B------:R-:W-:Y:S02]  /*32c0*/  ISETP.GE.AND P2, PT, R13, 0x12, PT ;  /* 0x000000120d00780c */ /* 0x000fe40003f46270 */
[----:B------:R-:W-:Y:S02]  /*32d0*/  ISETP.LT.OR P0, PT, R62, 0x11, P0 ;  /* 0x000000113e00780c */ /* 0x000fe40000701670 */
[----:B------:R-:W-:-:S02]  /*32e0*/  P2R R72, PR, RZ, 0x4 ;  /* 0x00000004ff487803 */ /* 0x000fc40000000000 */
[----:B------:R-:W-:Y:S02]  /*32f0*/  FSEL R24, R24, -INF , !P0 ;  /* 0xff80000018187808 */ /* 0x000fe40004000000 */
[----:B------:R-:W-:Y:S02]  /*3300*/  ISETP.GT.AND P0, PT, R61, 0x11, !P2 ;  /* 0x000000113d00780c */ /* 0x000fe40005704270 */
[----:B------:R-:W-:Y:S02]  /*3310*/  ISETP.GE.AND P2, PT, R13, 0x19, PT ;  /* 0x000000190d00780c */ /* 0x000fe40003f46270 */
[----:B------:R-:W-:Y:S02]  /*3320*/  ISETP.LT.OR P0, PT, R62, 0x12, P0 ;  /* 0x000000123e00780c */ /* 0x000fe40000701670 */
[----:B------:R-:W-:Y:S02]  /*3330*/  P2R R71, PR, RZ, 0x4 ;  /* 0x00000004ff477803 */ /* 0x000fe40000000000 */
[----:B------:R-:W-:-:S02]  /*3340*/  FSEL R6, R25, -INF , !P0 ;  /* 0xff80000019067808 */ /* 0x000fc40004000000 */
[----:B------:R-:W-:Y:S02]  /*3350*/  ISETP.GT.AND P0, PT, R61, 0x18, !P2 ;  /* 0x000000183d00780c */ /* 0x000fe40005704270 */
[----:B------:R-:W-:Y:S02]  /*3360*/  ISETP.GE.AND P2, PT, R13, 0x1a, PT ;  /* 0x0000001a0d00780c */ /* 0x000fe40003f46270 */
[----:B------:R-:W-:Y:S02]  /*3370*/  ISETP.LT.OR P0, PT, R62, 0x19, P0 ;  /* 0x000000193e00780c */ /* 0x000fe40000701670 */
[----:B------:R-:W-:Y:S02]  /*3380*/  P2R R9, PR, RZ, 0x4 ;  /* 0x00000004ff097803 */ /* 0x000fe40000000000 */
[----:B------:R-:W-:Y:S02]  /*3390*/  FSEL R4, R20, -INF , !P0 ;  /* 0xff80000014047808 */ /* 0x000fe40004000000 */
[----:B------:R-:W-:-:S02]  /*33a0*/  ISETP.GT.AND P0, PT, R61, 0x19, !P2 ;  /* 0x000000193d00780c */ /* 0x000fc40005704270 */
[----:B------:R-:W-:Y:S02]  /*33b0*/  ISETP.GE.AND P2, PT, R13, 0x21, PT ;  /* 0x000000210d00780c */ /* 0x000fe40003f46270 */
[----:B------:R-:W-:Y:S02]  /*33c0*/  ISETP.LT.OR P0, PT, R62, 0x1a, P0 ;  /* 0x0000001a3e00780c */ /* 0x000fe40000701670 */
[----:B------:R-:W-:Y:S02]  /*33d0*/  P2R R70, PR, RZ, 0x4 ;  /* 0x00000004ff467803 */ /* 0x000fe40000000000 */
[----:B------:R-:W-:Y:S02]  /*33e0*/  FSEL R20, R21, -INF , !P0 ;  /* 0xff80000015147808 */ /* 0x000fe40004000000 */
[----:B------:R-:W-:Y:S02]  /*33f0*/  ISETP.GT.AND P0, PT, R61, 0x20, !P2 ;  /* 0x000000203d00780c */ /* 0x000fe40005704270 */
[----:B------:R-:W-:-:S02]  /*3400*/  ISETP.GE.AND P2, PT, R13, 0x22, PT ;  /* 0x000000220d00780c */ /* 0x000fc40003f46270 */
[----:B------:R-:W-:Y:S02]  /*3410*/  ISETP.LT.OR P0, PT, R62, 0x21, P0 ;  /* 0x000000213e00780c */ /* 0x000fe40000701670 */
[----:B------:R-:W-:Y:S02]  /*3420*/  P2R R69, PR, RZ, 0x4 ;  /* 0x00000004ff457803 */ /* 0x000fe40000000000 */
[----:B------:R-:W-:Y:S02]  /*3430*/  FSEL R120, R16, -INF , !P0 ;  /* 0xff80000010787808 */ /* 0x000fe40004000000 */
[----:B------:R-:W-:Y:S02]  /*3440*/  ISETP.GT.AND P0, PT, R61, 0x21, !P2 ;  /* 0x000000213d00780c */ /* 0x000fe40005704270 */
        /* <DEDUP_REMOVED lines=12> */
[----:B------:R-:W-:Y:S02]  /*3510*/  IMNMX R41, R60, R41, PT ;  /* 0x000000293c297217 */ /* 0x000fe40003800200 */
[----:B------:R-:W-:-:S02]  /*3520*/  FSEL R128, R57, -INF , !P0 ;  /* 0xff80000039807808 */ /* 0x000fc40004000000 */
[----:B------:R-:W-:Y:S02]  /*3530*/  ISETP.GT.AND P0, PT, R61, 0x30, !P2 ;  /* 0x000000303d00780c */ /* 0x000fe40005704270 */
[----:B------:R-:W-:Y:S02]  /*3540*/  P2R R57, PR, RZ, 0x4 ;  /* 0x00000004ff397803 */ /* 0x000fe40000000000 */
[----:B------:R-:W-:Y:S02]  /*3550*/  ISETP.LT.OR P0, PT, R62, 0x31, P0 ;  /* 0x000000313e00780c */ /* 0x000fe40000701670 */
[----:B------:R-:W-:Y:S02]  /*3560*/  ISETP.GE.AND P2, PT, R13, 0x32, PT ;  /* 0x000000320d00780c */ /* 0x000fe40003f46270 */
[----:B------:R-:W-:Y:S02]  /*3570*/  FSEL R158, R52, -INF , !P0 ;  /* 0xff800000349e7808 */ /* 0x000fe40004000000 */
[----:B------:R-:W-:-:S02]  /*3580*/  ISETP.GT.AND P0, PT, R61, 0x31, !P2 ;  /* 0x000000313d00780c */ /* 0x000fc40005704270 */
[----:B------:R-:W-:Y:S02]  /*3590*/  P2R R56, PR, RZ, 0x4 ;  /* 0x00000004ff387803 */ /* 0x000fe40000000000 */
[----:B------:R-:W-:Y:S02]  /*35a0*/  ISETP.LT.OR P0, PT, R62, 0x32, P0 ;  /* 0x000000323e00780c */ /* 0x000fe40000701670 */
[----:B------:R-:W-:Y:S02]  /*35b0*/  ISETP.GE.AND P2, PT, R13, 0x39, PT ;  /* 0x000000390d00780c */ /* 0x000fe40003f46270 */
[----:B------:R-:W-:Y:S02]  /*35c0*/  FSEL R142, R53, -INF , !P0 ;  /* 0xff800000358e7808 */ /* 0x000fe40004000000 */
[----:B------:R-:W-:Y:S02]  /*35d0*/  ISETP.GT.AND P0, PT, R61, 0x38, !P2 ;  /* 0x000000383d00780c */ /* 0x000fe40005704270 */
[----:B------:R-:W-:-:S02]  /*35e0*/  P2R R53, PR, RZ, 0x4 ;  /* 0x00000004ff357803 */ /* 0x000fc40000000000 */
[----:B------:R-:W-:Y:S02]  /*35f0*/  ISETP.LT.OR P0, PT, R62, 0x39, P0 ;  /* 0x000000393e00780c */ /* 0x000fe40000701670 */
[----:B------:R-:W-:Y:S02]  /*3600*/  ISETP.GE.AND P2, PT, R13, 0x3a, PT ;  /* 0x0000003a0d00780c */ /* 0x000fe40003f46270 */
[----:B------:R-:W-:Y:S02]  /*3610*/  FSEL R148, R48, -INF , !P0 ;  /* 0xff80000030947808 */ /* 0x000fe40004000000 */
[----:B------:R-:W-:Y:S02]  /*3620*/  ISETP.GT.AND P0, PT, R61, 0x39, !P2 ;  /* 0x000000393d00780c */ /* 0x000fe40005704270 */
[----:B------:R-:W-:Y:S02]  /*3630*/  P2R R52, PR, RZ, 0x4 ;  /* 0x00000004ff347803 */ /* 0x000fe40000000000 */
[----:B------:R-:W-:-:S02]  /*3640*/  ISETP.LT.OR P0, PT, R62, 0x3a, P0 ;  /* 0x0000003a3e00780c */ /* 0x000fc40000701670 */
[----:B------:R-:W-:Y:S02]  /*3650*/  ISETP.GE.AND P2, PT, R13, 0x41, PT ;  /* 0x000000410d00780c */ /* 0x000fe40003f46270 */
[----:B------:R-:W-:Y:S02]  /*3660*/  FSEL R150, R49, -INF , !P0 ;  /* 0xff80000031967808 */ /* 0x000fe40004000000 */
[----:B------:R-:W-:Y:S02]  /*3670*/  ISETP.GT.AND P0, PT, R61, 0x40, !P2 ;  /* 0x000000403d00780c */ /* 0x000fe40005704270 */
[----:B------:R-:W-:Y:S02]  /*3680*/  P2R R48, PR, RZ, 0x4 ;  /* 0x00000004ff307803 */ /* 0x000fe40000000000 */
[----:B------:R-:W-:Y:S02]  /*3690*/  ISETP.LT.OR P0, PT, R62, 0x41, P0 ;  /* 0x000000413e00780c */ /* 0x000fe40000701670 */
[----:B------:R-:W-:-:S02]  /*36a0*/  ISETP.GE.AND P2, PT, R13, 0x42, PT ;  /* 0x000000420d00780c */ /* 0x000fc40003f46270 */
[----:B------:R-:W-:Y:S02]  /*36b0*/  FSEL R160, R44, -INF , !P0 ;  /* 0xff8000002ca07808 */ /* 0x000fe40004000000 */
[----:B------:R-:W-:Y:S02]  /*36c0*/  ISETP.GT.AND P0, PT, R61, 0x41, !P2 ;  /* 0x000000413d00780c */ /* 0x000fe40005704270 */
[----:B------:R-:W-:Y:S02]  /*36d0*/  P2R R44, PR, RZ, 0x4 ;  /* 0x00000004ff2c7803 */ /* 0x000fe40000000000 */
[----:B------:R-:W-:Y:S02]  /*36e0*/  ISETP.LT.OR P0, PT, R62, 0x42, P0 ;  /* 0x000000423e00780c */ /* 0x000fe40000701670 */
[----:B------:R-:W-:Y:S02]  /*36f0*/  ISETP.GE.AND P2, PT, R13, 0x49, PT ;  /* 0x000000490d00780c */ /* 0x000fe40003f46270 */
        /* <DEDUP_REMOVED lines=21> */
[----:B------:R-:W-:-:S04]  /*3850*/  ISETP.GT.AND P0, PT, R61, 0x58, !P6 ;  /* 0x000000583d00780c */ /* 0x000fc80007704270 */
[----:B------:R-:W-:-:S04]  /*3860*/  ISETP.LT.OR P0, PT, R62, 0x59, P0 ;  /* 0x000000593e00780c */ /* 0x000fc80000701670 */
[----:B------:R-:W-:Y:S02]  /*3870*/  FSEL R136, R32, -INF , !P0 ;  /* 0xff80000020887808 */ /* 0x000fe40004000000 */
[----:B------:R-:W-:Y:S02]  /*3880*/  ISETP.GT.AND P0, PT, R61, RZ, !P2 ;  /* 0x000000ff3d00720c */ /* 0x000fe40005704270 */
[----:B------:R-:W-:Y:S02]  /*3890*/  P2R R32, PR, RZ, 0x4 ;  /* 0x00000004ff207803 */ /* 0x000fe40000000000 */
[----:B------:R-:W-:Y:S02]  /*38a0*/  ISETP.LT.OR P0, PT, R62, 0x1, P0 ;  /* 0x000000013e00780c */ /* 0x000fe40000701670 */
[----:B------:R-:W-:Y:S02]  /*38b0*/  ISETP.GE.AND P2, PT, R13, 0x5a, PT ;  /* 0x0000005a0d00780c */ /* 0x000fe40003f46270 */
[----:B------:R-:W-:-:S02]  /*38c0*/  FSEL R8, R8, -INF , !P0 ;  /* 0xff80000008087808 */ /* 0x000fc40004000000 */
[----:B------:R-:W-:-:S04]  /*38d0*/  ISETP.GT.AND P0, PT, R61, 0x59, !P2 ;  /* 0x000000593d00780c */ /* 0x000fc80005704270 */
[----:B------:R-:W-:-:S04]  /*38e0*/  ISETP.LT.OR P0, PT, R62, 0x5a, P0 ;  /* 0x0000005a3e00780c */ /* 0x000fc80000701670 */
[----:B------:R-:W-:Y:S02]  /*38f0*/  FSEL R134, R33, -INF , !P0 ;  /* 0xff80000021867808 */ /* 0x000fe40004000000 */
[----:B------:R-:W-:-:S13]  /*3900*/  PLOP3.LUT P0, PT, PT, PT, UP1, 0x40, 0x0 ;  /* 0x000000000000781c */ /* 0x000fda0003f0e818 */
        /* <DEDUP_REMOVED lines=13> */
.L_x_30:
[----:B------:R-:W-:-:S04]  /*39e0*/  MOV R7, c[0x0][0x32c] ;  /* 0x0000cb0000077a02 */ /* 0x000fc80000000f00 */
[----:B------:R-:W-:-:S13]  /*39f0*/  ISETP.NE.AND P0, PT, R7, 0x1, PT ;  /* 0x000000010700780c */ /* 0x000fda0003f05270 */
[----:B------:R-:W-:-:S05]  /*3a00*/  @P0 IMAD.HI.U32 R7, R36, c[0x0][0x330], RZ ;  /* 0x0000cc0024070a27 */ /* 0x000fca00078e00ff */
[----:B------:R-:W-:Y:S02]  /*3a10*/  @P0 SHF.R.U32.HI R36, RZ, c[0x0][0x334], R7 ;  /* 0x0000cd00ff240a19 */ /* 0x000fe40000011607 */
.L_x_31:
[----:B------:R-:W-:Y:S05]  /*3a20*/  BSYNC B0 ;  /* 0x0000000000007941 */ /* 0x000fea0003800000 */
.L_x_29:
[----:B------:R-:W-:-:S05]  /*3a30*/  IMAD R60, R36, c[0x0][0x32c], R15 ;  /* 0x0000cb00243c7a24 */ /* 0x000fca00078e020f */
[----:B------:R-:W-:Y:S02]  /*3a40*/  IADD3 R36, R60, c[0x0][0x32c], RZ ;  /* 0x0000cb003c247a10 */ /* 0x000fe40007ffe0ff */
[----:B------:R-:W-:Y:S02]  /*3a50*/  IMNMX R43, R43, R60, !PT ;  /* 0x0000003c2b2b7217 */ /* 0x000fe40007800200 */
[----:B------:R-:W-:Y:S02]  /*3a60*/  IMNMX R41, R41, R36, PT ;  /* 0x0000002429297217 */ /* 0x000fe40003800200 */
.L_x_28:
[----:B------:R-:W-:Y:S01]  /*3a70*/  ISETP.NE.AND P0, PT, R75, RZ, PT ;  /* 0x000000ff4b00720c */ /* 0x000fe20003f05270 */
[----:B------:R-:W-:Y:S01]  /*3a80*/  IMAD.SHL.U32 R212, R2, 0x2, RZ ;  /* 0x0000000202d47824 */ /* 0x000fe200078e00ff */
[----:B------:R-:W-:Y:S01]  /*3a90*/  FMNMX.FTZ R13, R8, R12, !PT ;  /* 0x0000000c080d7209 */ /* 0x000fe20007810000 */
[----:B------:R-:W-:Y:S01]  /*3aa0*/  ULDC.64 UR4, c[0x0][0x2c8] ;  /* 0x0000b20000047ab9 */ /* 0x000fe20000000a00 */
[----:B------:R-:W-:Y:S01]  /*3ab0*/  ISETP.GT.AND P0, PT, R43, 0x8, !P0 ;  /* 0x000000082b00780c */ /* 0x000fe20004704270 */
[----:B------:R-:W-:Y:S01]  /*3ac0*/  IMAD R210, R5, 0x2, R212 ;  /* 0x0000000205d27824 */ /* 0x000fe200078e02d4 */
[----:B------:R-:W-:Y:S01]  /*3ad0*/  FMNMX.FTZ R13, R42, R13, !PT ;  /* 0x0000000d2a0d7209 */ /* 0x000fe20007810000 */
[----:B------:R-:W-:Y:S01]  /*3ae0*/  LDSM.16.MT88.4 R100, [R212+0x3100] ;  /* 0x00310000d464783b */ /* 0x000fe20000004200 */
[----:B------:R-:W-:Y:S01]  /*3af0*/  ISETP.LT.OR P0, PT, R41, 0x9, P0 ;  /* 0x000000092900780c */ /* 0x000fe20000701670 */
[C---:B------:R-:W-:Y:S01]  /*3b00*/  IMAD R208, R3.reuse, 0x2, R210 ;  /* 0x0000000203d07824 */ /* 0x040fe200078e02d2 */
[----:B------:R-:W-:Y:S01]  /*3b10*/  FMNMX.FTZ R13, R28, R13, !PT ;  /* 0x0000000d1c0d7209 */ /* 0x000fe20007810000 */
[----:B------:R-:W-:Y:S01]  /*3b20*/  IMAD R209, R3, 0x2, R212 ;  /* 0x0000000203d17824 */ /* 0x000fe200078e02d4 */
[----:B------:R-:W-:Y:S01]  /*3b30*/  FSEL R7, R30, -INF , !P0 ;  /* 0xff8000001e077808 */ /* 0x000fe20004000000 */
[----:B------:R-:W-:Y:S01]  /*3b40*/  LDSM.16.MT88.4 R76, [R210+0x100] ;  /* 0x00010000d24c783b */ /* 0x000fe20000004200 */
[----:B------:R-:W-:Y:S01]  /*3b50*/  ISETP.NE.AND P0, PT, R74, RZ, PT ;  /* 0x000000ff4a00720c */ /* 0x000fe20003f05270 */
[----:B------:R-:W-:Y:S01]  /*3b60*/  UIMAD.WIDE.U32 UR22, UR19, UR4, URZ ;  /* 0x00000004131672a5 */ /* 0x000fe2000f8e003f */
[----:B------:R-:W-:Y:S01]  /*3b70*/  FMNMX.FTZ R13, R24, R13, !PT ;  /* 0x0000000d180d7209 */ /* 0x000fe20007810000 */
[----:B------:R-:W-:Y:S01]  /*3b80*/  LDSM.16.MT88.4 R92, [R208+0x100] ;  /* 0x00010000d05c783b */ /* 0x000fe20000004200 */
[----:B------:R-:W-:Y:S01]  /*3b90*/  ISETP.GT.AND P0, PT, R43, 0x9, !P0 ;  /* 0x000000092b00780c */ /* 0x000fe20004704270 */
[----:B------:R-:W-:Y:S01]  /*3ba0*/  @UP2 USHF.R.U32.HI UR19, URZ, UR5, UR23 ;  /* 0x000000053f132299 */ /* 0x000fe20008011617 */
[----:B------:R-:W-:Y:S01]  /*3bb0*/  FMNMX.FTZ R13, R6, R13, !PT ;  /* 0x0000000d060d7209 */ /* 0x000fe20007810000 */
[----:B------:R-:W-:Y:S01]  /*3bc0*/  LDSM.16.MT88.4 R84, [R209+0x100] ;  /* 0x00010000d154783b */ /* 0x000fe20000004200 */
[----:B------:R-:W-:Y:S01]  /*3bd0*/  ISETP.LT.OR P0, PT, R41, 0xa, P0 ;  /* 0x0000000a2900780c */ /* 0x000fe20000701670 */
[----:B------:R-:W-:Y:S01]  /*3be0*/  UIADD3 UR4, UR18, UR19, URZ ;  /* 0x0000001312047290 */ /* 0x000fe2000fffe03f */
[----:B------:R-:W-:Y:S01]  /*3bf0*/  FMNMX.FTZ R13, R4, R13, !PT ;  /* 0x0000000d040d7209 */ /* 0x000fe20007810000 */
[----:B------:R-:W-:Y:S01]  /*3c00*/  LDSM.16.MT88.4 R104, [R210+0x3100] ;  /* 0x00310000d268783b */ /* 0x000fe20000004200 */
[----:B------:R-:W-:Y:S01]  /*3c10*/  FSEL R31, R31, -INF , !P0 ;  /* 0xff8000001f1f7808 */ /* 0x000fe20004000000 */
[----:B------:R-:W-:Y:S01]  /*3c20*/  ULDC UR18, c[0x0][0x328] ;  /* 0x0000ca0000127ab9 */ /* 0x000fe20000000800 */
[----:B------:R-:W-:Y:S01]  /*3c30*/  ISETP.NE.AND P0, PT, R73, RZ, PT ;  /* 0x000000ff4900720c */ /* 0x000fe20003f05270 */
[----:B------:R-:W-:Y:S01]  /*3c40*/  UIADD3 UR18, UR4, UR18, URZ ;  /* 0x0000001204127290 */ /* 0x000fe2000fffe03f */
[----:B------:R-:W-:-:S02]  /*3c50*/  FMNMX.FTZ R13, R20, R13, !PT ;  /* 0x0000000d140d7209 */ /* 0x000fc40007810000 */
[----:B------:R-:W-:Y:S02]  /*3c60*/  ISETP.GT.AND P0, PT, R43, 0x10, !P0 ;  /* 0x000000102b00780c */ /* 0x000fe40004704270 */
[----:B------:R-:W-:Y:S02]  /*3c70*/  FMNMX.FTZ R13, R120, R13, !PT ;  /* 0x0000000d780d7209 */ /* 0x000fe40007810000 */
[----:B------:R-:W-:Y:S02]  /*3c80*/  ISETP.LT.OR P0, PT, R41, 0x11, P0 ;  /* 0x000000112900780c */ /* 0x000fe40000701670 */
[----:B------:R-:W-:Y:S02]  /*3c90*/  FMNMX.FTZ R13, R132, R13, !PT ;  /* 0x0000000d840d7209 */ /* 0x000fe40007810000 */
[----:B------:R-:W-:Y:S02]  /*3ca0*/  FSEL R15, R26, -INF , !P0 ;  /* 0xff8000001a0f7808 */ /* 0x000fe40004000000 */
[----:B------:R-:W-:-:S02]  /*3cb0*/  ISETP.NE.AND P0, PT, R72, RZ, PT ;  /* 0x000000ff4800720c */ /* 0x000fc40003f05270 */
[----:B------:R-:W-:Y:S02]  /*3cc0*/  FMNMX.FTZ R13, R122, R13, !PT ;  /* 0x0000000d7a0d7209 */ /* 0x000fe40007810000 */
[----:B------:R-:W-:Y:S02]  /*3cd0*/  ISETP.GT.AND P0, PT, R43, 0x11, !P0 ;  /* 0x000000112b00780c */ /* 0x000fe40004704270 */
[----:B------:R-:W-:Y:S02]  /*3ce0*/  FMNMX.FTZ R13, R128, R13, !PT ;  /* 0x0000000d800d7209 */ /* 0x000fe40007810000 */
[----:B------:R-:W-:Y:S02]  /*3cf0*/  ISETP.LT.OR P0, PT, R41, 0x12, P0 ;  /* 0x000000122900780c */ /* 0x000fe40000701670 */
[----:B------:R-:W-:Y:S02]  /*3d00*/  FMNMX.FTZ R13, R158, R13, !PT ;  /* 0x0000000d9e0d7209 */ /* 0x000fe40007810000 */
[----:B------:R-:W-:-:S02]  /*3d10*/  FSEL R27, R27, -INF , !P0 ;  /* 0xff8000001b1b7808 */ /* 0x000fc40004000000 */
[----:B------:R-:W-:Y:S02]  /*3d20*/  ISETP.NE.AND P0, PT, R71, RZ, PT ;  /* 0x000000ff4700720c */ /* 0x000fe40003f05270 */
[----:B------:R-:W-:Y:S02]  /*3d30*/  FMNMX.FTZ R13, R142, R13, !PT ;  /* 0x0000000d8e0d7209 */ /* 0x000fe40007810000 */
[----:B------:R-:W-:Y:S02]  /*3d40*/  ISETP.GT.AND P0, PT, R43, 0x18, !P0 ;  /* 0x000000182b00780c */ /* 0x000fe40004704270 */
[----:B------:R-:W-:Y:S02]  /*3d50*/  FMNMX.FTZ R13, R148, R13, !PT ;  /* 0x0000000d940d7209 */ /* 0x000fe40007810000 */
[----:B------:R-:W-:Y:S02]  /*3d60*/  ISETP.LT.OR P0, PT, R41, 0x19, P0 ;  /* 0x000000192900780c */ /* 0x000fe40000701670 */
[----:B------:R-:W-:-:S02]  /*3d70*/  FMNMX.FTZ R13, R150, R13, !PT ;  /* 0x0000000d960d7209 */ /* 0x000fc40007810000 */
[----:B------:R-:W-:Y:S02]  /*3d80*/  FSEL R17, R22, -INF , !P0 ;  /* 0xff80000016117808 */ /* 0x000fe40004000000 */
[----:B------:R-:W-:Y:S02]  /*3d90*/  ISETP.NE.AND P0, PT, R9, RZ, PT ;  /* 0x000000ff0900720c */ /* 0x000fe40003f05270 */
[----:B------:R-:W-:Y:S02]  /*3da0*/  FMNMX.FTZ R13, R160, R13, !PT ;  /* 0x0000000da00d7209 */ /* 0x000fe40007810000 */
[----:B------:R-:W-:Y:S02]  /*3db0*/  ISETP.GT.AND P0, PT, R43, 0x19, !P0 ;  /* 0x000000192b00780c */ /* 0x000fe40004704270 */
[----:B------:R-:W-:Y:S02]  /*3dc0*/  FMNMX.FTZ R13, R154, R13, !PT ;  /* 0x0000000d9a0d7209 */ /* 0x000fe40007810000 */
[----:B------:R-:W-:-:S02]  /*3dd0*/  ISETP.LT.OR P0, PT, R41, 0x1a, P0 ;  /* 0x0000001a2900780c */ /* 0x000fc40000701670 */
[----:B------:R-:W-:Y:S02]  /*3de0*/  FMNMX.FTZ R13, R156, R13, !PT ;  /* 0x0000000d9c0d7209 */ /* 0x000fe40007810000 */
[----:B------:R-:W-:Y:S02]  /*3df0*/  FSEL R9, R23, -INF , !P0 ;  /* 0xff80000017097808 */ /* 0x000fe40004000000 */
[----:B------:R-:W-:Y:S02]  /*3e00*/  ISETP.NE.AND P0, PT, R70, RZ, PT ;  /* 0x000000ff4600720c */ /* 0x000fe40003f05270 */
[----:B------:R-:W-:Y:S02]  /*3e10*/  FMNMX.FTZ R13, R152, R13, !PT ;  /* 0x0000000d980d7209 */ /* 0x000fe40007810000 */
[----:B------:R-:W-:Y:S02]  /*3e20*/  ISETP.GT.AND P0, PT, R43, 0x20, !P0 ;  /* 0x000000202b00780c */ /* 0x000fe40004704270 */
[----:B------:R-:W-:-:S02]  /*3e30*/  FMNMX.FTZ R13, R140, R13, !PT ;  /* 0x0000000d8c0d7209 */ /* 0x000fc40007810000 */
[----:B------:R-:W-:Y:S02]  /*3e40*/  ISETP.LT.OR P0, PT, R41, 0x21, P0 ;  /* 0x000000212900780c */ /* 0x000fe40000701670 */
[----:B------:R-:W-:Y:S02]  /*3e50*/  FMNMX.FTZ R13, R138, R13, !PT ;  /* 0x0000000d8a0d7209 */ /* 0x000fe40007810000 */
[----:B------:R-:W-:Y:S02]  /*3e60*/  FSEL R119, R18, -INF , !P0 ;  /* 0xff80000012777808 */ /* 0x000fe40004000000 */
[----:B------:R-:W-:Y:S02]  /*3e70*/  ISETP.NE.AND P0, PT, R69, RZ, PT ;  /* 0x000000ff4500720c */ /* 0x000fe40003f05270 */
[----:B------:R-:W-:Y:S02]  /*3e80*/  FMNMX.FTZ R13, R136, R13, !PT ;  /* 0x0000000d880d7209 */ /* 0x000fe40007810000 */
[----:B------:R-:W-:-:S02]  /*3e90*/  ISETP.GT.AND P0, PT, R43, 0x21, !P0 ;  /* 0x000000212b00780c */ /* 0x000fc40004704270 */
[----:B------:R-:W-:Y:S02]  /*3ea0*/  ISETP.GT.AND P6, PT, R43, 0x58, !P6 ;  /* 0x000000582b00780c */ /* 0x000fe400077c4270 */
[----:B------:R-:W-:Y:S02]  /*3eb0*/  ISETP.LT.OR P0, PT, R41, 0x22, P0 ;  /* 0x000000222900780c */ /* 0x000fe40000701670 */
[----:B------:R-:W-:Y:S02]  /*3ec0*/  ISETP.GT.AND P2, PT, R43, 0x59, !P2 ;  /* 0x000000592b00780c */ /* 0x000fe40005744270 */
[----:B------:R-:W-:Y:S02]  /*3ed0*/  FSEL R139, R19, -INF , !P0 ;  /* 0xff800000138b7808 */ /* 0x000fe40004000000 */
[----:B------:R-:W-:Y:S02]  /*3ee0*/  ISETP.NE.AND P0, PT, R68, RZ, PT ;  /* 0x000000ff4400720c */ /* 0x000fe40003f05270 */
[----:B------:R-:W-:Y:S01]  /*3ef0*/  ISETP.LT.OR P6, PT, R41, 0x59, P6 ;  /* 0x000000592900780c */ /* 0x000fe200037c1670 */
[----:B------:R-:W-:Y:S01]  /*3f00*/  LDSM.16.MT88.4 R68, [R212+0x100] ;  /* 0x00010000d444783b */ /* 0x000fe20000004200 */
[----:B------:R-:W-:-:S02]  /*3f10*/  ISETP.GT.AND P0, PT, R43, 0x28, !P0 ;  /* 0x000000282b00780c */ /* 0x000fc40004704270 */
[C---:B------:R-:W-:Y:S02]  /*3f20*/  ISETP.LT.OR P2, PT, R41.reuse, 0x5a, P2 ;  /* 0x0000005a2900780c */ /* 0x040fe40001741670 */
[----:B------:R-:W-:Y:S02]  /*3f30*/  ISETP.LT.OR P0, PT, R41, 0x29, P0 ;  /* 0x000000292900780c */ /* 0x000fe40000701670 */
[----:B------:R-:W-:Y:S02]  /*3f40*/  FSEL R123, R34, -INF , !P6 ;  /* 0xff800000227b7808 */ /* 0x000fe40007000000 */
[----:B------:R-:W-:Y:S02]  /*3f50*/  FSEL R129, R58, -INF , !P0 ;  /* 0xff8000003a817808 */ /* 0x000fe40004000000 */
[----:B------:R-:W-:Y:S02]  /*3f60*/  ISETP.NE.AND P0, PT, R63, RZ, PT ;  /* 0x000000ff3f00720c */ /* 0x000fe40003f05270 */
[----:B------:R-:W-:-:S02]  /*3f70*/  FSEL R121, R35, -INF , !P2 ;  /* 0xff80000023797808 */ /* 0x000fc40005000000 */
[----:B------:R-:W-:Y:S02]  /*3f80*/  ISETP.GT.AND P0, PT, R43, 0x29, !P0 ;  /* 0x000000292b00780c */ /* 0x000fe40004704270 */
[----:B------:R-:W-:Y:S02]  /*3f90*/  IADD3 R168, R14, -0x2, RZ ;  /* 0xfffffffe0ea87810 */ /* 0x000fe40007ffe0ff */
[----:B------:R-:W-:-:S04]  /*3fa0*/  ISETP.LT.OR P0, PT, R41, 0x2a, P0 ;  /* 0x0000002a2900780c */ /* 0x000fc80000701670 */
[----:B------:R-:W-:Y:S02]  /*3fb0*/  FSEL R137, R59, -INF , !P0 ;  /* 0xff8000003b897808 */ /* 0x000fe40004000000 */
[----:B------:R-:W-:-:S04]  /*3fc0*/  ISETP.NE.AND P0, PT, R57, RZ, PT ;  /* 0x000000ff3900720c */ /* 0x000fc80003f05270 */
[----:B------:R-:W-:-:S04]  /*3fd0*/  ISETP.GT.AND P0, PT, R43, 0x30, !P0 ;  /* 0x000000302b00780c */ /* 0x000fc80004704270 */
[----:B------:R-:W-:-:S04]  /*3fe0*/  ISETP.LT.OR P0, PT, R41, 0x31, P0 ;  /* 0x000000312900780c */ /* 0x000fc80000701670 */
[----:B------:R-:W-:Y:S02]  /*3ff0*/  FSEL R141, R54, -INF , !P0 ;  /* 0xff800000368d7808 */ /* 0x000fe40004000000 */
[----:B------:R-:W-:Y:S02]  /*4000*/  ISETP.NE.AND P0, PT, R56, RZ, PT ;  /* 0x000000ff3800720c */ /* 0x000fe40003f05270 */
[----:B------:R-:W-:Y:S02]  /*4010*/  LDSM.16.MT88.4 R56, [R209+0x3100] ;  /* 0x00310000d138783b */ /* 0x000fe40000004200 */
[----:B------:R-:W-:-:S04]  /*4020*/  ISETP.GT.AND P0, PT, R43, 0x31, !P0 ;  /* 0x000000312b00780c */ /* 0x000fc80004704270 */
[----:B------:R-:W-:-:S04]  /*4030*/  ISETP.LT.OR P0, PT, R41, 0x32, P0 ;  /* 0x000000322900780c */ /* 0x000fc80000701670 */
[----:B------:R-:W-:Y:S02]  /*4040*/  FSEL R159, R55, -INF , !P0 ;  /* 0xff800000379f7808 */ /* 0x000fe40004000000 */
[----:B------:R-:W-:-:S04]  /*4050*/  ISETP.NE.AND P0, PT, R53, RZ, PT ;  /* 0x000000ff3500720c */ /* 0x000fc80003f05270 */
        /* <DEDUP_REMOVED lines=23> */
[----:B------:R-:W-:Y:S02]  /*41d0*/  ISETP.NE.AND P0, PT, R0, RZ, PT ;  /* 0x000000ff0000720c */ /* 0x000fe40003f05270 */
[----:B------:R-:W-:Y:S02]  /*41e0*/  FMNMX.FTZ R0, R134, R13, !PT ;  /* 0x0000000d86007209 */ /* 0x000fe40007810000 */
[----:B------:R-:W-:-:S03]  /*41f0*/  ISETP.GT.AND P0, PT, R43, 0x1, !P0 ;  /* 0x000000012b00780c */ /* 0x000fc60004704270 */
[----:B------:R-:W1:Y:S01]  /*4200*/  SHFL.BFLY PT, R13, R0, 0x2, 0x1f ;  /* 0x0c401f00000d7f89 */ /* 0x000e6200000e0000 */
[----:B------:R-:W-:-:S04]  /*4210*/  ISETP.LT.OR P0, PT, R41, 0x2, P0 ;  /* 0x000000022900780c */ /* 0x000fc80000701670 */
[----:B------:R-:W-:Y:S02]  /*4220*/  FSEL R11, R11, -INF , !P0 ;  /* 0xff8000000b0b7808 */ /* 0x000fe40004000000 */
[----:B------:R-:W-:Y:S02]  /*4230*/  ISETP.NE.AND P0, PT, R32, RZ, PT ;  /* 0x000000ff2000720c */ /* 0x000fe40003f05270 */
[----:B------:R-:W-:Y:S02]  /*4240*/  LDSM.16.MT88.4 R32, [R209+0x3900] ;  /* 0x00390000d120783b */ /* 0x000fe40000004200 */
[----:B------:R-:W-:-:S04]  /*4250*/  ISETP.GT.AND P0, PT, R43, RZ, !P0 ;  /* 0x000000ff2b00720c */ /* 0x000fc80004704270 */
[----:B------:R-:W-:-:S04]  /*4260*/  ISETP.LT.OR P0, PT, R41, 0x1, P0 ;  /* 0x000000012900780c */ /* 0x000fc80000701670 */
[----:B------:R-:W-:Y:S02]  /*4270*/  FSEL R10, R10, -INF , !P0 ;  /* 0xff8000000a0a7808 */ /* 0x000fe40004000000 */
[----:B------:R-:W-:Y:S02]  /*4280*/  ISETP.NE.AND P0, PT, R21, RZ, PT ;  /* 0x000000ff1500720c */ /* 0x000fe40003f05270 */
[----:B-1----:R-:W-:Y:S02]  /*4290*/  FMNMX.FTZ R19, R0, R13, !PT ;  /* 0x0000000d00137209 */ /* 0x002fe40007810000 */
[----:B------:R-:W-:-:S03]  /*42a0*/  ISETP.GT.AND P0, PT, R43, 0x50, !P0 ;  /* 0x000000502b00780c */ /* 0x000fc60004704270 */
[----:B------:R-:W1:Y:S01]  /*42b0*/  SHFL.BFLY PT, R0, R19, 0x1, 0x1f ;  /* 0x0c201f0013007f89 */ /* 0x000e6200000e0000 */
[----:B------:R-:W-:-:S04]  /*42c0*/  ISETP.LT.OR P0, PT, R41, 0x51, P0 ;  /* 0x000000512900780c */ /* 0x000fc80000701670 */
        /* <DEDUP_REMOVED lines=8> */
[----:B------:R-:W-:Y:S01]  /*4350*/  FMNMX.FTZ R16, R15, R16, !PT ;  /* 0x000000100f107209 */ /* 0x000fe20007810000 */
[----:B------:R-:W-:Y:S01]  /*4360*/  LDSM.16.MT88.4 R36, [R210+0x3900] ;  /* 0x00390000d224783b */ /* 0x000fe20000004200 */
[----:B-1----:R-:W-:Y:S02]  /*4370*/  FMNMX.FTZ R0, R19, R0, !PT ;  /* 0x0000000013007209 */ /* 0x002fe40007810000 */
[----:B------:R-:W-:Y:S02]  /*4380*/  FMNMX.FTZ R16, R27, R16, !PT ;  /* 0x000000101b107209 */ /* 0x000fe40007810000 */
[C---:B------:R-:W-:Y:S01]  /*4390*/  FSETP.NEU.FTZ.AND P0, PT, R0.reuse, -INF , PT ;  /* 0xff8000000000780b */ /* 0x040fe20003f1d000 */
[----:B------:R-:W-:Y:S01]  /*43a0*/  FMUL.FTZ R135, R0, c[0x0][0x2d0] ;  /* 0x0000b40000877a20 */ /* 0x000fe20000410000 */
[----:B------:R-:W-:-:S04]  /*43b0*/  FMNMX.FTZ R16, R17, R16, !PT ;  /* 0x0000001011107209 */ /* 0x000fc80007810000 */
[----:B------:R-:W-:Y:S02]  /*43c0*/  FMNMX.FTZ R16, R9, R16, !PT ;  /* 0x0000001009107209 */ /* 0x000fe40007810000 */
[----:B------:R-:W-:Y:S02]  /*43d0*/  FSEL R135, R135, RZ, P0 ;  /* 0x000000ff87877208 */ /* 0x000fe40000000000 */
[----:B------:R-:W-:-:S03]  /*43e0*/  FMNMX.FTZ R16, R119, R16, !PT ;  /* 0x0000001077107209 */ /* 0x000fc60007810000 */
[--C-:B------:R-:W-:Y:S01]  /*43f0*/  FFMA.FTZ R47, R12, c[0x0][0x2d0], -R135.reuse ;  /* 0x0000b4000c2f7a23 */ /* 0x100fe20000010887 */
[----:B------:R-:W-:Y:S01]  /*4400*/  FMNMX.FTZ R16, R139, R16, !PT ;  /* 0x000000108b107209 */ /* 0x000fe20007810000 */
[--C-:B------:R-:W-:Y:S02]  /*4410*/  FFMA.FTZ R116, R8, c[0x0][0x2d0], -R135.reuse ;  /* 0x0000b40008747a23 */ /* 0x100fe40000010887 */
[--C-:B------:R-:W-:Y:S01]  /*4420*/  FFMA.FTZ R50, R42, c[0x0][0x2d0], -R135.reuse ;  /* 0x0000b4002a327a23 */ /* 0x100fe20000010887 */
[----:B------:R-:W-:Y:S01]  /*4430*/  FMNMX.FTZ R16, R129, R16, !PT ;  /* 0x0000001081107209 */ /* 0x000fe20007810000 */
[--C-:B------:R-:W-:Y:S01]  /*4440*/  FFMA.FTZ R43, R28, c[0x0][0x2d0], -R135.reuse ;  /* 0x0000b4001c2b7a23 */ /* 0x100fe20000010887 */
[----:B------:R-:W-:Y:S01]  /*4450*/  MUFU.EX2 R47, R47 ;  /* 0x0000002f002f7308 */ /* 0x000fe20000000800 */
[--C-:B------:R-:W-:Y:S01]  /*4460*/  FFMA.FTZ R41, R6, c[0x0][0x2d0], -R135.reuse ;  /* 0x0000b40006297a23 */ /* 0x100fe20000010887 */
[----:B------:R-:W-:Y:S01]  /*4470*/  FMNMX.FTZ R16, R137, R16, !PT ;  /* 0x0000001089107209 */ /* 0x000fe20007810000 */
[----:B------:R-:W-:-:S02]  /*4480*/  FFMA.FTZ R44, R4, c[0x0][0x2d0], -R135 ;  /* 0x0000b400042c7a23 */ /* 0x000fc40000010887 */
[--C-:B------:R-:W-:Y:S01]  /*4490*/  FFMA.FTZ R48, R24, c[0x0][0x2d0], -R135.reuse ;  /* 0x0000b40018307a23 */ /* 0x100fe20000010887 */
[----:B------:R-:W-:Y:S01]  /*44a0*/  FMNMX.FTZ R16, R141, R16, !PT ;  /* 0x000000108d107209 */ /* 0x000fe20007810000 */
[--C-:B------:R-:W-:Y:S01]  /*44b0*/  FFMA.FTZ R51, R132, c[0x0][0x2d0], -R135.reuse ;  /* 0x0000b40084337a23 */ /* 0x100fe20000010887 */
[----:B------:R-:W1:Y:S01]  /*44c0*/  MUFU.EX2 R116, R116 ;  /* 0x0000007400747308 */ /* 0x000e620000000800 */
        /* <DEDUP_REMOVED lines=13> */
[----:B------:R-:W2:Y:S01]  /*45a0*/  MUFU.EX2 R43, R43 ;  /* 0x0000002b002b7308 */ /* 0x000ea20000000800 */
[----:B-1----:R-:W-:Y:S01]  /*45b0*/  F2FP.PACK_AB R64, R47, R116 ;  /* 0x000000742f40723e */ /* 0x002fe200000000ff */
[----:B------:R-:W-:Y:S01]  /*45c0*/  FFMA.FTZ R136, R136, c[0x0][0x2d0], -R135 ;  /* 0x0000b40088887a23 */ /* 0x000fe20000010887 */
[----:B------:R-:W-:Y:S01]  /*45d0*/  FMNMX.FTZ R16, R155, R16, !PT ;  /* 0x000000109b107209 */ /* 0x000fe20007810000 */
[----:B------:R-:W-:-:S03]  /*45e0*/  FADD.FTZ R47, R116, R47 ;  /* 0x0000002f742f7221 */ /* 0x000fc60000010000 */
[----:B------:R-:W-:Y:S01]  /*45f0*/  FMNMX.FTZ R16, R151, R16, !PT ;  /* 0x0000001097107209 */ /* 0x000fe20007810000 */
[----:B------:R-:W-:Y:S03]  /*4600*/  MUFU.EX2 R48, R48 ;  /* 0x0000003000307308 */ /* 0x000fe60000000800 */
[----:B------:R-:W-:-:S04]  /*4610*/  FMNMX.FTZ R16, R143, R16, !PT ;  /* 0x000000108f107209 */ /* 0x000fc80007810000 */
[----:B------:R-:W-:Y:S01]  /*4620*/  FMNMX.FTZ R16, R133, R16, !PT ;  /* 0x0000001085107209 */ /* 0x000fe20007810000 */
[----:B------:R-:W-:Y:S01]  /*4630*/  MUFU.EX2 R41, R41 ;  /* 0x0000002900297308 */ /* 0x000fe20000000800 */
[----:B--2---:R-:W-:Y:S01]  /*4640*/  F2FP.PACK_AB R66, R43, R50 ;  /* 0x000000322b42723e */ /* 0x004fe200000000ff */
[----:B------:R-:W-:Y:S01]  /*4650*/  FADD.FTZ R50, R50, R47 ;  /* 0x0000002f32327221 */ /* 0x000fe20000010000 */
[----:B------:R-:W-:-:S03]  /*4660*/  FMNMX.FTZ R16, R131, R16, !PT ;  /* 0x0000001083107209 */ /* 0x000fc60007810000 */
[----:B------:R-:W-:Y:S01]  /*4670*/  FADD.FTZ R43, R43, R50 ;  /* 0x000000322b2b7221 */ /* 0x000fe20000010000 */
[----:B------:R-:W-:Y:S01]  /*4680*/  FMNMX.FTZ R16, R123, R16, !PT ;  /* 0x000000107b107209 */ /* 0x000fe20007810000 */
[----:B------:R-:W-:Y:S03]  /*4690*/  MUFU.EX2 R44, R44 ;  /* 0x0000002c002c7308 */ /* 0x000fe60000000800 */
[----:B------:R-:W-:-:S05]  /*46a0*/  FMNMX.FTZ R18, R121, R16, !PT ;  /* 0x0000001079127209 */ /* 0x000fca0007810000 */
[----:B------:R-:W1:Y:S01]  /*46b0*/  SHFL.BFLY PT, R13, R18, 0x2, 0x1f ;  /* 0x0c401f00120d7f89 */ /* 0x000e6200000e0000 */
[----:B------:R-:W-:Y:S08]  /*46c0*/  MUFU.EX2 R120, R120 ;  /* 0x0000007800787308 */ /* 0x000ff00000000800 */
[----:B------:R-:W-:Y:S08]  /*46d0*/  MUFU.EX2 R51, R51 ;  /* 0x0000003300337308 */ /* 0x000ff00000000800 */
[----:B------:R-:W-:Y:S01]  /*46e0*/  MUFU.EX2 R122, R122 ;  /* 0x0000007a007a7308 */ /* 0x000fe20000000800 */
[----:B-1----:R-:W-:-:S07]  /*46f0*/  FMNMX.FTZ R16, R18, R13, !PT ;  /* 0x0000000d12107209 */ /* 0x002fce0007810000 */
[----:B------:R-:W-:Y:S01]  /*4700*/  MUFU.EX2 R117, R117 ;  /* 0x0000007500757308 */ /* 0x000fe20000000800 */
[----:B------:R-:W1:Y:S07]  /*4710*/  SHFL.BFLY PT, R13, R16, 0x1, 0x1f ;  /* 0x0c201f00100d7f89 */ /* 0x000e6e00000e0000 */
[----:B------:R-:W-:Y:S08]  /*4720*/  MUFU.EX2 R142, R142 ;  /* 0x0000008e008e7308 */ /* 0x000ff00000000800 */
[----:B------:R-:W-:Y:S08]  /*4730*/  MUFU.EX2 R148, R148 ;  /* 0x0000009400947308 */ /* 0x000ff00000000800 */
[----:B------:R-:W-:Y:S01]  /*4740*/  MUFU.EX2 R154, R154 ;  /* 0x0000009a009a7308 */ /* 0x000fe20000000800 */
[----:B-1----:R-:W-:Y:S01]  /*4750*/  FMNMX.FTZ R12, R13, R16, !PT ;  /* 0x000000100d0c7209 */ /* 0x002fe20007810000 */
[----:B------:R-:W-:-:S02]  /*4760*/  FFMA.FTZ R13, R20, c[0x0][0x2d0], -R135 ;  /* 0x0000b400140d7a23 */ /* 0x000fc40000010887 */
[----:B------:R-:W-:Y:S01]  /*4770*/  LDSM.16.MT88.4 R20, [R209+0x900] ;  /* 0x00090000d114783b */ /* 0x000fe20000004200 */
[C---:B------:R-:W-:Y:S01]  /*4780*/  FSETP.NEU.FTZ.AND P0, PT, R12.reuse, -INF , PT ;  /* 0xff8000000c00780b */ /* 0x040fe20003f1d000 */
[----:B------:R-:W-:Y:S02]  /*4790*/  FMUL.FTZ R130, R12, c[0x0][0x2d0] ;  /* 0x0000b4000c827a20 */ /* 0x000fe40000410000 */
[----:B------:R-:W-:Y:S03]  /*47a0*/  MUFU.EX2 R152, R152 ;  /* 0x0000009800987308 */ /* 0x000fe60000000800 */
[----:B------:R-:W-:Y:S02]  /*47b0*/  FSEL R130, R130, RZ, P0 ;  /* 0x000000ff82827208 */ /* 0x000fe40000000000 */
[----:B------:R-:W-:-:S03]  /*47c0*/  PLOP3.LUT P0, PT, PT, PT, UP1, 0x40, 0x0 ;  /* 0x000000000000781c */ /* 0x000fc60003f0e818 */
[----:B------:R-:W-:Y:S01]  /*47d0*/  MUFU.EX2 R13, R13 ;  /* 0x0000000d000d7308 */ /* 0x000fe20000000800 */
[--C-:B------:R-:W-:Y:S02]  /*47e0*/  FFMA.FTZ R49, R10, c[0x0][0x2d0], -R130.reuse ;  /* 0x0000b4000a317a23 */ /* 0x100fe40000010882 */
[--C-:B------:R-:W-:Y:S02]  /*47f0*/  FFMA.FTZ R118, R11, c[0x0][0x2d0], -R130.reuse ;  /* 0x0000b4000b767a23 */ /* 0x100fe40000010882 */
[--C-:B------:R-:W-:Y:S02]  /*4800*/  FFMA.FTZ R46, R7, c[0x0][0x2d0], -R130.reuse ;  /* 0x0000b400072e7a23 */ /* 0x100fe40000010882 */
[--C-:B------:R-:W-:Y:S01]  /*4810*/  FFMA.FTZ R45, R31, c[0x0][0x2d0], -R130.reuse ;  /* 0x0000b4001f2d7a23 */ /* 0x100fe20000010882 */
[----:B------:R-:W1:Y:S01]  /*4820*/  LDSM.16.MT88.4 R4, [R208+0x3100] ;  /* 0x00310000d004783b */ /* 0x000e620000004200 */
[----:B------:R-:W-:Y:S01]  /*4830*/  MUFU.EX2 R49, R49 ;  /* 0x0000003100317308 */ /* 0x000fe20000000800 */
[----:B------:R-:W-:-:S02]  /*4840*/  FFMA.FTZ R3, R17, c[0x0][0x2d0], -R130 ;  /* 0x0000b40011037a23 */ /* 0x000fc40000010882 */
[----:B------:R-:W2:Y:S01]  /*4850*/  LDSM.16.MT88.4 R16, [R208+0x900] ;  /* 0x00090000d010783b */ /* 0x000ea20000004200 */
[--C-:B------:R-:W-:Y:S02]  /*4860*/  FFMA.FTZ R2, R9, c[0x0][0x2d0], -R130.reuse ;  /* 0x0000b40009027a23 */ /* 0x100fe40000010882 */
[--C-:B------:R-:W-:Y:S01]  /*4870*/  FFMA.FTZ R42, R15, c[0x0][0x2d0], -R130.reuse ;  /* 0x0000b4000f2a7a23 */ /* 0x100fe20000010882 */
[----:B------:R-:W3:Y:S01]  /*4880*/  LDSM.16.MT88.4 R8, [R212+0x3900] ;  /* 0x00390000d408783b */ /* 0x000ee20000004200 */
[----:B------:R-:W4:Y:S01]  /*4890*/  MUFU.EX2 R118, R118 ;  /* 0x0000007600767308 */ /* 0x000f220000000800 */
[--C-:B------:R-:W-:Y:S02]  /*48a0*/  FFMA.FTZ R15, R27, c[0x0][0x2d0], -R130.reuse ;  /* 0x0000b4001b0f7a23 */ /* 0x100fe40000010882 */
[----:B------:R-:W5:Y:S01]  /*48b0*/  LDSM.16.MT88.4 R28, [R212+0x900] ;  /* 0x00090000d41c783b */ /* 0x000f620000004200 */
[--C-:B------:R-:W-:Y:S02]  /*48c0*/  FFMA.FTZ R119, R119, c[0x0][0x2d0], -R130.reuse ;  /* 0x0000b40077777a23 */ /* 0x100fe40000010882 */
[--C-:B------:R-:W-:Y:S01]  /*48d0*/  FFMA.FTZ R128, R139, c[0x0][0x2d0], -R130.reuse ;  /* 0x0000b4008b807a23 */ /* 0x100fe20000010882 */
[----:B------:R-:W1:Y:S01]  /*48e0*/  LDSM.16.MT88.4 R24, [R210+0x900] ;  /* 0x00090000d218783b */ /* 0x000e620000004200 */
[----:B------:R-:W-:Y:S01]  /*48f0*/  MUFU.EX2 R46, R46 ;  /* 0x0000002e002e7308 */ /* 0x000fe20000000800 */
[----:B------:R-:W-:-:S02]  /*4900*/  FFMA.FTZ R129, R129, c[0x0][0x2d0], -R130 ;  /* 0x0000b40081817a23 */ /* 0x000fc40000010882 */
[--C-:B------:R-:W-:Y:S02]  /*4910*/  FFMA.FTZ R132, R137, c[0x0][0x2d0], -R130.reuse ;  /* 0x0000b40089847a23 */ /* 0x100fe40000010882 */
[--C-:B------:R-:W-:Y:S02]  /*4920*/  FFMA.FTZ R137, R158, c[0x0][0x2d0], -R135.reuse ;  /* 0x0000b4009e897a23 */ /* 0x100fe40000010887 */
[----:B------:R-:W-:Y:S01]  /*4930*/  FFMA.FTZ R139, R150, c[0x0][0x2d0], -R135 ;  /* 0x0000b400968b7a23 */ /* 0x000fe20000010887 */
[----:B------:R-:W2:Y:S01]  /*4940*/  MUFU.EX2 R45, R45 ;  /* 0x0000002d002d7308 */ /* 0x000ea20000000800 */
[----:B----4-:R-:W-:Y:S01]  /*4950*/  F2FP.PACK_AB R65, R118, R49 ;  /* 0x000000317641723e */ /* 0x010fe200000000ff */
[--C-:B------:R-:W-:Y:S02]  /*4960*/  FFMA.FTZ R141, R141, c[0x0][0x2d0], -R130.reuse ;  /* 0x0000b4008d8d7a23 */ /* 0x100fe40000010882 */
[--C-:B------:R-:W-:Y:S02]  /*4970*/  FFMA.FTZ R150, R159, c[0x0][0x2d0], -R130.reuse ;  /* 0x0000b4009f967a23 */ /* 0x100fe40000010882 */
[----:B------:R-:W-:-:S02]  /*4980*/  FFMA.FTZ R149, R149, c[0x0][0x2d0], -R130 ;  /* 0x0000b40095957a23 */ /* 0x000fc40000010882 */
[----:B------:R-:W-:Y:S01]  /*4990*/  MUFU.EX2 R42, R42 ;  /* 0x0000002a002a7308 */ /* 0x000fe20000000800 */
[--C-:B------:R-:W-:Y:S02]  /*49a0*/  FFMA.FTZ R158, R157, c[0x0][0x2d0], -R130.reuse ;  /* 0x0000b4009d9e7a23 */ /* 0x100fe40000010882 */
[--C-:B------:R-:W-:Y:S02]  /*49b0*/  FFMA.FTZ R157, R160, c[0x0][0x2d0], -R135.reuse ;  /* 0x0000b400a09d7a23 */ /* 0x100fe40000010887 */
[----:B------:R-:W-:Y:S02]  /*49c0*/  FFMA.FTZ R159, R156, c[0x0][0x2d0], -R135 ;  /* 0x0000b4009c9f7a23 */ /* 0x000fe40000010887 */
[--C-:B------:R-:W-:Y:S01]  /*49d0*/  FFMA.FTZ R153, R153, c[0x0][0x2d0], -R130.reuse ;  /* 0x0000b40099997a23 */ /* 0x100fe20000010882 */
[----:B--2---:R-:W-:Y:S01]  /*49e0*/  F2FP.PACK_AB R67, R45, R46 ;  /* 0x0000002e2d43723e */ /* 0x004fe200000000ff */
[----:B------:R-:W2:Y:S01]  /*49f0*/  MUFU.EX2 R15, R15 ;  /* 0x0000000f000f7308 */ /* 0x000ea20000000800 */
[----:B------:R-:W-:-:S02]  /*4a00*/  FFMA.FTZ R156, R155, c[0x0][0x2d0], -R130 ;  /* 0x0000b4009b9c7a23 */ /* 0x000fc40000010882 */
[--C-:B------:R-:W-:Y:S02]  /*4a10*/  FFMA.FTZ R151, R151, c[0x0][0x2d0], -R130.reuse ;  /* 0x0000b40097977a23 */ /* 0x100fe40000010882 */
[--C-:B------:R-:W-:Y:S01]  /*4a20*/  FFMA.FTZ R160, R143, c[0x0][0x2d0], -R130.reuse ;  /* 0x0000b4008fa07a23 */ /* 0x100fe20000010882 */
[C---:B------:R-:W-:Y:S01]  /*4a30*/  HMMA.16816.F32 R88, R64.reuse, R92, RZ ;  /* 0x0000005c4058723c */ /* 0x040fe200000018ff */
[--C-:B------:R-:W-:Y:S01]  /*4a40*/  FFMA.FTZ R143, R138, c[0x0][0x2d0], -R135.reuse ;  /* 0x0000b4008a8f7a23 */ /* 0x100fe20000010887 */
[----:B------:R-:W-:Y:S01]  /*4a50*/  MUFU.EX2 R3, R3 ;  /* 0x0000000300037308 */ /* 0x000fe20000000800 */
[----:B------:R-:W-:Y:S02]  /*4a60*/  FFMA.FTZ R135, R134, c[0x0][0x2d0], -R135 ;  /* 0x0000b40086877a23 */ /* 0x000fe40000010887 */
[--C-:B------:R-:W-:Y:S02]  /*4a70*/  FFMA.FTZ R133, R133, c[0x0][0x2d0], -R130.reuse ;  /* 0x0000b40085857a23 */ /* 0x100fe40000010882 */
[--C-:B------:R-:W-:Y:S01]  /*4a80*/  FFMA.FTZ R134, R131, c[0x0][0x2d0], -R130.reuse ;  /* 0x0000b40083867a23 */ /* 0x100fe20000010882 */
[----:B------:R-:W-:Y:S01]  /*4a90*/  HMMA.16816.F32 R92, R64, R94, RZ ;  /* 0x0000005e405c723c */ /* 0x000fe200000018ff */
[----:B------:R-:W-:Y:S01]  /*4aa0*/  FFMA.FTZ R229, R121, c[0x0][0x2d0], -R130 ;  /* 0x0000b40079e57a23 */ /* 0x000fe20000010882 */
[----:B------:R-:W4:Y:S01]  /*4ab0*/  MUFU.EX2 R2, R2 ;  /* 0x0000000200027308 */ /* 0x000f220000000800 */
[----:B------:R-:W-:-:S04]  /*4ac0*/  FADD.FTZ R49, R49, R118 ;  /* 0x0000007631317221 */ /* 0x000fc80000010000 */
[----:B------:R-:W-:Y:S01]  /*4ad0*/  FADD.FTZ R46, R46, R49 ;  /* 0x000000312e2e7221 */ /* 0x000fe20000010000 */
[----:B------:R-:W-:Y:S02]  /*4ae0*/  HMMA.16816.F32 R96, R64, R100, RZ ;  /* 0x000000644060723c */ /* 0x000fe400000018ff */
[----:B------:R-:W-:Y:S01]  /*4af0*/  MUFU.EX2 R119, R119 ;  /* 0x0000007700777308 */ /* 0x000fe20000000800 */
[----:B------:R-:W-:-:S05]  /*4b00*/  FADD.FTZ R45, R45, R46 ;  /* 0x0000002e2d2d7221 */ /* 0x000fca0000010000 */
[C---:B------:R-:W-:Y:S02]  /*4b10*/  HMMA.16816.F32 R100, R64.reuse, R102, RZ ;  /* 0x000000664064723c */ /* 0x040fe400000018ff */
[----:B------:R-:W1:Y:S06]  /*4b20*/  MUFU.EX2 R128, R128 ;  /* 0x0000008000807308 */ /* 0x000e6c0000000800 */
[C---:B------:R-:W-:Y:S02]  /*4b30*/  HMMA.16816.F32 R112, R64.reuse, R68, RZ ;  /* 0x000000444070723c */ /* 0x040fe400000018ff */
[----:B------:R-:W-:Y:S06]  /*4b40*/  MUFU.EX2 R129, R129 ;  /* 0x0000008100817308 */ /* 0x000fec0000000800 */
[C---:B------:R-:W-:Y:S02]  /*4b50*/  HMMA.16816.F32 R72, R64.reuse, R76, RZ ;  /* 0x0000004c4048723c */ /* 0x040fe400000018ff */
[----:B------:R-:W1:Y:S06]  /*4b60*/  MUFU.EX2 R132, R132 ;  /* 0x0000008400847308 */ /* 0x000e6c0000000800 */
[C---:B------:R-:W-:Y:S02]  /*4b70*/  HMMA.16816.F32 R80, R64.reuse, R84, RZ ;  /* 0x000000544050723c */ /* 0x040fe400000018ff */
[----:B------:R-:W1:Y:S06]  /*4b80*/  MUFU.EX2 R137, R137 ;  /* 0x0000008900897308 */ /* 0x000e6c0000000800 */
        /* <DEDUP_REMOVED lines=11> */
[----:B------:R-:W2:Y:S06]  /*4c40*/  MUFU.EX2 R157, R157 ;  /* 0x0000009d009d7308 */ /* 0x000eac0000000800 */
[C---:B------:R-:W-:Y:S02]  /*4c50*/  HMMA.16816.F32 R56, R64.reuse, R58, RZ ;  /* 0x0000003a4038723c */ /* 0x040fe400000018ff */
[----:B------:R-:W3:Y:S06]  /*4c60*/  MUFU.EX2 R159, R159 ;  /* 0x0000009f009f7308 */ /* 0x000eec0000000800 */
[C---:B-1----:R-:W-:Y:S02]  /*4c70*/  HMMA.16816.F32 R60, R64.reuse, R4, RZ ;  /* 0x00000004403c723c */ /* 0x042fe400000018ff */
[----:B------:R-:W-:Y:S05]  /*4c80*/  MUFU.EX2 R153, R153 ;  /* 0x0000009900997308 */ /* 0x000fea0000000800 */
[----:B------:R-:W-:Y:S01]  /*4c90*/  F2FP.PACK_AB R4, R41, R48 ;  /* 0x000000302904723e */ /* 0x000fe200000000ff */
[----:B------:R-:W-:Y:S01]  /*4ca0*/  HMMA.16816.F32 R64, R64, R6, RZ ;  /* 0x000000064040723c */ /* 0x000fe200000018ff */
[----:B--2---:R-:W-:Y:S01]  /*4cb0*/  F2FP.PACK_AB R5, R15, R42 ;  /* 0x0000002a0f05723e */ /* 0x004fe200000000ff */
[----:B------:R-:W1:Y:S01]  /*4cc0*/  MUFU.EX2 R156, R156 ;  /* 0x0000009c009c7308 */ /* 0x000e620000000800 */
[----:B------:R-:W-:-:S04]  /*4cd0*/  FADD.FTZ R48, R48, R43 ;  /* 0x0000002b30307221 */ /* 0x000fc80000010000 */
[----:B------:R-:W-:Y:S01]  /*4ce0*/  F2FP.PACK_AB R6, R13, R44 ;  /* 0x0000002c0d06723e */ /* 0x000fe200000000ff */
[----:B------:R-:W-:Y:S01]  /*4cf0*/  FADD.FTZ R41, R41, R48 ;  /* 0x0000003029297221 */ /* 0x000fe20000010000 */
[----:B----4-:R-:W-:Y:S01]  /*4d00*/  F2FP.PACK_AB R7, R2, R3 ;  /* 0x000000030207723e */ /* 0x010fe200000000ff */
[----:B------:R-:W-:Y:S02]  /*4d10*/  MUFU.EX2 R151, R151 ;  /* 0x0000009700977308 */ /* 0x000fe40000000800 */
[----:B------:R-:W-:-:S04]  /*4d20*/  FADD.FTZ R44, R44, R41 ;  /* 0x000000292c2c7221 */ /* 0x000fc80000010000 */
[C---:B------:R-:W-:Y:S01]  /*4d30*/  HMMA.16816.F32 R88, R4.reuse, R16, R88 ;  /* 0x000000100458723c */ /* 0x040fe20000001858 */
[----:B------:R-:W-:Y:S01]  /*4d40*/  FADD.FTZ R13, R13, R44 ;  /* 0x0000002c0d0d7221 */ /* 0x000fe20000010000 */
[----:B------:R-:W2:Y:S06]  /*4d50*/  MUFU.EX2 R160, R160 ;  /* 0x000000a000a07308 */ /* 0x000eac0000000800 */
[C---:B------:R-:W-:Y:S01]  /*4d60*/  HMMA.16816.F32 R92, R4.reuse, R18, R92 ;  /* 0x00000012045c723c */ /* 0x040fe2000000185c */
[----:B------:R-:W4:Y:S01]  /*4d70*/  LDSM.16.MT88.4 R16, [R208+0x3900] ;  /* 0x00390000d010783b */ /* 0x000f220000004200 */
[----:B------:R-:W-:Y:S06]  /*4d80*/  MUFU.EX2 R140, R140 ;  /* 0x0000008c008c7308 */ /* 0x000fec0000000800 */
[C---:B---3--:R-:W-:Y:S02]  /*4d90*/  HMMA.16816.F32 R96, R4.reuse, R8, R96 ;  /* 0x000000080460723c */ /* 0x048fe40000001860 */
[----:B------:R-:W3:Y:S06]  /*4da0*/  MUFU.EX2 R143, R143 ;  /* 0x0000008f008f7308 */ /* 0x000eec0000000800 */
[C---:B------:R-:W-:Y:S01]  /*4db0*/  HMMA.16816.F32 R100, R4.reuse, R10, R100 ;  /* 0x0000000a0464723c */ /* 0x040fe20000001864 */
[----:B------:R-:W1:Y:S01]  /*4dc0*/  LDSM.16.MT88.4 R8, [R208+0x1100] ;  /* 0x00110000d008783b */ /* 0x000e620000004200 */
[----:B------:R-:W-:Y:S06]  /*4dd0*/  MUFU.EX2 R136, R136 ;  /* 0x0000008800887308 */ /* 0x000fec0000000800 */
[C---:B-----5:R-:W-:Y:S02]  /*4de0*/  HMMA.16816.F32 R112, R4.reuse, R28, R112 ;  /* 0x0000001c0470723c */ /* 0x060fe40000001870 */
[----:B------:R-:W5:Y:S06]  /*4df0*/  MUFU.EX2 R135, R135 ;  /* 0x0000008700877308 */ /* 0x000f6c0000000800 */
        /* <DEDUP_REMOVED lines=8> */
[C---:B------:R-:W-:Y:S08]  /*4e80*/  HMMA.16816.F32 R80, R4.reuse, R20, R80 ;  /* 0x000000140450723c */ /* 0x040ff00000001850 */
[C---:B------:R-:W-:Y:S01]  /*4e90*/  HMMA.16816.F32 R84, R4.reuse, R22, R84 ;  /* 0x000000160454723c */ /* 0x040fe20000001854 */
[----:B------:R-:W-:Y:S07]  /*4ea0*/  LDSM.16.MT88.4 R20, [R209+0x1100] ;  /* 0x00110000d114783b */ /* 0x000fee0000004200 */
[C---:B------:R-:W-:Y:S08]  /*4eb0*/  HMMA.16816.F32 R108, R4.reuse, R36, R108 ;  /* 0x00000024046c723c */ /* 0x040ff0000000186c */
[C---:B------:R-:W-:Y:S01]  /*4ec0*/  HMMA.16816.F32 R104, R4.reuse, R38, R104 ;  /* 0x000000260468723c */ /* 0x040fe20000001868 */
[----:B------:R-:W-:Y:S07]  /*4ed0*/  LDSM.16.MT88.4 R36, [R210+0x4100] ;  /* 0x00410000d224783b */ /* 0x000fee0000004200 */
[C---:B------:R-:W-:Y:S08]  /*4ee0*/  HMMA.16816.F32 R52, R4.reuse, R32, R52 ;  /* 0x000000200434723c */ /* 0x040ff00000001834 */
[C---:B------:R-:W-:Y:S01]  /*4ef0*/  HMMA.16816.F32 R56, R4.reuse, R34, R56 ;  /* 0x000000220438723c */ /* 0x040fe20000001838 */
[----:B------:R-:W-:Y:S07]  /*4f00*/  LDSM.16.MT88.4 R32, [R209+0x4100] ;  /* 0x00410000d120783b */ /* 0x000fee0000004200 */
[C---:B----4-:R-:W-:Y:S08]  /*4f10*/  HMMA.16816.F32 R60, R4.reuse, R16, R60 ;  /* 0x00000010043c723c */ /* 0x050ff0000000183c */
[----:B------:R-:W-:Y:S01]  /*4f20*/  HMMA.16816.F32 R64, R4, R18, R64 ;  /* 0x000000120440723c */ /* 0x000fe20000001840 */
[----:B------:R-:W4:Y:S06]  /*4f30*/  LDSM.16.MT88.4 R16, [R212+0x4100] ;  /* 0x00410000d410783b */ /* 0x000f2c0000004200 */
[----:B------:R-:W-:Y:S01]  /*4f40*/  F2FP.PACK_AB R4, R51, R120 ;  /* 0x000000783304723e */ /* 0x000fe200000000ff */
[----:B------:R-:W-:Y:S01]  /*4f50*/  FADD.FTZ R120, R120, R13 ;  /* 0x0000000d78787221 */ /* 0x000fe20000010000 */
[----:B------:R-:W-:-:S02]  /*4f60*/  F2FP.PACK_AB R6, R117, R122 ;  /* 0x0000007a7506723e */ /* 0x000fc400000000ff */
[----:B------:R-:W-:Y:S01]  /*4f70*/  F2FP.PACK_AB R5, R128, R119 ;  /* 0x000000778005723e */ /* 0x000fe200000000ff */
[----:B------:R-:W-:Y:S01]  /*4f80*/  FADD.FTZ R51, R51, R120 ;  /* 0x0000007833337221 */ /* 0x000fe20000010000 */
[----:B------:R-:W-:-:S03]  /*4f90*/  F2FP.PACK_AB R7, R132, R129 ;  /* 0x000000818407723e */ /* 0x000fc600000000ff */
[----:B------:R-:W-:-:S04]  /*4fa0*/  FADD.FTZ R122, R122, R51 ;  /* 0x000000337a7a7221 */ /* 0x000fc80000010000 */
[----:B-1----:R-:W-:Y:S01]  /*4fb0*/  HMMA.16816.F32 R88, R4, R8, R88 ;  /* 0x000000080458723c */ /* 0x002fe20000001858 */
[----:B------:R-:W-:-:S07]  /*4fc0*/  FADD.FTZ R122, R117, R122 ;  /* 0x0000007a757a7221 */ /* 0x000fce0000010000 */
[C---:B------:R-:W-:Y:S01]  /*4fd0*/  HMMA.16816.F32 R92, R4.reuse, R10, R92 ;  /* 0x0000000a045c723c */ /* 0x040fe2000000185c */
[----:B------:R-:W1:Y:S07]  /*4fe0*/  LDSM.16.MT88.4 R8, [R208+0x4100] ;  /* 0x00410000d008783b */ /* 0x000e6e0000004200 */
[C---:B------:R-:W-:Y:S08]  /*4ff0*/  HMMA.16816.F32 R72, R4.reuse, R24, R72 ;  /* 0x000000180448723c */ /* 0x040ff00000001848 */
[C---:B----4-:R-:W-:Y:S08]  /*5000*/  HMMA.16816.F32 R96, R4.reuse, R16, R96 ;  /* 0x000000100460723c */ /* 0x050ff00000001860 */
[C---:B------:R-:W-:Y:S01]  /*5010*/  HMMA.16816.F32 R100, R4.reuse, R18, R100 ;  /* 0x000000120464723c */ /* 0x040fe20000001864 */
[----:B------:R-:W4:Y:S07]  /*5020*/  LDSM.16.MT88.4 R16, [R208+0x1900] ;  /* 0x00190000d010783b */ /* 0x000f2e0000004200 */
[C---:B------:R-:W-:Y:S01]  /*5030*/  HMMA.16816.F32 R76, R4.reuse, R26, R76 ;  /* 0x0000001a044c723c */ /* 0x040fe2000000184c */
[----:B------:R-:W-:Y:S07]  /*5040*/  LDSM.16.MT88.4 R24, [R210+0x1900] ;  /* 0x00190000d218783b */ /* 0x000fee0000004200 */
[C---:B------:R-:W-:Y:S08]  /*5050*/  HMMA.16816.F32 R108, R4.reuse, R36, R108 ;  /* 0x00000024046c723c */ /* 0x040ff0000000186c */
[C---:B-1----:R-:W-:Y:S08]  /*5060*/  HMMA.16816.F32 R60, R4.reuse, R8, R60 ;  /* 0x00000008043c723c */ /* 0x042ff0000000183c */
[C---:B------:R-:W-:Y:S01]  /*5070*/  HMMA.16816.F32 R64, R4.reuse, R10, R64 ;  /* 0x0000000a0440723c */ /* 0x040fe20000001840 */
[----:B------:R-:W1:Y:S07]  /*5080*/  LDSM.16.MT88.4 R8, [R212+0x4900] ;  /* 0x00490000d408783b */ /* 0x000e6e0000004200 */
[C---:B------:R-:W-:Y:S01]  /*5090*/  HMMA.16816.F32 R104, R4.reuse, R38, R104 ;  /* 0x000000260468723c */ /* 0x040fe20000001868 */
[----:B------:R-:W1:Y:S07]  /*50a0*/  LDSM.16.MT88.4 R36, [R210+0x4900] ;  /* 0x00490000d224783b */ /* 0x000e6e0000004200 */
[C---:B------:R-:W-:Y:S08]  /*50b0*/  HMMA.16816.F32 R112, R4.reuse, R28, R112 ;  /* 0x0000001c0470723c */ /* 0x040ff00000001870 */
[C---:B------:R-:W-:Y:S01]  /*50c0*/  HMMA.16816.F32 R68, R4.reuse, R30, R68 ;  /* 0x0000001e0444723c */ /* 0x040fe20000001844 */
[----:B------:R-:W1:Y:S07]  /*50d0*/  LDSM.16.MT88.4 R28, [R212+0x1900] ;  /* 0x00190000d41c783b */ /* 0x000e6e0000004200 */
[C---:B------:R-:W-:Y:S08]  /*50e0*/  HMMA.16816.F32 R80, R4.reuse, R20, R80 ;  /* 0x000000140450723c */ /* 0x040ff00000001850 */
[C---:B------:R-:W-:Y:S01]  /*50f0*/  HMMA.16816.F32 R84, R4.reuse, R22, R84 ;  /* 0x000000160454723c */ /* 0x040fe20000001854 */
[----:B------:R-:W1:Y:S07]  /*5100*/  LDSM.16.MT88.4 R20, [R209+0x1900] ;  /* 0x00190000d114783b */ /* 0x000e6e0000004200 */
[C---:B------:R-:W-:Y:S08]  /*5110*/  HMMA.16816.F32 R52, R4.reuse, R32, R52 ;  /* 0x000000200434723c */ /* 0x040ff00000001834 */
[----:B------:R-:W-:Y:S01]  /*5120*/  HMMA.16816.F32 R56, R4, R34, R56 ;  /* 0x000000220438723c */ /* 0x000fe20000001838 */
[----:B------:R-:W2:Y:S06]  /*5130*/  LDSM.16.MT88.4 R32, [R209+0x4900] ;  /* 0x00490000d120783b */ /* 0x000eac0000004200 */
[----:B------:R-:W-:Y:S01]  /*5140*/  F2FP.PACK_AB R4, R142, R137 ;  /* 0x000000898e04723e */ /* 0x000fe200000000ff */
[----:B------:R-:W-:Y:S01]  /*5150*/  FADD.FTZ R137, R137, R122 ;  /* 0x0000007a89897221 */ /* 0x000fe20000010000 */
[----:B------:R-:W-:-:S02]  /*5160*/  F2FP.PACK_AB R6, R139, R148 ;  /* 0x000000948b06723e */ /* 0x000fc400000000ff */
[----:B------:R-:W-:Y:S01]  /*5170*/  F2FP.PACK_AB R5, R150, R141 ;  /* 0x0000008d9605723e */ /* 0x000fe200000000ff */
[----:B------:R-:W-:Y:S01]  /*5180*/  FADD.FTZ R137, R142, R137 ;  /* 0x000000898e897221 */ /* 0x000fe20000010000 */
[----:B------:R-:W-:-:S03]  /*5190*/  F2FP.PACK_AB R7, R158, R149 ;  /* 0x000000959e07723e */ /* 0x000fc600000000ff */
[----:B------:R-:W-:-:S04]  /*51a0*/  FADD.FTZ R148, R148, R137 ;  /* 0x0000008994947221 */ /* 0x000fc80000010000 */
[----:B----4-:R-:W-:Y:S01]  /*51b0*/  HMMA.16816.F32 R88, R4, R16, R88 ;  /* 0x000000100458723c */ /* 0x010fe20000001858 */
[----:B------:R-:W-:-:S07]  /*51c0*/  FADD.FTZ R148, R139, R148 ;  /* 0x000000948b947221 */ /* 0x000fce0000010000 */
[C---:B------:R-:W-:Y:S01]  /*51d0*/  HMMA.16816.F32 R92, R4.reuse, R18, R92 ;  /* 0x00000012045c723c */ /* 0x040fe2000000185c */
[----:B------:R-:W4:Y:S07]  /*51e0*/  LDSM.16.MT88.4 R16, [R208+0x4900] ;  /* 0x00490000d010783b */ /* 0x000f2e0000004200 */
[C---:B-1----:R-:W-:Y:S08]  /*51f0*/  HMMA.16816.F32 R96, R4.reuse, R8, R96 ;  /* 0x000000080460723c */ /* 0x042ff00000001860 */
        /* <DEDUP_REMOVED lines=14> */
[C---:B--2---:R-:W-:Y:S08]  /*52e0*/  HMMA.16816.F32 R52, R4.reuse, R32, R52 ;  /* 0x000000200434723c */ /* 0x044ff00000001834 */
[C---:B------:R-:W-:Y:S01]  /*52f0*/  HMMA.16816.F32 R56, R4.reuse, R34, R56 ;  /* 0x000000220438723c */ /* 0x040fe20000001838 */
[----:B------:R-:W-:Y:S07]  /*5300*/  LDSM.16.MT88.4 R32, [R209+0x5100] ;  /* 0x00510000d120783b */ /* 0x000fee0000004200 */
[C---:B----4-:R-:W-:Y:S08]  /*5310*/  HMMA.16816.F32 R60, R4.reuse, R16, R60 ;  /* 0x00000010043c723c */ /* 0x050ff0000000183c */
        /* <DEDUP_REMOVED lines=14> */
[C---:B------:R-:W-:Y:S01]  /*5400*/  HMMA.16816.F32 R76, R4.reuse, R26, R76 ;  /* 0x0000001a044c723c */ /* 0x040fe2000000184c */
[----:B------:R-:W4:Y:S07]  /*5410*/  LDSM.16.MT88.4 R24, [R210+0x2900] ;  /* 0x00290000d218783b */ /* 0x000f2e0000004200 */
[C---:B------:R-:W-:Y:S07]  /*5420*/  HMMA.16816.F32 R108, R4.reuse, R36, R108 ;  /* 0x00000024046c723c */ /* 0x040fee000000186c */
[----:B------:R-:W-:Y:S01]  /*5430*/  FFMA.FTZ R36, R123, c[0x0][0x2d0], -R130 ;  /* 0x0000b4007b247a23 */ /* 0x000fe20000010882 */
[C---:B------:R-:W-:Y:S05]  /*5440*/  HMMA.16816.F32 R112, R4.reuse, R28, R112 ;  /* 0x0000001c0470723c */ /* 0x040fea0000001870 */
[----:B------:R-:W1:Y:S03]  /*5450*/  MUFU.EX2 R36, R36 ;  /* 0x0000002400247308 */ /* 0x000e660000000800 */
[C---:B------:R-:W-:Y:S01]  /*5460*/  HMMA.16816.F32 R68, R4.reuse, R30, R68 ;  /* 0x0000001e0444723c */ /* 0x040fe20000001844 */
[----:B------:R-:W-:Y:S07]  /*5470*/  LDSM.16.MT88.4 R28, [R212+0x2900] ;  /* 0x00290000d41c783b */ /* 0x000fee0000004200 */
[C---:B------:R-:W-:Y:S08]  /*5480*/  HMMA.16816.F32 R80, R4.reuse, R20, R80 ;  /* 0x000000140450723c */ /* 0x040ff00000001850 */
[C---:B------:R-:W-:Y:S01]  /*5490*/  HMMA.16816.F32 R84, R4.reuse, R22, R84 ;  /* 0x000000160454723c */ /* 0x040fe20000001854 */
[----:B------:R-:W1:Y:S07]  /*54a0*/  LDSM.16.MT88.4 R20, [R209+0x2900] ;  /* 0x00290000d114783b */ /* 0x000e6e0000004200 */
[C---:B--2---:R-:W-:Y:S08]  /*54b0*/  HMMA.16816.F32 R96, R4.reuse, R16, R96 ;  /* 0x000000100460723c */ /* 0x044ff00000001860 */
[C---:B------:R-:W-:Y:S01]  /*54c0*/  HMMA.16816.F32 R100, R4.reuse, R18, R100 ;  /* 0x000000120464723c */ /* 0x040fe20000001864 */
[----:B------:R-:W2:Y:S07]  /*54d0*/  LDSM.16.MT88.4 R16, [R208+0x2900] ;  /* 0x00290000d010783b */ /* 0x000eae0000004200 */
[C---:B------:R-:W-:Y:S08]  /*54e0*/  HMMA.16816.F32 R104, R4.reuse, R38, R104 ;  /* 0x000000260468723c */ /* 0x040ff00000001868 */
[C---:B------:R-:W-:Y:S08]  /*54f0*/  HMMA.16816.F32 R52, R4.reuse, R32, R52 ;  /* 0x000000200434723c */ /* 0x040ff00000001834 */
[C---:B------:R-:W-:Y:S08]  /*5500*/  HMMA.16816.F32 R56, R4.reuse, R34, R56 ;  /* 0x000000220438723c */ /* 0x040ff00000001838 */
[C---:B-1----:R-:W-:Y:S08]  /*5510*/  HMMA.16816.F32 R60, R4.reuse, R8, R60 ;  /* 0x00000008043c723c */ /* 0x042ff0000000183c */
[----:B------:R-:W-:Y:S01]  /*5520*/  HMMA.16816.F32 R64, R4, R10, R64 ;  /* 0x0000000a0440723c */ /* 0x000fe20000001840 */
[----:B------:R-:W1:Y:S06]  /*5530*/  LDSM.16.MT88.4 R8, [R212+0x5900] ;  /* 0x00590000d408783b */ /* 0x000e6c0000004200 */
[----:B---3--:R-:W-:Y:S01]  /*5540*/  F2FP.PACK_AB R4, R143, R140 ;  /* 0x0000008c8f04723e */ /* 0x008fe200000000ff */
[----:B------:R-:W-:Y:S01]  /*5550*/  FADD.FTZ R140, R140, R159 ;  /* 0x0000009f8c8c7221 */ /* 0x000fe20000010000 */
[----:B-----5:R-:W-:-:S02]  /*5560*/  F2FP.PACK_AB R6, R135, R136 ;  /* 0x000000888706723e */ /* 0x020fc400000000ff */
[----:B------:R-:W-:Y:S01]  /*5570*/  F2FP.PACK_AB R5, R134, R133 ;  /* 0x000000858605723e */ /* 0x000fe200000000ff */
[----:B------:R-:W-:Y:S01]  /*5580*/  FADD.FTZ R143, R143, R140 ;  /* 0x0000008c8f8f7221 */ /* 0x000fe20000010000 */
[----:B------:R-:W-:-:S03]  /*5590*/  F2FP.PACK_AB R7, R229, R36 ;  /* 0x00000024e507723e */ /* 0x000fc600000000ff */
[----:B------:R-:W-:-:S04]  /*55a0*/  FADD.FTZ R136, R136, R143 ;  /* 0x0000008f88887221 */ /* 0x000fc80000010000 */
[----:B----4-:R-:W-:Y:S01]  /*55b0*/  HMMA.16816.F32 R72, R4, R24, R72 ;  /* 0x000000180448723c */ /* 0x010fe20000001848 */
[----:B------:R-:W-:-:S06]  /*55c0*/  FADD.FTZ R228, R135, R136 ;  /* 0x0000008887e47221 */ /* 0x000fcc0000010000 */
[----:B------:R-:W-:Y:S01]  /*55d0*/  FADD.FTZ R24, R42, R45 ;  /* 0x0000002d2a187221 */ /* 0x000fe20000010000 */
[----:B------:R-:W-:Y:S03]  /*55e0*/  HMMA.16816.F32 R80, R4, R20, R80 ;  /* 0x000000140450723c */ /* 0x000fe60000001850 */
[----:B------:R-:W-:-:S04]  /*55f0*/  FADD.FTZ R24, R15, R24 ;  /* 0x000000180f187221 */ /* 0x000fc80000010000 */
[----:B------:R-:W-:Y:S01]  /*5600*/  FADD.FTZ R3, R3, R24 ;  /* 0x0000001803037221 */ /* 0x000fe20000010000 */
[----:B------:R-:W-:Y:S01]  /*5610*/  HMMA.16816.F32 R84, R4, R22, R84 ;  /* 0x000000160454723c */ /* 0x000fe20000001854 */
[----:B------:R-:W3:Y:S02]  /*5620*/  LDSM.16.MT88.4 R20, [R210+0x5900] ;  /* 0x00590000d214783b */ /* 0x000ee40000004200 */
[----:B------:R-:W-:-:S04]  /*5630*/  FADD.FTZ R2, R2, R3 ;  /* 0x0000000302027221 */ /* 0x000fc80000010000 */
[----:B------:R-:W-:Y:S01]  /*5640*/  FADD.FTZ R119, R119, R2 ;  /* 0x0000000277777221 */ /* 0x000fe20000010000 */
[----:B--2---:R-:W-:Y:S03]  /*5650*/  HMMA.16816.F32 R88, R4, R16, R88 ;  /* 0x000000100458723c */ /* 0x004fe60000001858 */
[----:B------:R-:W-:-:S04]  /*5660*/  FADD.FTZ R128, R128, R119 ;  /* 0x0000007780807221 */ /* 0x000fc80000010000 */
[----:B------:R-:W-:Y:S01]  /*5670*/  FADD.FTZ R129, R129, R128 ;  /* 0x0000008081817221 */ /* 0x000fe20000010000 */
[----:B------:R-:W-:Y:S01]  /*5680*/  HMMA.16816.F32 R92, R4, R18, R92 ;  /* 0x00000012045c723c */ /* 0x000fe2000000185c */
[----:B------:R-:W2:Y:S02]  /*5690*/  LDSM.16.MT88.4 R16, [R209+0x5900] ;  /* 0x00590000d110783b */ /* 0x000ea40000004200 */
[----:B------:R-:W-:-:S04]  /*56a0*/  FADD.FTZ R132, R132, R129 ;  /* 0x0000008184847221 */ /* 0x000fc80000010000 */
[----:B------:R-:W-:Y:S01]  /*56b0*/  FADD.FTZ R141, R141, R132 ;  /* 0x000000848d8d7221 */ /* 0x000fe20000010000 */
[----:B-1----:R-:W-:Y:S03]  /*56c0*/  HMMA.16816.F32 R96, R4, R8, R96 ;  /* 0x000000080460723c */ /* 0x002fe60000001860 */
[----:B------:R-:W-:-:S04]  /*56d0*/  FADD.FTZ R150, R150, R141 ;  /* 0x0000008d96967221 */ /* 0x000fc80000010000 */
[----:B------:R-:W-:Y:S01]  /*56e0*/  FADD.FTZ R149, R149, R150 ;  /* 0x0000009695957221 */ /* 0x000fe20000010000 */
[----:B------:R-:W-:Y:S01]  /*56f0*/  HMMA.16816.F32 R100, R4, R10, R100 ;  /* 0x0000000a0464723c */ /* 0x000fe20000001864 */
[----:B------:R-:W1:Y:S02]  /*5700*/  LDSM.16.MT88.4 R8, [R208+0x5900] ;  /* 0x00590000d008783b */ /* 0x000e640000004200 */
[----:B------:R-:W-:-:S04]  /*5710*/  FADD.FTZ R158, R158, R149 ;  /* 0x000000959e9e7221 */ /* 0x000fc80000010000 */
[----:B------:R-:W-:Y:S01]  /*5720*/  FADD.FTZ R153, R153, R158 ;  /* 0x0000009e99997221 */ /* 0x000fe20000010000 */
[----:B------:R-:W-:Y:S03]  /*5730*/  HMMA.16816.F32 R112, R4, R28, R112 ;  /* 0x0000001c0470723c */ /* 0x000fe60000001870 */
        /* <DEDUP_REMOVED lines=8> */
[----:B---3--:R-:W-:Y:S03]  /*57c0*/  HMMA.16816.F32 R108, R4, R20, R108 ;  /* 0x00000014046c723c */ /* 0x008fe6000000186c */
[----:B------:R-:W-:-:S05]  /*57d0*/  FADD.FTZ R229, R229, R36 ;  /* 0x00000024e5e57221 */ /* 0x000fca0000010000 */
[C---:B------:R-:W-:Y:S08]  /*57e0*/  HMMA.16816.F32 R104, R4.reuse, R22, R104 ;  /* 0x000000160468723c */ /* 0x040ff00000001868 */
[C---:B--2---:R-:W-:Y:S08]  /*57f0*/  HMMA.16816.F32 R52, R4.reuse, R16, R52 ;  /* 0x000000100434723c */ /* 0x044ff00000001834 */
[C---:B------:R-:W-:Y:S08]  /*5800*/  HMMA.16816.F32 R56, R4.reuse, R18, R56 ;  /* 0x000000120438723c */ /* 0x040ff00000001838 */
[C---:B-1----:R-:W-:Y:S08]  /*5810*/  HMMA.16816.F32 R60, R4.reuse, R8, R60 ;  /* 0x00000008043c723c */ /* 0x042ff0000000183c */
[----:B------:R-:W-:Y:S01]  /*5820*/  HMMA.16816.F32 R64, R4, R10, R64 ;  /* 0x0000000a0440723c */ /* 0x000fe20000001840 */
[----:B------:R-:W-:Y:S07]  /*5830*/  @P0 BRA `(.L_x_32) ;  /* 0x0000016000000947 */ /* 0x000fee0003800000 */
[----:B------:R-:W-:Y:S01]  /*5840*/  ISETP.LT.AND P0, PT, RZ, UR4, PT ;  /* 0x00000004ff007c0c */ /* 0x000fe2000bf01270 */
[----:B------:R-:W-:-:S12]  /*5850*/  UIADD3 UR19, UR4, -0x1, URZ ;  /* 0xffffffff04137890 */ /* 0x000fd8000fffe03f */
[----:B------:R-:W-:Y:S05]  /*5860*/  @P0 BRA `(.L_x_33) ;  /* 0x0000009000000947 */ /* 0x000fea0003800000 */
[----:B------:R-:W-:Y:S02]  /*5870*/  UMOV UR19, 0x1 ;  /* 0x0000000100137882 */ /* 0x000fe40000000000 */
        /* <DEDUP_REMOVED lines=8> */
.L_x_33:
[----:B------:R-:W-:Y:S02]  /*5900*/  UMOV UR5, 0x1 ;  /* 0x0000000100057882 */ /* 0x000fe40000000000 */
[----:B------:R-:W-:Y:S02]  /*5910*/  ULDC UR4, c[0x0][0x32c] ;  /* 0x0000cb0000047ab9 */ /* 0x000fe40000000800 */
[----:B------:R-:W-:-:S03]  /*5920*/  UISETP.NE.AND UP0, UPT, UR5, UR4, UPT ;  /* 0x000000040500728c */ /* 0x000fc6000bf05270 */
[----:B------:R-:W-:Y:S02]  /*5930*/  ULDC.64 UR4, c[0x0][0x330] ;  /* 0x0000cc0000047ab9 */ /* 0x000fe40000000a00 */
[----:B------:R-:W-:-:S06]  /*5940*/  UIMAD.WIDE.U32 UR22, UR19, UR4, URZ ;  /* 0x00000004131672a5 */ /* 0x000fcc000f8e003f */
[----:B------:R-:W-:Y:S02]  /*5950*/  @UP0 USHF.R.U32.HI UR19, URZ, UR5, UR23 ;  /* 0x000000053f130299 */ /* 0x000fe40008011617 */
.L_x_34:
[----:B------:R-:W-:Y:S02]  /*5960*/  ULDC UR4, c[0x0][0x32c] ;  /* 0x0000cb0000047ab9 */ /* 0x000fe40000000800 */
[----:B------:R-:W-:-:S04]  /*5970*/  UIMAD UR4, UR19, UR4, UR4 ;  /* 0x00000004130472a4 */ /* 0x000fc8000f8e0204 */
[----:B------:R-:W-:-:S04]  /*5980*/  UISETP.LT.AND UP0, UPT, UR18, UR4, UPT ;  /* 0x000000041200728c */ /* 0x000fc8000bf01270 */
[----:B------:R-:W-:-:S03]  /*5990*/  USEL UR18, UR18, UR4, UP0 ;  /* 0x0000000412127287 */ /* 0x000fc60008000000 */
.L_x_32:
[----:B------:R-:W1:Y:S01]  /*59a0*/  R2UR UR4, R215 ;  /* 0x00000000d70473c2 */ /* 0x000e6200000e0000 */
[----:B------:R-:W-:-:S04]  /*59b0*/  UIMAD.WIDE UR18, UR18, 0x2aaaaaab, URZ ;  /* 0x2aaaaaab121278a5 */ /* 0x000fc8000f8e023f */
[----:B------:R-:W-:-:S04]  /*59c0*/  USHF.R.U32.HI UR5, URZ, 0x1f, UR19 ;  /* 0x0000001f3f057899 */ /* 0x000fc80008011613 */
[----:B------:R-:W-:-:S04]  /*59d0*/  ULEA.HI.SX32 UR5, UR19, UR5, 0x1c ;  /* 0x0000000513057291 */ /* 0x000fc8000f8fe23f */
[----:B-1----:R-:W-:-:S04]  /*59e0*/  UISETP.LT.AND UP0, UPT, UR4, UR5, UPT ;  /* 0x000000050400728c */ /* 0x002fc8000bf01270 */
[----:B------:R-:W-:-:S06]  /*59f0*/  USEL UR4, UR4, UR5, !UP0 ;  /* 0x0000000504047287 */ /* 0x000fcc000c000000 */
[----:B------:R-:W-:-:S13]  /*5a00*/  ISETP.GE.AND P0, PT, R168, UR4, PT ;  /* 0x00000004a8007c0c */ /* 0x000fda000bf06270 */
[----:B------:R-:W-:Y:S05]  /*5a10*/  @!P0 BRA `(.L_x_35) ;  /* 0x00003f8000008947 */ /* 0x000fea0003800000 */
[C---:B------:R-:W-:Y:S01]  /*5a20*/  SHF.L.U64.HI R237, R231.reuse, 0x1, R40 ;  /* 0x00000001e7ed7819 */ /* 0x040fe20000010228 */
[----:B------:R-:W-:Y:S01]  /*5a30*/  IMAD.MOV.U32 R2, RZ, RZ, R12 ;  /* 0x000000ffff027224 */ /* 0x000fe200078e000c */
[----:B------:R-:W-:Y:S01]  /*5a40*/  MOV R3, R0 ;  /* 0x0000000000037202 */ /* 0x000fe20000000f00 */
[----:B------:R-:W-:Y:S01]  /*5a50*/  IMAD.MOV.U32 R238, RZ, RZ, R168 ;  /* 0x000000ffffee7224 */ /* 0x000fe200078e00a8 */
[----:B------:R-:W-:Y:S01]  /*5a60*/  SHF.L.U32 R236, R231, 0x1, RZ ;  /* 0x00000001e7ec7819 */ /* 0x000fe200000006ff */
[C---:B------:R-:W-:Y:S01]  /*5a70*/  IMAD.SHL.U32 R234, R230.reuse, 0x2, RZ ;  /* 0x00000002e6ea7824 */ /* 0x040fe200078e00ff */
[----:B------:R-:W-:Y:S02]  /*5a80*/  SHF.L.U64.HI R235, R230, 0x1, R233 ;  /* 0x00000001e6eb7819 */ /* 0x000fe400000102e9 */
.L_x_46:
[----:B------:R-:W-:Y:S04]  /*5a90*/  DEPBAR.LE SB0, 0x0 ;  /* 0x000080000000791a */ /* 0x000fe80000000000 */
[----:B------:R-:W-:Y:S01]  /*5aa0*/  BAR.SYNC.DEFER_BLOCKING 0x0 ;  /* 0x0000000000007b1d */ /* 0x000fe20000010000 */
[----:B------:R-:W-:Y:S05]  /*5ab0*/  ISETP.GT.AND P0, PT, R215, R238, PT ;  /* 0x000000eed700720c */ /* 0x000fea0003f04270 */
[----:B------:R1:W2:Y:S04]  /*5ac0*/  LDSM.16.M88.4 R116, [R214+0x8100] ;  /* 0x00810000d674783b */ /* 0x0002a80000000200 */
[----:B------:R1:W3:Y:S04]  /*5ad0*/  LDSM.16.M88.4 R120, [R214+0x8900] ;  /* 0x00890000d678783b */ /* 0x0002e80000000200 */
[----:B------:R1:W4:Y:S04]  /*5ae0*/  LDSM.16.M88.4 R128, [R214+0x9100] ;  /* 0x00910000d680783b */ /* 0x0003280000000200 */
[----:B------:R1:W1:Y:S04]  /*5af0*/  LDSM.16.M88.4 R132, [R214+0x9900] ;  /* 0x00990000d684783b */ /* 0x0002680000000200 */
[----:B------:R1:W1:Y:S04]  /*5b00*/  LDSM.16.M88.4 R136, [R214+0xa100] ;  /* 0x00a10000d688783b */ /* 0x0002680000000200 */
[----:B------:R1:W1:Y:S04]  /*5b10*/  LDSM.16.M88.4 R140, [R214+0xa900] ;  /* 0x00a90000d68c783b */ /* 0x0002680000000200 */
[----:B------:R1:W1:Y:S04]  /*5b20*/  LDSM.16.M88.4 R148, [R213] ;  /* 0x00000000d594783b */ /* 0x0002680000000200 */
[----:B------:R1:W1:Y:S04]  /*5b30*/  LDSM.16.M88.4 R152, [R207] ;  /* 0x00000000cf98783b */ /* 0x0002680000000200 */
[----:B------:R1:W1:Y:S04]  /*5b40*/  LDSM.16.M88.4 R156, [R206] ;  /* 0x00000000ce9c783b */ /* 0x0002680000000200 */
[----:B------:R1:W1:Y:S04]  /*5b50*/  LDSM.16.M88.4 R160, [R205] ;  /* 0x00000000cda0783b */ /* 0x0002680000000200 */
[----:B------:R1:W1:Y:S04]  /*5b60*/  LDSM.16.M88.4 R164, [R204] ;  /* 0x00000000cca4783b */ /* 0x0002680000000200 */
[----:B------:R1:W1:Y:S01]  /*5b70*/  LDSM.16.M88.4 R168, [R203] ;  /* 0x00000000cba8783b */ /* 0x0002620000000200 */
[----:B------:R-:W-:-:S05]  /*5b80*/  @P0 BRA `(.L_x_36) ;  /* 0x0000028000000947 */ /* 0x000fca0003800000 */
[----:B--23--:R-:W-:Y:S01]  /*5b90*/  SHF.R.S32.HI R5, RZ, 0x1f, R217 ;  /* 0x0000001fff057819 */ /* 0x00cfe200000114d9 */
[----:B------:R-:W-:Y:S01]  /*5ba0*/  IMAD.WIDE.U32 R6, R217, c[0x0][0x208], RZ ;  /* 0x00008200d9067a25 */ /* 0x000fe200078e00ff */
[----:B------:R-:W-:Y:S03]  /*5bb0*/  SHF.R.S32.HI R4, RZ, 0x1f, R216 ;  /* 0x0000001fff047819 */ /* 0x000fe600000114d8 */
[----:B------:R-:W-:Y:S02]  /*5bc0*/  IMAD R5, R5, c[0x0][0x208], RZ ;  /* 0x0000820005057a24 */ /* 0x000fe400078e02ff */
[----:B------:R-:W-:Y:S02]  /*5bd0*/  IMAD R4, R4, c[0x0][0x218], RZ ;  /* 0x0000860004047a24 */ /* 0x000fe400078e02ff */
[----:B------:R-:W-:Y:S02]  /*5be0*/  IMAD R5, R217, c[0x0][0x20c], R5 ;  /* 0x00008300d9057a24 */ /* 0x000fe400078e0205 */
[----:B------:R-:W-:Y:S02]  /*5bf0*/  IMAD R4, R216, c[0x0][0x21c], R4 ;  /* 0x00008700d8047a24 */ /* 0x000fe400078e0204 */
[----:B------:R-:W-:Y:S01]  /*5c00*/  IMAD.IADD R7, R7, 0x1, R5 ;  /* 0x0000000107077824 */ /* 0x000fe200078e0205 */
[----:B------:R-:W-:Y:S03]  /*5c10*/  IADD3 R5, -R232, 0x10, RZ ;  /* 0x00000010e8057810 */ /* 0x000fe60007ffe1ff */
[----:B------:R-:W-:Y:S01]  /*5c20*/  IMAD.WIDE.U32 R6, R216, c[0x0][0x218], R6 ;  /* 0x00008600d8067a25 */ /* 0x000fe200078e0006 */
[----:B------:R-:W-:Y:S04]  /*5c30*/  LOP3.LUT R5, R5, 0xf, RZ, 0xc0, !PT ;  /* 0x0000000f05057812 */ /* 0x000fe800078ec0ff */
[----:B------:R-:W-:Y:S04]  /*5c40*/  IADD3 R0, P0, R6, UR20, RZ ;  /* 0x0000001406007c10 */ /* 0x000fe8000ff1e0ff */
[----:B------:R-:W-:Y:S02]  /*5c50*/  IADD3.X R7, R7, UR16, R4, P0, !PT ;  /* 0x0000001007077c10 */ /* 0x000fe400087fe404 */
[C---:B------:R-:W-:Y:S04]  /*5c60*/  LEA R17, P0, R0.reuse, c[0x0][0x1f8], 0x1 ;  /* 0x00007e0000117a11 */ /* 0x040fe800078008ff */
[----:B------:R-:W-:Y:S01]  /*5c70*/  LEA.HI.X R16, R0, c[0x0][0x1fc], R7, 0x1, P0 ;  /* 0x00007f0000107a11 */ /* 0x000fe200000f0c07 */
[----:B------:R-:W2:Y:S04]  /*5c80*/  SHFL.IDX PT, R11, R17, RZ, 0x181f ;  /* 0x00181fff110b7589 */ /* 0x000ea800000e0000 */
[----:B------:R-:W3:Y:S04]  /*5c90*/  SHFL.IDX PT, R6, R16, RZ, 0x181f ;  /* 0x00181fff10067589 */ /* 0x000ee800000e0000 */
[----:B------:R-:W5:Y:S04]  /*5ca0*/  SHFL.IDX PT, R9, R17, 0x1, 0x181f ;  /* 0x00381f0011097f89 */ /* 0x000f6800000e0000 */
[----:B------:R-:W4:Y:S04]  /*5cb0*/  SHFL.IDX PT, R7, R17, 0x2, 0x181f ;  /* 0x00581f0011077f89 */ /* 0x000f2800000e0000 */
[----:B------:R-:W1:Y:S04]  /*5cc0*/  SHFL.IDX PT, R4, R16, 0x1, 0x181f ;  /* 0x00381f0010047f89 */ /* 0x000e6800000e0000 */
[----:B------:R-:W1:Y:S01]  /*5cd0*/  SHFL.IDX PT, R0, R16, 0x2, 0x181f ;  /* 0x00581f0010007f89 */ /* 0x000e6200000e0000 */
[C---:B--2---:R-:W-:Y:S02]  /*5ce0*/  IADD3 R12, P0, R11.reuse, R236, RZ ;  /* 0x000000ec0b0c7210 */ /* 0x044fe40007f1e0ff */
[----:B------:R-:W-:Y:S03]  /*5cf0*/  IADD3 R10, P6, R11, R234, RZ ;  /* 0x000000ea0b0a7210 */ /* 0x000fe60007fde0ff */
[C---:B---3--:R-:W-:Y:S02]  /*5d00*/  IMAD.X R13, R6.reuse, 0x1, R237, P0 ;  /* 0x00000001060d7824 */ /* 0x048fe400000e06ed */
[----:B------:R-:W-:Y:S01]  /*5d10*/  IMAD.X R11, R6, 0x1, R235, P6 ;  /* 0x00000001060b7824 */ /* 0x000fe200030e06eb */
[C---:B-----5:R-:W-:Y:S02]  /*5d20*/  IADD3 R8, P2, R9.reuse, R236, RZ ;  /* 0x000000ec09087210 */ /* 0x060fe40007f5e0ff */
[----:B------:R2:W-:Y:S01]  /*5d30*/  LDGSTS.E.BYPASS.LTC128B.128 [R226], [R12.64], !P5 ;  /* 0x000000000ce27fae */ /* 0x0005e2000e901d4e */
[----:B------:R-:W-:Y:S02]  /*5d40*/  IADD3 R14, P0, R9, R234, RZ ;  /* 0x000000ea090e7210 */ /* 0x000fe40007f1e0ff */
[----:B----4-:R-:W-:Y:S01]  /*5d50*/  IADD3 R6, P6, R7, R236, RZ ;  /* 0x000000ec07067210 */ /* 0x010fe20007fde0ff */
[----:B------:R2:W-:Y:S01]  /*5d60*/  LDGSTS.E.BYPASS.LTC128B.128 [R225], [R10.64], !P4 ;  /* 0x000000000ae17fae */ /* 0x0005e2000e101d4e */
[C---:B-1----:R-:W-:Y:S02]  /*5d70*/  IMAD.X R9, R4.reuse, 0x1, R237, P2 ;  /* 0x0000000104097824 */ /* 0x042fe400010e06ed */
[----:B------:R-:W-:Y:S01]  /*5d80*/  IMAD.X R15, R4, 0x1, R235, P0 ;  /* 0x00000001040f7824 */ /* 0x000fe200000e06eb */
[----:B------:R-:W-:Y:S01]  /*5d90*/  IADD3 R4, P2, P0, R5, R7, R234 ;  /* 0x0000000705047210 */ /* 0x000fe2000785e0ea */
[----:B------:R-:W-:Y:S01]  /*5da0*/  IMAD.X R7, R0, 0x1, R237, P6 ;  /* 0x0000000100077824 */ /* 0x000fe200030e06ed */
[----:B------:R2:W-:Y:S01]  /*5db0*/  LDGSTS.E.BYPASS.LTC128B.128 [R224], [R8.64], !P5 ;  /* 0x0000000008e07fae */ /* 0x0005e2000e901d4e */
[----:B------:R-:W-:Y:S02]  /*5dc0*/  ISETP.NE.U32.AND P6, PT, R232, RZ, PT ;  /* 0x000000ffe800720c */ /* 0x000fe40003fc5070 */
[----:B------:R-:W-:Y:S01]  /*5dd0*/  IADD3.X R5, RZ, R0, R235, P2, P0 ;  /* 0x00000000ff057210 */ /* 0x000fe200017e04eb */
[----:B------:R2:W-:Y:S04]  /*5de0*/  LDGSTS.E.BYPASS.LTC128B.128 [R223], [R14.64], !P4 ;  /* 0x000000000edf7fae */ /* 0x0005e8000e101d4e */
[----:B------:R2:W-:Y:S06]  /*5df0*/  LDGSTS.E.BYPASS.LTC128B.128 [R226+0x2000], [R6.64], !P5 ;  /* 0x0200000006e27fae */ /* 0x0005ec000e901d4e */
[----:B------:R2:W-:Y:S02]  /*5e00*/  LDGSTS.E.BYPASS.LTC128B.128.ZFILL [R226+0x5000], [R4.64], P6 ;  /* 0x0500000004e27fae */ /* 0x0005e4000b141d4e */
.L_x_36:
[C---:B--23--:R-:W-:Y:S01]  /*5e10*/  HMMA.16816.F32 R4, R124.reuse, R116, RZ ;  /* 0x000000747c04723c */ /* 0x04cfe200000018ff */
[----:B------:R-:W0:Y:S02]  /*5e20*/  LDGDEPBAR ;  /* 0x00000000000079af */ /* 0x000e240000000000 */
[----:B------:R-:W-:Y:S05]  /*5e30*/  ISETP.GT.AND P0, PT, R238, R215, PT ;  /* 0x000000d7ee00720c */ /* 0x000fea0003f04270 */
[C---:B------:R-:W-:Y:S01]  /*5e40*/  HMMA.16816.F32 R8, R124.reuse, R118, RZ ;  /* 0x000000767c08723c */ /* 0x040fe200000018ff */
[----:B------:R-:W2:Y:S07]  /*5e50*/  LDSM.16.M88.4 R116, [R211+0x8100] ;  /* 0x00810000d374783b */ /* 0x000eae0000000200 */
[C---:B------:R-:W-:Y:S08]  /*5e60*/  HMMA.16816.F32 R12, R124.reuse, R120, RZ ;  /* 0x000000787c0c723c */ /* 0x040ff000000018ff */
[C---:B------:R-:W-:Y:S01]  /*5e70*/  HMMA.16816.F32 R16, R124.reuse, R122, RZ ;  /* 0x0000007a7c10723c */ /* 0x040fe200000018ff */
[----:B------:R-:W3:Y:S07]  /*5e80*/  LDSM.16.M88.4 R120, [R211+0x8900] ;  /* 0x00890000d378783b */ /* 0x000eee0000000200 */
[C---:B----4-:R-:W-:Y:S08]  /*5e90*/  HMMA.16816.F32 R20, R124.reuse, R128, RZ ;  /* 0x000000807c14723c */ /* 0x050ff000000018ff */
[C---:B------:R-:W-:Y:S01]  /*5ea0*/  HMMA.16816.F32 R24, R124.reuse, R130, RZ ;  /* 0x000000827c18723c */ /* 0x040fe200000018ff */
[----:B------:R-:W4:Y:S07]  /*5eb0*/  LDSM.16.M88.4 R128, [R211+0x9100] ;  /* 0x00910000d380783b */ /* 0x000f2e0000000200 */
[C---:B-1----:R-:W-:Y:S08]  /*5ec0*/  HMMA.16816.F32 R28, R124.reuse, R132, RZ ;  /* 0x000000847c1c723c */ /* 0x042ff000000018ff */
[C---:B------:R-:W-:Y:S01]  /*5ed0*/  HMMA.16816.F32 R32, R124.reuse, R134, RZ ;  /* 0x000000867c20723c */ /* 0x040fe200000018ff */
[----:B------:R-:W1:Y:S07]  /*5ee0*/  LDSM.16.M88.4 R132, [R211+0x9900] ;  /* 0x00990000d384783b */ /* 0x000e6e0000000200 */
[C---:B------:R-:W-:Y:S08]  /*5ef0*/  HMMA.16816.F32 R36, R124.reuse, R136, RZ ;  /* 0x000000887c24723c */ /* 0x040ff000000018ff */
[C---:B------:R-:W-:Y:S01]  /*5f00*/  HMMA.16816.F32 R40, R124.reuse, R138, RZ ;  /* 0x0000008a7c28723c */ /* 0x040fe200000018ff */
[----:B------:R-:W5:Y:S07]  /*5f10*/  LDSM.16.M88.4 R136, [R211+0xa100] ;  /* 0x00a10000d388783b */ /* 0x000f6e0000000200 */
[C---:B------:R-:W-:Y:S08]  /*5f20*/  HMMA.16816.F32 R44, R124.reuse, R140, RZ ;  /* 0x0000008c7c2c723c */ /* 0x040ff000000018ff */
[----:B------:R-:W-:Y:S01]  /*5f30*/  HMMA.16816.F32 R48, R124, R142, RZ ;  /* 0x0000008e7c30723c */ /* 0x000fe200000018ff */
[----:B------:R-:W1:Y:S07]  /*5f40*/  LDSM.16.M88.4 R140, [R211+0xa900] ;  /* 0x00a90000d38c783b */ /* 0x000e6e0000000200 */
[C---:B------:R-:W-:Y:S08]  /*5f50*/  HMMA.16816.F32 R4, R144.reuse, R148, R4 ;  /* 0x000000949004723c */ /* 0x040ff00000001804 */
[C---:B------:R-:W-:Y:S01]  /*5f60*/  HMMA.16816.F32 R8, R144.reuse, R150, R8 ;  /* 0x000000969008723c */ /* 0x040fe20000001808 */
[----:B------:R-:W1:Y:S07]  /*5f70*/  LDSM.16.M88.4 R148, [R202] ;  /* 0x00000000ca94783b */ /* 0x000e6e0000000200 */
        /* <DEDUP_REMOVED lines=13> */
[----:B------:R-:W-:Y:S08]  /*6050*/  HMMA.16816.F32 R48, R144, R170, R48 ;  /* 0x000000aa9030723c */ /* 0x000ff00000001830 */
[C---:B--2---:R-:W-:Y:S08]  /*6060*/  HMMA.16816.F32 R4, R172.reuse, R116, R4 ;  /* 0x00000074ac04723c */ /* 0x044ff00000001804 */
[C---:B------:R-:W-:Y:S01]  /*6070*/  HMMA.16816.F32 R8, R172.reuse, R118, R8 ;  /* 0x00000076ac08723c */ /* 0x040fe20000001808 */
[----:B------:R-:W2:Y:S07]  /*6080*/  LDSM.16.M88.4 R116, [R202+0x800] ;  /* 0x00080000ca74783b */ /* 0x000eae0000000200 */
[C---:B---3--:R-:W-:Y:S08]  /*6090*/  HMMA.16816.F32 R12, R172.reuse, R120, R12 ;  /* 0x00000078ac0c723c */ /* 0x048ff0000000180c */
        /* <DEDUP_REMOVED lines=8> */
[C---:B-----5:R-:W-:Y:S08]  /*6120*/  HMMA.16816.F32 R36, R172.reuse, R136, R36 ;  /* 0x00000088ac24723c */ /* 0x060ff00000001824 */
[C---:B------:R-:W-:Y:S01]  /*6130*/  HMMA.16816.F32 R40, R172.reuse, R138, R40 ;  /* 0x0000008aac28723c */ /* 0x040fe20000001828 */
[----:B------:R-:W5:Y:S07]  /*6140*/  LDSM.16.M88.4 R136, [R214+0xc100] ;  /* 0x00c10000d688783b */ /* 0x000f6e0000000200 */
[C---:B------:R-:W-:Y:S08]  /*6150*/  HMMA.16816.F32 R44, R172.reuse, R140, R44 ;  /* 0x0000008cac2c723c */ /* 0x040ff0000000182c */
[----:B------:R-:W-:Y:S01]  /*6160*/  HMMA.16816.F32 R48, R172, R142, R48 ;  /* 0x0000008eac30723c */ /* 0x000fe20000001830 */
[----:B------:R-:W1:Y:S07]  /*6170*/  LDSM.16.M88.4 R140, [R214+0xc900] ;  /* 0x00c90000d68c783b */ /* 0x000e6e0000000200 */
        /* <DEDUP_REMOVED lines=8> */
[----:B------:R-:W1:Y:S07]  /*6200*/  LDSM.16.M88.4 R152, [R201] ;  /* 0x00000000c998783b */ /* 0x000e6e0000000200 */
[C---:B------:R-:W-:Y:S08]  /*6210*/  HMMA.16816.F32 R28, R176.reuse, R156, R28 ;  /* 0x0000009cb01c723c */ /* 0x040ff0000000181c */
[C---:B------:R-:W-:Y:S01]  /*6220*/  HMMA.16816.F32 R32, R176.reuse, R158, R32 ;  /* 0x0000009eb020723c */ /* 0x040fe20000001820 */
[----:B------:R-:W1:Y:S07]  /*6230*/  LDSM.16.M88.4 R156, [R200] ;  /* 0x00000000c89c783b */ /* 0x000e6e0000000200 */
[C---:B------:R-:W-:Y:S08]  /*6240*/  HMMA.16816.F32 R36, R176.reuse, R160, R36 ;  /* 0x000000a0b024723c */ /* 0x040ff00000001824 */
[C---:B------:R-:W-:Y:S01]  /*6250*/  HMMA.16816.F32 R40, R176.reuse, R162, R40 ;  /* 0x000000a2b028723c */ /* 0x040fe20000001828 */
[----:B------:R-:W2:Y:S07]  /*6260*/  LDSM.16.M88.4 R160, [R199] ;  /* 0x00000000c7a0783b */ /* 0x000eae0000000200 */
[C---:B---3--:R-:W-:Y:S08]  /*6270*/  HMMA.16816.F32 R44, R176.reuse, R120, R44 ;  /* 0x00000078b02c723c */ /* 0x048ff0000000182c */
[----:B------:R-:W-:Y:S01]  /*6280*/  HMMA.16816.F32 R48, R176, R122, R48 ;  /* 0x0000007ab030723c */ /* 0x000fe20000001830 */
[----:B------:R-:W3:Y:S07]  /*6290*/  LDSM.16.M88.4 R120, [R198] ;  /* 0x00000000c678783b */ /* 0x000eee0000000200 */
[C---:B----4-:R-:W-:Y:S08]  /*62a0*/  HMMA.16816.F32 R4, R180.reuse, R128, R4 ;  /* 0x00000080b404723c */ /* 0x050ff00000001804 */
[C---:B------:R-:W-:Y:S01]  /*62b0*/  HMMA.16816.F32 R8, R180.reuse, R130, R8 ;  /* 0x00000082b408723c */ /* 0x040fe20000001808 */
[----:B------:R-:W4:Y:S07]  /*62c0*/  LDSM.16.M88.4 R128, [R197] ;  /* 0x00000000c580783b */ /* 0x000f2e0000000200 */
[C---:B-1----:R-:W-:Y:S08]  /*62d0*/  HMMA.16816.F32 R12, R180.reuse, R132, R12 ;  /* 0x00000084b40c723c */ /* 0x042ff0000000180c */
[C---:B------:R-:W-:Y:S01]  /*62e0*/  HMMA.16816.F32 R16, R180.reuse, R134, R16 ;  /* 0x00000086b410723c */ /* 0x040fe20000001810 */
[----:B------:R-:W1:Y:S07]  /*62f0*/  LDSM.16.M88.4 R132, [R196] ;  /* 0x00000000c484783b */ /* 0x000e6e0000000200 */
[C---:B-----5:R-:W-:Y:S08]  /*6300*/  HMMA.16816.F32 R20, R180.reuse, R136, R20 ;  /* 0x00000088b414723c */ /* 0x060ff00000001814 */
[C---:B------:R-:W-:Y:S01]  /*6310*/  HMMA.16816.F32 R24, R180.reuse, R138, R24 ;  /* 0x0000008ab418723c */ /* 0x040fe20000001818 */
[----:B------:R-:W5:Y:S07]  /*6320*/  LDSM.16.M88.4 R136, [R211+0xb100] ;  /* 0x00b10000d388783b */ /* 0x000f6e0000000200 */
[C---:B------:R-:W-:Y:S08]  /*6330*/  HMMA.16816.F32 R28, R180.reuse, R140, R28 ;  /* 0x0000008cb41c723c */ /* 0x040ff0000000181c */
[C---:B------:R-:W-:Y:S01]  /*6340*/  HMMA.16816.F32 R32, R180.reuse, R142, R32 ;  /* 0x0000008eb420723c */ /* 0x040fe20000001820 */
[----:B------:R-:W-:Y:S07]  /*6350*/  LDSM.16.M88.4 R140, [R211+0xc100] ;  /* 0x00c10000d38c783b */ /* 0x000fee0000000200 */
[C---:B--2---:R-:W-:Y:S08]  /*6360*/  HMMA.16816.F32 R36, R180.reuse, R116, R36 ;  /* 0x00000074b424723c */ /* 0x044ff00000001824 */
[C---:B------:R-:W-:Y:S01]  /*6370*/  HMMA.16816.F32 R40, R180.reuse, R118, R40 ;  /* 0x00000076b428723c */ /* 0x040fe20000001828 */
[----:B------:R-:W2:Y:S07]  /*6380*/  LDSM.16.M88.4 R116, [R211+0xb900] ;  /* 0x00b90000d374783b */ /* 0x000eae0000000200 */
[C---:B------:R-:W-:Y:S08]  /*6390*/  HMMA.16816.F32 R44, R180.reuse, R148, R44 ;  /* 0x00000094b42c723c */ /* 0x040ff0000000182c */
[----:B------:R-:W-:Y:S01]  /*63a0*/  HMMA.16816.F32 R48, R180, R150, R48 ;  /* 0x00000096b430723c */ /* 0x000fe20000001830 */
[----:B------:R-:W1:Y:S07]  /*63b0*/  LDSM.16.M88.4 R148, [R211+0xc900] ;  /* 0x00c90000d394783b */ /* 0x000e6e0000000200 */
        /* <DEDUP_REMOVED lines=8> */
[----:B------:R-:W-:Y:S07]  /*6440*/  LDSM.16.M88.4 R160, [R202+0x4800] ;  /* 0x00480000caa0783b */ /* 0x000fee0000000200 */
[C---:B---3--:R-:W-:Y:S08]  /*6450*/  HMMA.16816.F32 R28, R184.reuse, R120, R28 ;  /* 0x00000078b81c723c */ /* 0x048ff0000000181c */
[C---:B------:R-:W-:Y:S01]  /*6460*/  HMMA.16816.F32 R32, R184.reuse, R122, R32 ;  /* 0x0000007ab820723c */ /* 0x040fe20000001820 */
[----:B------:R-:W3:Y:S07]  /*6470*/  LDSM.16.M88.4 R120, [R202+0x3000] ;  /* 0x00300000ca78783b */ /* 0x000eee0000000200 */
[C---:B----4-:R-:W-:Y:S08]  /*6480*/  HMMA.16816.F32 R36, R184.reuse, R128, R36 ;  /* 0x00000080b824723c */ /* 0x050ff00000001824 */
[C---:B------:R-:W-:Y:S01]  /*6490*/  HMMA.16816.F32 R40, R184.reuse, R130, R40 ;  /* 0x00000082b828723c */ /* 0x040fe20000001828 */
[----:B------:R-:W4:Y:S07]  /*64a0*/  LDSM.16.M88.4 R128, [R202+0x3800] ;  /* 0x00380000ca80783b */ /* 0x000f2e0000000200 */
[C---:B-1----:R-:W-:Y:S08]  /*64b0*/  HMMA.16816.F32 R44, R184.reuse, R132, R44 ;  /* 0x00000084b82c723c */ /* 0x042ff0000000182c */
[----:B------:R-:W-:Y:S01]  /*64c0*/  HMMA.16816.F32 R48, R184, R134, R48 ;  /* 0x00000086b830723c */ /* 0x000fe20000001830 */
[----:B------:R-:W1:Y:S07]  /*64d0*/  LDSM.16.M88.4 R132, [R202+0x4000] ;  /* 0x00400000ca84783b */ /* 0x000e6e0000000200 */
[C---:B-----5:R-:W-:Y:S08]  /*64e0*/  HMMA.16816.F32 R4, R188.reuse, R136, R4 ;  /* 0x00000088bc04723c */ /* 0x060ff00000001804 */
[C---:B------:R-:W-:Y:S01]  /*64f0*/  HMMA.16816.F32 R8, R188.reuse, R138, R8 ;  /* 0x0000008abc08723c */ /* 0x040fe20000001808 */
[----:B------:R-:W5:Y:S01]  /*6500*/  LDSM.16.M88.4 R136, [R202+0x5800] ;  /* 0x00580000ca88783b */ /* 0x000f620000000200 */
[----:B------:R-:W-:Y:S06]  /*6510*/  DEPBAR.LE SB0, 0x0 ;  /* 0x000080000000791a */ /* 0x000fec0000000000 */
[C---:B--2---:R-:W-:Y:S01]  /*6520*/  HMMA.16816.F32 R12, R188.reuse, R116, R12 ;  /* 0x00000074bc0c723c */ /* 0x044fe2000000180c */
[----:B------:R-:W-:Y:S07]  /*6530*/  BAR.SYNC.DEFER_BLOCKING 0x0 ;  /* 0x0000000000007b1d */ /* 0x000fee0000010000 */
        /* <DEDUP_REMOVED lines=9> */
[C---:B---3--:R-:W-:Y:S08]  /*65d0*/  HMMA.16816.F32 R4, R192.reuse, R120, R4 ;  /* 0x00000078c004723c */ /* 0x048ff00000001804 */
[C---:B------:R-:W-:Y:S08]  /*65e0*/  HMMA.16816.F32 R8, R192.reuse, R122, R8 ;  /* 0x0000007ac008723c */ /* 0x040ff00000001808 */
        /* <DEDUP_REMOVED lines=8> */
[C---:B-----5:R-:W-:Y:S08]  /*6670*/  HMMA.16816.F32 R44, R192.reuse, R136, R44 ;  /* 0x00000088c02c723c */ /* 0x060ff0000000182c */
[----:B------:R-:W-:Y:S01]  /*6680*/  HMMA.16816.F32 R48, R192, R138, R48 ;  /* 0x0000008ac030723c */ /* 0x000fe20000001830 */
[----:B------:R-:W-:-:S07]  /*6690*/  @!P0 BRA `(.L_x_37) ;  /* 0x0000035000008947 */ /* 0x000fce0003800000 */
[----:B------:R-:W-:Y:S02]  /*66a0*/  IMAD R0, R238, 0x60, R220 ;  /* 0x00000060ee007824 */ /* 0x000fe400078e02dc */
[----:B------:R-:W-:Y:S03]  /*66b0*/  IMAD.MOV.U32 R216, RZ, RZ, RZ ;  /* 0x000000ffffd87224 */ /* 0x000fe600078e00ff */
[----:B------:R-:W-:Y:S05]  /*66c0*/  IADD3 R217, R0, -0x60, R219 ;  /* 0xffffffa000d97810 */ /* 0x000fea0007ffe0db */
[----:B------:R-:W-:Y:S04]  /*66d0*/  @P3 IMAD.HI.U32 R118, R217, c[0x0][0x2bc], RZ ;  /* 0x0000af00d9763a27 */ /* 0x000fe800078e00ff */
[--C-:B------:R-:W-:Y:S01]  /*66e0*/  IMAD.MOV.U32 R0, RZ, RZ, R217.reuse ;  /* 0x000000ffff007224 */ /* 0x100fe200078e00d9 */
[----:B------:R-:W-:Y:S04]  /*66f0*/  @P3 SHF.R.U32.HI R0, RZ, c[0x0][0x2c0], R118 ;  /* 0x0000b000ff003a19 */ /* 0x000fe80000011676 */
[C---:B------:R-:W-:Y:S04]  /*6700*/  @!P1 IADD3 R119, P0, R0.reuse, UR12, RZ ;  /* 0x0000000c00779c10 */ /* 0x040fe8000ff1e0ff */
[----:B------:R-:W-:Y:S01]  /*6710*/  @!P1 LEA.HI.X.SX32 R118, R0, UR7, 0x1, P0 ;  /* 0x0000000700769c11 */ /* 0x000fe200080f0eff */
[----:B------:R-:W-:Y:S01]  /*6720*/  IMAD.MOV R0, RZ, RZ, -R0 ;  /* 0x000000ffff007224 */ /* 0x000fe200078e0a00 */
[C---:B------:R-:W-:Y:S03]  /*6730*/  @!P1 LEA R116, P0, R119.reuse, c[0x0][0x2a0], 0x2 ;  /* 0x0000a80077749a11 */ /* 0x040fe600078010ff */
[----:B------:R-:W-:Y:S01]  /*6740*/  IMAD R217, R0, c[0x0][0x2b8], R217 ;  /* 0x0000ae0000d97a24 */ /* 0x000fe200078e02d9 */
[----:B------:R-:W-:Y:S03]  /*6750*/  @!P1 LEA.HI.X R117, R119, c[0x0][0x2a4], R118, 0x2, P0 ;  /* 0x0000a90077759a11 */ /* 0x000fe600000f1476 */
[----:B------:R-:W-:Y:S01]  /*6760*/  IMAD.WIDE.U32 R118, R217, c[0x0][0x1e0], RZ ;  /* 0x00007800d9767a25 */ /* 0x000fe200078e00ff */
        /* <DEDUP_REMOVED lines=13> */
[----:B------:R-:W1:Y:S01]  /*6840*/  SHFL.IDX PT, R123, R133, RZ, 0x181f ;  /* 0x00181fff857b7589 */ /* 0x000e6200000e0000 */
[----:B------:R-:W-:Y:S03]  /*6850*/  IADD3 R117, -R232, 0x10, RZ ;  /* 0x00000010e8757810 */ /* 0x000fe60007ffe1ff */
[----:B------:R-:W2:Y:S01]  /*6860*/  SHFL.IDX PT, R118, R132, RZ, 0x181f ;  /* 0x00181fff84767589 */ /* 0x000ea200000e0000 */
[----:B------:R-:W-:Y:S03]  /*6870*/  LOP3.LUT R117, R117, 0xf, RZ, 0xc0, !PT ;  /* 0x0000000f75757812 */ /* 0x000fe600078ec0ff */
[----:B------:R-:W3:Y:S04]  /*6880*/  SHFL.IDX PT, R121, R133, 0x1, 0x181f ;  /* 0x00381f0085797f89 */ /* 0x000ee800000e0000 */
[----:B------:R-:W4:Y:S04]  /*6890*/  SHFL.IDX PT, R119, R133, 0x2, 0x181f ;  /* 0x00581f0085777f89 */ /* 0x000f2800000e0000 */
[----:B------:R-:W5:Y:S04]  /*68a0*/  SHFL.IDX PT, R116, R132, 0x1, 0x181f ;  /* 0x00381f0084747f89 */ /* 0x000f6800000e0000 */
[----:B------:R-:W5:Y:S01]  /*68b0*/  SHFL.IDX PT, R0, R132, 0x2, 0x181f ;  /* 0x00581f0084007f89 */ /* 0x000f6200000e0000 */
[C---:B-1----:R-:W-:Y:S02]  /*68c0*/  IADD3 R128, P0, R123.reuse, R236, RZ ;  /* 0x000000ec7b807210 */ /* 0x042fe40007f1e0ff */
[----:B------:R-:W-:Y:S03]  /*68d0*/  IADD3 R122, P6, R123, R234, RZ ;  /* 0x000000ea7b7a7210 */ /* 0x000fe60007fde0ff */
[C---:B--2---:R-:W-:Y:S02]  /*68e0*/  IMAD.X R129, R118.reuse, 0x1, R237, P0 ;  /* 0x0000000176817824 */ /* 0x044fe400000e06ed */
[----:B------:R-:W-:Y:S01]  /*68f0*/  IMAD.X R123, R118, 0x1, R235, P6 ;  /* 0x00000001767b7824 */ /* 0x000fe200030e06eb */
[C---:B---3--:R-:W-:Y:S02]  /*6900*/  IADD3 R120, P2, R121.reuse, R236, RZ ;  /* 0x000000ec79787210 */ /* 0x048fe40007f5e0ff */
[----:B------:R1:W-:Y:S01]  /*6910*/  LDGSTS.E.BYPASS.LTC128B.128 [R218+0x8100], [R128.64], !P5 ;  /* 0x0810000080da7fae */ /* 0x0003e2000e901d4e */
[----:B------:R-:W-:Y:S02]  /*6920*/  IADD3 R130, P0, R121, R234, RZ ;  /* 0x000000ea79827210 */ /* 0x000fe40007f1e0ff */
[----:B----4-:R-:W-:Y:S01]  /*6930*/  IADD3 R118, P6, R119, R236, RZ ;  /* 0x000000ec77767210 */ /* 0x010fe20007fde0ff */
[----:B------:R1:W-:Y:S01]  /*6940*/  LDGSTS.E.BYPASS.LTC128B.128 [R218+0xb100], [R122.64], !P4 ;  /* 0x0b1000007ada7fae */ /* 0x0003e2000e101d4e */
[C---:B-----5:R-:W-:Y:S02]  /*6950*/  IMAD.X R121, R116.reuse, 0x1, R237, P2 ;  /* 0x0000000174797824 */ /* 0x060fe400010e06ed */
[----:B------:R-:W-:Y:S01]  /*6960*/  IMAD.X R131, R116, 0x1, R235, P0 ;  /* 0x0000000174837824 */ /* 0x000fe200000e06eb */
[----:B------:R-:W-:Y:S01]  /*6970*/  IADD3 R116, P2, P0, R117, R119, R234 ;  /* 0x0000007775747210 */ /* 0x000fe2000785e0ea */
[----:B------:R-:W-:Y:S01]  /*6980*/  IMAD.X R119, R0, 0x1, R237, P6 ;  /* 0x0000000100777824 */ /* 0x000fe200030e06ed */
[----:B------:R1:W-:Y:S01]  /*6990*/  LDGSTS.E.BYPASS.LTC128B.128 [R218+0x9100], [R120.64], !P5 ;  /* 0x0910000078da7fae */ /* 0x0003e2000e901d4e */
[----:B------:R-:W-:Y:S02]  /*69a0*/  ISETP.NE.U32.AND P6, PT, R232, RZ, PT ;  /* 0x000000ffe800720c */ /* 0x000fe40003fc5070 */
[----:B------:R-:W-:Y:S01]  /*69b0*/  IADD3.X R117, RZ, R0, R235, P2, P0 ;  /* 0x00000000ff757210 */ /* 0x000fe200017e04eb */
[----:B------:R1:W-:Y:S04]  /*69c0*/  LDGSTS.E.BYPASS.LTC128B.128 [R218+0xc100], [R130.64], !P4 ;  /* 0x0c10000082da7fae */ /* 0x0003e8000e101d4e */
[----:B------:R1:W-:Y:S06]  /*69d0*/  LDGSTS.E.BYPASS.LTC128B.128 [R218+0xa100], [R118.64], !P5 ;  /* 0x0a10000076da7fae */ /* 0x0003ec000e901d4e */
[----:B------:R1:W-:Y:S02]  /*69e0*/  LDGSTS.E.BYPASS.LTC128B.128.ZFILL [R218+0xd100], [R116.64], P6 ;  /* 0x0d10000074da7fae */ /* 0x0003e4000b141d4e */
.L_x_37:
[----:B-1----:R-:W-:Y:S01]  /*69f0*/  IMAD.MOV.U32 R121, RZ, RZ, R221 ;  /* 0x000000ffff797224 */ /* 0x002fe200078e00dd */
[----:B------:R-:W-:Y:S01]  /*6a00*/  PLOP3.LUT P2, PT, PT, PT, UP2, 0x80, 0x0 ;  /* 0x000000000000781c */ /* 0x000fe20003f4f028 */
[----:B------:R-:W0:Y:S01]  /*6a10*/  LDGDEPBAR ;  /* 0x00000000000079af */ /* 0x000e220000000000 */
[----:B------:R-:W-:Y:S01]  /*6a20*/  PLOP3.LUT P0, PT, PT, PT, UP2, 0x80, 0x0 ;  /* 0x000000000000781c */ /* 0x000fe20003f0f028 */
[----:B------:R-:W-:Y:S05]  /*6a30*/  IMAD R119, R238, -0x60, RZ ;  /* 0xffffffa0ee777824 */ /* 0x000fea00078e02ff */
[----:B------:R-:W-:Y:S05]  /*6a40*/  IADD3 R117, -R222, 0x1, R119 ;  /* 0x00000001de757810 */ /* 0x000fea0007ffe177 */
[----:B------:R-:W-:Y:S05]  /*6a50*/  @P2 IMAD.HI.U32 R0, R221, c[0x0][0x2c8], RZ ;  /* 0x0000b200dd002a27 */ /* 0x000fea00078e00ff */
[----:B------:R-:W-:Y:S01]  /*6a60*/  @P0 SHF.R.U32.HI R121, RZ, c[0x0][0x2cc], R0 ;  /* 0x0000b300ff790a19 */ /* 0x000fe20000011600 */
[----:B------:R-:W-:Y:S01]  /*6a70*/  IMAD.MOV.U32 R0, RZ, RZ, c[0x0][0x2ac] ;  /* 0x0000ab00ff007624 */ /* 0x000fe200078e00ff */
[----:B------:R-:W-:Y:S03]  /*6a80*/  PLOP3.LUT P0, PT, PT, PT, UP1, 0x40, 0x0 ;  /* 0x000000000000781c */ /* 0x000fe60003f0e818 */
[----:B------:R-:W1:Y:S01]  /*6a90*/  SHFL.IDX PT, R129, R121, RZ, 0x1c1f ;  /* 0x001c1fff79817589 */ /* 0x000e6200000e0000 */
[----:B------:R-:W-:Y:S05]  /*6aa0*/  IMAD R117, R0, c[0x0][0x1d0], R117 ;  /* 0x0000740000757a24 */ /* 0x000fea00078e0275 */
[----:B------:R-:W-:Y:S04]  /*6ab0*/  IADD3 R0, R117, -c[0x0][0x168], RZ ;  /* 0x80005a0075007a10 */ /* 0x000fe80007ffe0ff */
[C---:B------:R-:W-:Y:S02]  /*6ac0*/  IADD3 R117, R0.reuse, c[0x0][0x328], RZ ;  /* 0x0000ca0000757a10 */ /* 0x040fe40007ffe0ff */
[----:B------:R-:W-:Y:S03]  /*6ad0*/  IADD3 R0, R0, UR17, RZ ;  /* 0x0000001100007c10 */ /* 0x000fe6000fffe0ff */
[--C-:B-1----:R-:W-:Y:S02]  /*6ae0*/  IMAD.IADD R123, R117, 0x1, R129.reuse ;  /* 0x00000001757b7824 */ /* 0x102fe400078e0281 */
[----:B------:R-:W-:Y:S01]  /*6af0*/  IMAD.IADD R122, R0, 0x1, R129 ;  /* 0x00000001007a7824 */ /* 0x000fe200078e0281 */
[----:B------:R-:W-:-:S05]  /*6b00*/  @P0 BRA `(.L_x_38) ;  /* 0x000001a000000947 */ /* 0x000fca0003800000 */
[----:B------:R-:W-:Y:S01]  /*6b10*/  MOV R116, c[0x0][0x2ac] ;  /* 0x0000ab0000747a02 */ /* 0x000fe20000000f00 */
[----:B------:R-:W-:Y:S04]  /*6b20*/  BSSY B0, `(.L_x_39) ;  /* 0x0000013000007945 */ /* 0x000fe80003800000 */
[----:B------:R-:W-:Y:S05]  /*6b30*/  IMAD R129, R116, c[0x0][0x1d0], R129 ;  /* 0x0000740074817a24 */ /* 0x000fea00078e0281 */
[----:B------:R-:W-:Y:S04]  /*6b40*/  IADD3 R118, R129, -c[0x0][0x168], RZ ;  /* 0x80005a0081767a10 */ /* 0x000fe80007ffe0ff */
[----:B------:R-:W-:Y:S11]  /*6b50*/  ISETP.GT.AND P0, PT, R118, -0x1, PT ;  /* 0xffffffff7600780c */ /* 0x000ff60003f04270 */
[----:B------:R-:W-:Y:S02]  /*6b60*/  @!UPT UIADD3 URZ, URZ, URZ, URZ ;  /* 0x0000003f3f3ff290 */ /* 0x000fe4000fffe03f */
[----:B------:R-:W-:-:S05]  /*6b70*/  @P0 BRA `(.L_x_40) ;  /* 0x0000008000000947 */ /* 0x000fca0003800000 */
[----:B------:R-:W-:Y:S01]  /*6b80*/  LOP3.LUT R118, RZ, R118, RZ, 0x33, !PT ;  /* 0x00000076ff767212 */ /* 0x000fe200078e33ff */
[----:B------:R-:W-:Y:S05]  /*6b90*/  IMAD.MOV.U32 R116, RZ, RZ, c[0x0][0x32c] ;  /* 0x0000cb00ff747624 */ /* 0x000fea00078e00ff */
[----:B------:R-:W-:Y:S11]  /*6ba0*/  ISETP.NE.AND P0, PT, R116, 0x1, PT ;  /* 0x000000017400780c */ /* 0x000ff60003f05270 */
[----:B------:R-:W-:Y:S02]  /*6bb0*/  @!UPT UIADD3 URZ, URZ, URZ, URZ ;  /* 0x0000003f3f3ff290 */ /* 0x000fe4000fffe03f */
[----:B------:R-:W-:Y:S05]  /*6bc0*/  @P0 IMAD.HI.U32 R116, R118, c[0x0][0x330], RZ ;  /* 0x0000cc0076740a27 */ /* 0x000fea00078e00ff */
[----:B------:R-:W-:Y:S04]  /*6bd0*/  @P0 SHF.R.U32.HI R118, RZ, c[0x0][0x334], R116 ;  /* 0x0000cd00ff760a19 */ /* 0x000fe80000011674 */
[----:B------:R-:W-:Y:S01]  /*6be0*/  LOP3.LUT R118, RZ, R118, RZ, 0x33, !PT ;  /* 0x00000076ff767212 */ /* 0x000fe200078e33ff */
[----:B------:R-:W-:-:S05]  /*6bf0*/  BRA `(.L_x_41) ;  /* 0x0000005000007947 */ /* 0x000fca0003800000 */
.L_x_40:
[----:B------:R-:W-:Y:S04]  /*6c00*/  MOV R116, c[0x0][0x32c] ;  /* 0x0000cb0000747a02 */ /* 0x000fe80000000f00 */
[----:B------:R-:W-:Y:S11]  /*6c10*/  ISETP.NE.AND P0, PT, R116, 0x1, PT ;  /* 0x000000017400780c */ /* 0x000ff60003f05270 */
[----:B------:R-:W-:Y:S02]  /*6c20*/  @!UPT UIADD3 URZ, URZ, URZ, URZ ;  /* 0x0000003f3f3ff290 */ /* 0x000fe4000fffe03f */
[----:B------:R-:W-:Y:S05]  /*6c30*/  @P0 IMAD.HI.U32 R116, R118, c[0x0][0x330], RZ ;  /* 0x0000cc0076740a27 */ /* 0x000fea00078e00ff */
[----:B------:R-:W-:Y:S02]  /*6c40*/  @P0 SHF.R.U32.HI R118, RZ, c[0x0][0x334], R116 ;  /* 0x0000cd00ff760a19 */ /* 0x000fe40000011674 */
.L_x_41:
[----:B------:R-:W-:Y:S05]  /*6c50*/  BSYNC B0 ;  /* 0x0000000000007941 */ /* 0x000fea0003800000 */
.L_x_39:
[----:B------:R-:W-:Y:S04]  /*6c60*/  IMAD.IADD R129, R119, 0x1, -R222 ;  /* 0x0000000177817824 */ /* 0x000fe800078e0ade */
[----:B------:R-:W-:Y:S05]  /*6c70*/  IMAD R129, R118, c[0x0][0x32c], R129 ;  /* 0x0000cb0076817a24 */ /* 0x000fea00078e0281 */
[----:B------:R-:W-:Y:S02]  /*6c80*/  IADD3 R116, R129, c[0x0][0x32c], RZ ;  /* 0x0000cb0081747a10 */ /* 0x000fe40007ffe0ff */
[----:B------:R-:W-:Y:S02]  /*6c90*/  IMNMX R122, R122, R129, !PT ;  /* 0x000000817a7a7217 */ /* 0x000fe40007800200 */
[----:B------:R-:W-:Y:S02]  /*6ca0*/  IMNMX R123, R123, R116, PT ;  /* 0x000000747b7b7217 */ /* 0x000fe40003800200 */
.L_x_38:
[C---:B------:R-:W-:Y:S02]  /*6cb0*/  ISETP.GE.AND P0, PT, R119.reuse, 0x1, PT ;  /* 0x000000017700780c */ /* 0x040fe40003f06270 */
[----:B------:R-:W-:Y:S02]  /*6cc0*/  ISETP.GE.AND P2, PT, R119, 0x2, PT ;  /* 0x000000027700780c */ /* 0x000fe40003f46270 */
[----:B------:R-:W-:Y:S02]  /*6cd0*/  LOP3.LUT R227, R227, 0xffdfffff, RZ, 0xc0, !PT ;  /* 0xffdfffffe3e37812 */ /* 0x000fe400078ec0ff */
[----:B------:R-:W-:Y:S07]  /*6ce0*/  ISETP.GE.AND P6, PT, R119, 0x59, PT ;  /* 0x000000597700780c */ /* 0x000fee0003fc6270 */
[----:B------:R-:W-:Y:S02]  /*6cf0*/  @P0 LOP3.LUT R227, R227, 0x200000, RZ, 0xfc, !PT ;  /* 0x00200000e3e30812 */ /* 0x000fe400078efcff */
[----:B------:R-:W-:Y:S02]  /*6d00*/  ISETP.GT.AND P0, PT, R122, RZ, !P0 ;  /* 0x000000ff7a00720c */ /* 0x000fe40004704270 */
[----:B------:R-:W-:Y:S02]  /*6d10*/  LOP3.LUT R227, R227, 0xffefffff, RZ, 0xc0, !PT ;  /* 0xffefffffe3e37812 */ /* 0x000fe400078ec0ff */
[----:B------:R-:W-:Y:S02]  /*6d20*/  ISETP.LT.OR P0, PT, R123, 0x1, P0 ;  /* 0x000000017b00780c */ /* 0x000fe40000701670 */
[----:B------:R-:W-:Y:S02]  /*6d30*/  @P2 LOP3.LUT R227, R227, 0x100000, RZ, 0xfc, !PT ;  /* 0x00100000e3e32812 */ /* 0x000fe400078efcff */
[----:B------:R-:W-:Y:S02]  /*6d40*/  FSEL R120, R4, -INF , !P0 ;  /* 0xff80000004787808 */ /* 0x000fe40004000000 */
[C---:B------:R-:W-:Y:S01]  /*6d50*/  ISETP.GT.AND P0, PT, R122.reuse, 0x1, !P2 ;  /* 0x000000017a00780c */ /* 0x040fe20005704270 */
[----:B------:R-:W1:Y:S01]  /*6d60*/  SHFL.IDX PT, R4, R121, 0x1, 0x1c1f ;  /* 0x003c1f0079047f89 */ /* 0x000e6200000e0000 */
[----:B------:R-:W-:Y:S02]  /*6d70*/  ISETP.GE.AND P2, PT, R119, 0x9, PT ;  /* 0x000000097700780c */ /* 0x000fe40003f46270 */
[----:B------:R-:W-:Y:S02]  /*6d80*/  ISETP.LT.OR P0, PT, R123, 0x2, P0 ;  /* 0x000000027b00780c */ /* 0x000fe40000701670 */
[----:B------:R-:W-:Y:S02]  /*6d90*/  LOP3.LUT R227, R227, 0xfff7ffff, RZ, 0xc0, !PT ;  /* 0xfff7ffffe3e37812 */ /* 0x000fe400078ec0ff */
[----:B------:R-:W-:Y:S02]  /*6da0*/  FSEL R118, R5, -INF , !P0 ;  /* 0xff80000005767808 */ /* 0x000fe40004000000 */
[----:B------:R-:W-:Y:S04]  /*6db0*/  ISETP.GT.AND P0, PT, R122, 0x8, !P2 ;  /* 0x000000087a00780c */ /* 0x000fe80005704270 */
[----:B------:R-:W-:Y:S02]  /*6dc0*/  ISETP.LT.OR P0, PT, R123, 0x9, P0 ;  /* 0x000000097b00780c */ /* 0x000fe40000701670 */
[----:B------:R-:W-:Y:S02]  /*6dd0*/  @P2 LOP3.LUT R227, R227, 0x80000, RZ, 0xfc, !PT ;  /* 0x00080000e3e32812 */ /* 0x000fe400078efcff */
[----:B------:R-:W-:Y:S02]  /*6de0*/  ISETP.GE.AND P2, PT, R119, 0xa, PT ;  /* 0x0000000a7700780c */ /* 0x000fe40003f46270 */
[----:B------:R-:W-:Y:S02]  /*6df0*/  LOP3.LUT R227, R227, 0xfffbffff, RZ, 0xc0, !PT ;  /* 0xfffbffffe3e37812 */ /* 0x000fe400078ec0ff */
[----:B------:R-:W-:Y:S02]  /*6e00*/  FSEL R116, R8, -INF , !P0 ;  /* 0xff80000008747808 */ /* 0x000fe40004000000 */
[----:B------:R-:W-:Y:S01]  /*6e10*/  ISETP.GT.AND P0, PT, R122, 0x9, !P2 ;  /* 0x000000097a00780c */ /* 0x000fe20005704270 */
[--C-:B-1----:R-:W-:Y:S02]  /*6e20*/  IMAD.IADD R117, R117, 0x1, R4.reuse ;  /* 0x0000000175757824 */ /* 0x102fe400078e0204 */
[----:B------:R-:W-:Y:S01]  /*6e30*/  IMAD.IADD R0, R0, 0x1, R4 ;  /* 0x0000000100007824 */ /* 0x000fe200078e0204 */
[----:B------:R-:W-:Y:S03]  /*6e40*/  ISETP.LT.OR P0, PT, R123, 0xa, P0 ;  /* 0x0000000a7b00780c */ /* 0x000fe60000701670 */
[----:B------:R-:W-:Y:S02]  /*6e50*/  @P2 LOP3.LUT R227, R227, 0x40000, RZ, 0xfc, !PT ;  /* 0x00040000e3e32812 */ /* 0x000fe400078efcff */
[----:B------:R-:W-:Y:S02]  /*6e60*/  ISETP.GE.AND P2, PT, R119, 0x11, PT ;  /* 0x000000117700780c */ /* 0x000fe40003f46270 */
[----:B------:R-:W-:Y:S02]  /*6e70*/  LOP3.LUT R227, R227, 0xfffdffff, RZ, 0xc0, !PT ;  /* 0xfffdffffe3e37812 */ /* 0x000fe400078ec0ff */
[----:B------:R-:W-:Y:S02]  /*6e80*/  FSEL R8, R9, -INF , !P0 ;  /* 0xff80000009087808 */ /* 0x000fe40004000000 */
[----:B------:R-:W-:Y:S04]  /*6e90*/  ISETP.GT.AND P0, PT, R122, 0x10, !P2 ;  /* 0x000000107a00780c */ /* 0x000fe80005704270 */
[----:B------:R-:W-:Y:S03]  /*6ea0*/  ISETP.LT.OR P0, PT, R123, 0x11, P0 ;  /* 0x000000117b00780c */ /* 0x000fe60000701670 */
[----:B------:R-:W-:Y:S02]  /*6eb0*/  @P2 LOP3.LUT R227, R227, 0x20000, RZ, 0xfc, !PT ;  /* 0x00020000e3e32812 */ /* 0x000fe400078efcff */
[----:B------:R-:W-:Y:S02]  /*6ec0*/  ISETP.GE.AND P2, PT, R119, 0x12, PT ;  /* 0x000000127700780c */ /* 0x000fe40003f46270 */
[----:B------:R-:W-:Y:S02]  /*6ed0*/  LOP3.LUT R227, R227, 0xfffeffff, RZ, 0xc0, !PT ;  /* 0xfffeffffe3e37812 */ /* 0x000fe400078ec0ff */
[----:B------:R-:W-:Y:S02]  /*6ee0*/  FSEL R244, R12, -INF , !P0 ;  /* 0xff8000000cf47808 */ /* 0x000fe40004000000 */
[C---:B------:R-:W-:Y:S04]  /*6ef0*/  ISETP.GT.AND P0, PT, R122.reuse, 0x11, !P2 ;  /* 0x000000117a00780c */ /* 0x040fe80005704270 */
        /* <DEDUP_REMOVED lines=87> */
[----:B------:R-:W-:Y:S02]  /*7470*/  FSEL R150, R41, -INF , !P0 ;  /* 0xff80000029967808 */ /* 0x000fe40004000000 */
[----:B------:R-:W-:Y:S02]  /*7480*/  LOP3.LUT R227, R227, 0xfffffffd, RZ, 0xc0, !PT ;  /* 0xfffffffde3e37812 */ /* 0x000fe400078ec0ff */
[----:B------:R-:W-:Y:S04]  /*7490*/  ISETP.GT.AND P0, PT, R122, 0x50, !P2 ;  /* 0x000000507a00780c */ /* 0x000fe80005704270 */
[----:B------:R-:W-:Y:S03]  /*74a0*/  ISETP.LT.OR P0, PT, R123, 0x51, P0 ;  /* 0x000000517b00780c */ /* 0x000fe60000701670 */
[----:B------:R-:W-:Y:S02]  /*74b0*/  @P2 LOP3.LUT R227, R227, 0x2, RZ, 0xfc, !PT ;  /* 0x00000002e3e32812 */ /* 0x000fe400078efcff */
[----:B------:R-:W-:Y:S02]  /*74c0*/  ISETP.GE.AND P2, PT, R119, 0x52, PT ;  /* 0x000000527700780c */ /* 0x000fe40003f46270 */
[----:B------:R-:W-:Y:S02]  /*74d0*/  FSEL R142, R44, -INF , !P0 ;  /* 0xff8000002c8e7808 */ /* 0x000fe40004000000 */
[C---:B------:R-:W-:Y:S02]  /*74e0*/  ISETP.GT.AND P0, PT, R122.reuse, 0x51, !P2 ;  /* 0x000000517a00780c */ /* 0x040fe40005704270 */
[----:B------:R-:W-:Y:S02]  /*74f0*/  LOP3.LUT R227, R227, 0xfffffffe, RZ, 0xc0, !PT ;  /* 0xfffffffee3e37812 */ /* 0x000fe400078ec0ff */
[----:B------:R-:W-:Y:S04]  /*7500*/  ISETP.LT.OR P0, PT, R123, 0x52, P0 ;  /* 0x000000527b00780c */ /* 0x000fe80000701670 */
[----:B------:R-:W-:Y:S02]  /*7510*/  FSEL R141, R45, -INF , !P0 ;  /* 0xff8000002d8d7808 */ /* 0x000fe40004000000 */
[----:B------:R-:W-:Y:S02]  /*7520*/  ISETP.GT.AND P0, PT, R122, 0x58, !P6 ;  /* 0x000000587a00780c */ /* 0x000fe40007704270 */
[----:B------:R-:W-:Y:S02]  /*7530*/  @P2 LOP3.LUT R227, R227, 0x1, RZ, 0xfc, !PT ;  /* 0x00000001e3e32812 */ /* 0x000fe400078efcff */
[----:B------:R-:W-:Y:S02]  /*7540*/  ISETP.LT.OR P0, PT, R123, 0x59, P0 ;  /* 0x000000597b00780c */ /* 0x000fe40000701670 */
[----:B------:R-:W-:Y:S02]  /*7550*/  ISETP.GE.AND P2, PT, R119, 0x5a, PT ;  /* 0x0000005a7700780c */ /* 0x000fe40003f46270 */
[----:B------:R-:W-:Y:S02]  /*7560*/  FSEL R138, R48, -INF , !P0 ;  /* 0xff800000308a7808 */ /* 0x000fe40004000000 */
[----:B------:R-:W-:Y:S04]  /*7570*/  ISETP.GT.AND P0, PT, R122, 0x59, !P2 ;  /* 0x000000597a00780c */ /* 0x000fe80005704270 */
[----:B------:R-:W-:Y:S04]  /*7580*/  ISETP.LT.OR P0, PT, R123, 0x5a, P0 ;  /* 0x0000005a7b00780c */ /* 0x000fe80000701670 */
[----:B------:R-:W-:Y:S02]  /*7590*/  FSEL R136, R49, -INF , !P0 ;  /* 0xff80000031887808 */ /* 0x000fe40004000000 */
[----:B------:R-:W-:Y:S11]  /*75a0*/  PLOP3.LUT P0, PT, PT, PT, UP1, 0x40, 0x0 ;  /* 0x000000000000781c */ /* 0x000ff60003f0e818 */
[----:B------:R-:W-:Y:S02]  /*75b0*/  @!UPT UIADD3 URZ, URZ, URZ, URZ ;  /* 0x0000003f3f3ff290 */ /* 0x000fe4000fffe03f */
        /* <DEDUP_REMOVED lines=9> */
[----:B------:R-:W-:Y:S05]  /*7650*/  IMAD.MOV.U32 R4, RZ, RZ, 0x1 ;  /* 0x00000001ff047424 */ /* 0x000fea00078e00ff */
[----:B------:R-:W-:Y:S11]  /*7660*/  ISETP.NE.AND P0, PT, R4, c[0x0][0x32c], PT ;  /* 0x0000cb0004007a0c */ /* 0x000ff60003f05270 */
[----:B------:R-:W-:Y:S02]  /*7670*/  @!UPT UIADD3 URZ, URZ, URZ, URZ ;  /* 0x0000003f3f3ff290 */ /* 0x000fe4000fffe03f */
[----:B------:R-:W-:Y:S05]  /*7680*/  @P0 IMAD.HI.U32 R4, R5, c[0x0][0x330], RZ ;  /* 0x0000cc0005040a27 */ /* 0x000fea00078e00ff */
[----:B------:R-:W-:Y:S04]  /*7690*/  @P0 SHF.R.U32.HI R5, RZ, c[0x0][0x334], R4 ;  /* 0x0000cd00ff050a19 */ /* 0x000fe80000011604 */
[----:B------:R-:W-:Y:S01]  /*76a0*/  LOP3.LUT R5, RZ, R5, RZ, 0x33, !PT ;  /* 0x00000005ff057212 */ /* 0x000fe200078e33ff */
[----:B------:R-:W-:-:S05]  /*76b0*/  BRA `(.L_x_45) ;  /* 0x0000005000007947 */ /* 0x000fca0003800000 */
.L_x_44:
[----:B------:R-:W-:Y:S04]  /*76c0*/  MOV R4, 0x1 ;  /* 0x0000000100047802 */ /* 0x000fe80000000f00 */
[----:B------:R-:W-:Y:S11]  /*76d0*/  ISETP.NE.AND P0, PT, R4, c[0x0][0x32c], PT ;  /* 0x0000cb0004007a0c */ /* 0x000ff60003f05270 */
[----:B------:R-:W-:Y:S02]  /*76e0*/  @!UPT UIADD3 URZ, URZ, URZ, URZ ;  /* 0x0000003f3f3ff290 */ /* 0x000fe4000fffe03f */
[----:B------:R-:W-:Y:S05]  /*76f0*/  @P0 IMAD.HI.U32 R4, R5, c[0x0][0x330], RZ ;  /* 0x0000cc0005040a27 */ /* 0x000fea00078e00ff */
[----:B------:R-:W-:Y:S02]  /*7700*/  @P0 SHF.R.U32.HI R5, RZ, c[0x0][0x334], R4 ;  /* 0x0000cd00ff050a19 */ /* 0x000fe40000011604 */
.L_x_45:
[----:B------:R-:W-:Y:S05]  /*7710*/  BSYNC B0 ;  /* 0x0000000000007941 */ /* 0x000fea0003800000 */
.L_x_43:
[----:B------:R-:W-:Y:S04]  /*7720*/  IMAD.IADD R4, R119, 0x1, -R222 ;  /* 0x0000000177047824 */ /* 0x000fe800078e0ade */
[----:B------:R-:W-:Y:S05]  /*7730*/  IMAD R4, R5, c[0x0][0x32c], R4 ;  /* 0x0000cb0005047a24 */ /* 0x000fea00078e0204 */
[----:B------:R-:W-:Y:S02]  /*7740*/  IADD3 R12, R4, c[0x0][0x32c], RZ ;  /* 0x0000cb00040c7a10 */ /* 0x000fe40007ffe0ff */
[----:B------:R-:W-:Y:S02]  /*7750*/  IMNMX R0, R0, R4, !PT ;  /* 0x0000000400007217 */ /* 0x000fe40007800200 */
[----:B------:R-:W-:Y:S02]  /*7760*/  IMNMX R117, R117, R12, PT ;  /* 0x0000000c75757217 */ /* 0x000fe40003800200 */
.L_x_42:
[----:B------:R-:W-:Y:S02]  /*7770*/  LOP3.LUT P0, RZ, R227, 0x200000, RZ, 0xc0, !PT ;  /* 0x00200000e3ff7812 */ /* 0x000fe4000780c0ff */
[----:B------:R-:W-:Y:S02]  /*7780*/  FMNMX.FTZ R5, R120, R3, !PT ;  /* 0x0000000378057209 */ /* 0x000fe40007810000 */
[----:B------:R-:W-:Y:S02]  /*7790*/  ISETP.GT.AND P0, PT, R0, RZ, !P0 ;  /* 0x000000ff0000720c */ /* 0x000fe40004704270 */
[----:B------:R-:W-:Y:S02]  /*77a0*/  FMNMX.FTZ R5, R118, R5, !PT ;  /* 0x0000000576057209 */ /* 0x000fe40007810000 */
[----:B------:R-:W-:Y:S02]  /*77b0*/  ISETP.LT.OR P0, PT, R117, 0x1, P0 ;  /* 0x000000017500780c */ /* 0x000fe40000701670 */
[----:B------:R-:W-:Y:S02]  /*77c0*/  FMNMX.FTZ R5, R116, R5, !PT ;  /* 0x0000000574057209 */ /* 0x000fe40007810000 */
[----:B------:R-:W-:Y:S02]  /*77d0*/  FSEL R17, R6, -INF , !P0 ;  /* 0xff80000006117808 */ /* 0x000fe40004000000 */
[----:B------:R-:W-:Y:S02]  /*77e0*/  LOP3.LUT P0, RZ, R227, 0x100000, RZ, 0xc0, !PT ;  /* 0x00100000e3ff7812 */ /* 0x000fe4000780c0ff */
[----:B------:R-:W-:Y:S02]  /*77f0*/  FMNMX.FTZ R5, R8, R5, !PT ;  /* 0x0000000508057209 */ /* 0x000fe40007810000 */
[----:B------:R-:W-:Y:S02]  /*7800*/  ISETP.GT.AND P0, PT, R0, 0x1, !P0 ;  /* 0x000000010000780c */ /* 0x000fe40004704270 */
        /* <DEDUP_REMOVED lines=60> */
[----:B------:R-:W-:Y:S01]  /*7bd0*/  LOP3.LUT P0, RZ, R227, 0x800, RZ, 0xc0, !PT ;  /* 0x00000800e3ff7812 */ /* 0x000fe2000780c0ff */
[----:B------:R-:W-:Y:S01]  /*7be0*/  LDSM.16.MT88.4 R20, [R210+0x100] ;  /* 0x00010000d214783b */ /* 0x000fe20000004200 */
        /* <DEDUP_REMOVED lines=8> */
[C---:B------:R-:W-:Y:S02]  /*7c70*/  ISETP.GT.AND P0, PT, R0.reuse, 0x29, !P0 ;  /* 0x000000290000780c */ /* 0x040fe40004704270 */
[----:B------:R-:W-:Y:S02]  /*7c80*/  ISETP.GT.AND P6, PT, R0, 0x58, !P6 ;  /* 0x000000580000780c */ /* 0x000fe400077c4270 */
[----:B------:R-:W-:Y:S02]  /*7c90*/  ISETP.LT.OR P0, PT, R117, 0x2a, P0 ;  /* 0x0000002a7500780c */ /* 0x000fe40000701670 */
[----:B------:R-:W-:Y:S02]  /*7ca0*/  FMNMX.FTZ R10, R136, R5, !PT ;  /* 0x00000005880a7209 */ /* 0x000fe40007810000 */
[----:B------:R-:W-:Y:S02]  /*7cb0*/  FSEL R167, R27, -INF , !P0 ;  /* 0xff8000001ba77808 */ /* 0x000fe40004000000 */
[----:B------:R-:W-:Y:S01]  /*7cc0*/  LOP3.LUT P0, RZ, R227, 0x200, RZ, 0xc0, !PT ;  /* 0x00000200e3ff7812 */ /* 0x000fe2000780c0ff */
[----:B------:R-:W1:Y:S01]  /*7cd0*/  SHFL.BFLY PT, R5, R10, 0x2, 0x1f ;  /* 0x0c401f000a057f89 */ /* 0x000e6200000e0000 */
[----:B------:R-:W-:Y:S02]  /*7ce0*/  FMNMX.FTZ R4, R167, R4, !PT ;  /* 0x00000004a7047209 */ /* 0x000fe40007810000 */
[C---:B------:R-:W-:Y:S02]  /*7cf0*/  ISETP.GT.AND P0, PT, R0.reuse, 0x30, !P0 ;  /* 0x000000300000780c */ /* 0x040fe40004704270 */
[C---:B------:R-:W-:Y:S02]  /*7d00*/  ISETP.LT.OR P6, PT, R117.reuse, 0x59, P6 ;  /* 0x000000597500780c */ /* 0x040fe400037c1670 */
[----:B------:R-:W-:Y:S02]  /*7d10*/  ISETP.LT.OR P0, PT, R117, 0x31, P0 ;  /* 0x000000317500780c */ /* 0x000fe40000701670 */
[----:B------:R-:W-:Y:S02]  /*7d20*/  ISETP.GT.AND P2, PT, R0, 0x59, !P2 ;  /* 0x000000590000780c */ /* 0x000fe40005744270 */
[----:B------:R-:W-:Y:S02]  /*7d30*/  FSEL R245, R30, -INF , !P0 ;  /* 0xff8000001ef57808 */ /* 0x000fe40004000000 */
[----:B------:R-:W-:Y:S02]  /*7d40*/  LOP3.LUT P0, RZ, R227, 0x100, RZ, 0xc0, !PT ;  /* 0x00000100e3ff7812 */ /* 0x000fe4000780c0ff */
[----:B------:R-:W-:Y:S02]  /*7d50*/  FMNMX.FTZ R4, R245, R4, !PT ;  /* 0x00000004f5047209 */ /* 0x000fe40007810000 */
[----:B------:R-:W-:Y:S02]  /*7d60*/  ISETP.GT.AND P0, PT, R0, 0x31, !P0 ;  /* 0x000000310000780c */ /* 0x000fe40004704270 */
[----:B------:R-:W-:Y:S02]  /*7d70*/  FSEL R135, R50, -INF , !P6 ;  /* 0xff80000032877808 */ /* 0x000fe40007000000 */
[C---:B------:R-:W-:Y:S02]  /*7d80*/  ISETP.LT.OR P0, PT, R117.reuse, 0x32, P0 ;  /* 0x000000327500780c */ /* 0x040fe40000701670 */
[----:B------:R-:W-:Y:S02]  /*7d90*/  ISETP.LT.OR P2, PT, R117, 0x5a, P2 ;  /* 0x0000005a7500780c */ /* 0x000fe40001741670 */
[----:B------:R-:W-:Y:S02]  /*7da0*/  FSEL R243, R31, -INF , !P0 ;  /* 0xff8000001ff37808 */ /* 0x000fe40004000000 */
[----:B------:R-:W-:Y:S01]  /*7db0*/  LOP3.LUT P0, RZ, R227, 0x80, RZ, 0xc0, !PT ;  /* 0x00000080e3ff7812 */ /* 0x000fe2000780c0ff */
[----:B------:R-:W-:Y:S01]  /*7dc0*/  LDSM.16.MT88.4 R28, [R209+0x100] ;  /* 0x00010000d11c783b */ /* 0x000fe20000004200 */
[----:B------:R-:W-:Y:S02]  /*7dd0*/  FMNMX.FTZ R4, R243, R4, !PT ;  /* 0x00000004f3047209 */ /* 0x000fe40007810000 */
[----:B------:R-:W-:Y:S04]  /*7de0*/  ISETP.GT.AND P0, PT, R0, 0x38, !P0 ;  /* 0x000000380000780c */ /* 0x000fe80004704270 */
[----:B------:R-:W-:Y:S04]  /*7df0*/  ISETP.LT.OR P0, PT, R117, 0x39, P0 ;  /* 0x000000397500780c */ /* 0x000fe80000701670 */
[----:B------:R-:W-:Y:S02]  /*7e00*/  FSEL R241, R34, -INF , !P0 ;  /* 0xff80000022f17808 */ /* 0x000fe40004000000 */
[----:B------:R-:W-:Y:S02]  /*7e10*/  LOP3.LUT P0, RZ, R227, 0x40, RZ, 0xc0, !PT ;  /* 0x00000040e3ff7812 */ /* 0x000fe4000780c0ff */
[----:B------:R-:W-:Y:S02]  /*7e20*/  FMNMX.FTZ R4, R241, R4, !PT ;  /* 0x00000004f1047209 */ /* 0x000fe40007810000 */
[C---:B------:R-:W-:Y:S04]  /*7e30*/  ISETP.GT.AND P0, PT, R0.reuse, 0x39, !P0 ;  /* 0x000000390000780c */ /* 0x040fe80004704270 */
[----:B------:R-:W-:Y:S04]  /*7e40*/  ISETP.LT.OR P0, PT, R117, 0x3a, P0 ;  /* 0x0000003a7500780c */ /* 0x000fe80000701670 */
[----:B------:R-:W-:Y:S02]  /*7e50*/  FSEL R171, R35, -INF , !P0 ;  /* 0xff80000023ab7808 */ /* 0x000fe40004000000 */
[----:B------:R-:W-:Y:S02]  /*7e60*/  LOP3.LUT P0, RZ, R227, 0x20, RZ, 0xc0, !PT ;  /* 0x00000020e3ff7812 */ /* 0x000fe4000780c0ff */
[----:B------:R-:W-:Y:S02]  /*7e70*/  FMNMX.FTZ R4, R171, R4, !PT ;  /* 0x00000004ab047209 */ /* 0x000fe40007810000 */
[----:B------:R-:W-:Y:S04]  /*7e80*/  ISETP.GT.AND P0, PT, R0, 0x40, !P0 ;  /* 0x000000400000780c */ /* 0x000fe80004704270 */
[----:B------:R-:W-:Y:S04]  /*7e90*/  ISETP.LT.OR P0, PT, R117, 0x41, P0 ;  /* 0x000000417500780c */ /* 0x000fe80000701670 */
[----:B------:R-:W-:Y:S02]  /*7ea0*/  FSEL R163, R38, -INF , !P0 ;  /* 0xff80000026a37808 */ /* 0x000fe40004000000 */
[----:B------:R-:W-:Y:S02]  /*7eb0*/  LOP3.LUT P0, RZ, R227, 0x10, RZ, 0xc0, !PT ;  /* 0x00000010e3ff7812 */ /* 0x000fe4000780c0ff */
[----:B------:R-:W-:Y:S02]  /*7ec0*/  FMNMX.FTZ R4, R163, R4, !PT ;  /* 0x00000004a3047209 */ /* 0x000fe40007810000 */
[----:B------:R-:W-:Y:S02]  /*7ed0*/  ISETP.GT.AND P0, PT, R0, 0x41, !P0 ;  /* 0x000000410000780c */ /* 0x000fe40004704270 */
[----:B-1----:R-:W-:Y:S02]  /*7ee0*/  FMNMX.FTZ R10, R10, R5, !PT ;  /* 0x000000050a0a7209 */ /* 0x002fe40007810000 */
[----:B------:R-:W-:Y:S03]  /*7ef0*/  ISETP.LT.OR P0, PT, R117, 0x42, P0 ;  /* 0x000000427500780c */ /* 0x000fe60000701670 */
[----:B------:R-:W1:Y:S01]  /*7f00*/  SHFL.BFLY PT, R15, R10, 0x1, 0x1f ;  /* 0x0c201f000a0f7f89 */ /* 0x000e6200000e0000 */
[----:B------:R-:W-:Y:S02]  /*7f10*/  FSEL R157, R39, -INF , !P0 ;  /* 0xff800000279d7808 */ /* 0x000fe40004000000 */
[----:B------:R-:W-:Y:S02]  /*7f20*/  LOP3.LUT P0, RZ, R227, 0x8, RZ, 0xc0, !PT ;  /* 0x00000008e3ff7812 */ /* 0x000fe4000780c0ff */
[----:B------:R-:W-:Y:S02]  /*7f30*/  FMNMX.FTZ R4, R157, R4, !PT ;  /* 0x000000049d047209 */ /* 0x000fe40007810000 */
[----:B------:R-:W-:Y:S01]  /*7f40*/  ISETP.GT.AND P0, PT, R0, 0x48, !P0 ;  /* 0x000000480000780c */ /* 0x000fe20004704270 */
[----:B------:R-:W-:Y:S03]  /*7f50*/  LDSM.16.MT88.4 R36, [R208+0x100] ;  /* 0x00010000d024783b */ /* 0x000fe60000004200 */
        /* <DEDUP_REMOVED lines=12> */
[----:B------:R-:W-:Y:S04]  /*8020*/  LOP3.LUT P0, RZ, R227, 0x1, RZ, 0xc0, !PT ;  /* 0x00000001e3ff7812 */ /* 0x000fe8000780c0ff */
[----:B------:R-:W-:Y:S02]  /*8030*/  ISETP.GT.AND P0, PT, R0, 0x51, !P0 ;  /* 0x000000510000780c */ /* 0x000fe40004704270 */
[----:B------:R-:W-:Y:S02]  /*8040*/  FMNMX.FTZ R0, R149, R4, !PT ;  /* 0x0000000495007209 */ /* 0x000fe40007810000 */
[----:B------:R-:W-:Y:S02]  /*8050*/  ISETP.LT.OR P0, PT, R117, 0x52, P0 ;  /* 0x000000527500780c */ /* 0x000fe40000701670 */
[----:B------:R-:W-:Y:S02]  /*8060*/  FSEL R117, R51, -INF , !P2 ;  /* 0xff80000033757808 */ /* 0x000fe40005000000 */
[----:B------:R-:W-:Y:S02]  /*8070*/  FSEL R139, R47, -INF , !P0 ;  /* 0xff8000002f8b7808 */ /* 0x000fe40004000000 */
[----:B------:R-:W-:Y:S02]  /*8080*/  LDSM.16.MT88.4 R44, [R212+0x3100] ;  /* 0x00310000d42c783b */ /* 0x000fe40000004200 */
[----:B------:R-:W-:Y:S04]  /*8090*/  FMNMX.FTZ R0, R139, R0, !PT ;  /* 0x000000008b007209 */ /* 0x000fe80007810000 */
[----:B------:R-:W-:Y:S04]  /*80a0*/  FMNMX.FTZ R0, R135, R0, !PT ;  /* 0x0000000087007209 */ /* 0x000fe80007810000 */
[----:B------:R-:W-:Y:S02]  /*80b0*/  FMNMX.FTZ R6, R117, R0, !PT ;  /* 0x0000000075067209 */ /* 0x000fe40007810000 */
[----:B-1----:R-:W-:Y:S03]  /*80c0*/  FMNMX.FTZ R0, R10, R15, !PT ;  /* 0x0000000f0a007209 */ /* 0x002fe60007810000 */
[----:B------:R-:W1:Y:S01]  /*80d0*/  SHFL.BFLY PT, R7, R6, 0x2, 0x1f ;  /* 0x0c401f0006077f89 */ /* 0x000e6200000e0000 */
[C---:B------:R-:W-:Y:S01]  /*80e0*/  FSETP.NEU.FTZ.AND P0, PT, R0.reuse, -INF , PT ;  /* 0xff8000000000780b */ /* 0x040fe20003f1d000 */
[----:B------:R-:W-:Y:S05]  /*80f0*/  FMUL.FTZ R151, R0, c[0x0][0x2d0] ;  /* 0x0000b40000977a20 */ /* 0x000fea0000410000 */
[----:B------:R-:W-:Y:S05]  /*8100*/  FSEL R151, R151, RZ, P0 ;  /* 0x000000ff97977208 */ /* 0x000fea0000000000 */
        /* <DEDUP_REMOVED lines=9> */
[----:B------:R-:W-:Y:S01]  /*81a0*/  FSEL R6, R0, RZ, P0 ;  /* 0x000000ff00067208 */ /* 0x000fe20000000000 */
[----:B------:R-:W-:Y:S02]  /*81b0*/  FFMA.FTZ R154, R154, c[0x0][0x2d0], -R151 ;  /* 0x0000b4009a9a7a23 */ /* 0x000fe40000010897 */
[----:B------:R-:W1:Y:S01]  /*81c0*/  SHFL.BFLY PT, R4, R5, 0x1, 0x1f ;  /* 0x0c201f0005047f89 */ /* 0x000e6200000e0000 */
[----:B------:R-:W2:Y:S01]  /*81d0*/  MUFU.EX2 R128, R128 ;  /* 0x0000008000807308 */ /* 0x000ea20000000800 */
[----:B------:R-:W-:Y:S02]  /*81e0*/  FADD.FTZ R3, -R6, R3 ;  /* 0x0000000306037221 */ /* 0x000fe40000010100 */
[--C-:B------:R-:W-:Y:S02]  /*81f0*/  FFMA.FTZ R158, R158, c[0x0][0x2d0], -R151.reuse ;  /* 0x0000b4009e9e7a23 */ /* 0x100fe40000010897 */
[--C-:B------:R-:W-:Y:S02]  /*8200*/  FFMA.FTZ R166, R166, c[0x0][0x2d0], -R151.reuse ;  /* 0x0000b400a6a67a23 */ /* 0x100fe40000010897 */
[--C-:B------:R-:W-:Y:S02]  /*8210*/  FFMA.FTZ R168, R168, c[0x0][0x2d0], -R151.reuse ;  /* 0x0000b400a8a87a23 */ /* 0x100fe40000010897 */
[--C-:B------:R-:W-:Y:S01]  /*8220*/  FFMA.FTZ R160, R160, c[0x0][0x2d0], -R151.reuse ;  /* 0x0000b400a0a07a23 */ /* 0x100fe20000010897 */
[----:B------:R-:W-:Y:S01]  /*8230*/  MUFU.EX2 R118, R118 ;  /* 0x0000007600767308 */ /* 0x000fe20000000800 */
[--C-:B------:R-:W-:Y:S02]  /*8240*/  FFMA.FTZ R152, R152, c[0x0][0x2d0], -R151.reuse ;  /* 0x0000b40098987a23 */ /* 0x100fe40000010897 */
[--C-:B------:R-:W-:Y:S02]  /*8250*/  FFMA.FTZ R142, R142, c[0x0][0x2d0], -R151.reuse ;  /* 0x0000b4008e8e7a23 */ /* 0x100fe40000010897 */
[--C-:B------:R-:W-:Y:S02]  /*8260*/  FFMA.FTZ R141, R141, c[0x0][0x2d0], -R151.reuse ;  /* 0x0000b4008d8d7a23 */ /* 0x100fe40000010897 */
[----:B------:R-:W-:Y:S03]  /*8270*/  FFMA.FTZ R138, R138, c[0x0][0x2d0], -R151 ;  /* 0x0000b4008a8a7a23 */ /* 0x000fe60000010897 */
[----:B------:R-:W3:Y:S01]  /*8280*/  MUFU.EX2 R129, R129 ;  /* 0x0000008100817308 */ /* 0x000ee20000000800 */
[----:B-1----:R-:W-:Y:S01]  /*8290*/  FMNMX.FTZ R116, R4, R5, !PT ;  /* 0x0000000504747209 */ /* 0x002fe20007810000 */
[----:B------:R-:W-:Y:S01]  /*82a0*/  FMUL.FTZ R4, R3, c[0x0][0x2d0] ;  /* 0x0000b40003047a20 */ /* 0x000fe20000410000 */
[----:B--2---:R-:W-:Y:S02]  /*82b0*/  F2FP.PACK_AB R120, R119, R128 ;  /* 0x000000807778723e */ /* 0x004fe400000000ff */
[C---:B------:R-:W-:Y:S01]  /*82c0*/  FSETP.NEU.FTZ.AND P0, PT, R116.reuse, -INF , PT ;  /* 0xff8000007400780b */ /* 0x040fe20003f1d000 */
[C---:B------:R-:W-:Y:S04]  /*82d0*/  FMUL.FTZ R134, R116.reuse, c[0x0][0x2d0] ;  /* 0x0000b40074867a20 */ /* 0x040fe80000410000 */
[----:B------:R-:W1:Y:S01]  /*82e0*/  MUFU.EX2 R3, R4 ;  /* 0x0000000400037308 */ /* 0x000e620000000800 */
[----:B------:R-:W-:Y:S02]  /*82f0*/  FSEL R5, R116, RZ, P0 ;  /* 0x000000ff74057208 */ /* 0x000fe40000000000 */
[----:B------:R-:W-:Y:S02]  /*8300*/  FSEL R134, R134, RZ, P0 ;  /* 0x000000ff86867208 */ /* 0x000fe40000000000 */
[----:B------:R-:W-:Y:S01]  /*8310*/  ISETP.GT.AND P0, PT, R238, UR4, PT ;  /* 0x00000004ee007c0c */ /* 0x000fe2000bf04270 */
[----:B------:R-:W-:Y:S02]  /*8320*/  FADD.FTZ R5, -R5, R2 ;  /* 0x0000000205057221 */ /* 0x000fe40000010100 */
[--C-:B------:R-:W-:Y:S02]  /*8330*/  FFMA.FTZ R132, R13, c[0x0][0x2d0], -R134.reuse ;  /* 0x0000b4000d847a23 */ /* 0x100fe40000010886 */
[----:B------:R-:W2:Y:S01]  /*8340*/  LDSM.16.MT88.4 R12, [R212+0x100] ;  /* 0x00010000d40c783b */ /* 0x000ea20000004200 */
[--C-:B------:R-:W-:Y:S01]  /*8350*/  FFMA.FTZ R133, R17, c[0x0][0x2d0], -R134.reuse ;  /* 0x0000b40011857a23 */ /* 0x100fe20000010886 */
[----:B------:R-:W-:Y:S01]  /*8360*/  MUFU.EX2 R137, R137 ;  /* 0x0000008900897308 */ /* 0x000fe20000000800 */
[--C-:B------:R-:W-:Y:S01]  /*8370*/  FFMA.FTZ R131, R9, c[0x0][0x2d0], -R134.reuse ;  /* 0x0000b40009837a23 */ /* 0x100fe20000010886 */
[----:B---3--:R-:W-:Y:S01]  /*8380*/  F2FP.PACK_AB R122, R129, R118 ;  /* 0x00000076817a723e */ /* 0x008fe200000000ff */
[--C-:B------:R-:W-:Y:S02]  /*8390*/  FFMA.FTZ R130, R11, c[0x0][0x2d0], -R134.reuse ;  /* 0x0000b4000b827a23 */ /* 0x100fe40000010886 */
[----:B------:R-:W-:Y:S02]  /*83a0*/  FMUL.FTZ R2, R5, c[0x0][0x2d0] ;  /* 0x0000b40005027a20 */ /* 0x000fe40000410000 */
[--C-:B------:R-:W-:Y:S02]  /*83b0*/  FFMA.FTZ R165, R165, c[0x0][0x2d0], -R134.reuse ;  /* 0x0000b400a5a57a23 */ /* 0x100fe40000010886 */
[--C-:B------:R-:W-:Y:S01]  /*83c0*/  FFMA.FTZ R167, R167, c[0x0][0x2d0], -R134.reuse ;  /* 0x0000b400a7a77a23 */ /* 0x100fe20000010886 */
[----:B------:R-:W-:Y:S01]  /*83d0*/  MUFU.EX2 R133, R133 ;  /* 0x0000008500857308 */ /* 0x000fe20000000800 */
[--C-:B------:R-:W-:Y:S02]  /*83e0*/  FFMA.FTZ R243, R243, c[0x0][0x2d0], -R134.reuse ;  /* 0x0000b400f3f37a23 */ /* 0x100fe40000010886 */
[C---:B-1----:R-:W-:Y:S02]  /*83f0*/  FMUL.FTZ R4, R3.reuse, R112 ;  /* 0x0000007003047220 */ /* 0x042fe40000410000 */
[C---:B------:R-:W-:Y:S02]  /*8400*/  FMUL.FTZ R5, R3.reuse, R113 ;  /* 0x0000007103057220 */ /* 0x040fe40000410000 */
[C---:B------:R-:W-:Y:S02]  /*8410*/  FMUL.FTZ R8, R3.reuse, R68 ;  /* 0x0000004403087220 */ /* 0x040fe40000410000 */
[C---:B------:R-:W-:Y:S01]  /*8420*/  FMUL.FTZ R9, R3.reuse, R69 ;  /* 0x0000004503097220 */ /* 0x040fe20000410000 */
[----:B------:R-:W1:Y:S01]  /*8430*/  MUFU.EX2 R2, R2 ;  /* 0x0000000200027308 */ /* 0x000e620000000800 */
[C---:B------:R-:W-:Y:S02]  /*8440*/  FMUL.FTZ R16, R3.reuse, R76 ;  /* 0x0000004c03107220 */ /* 0x040fe40000410000 */
[C---:B------:R-:W-:Y:S02]  /*8450*/  FMUL.FTZ R17, R3.reuse, R77 ;  /* 0x0000004d03117220 */ /* 0x040fe40000410000 */
[C---:B------:R-:W-:Y:S02]  /*8460*/  FMUL.FTZ R24, R3.reuse, R84 ;  /* 0x0000005403187220 */ /* 0x040fe40000410000 */
[C---:B------:R-:W-:Y:S02]  /*8470*/  FMUL.FTZ R25, R3.reuse, R85 ;  /* 0x0000005503197220 */ /* 0x040fe40000410000 */
[C---:B------:R-:W-:Y:S01]  /*8480*/  FMUL.FTZ R32, R3.reuse, R92 ;  /* 0x0000005c03207220 */ /* 0x040fe20000410000 */
[----:B------:R-:W3:Y:S01]  /*8490*/  MUFU.EX2 R132, R132 ;  /* 0x0000008400847308 */ /* 0x000ee20000000800 */
[C---:B------:R-:W-:Y:S02]  /*84a0*/  FMUL.FTZ R33, R3.reuse, R93 ;  /* 0x0000005d03217220 */ /* 0x040fe40000410000 */
[C---:B------:R-:W-:Y:S02]  /*84b0*/  FMUL.FTZ R40, R3.reuse, R100 ;  /* 0x0000006403287220 */ /* 0x040fe40000410000 */
[C---:B------:R-:W-:Y:S02]  /*84c0*/  FMUL.FTZ R41, R3.reuse, R101 ;  /* 0x0000006503297220 */ /* 0x040fe40000410000 */
[C---:B------:R-:W-:Y:S02]  /*84d0*/  FMUL.FTZ R48, R3.reuse, R104 ;  /* 0x0000006803307220 */ /* 0x040fe40000410000 */
[C---:B------:R-:W-:Y:S01]  /*84e0*/  FMUL.FTZ R49, R3.reuse, R105 ;  /* 0x0000006903317220 */ /* 0x040fe20000410000 */
[----:B------:R-:W-:Y:S01]  /*84f0*/  MUFU.EX2 R131, R131 ;  /* 0x0000008300837308 */ /* 0x000fe20000000800 */
[C---:B------:R-:W-:Y:S02]  /*8500*/  FMUL.FTZ R52, R3.reuse, R52 ;  /* 0x0000003403347220 */ /* 0x040fe40000410000 */
[C---:B------:R-:W-:Y:S02]  /*8510*/  FMUL.FTZ R53, R3.reuse, R53 ;  /* 0x0000003503357220 */ /* 0x040fe40000410000 */
[C---:B-1----:R-:W-:Y:S02]  /*8520*/  FMUL.FTZ R6, R2.reuse, R114 ;  /* 0x0000007202067220 */ /* 0x042fe40000410000 */
[C---:B------:R-:W-:Y:S02]  /*8530*/  FMUL.FTZ R7, R2.reuse, R115 ;  /* 0x0000007302077220 */ /* 0x040fe40000410000 */
[C---:B------:R-:W-:Y:S01]  /*8540*/  FMUL.FTZ R10, R2.reuse, R70 ;  /* 0x00000046020a7220 */ /* 0x040fe20000410000 */
[----:B------:R-:W1:Y:S01]  /*8550*/  MUFU.EX2 R130, R130 ;  /* 0x0000008200827308 */ /* 0x000e620000000800 */
[C---:B------:R-:W-:Y:S02]  /*8560*/  FMUL.FTZ R11, R2.reuse, R71 ;  /* 0x00000047020b7220 */ /* 0x040fe40000410000 */
[----:B------:R-:W-:Y:S01]  /*8570*/  FMUL.FTZ R18, R2, R78 ;  /* 0x0000004e02127220 */ /* 0x000fe20000410000 */
[----:B---3--:R-:W-:Y:S01]  /*8580*/  F2FP.PACK_AB R121, R132, R133 ;  /* 0x000000858479723e */ /* 0x008fe200000000ff */
[C---:B------:R-:W-:Y:S01]  /*8590*/  FMUL.FTZ R19, R2.reuse, R79 ;  /* 0x0000004f02137220 */ /* 0x040fe20000410000 */
[----:B------:R-:W3:Y:S01]  /*85a0*/  LDSM.16.MT88.4 R68, [R210+0x3100] ;  /* 0x00310000d244783b */ /* 0x000ee20000004200 */
[C---:B------:R-:W-:Y:S02]  /*85b0*/  FMUL.FTZ R26, R2.reuse, R86 ;  /* 0x00000056021a7220 */ /* 0x040fe40000410000 */
[C---:B------:R-:W-:Y:S01]  /*85c0*/  FMUL.FTZ R27, R2.reuse, R87 ;  /* 0x00000057021b7220 */ /* 0x040fe20000410000 */
[----:B------:R-:W4:Y:S01]  /*85d0*/  MUFU.EX2 R140, R140 ;  /* 0x0000008c008c7308 */ /* 0x000f220000000800 */
[C---:B------:R-:W-:Y:S02]  /*85e0*/  FMUL.FTZ R34, R2.reuse, R94 ;  /* 0x0000005e02227220 */ /* 0x040fe40000410000 */
[C---:B------:R-:W-:Y:S01]  /*85f0*/  FMUL.FTZ R35, R2.reuse, R95 ;  /* 0x0000005f02237220 */ /* 0x040fe20000410000 */
[----:B------:R-:W-:Y:S01]  /*8600*/  LDSM.16.MT88.4 R76, [R208+0x3100] ;  /* 0x00310000d04c783b */ /* 0x000fe20000004200 */
[C---:B------:R-:W-:Y:S02]  /*8610*/  FMUL.FTZ R42, R2.reuse, R102 ;  /* 0x00000066022a7220 */ /* 0x040fe40000410000 */
[C---:B------:R-:W-:Y:S02]  /*8620*/  FMUL.FTZ R43, R2.reuse, R103 ;  /* 0x00000067022b7220 */ /* 0x040fe40000410000 */
[C---:B------:R-:W-:Y:S01]  /*8630*/  FMUL.FTZ R50, R2.reuse, R106 ;  /* 0x0000006a02327220 */ /* 0x040fe20000410000 */
[----:B------:R-:W-:Y:S01]  /*8640*/  MUFU.EX2 R143, R143 ;  /* 0x0000008f008f7308 */ /* 0x000fe20000000800 */
[C---:B------:R-:W-:Y:S01]  /*8650*/  FMUL.FTZ R51, R2.reuse, R107 ;  /* 0x0000006b02337220 */ /* 0x040fe20000410000 */
[----:B------:R-:W-:Y:S01]  /*8660*/  LDSM.16.MT88.4 R84, [R209+0x900] ;  /* 0x00090000d154783b */ /* 0x000fe20000004200 */
[----:B------:R-:W-:Y:S01]  /*8670*/  FMUL.FTZ R54, R2, R54 ;  /* 0x0000003602367220 */ /* 0x000fe20000410000 */
[----:B-1----:R-:W-:Y:S01]  /*8680*/  F2FP.PACK_AB R123, R130, R131 ;  /* 0x00000083827b723e */ /* 0x002fe200000000ff */
[C---:B------:R-:W-:Y:S02]  /*8690*/  FMUL.FTZ R55, R2.reuse, R55 ;  /* 0x0000003702377220 */ /* 0x040fe40000410000 */
[C---:B------:R-:W-:Y:S02]  /*86a0*/  FMUL.FTZ R56, R3.reuse, R56 ;  /* 0x0000003803387220 */ /* 0x040fe40000410000 */
[C---:B------:R-:W-:Y:S01]  /*86b0*/  FMUL.FTZ R57, R3.reuse, R57 ;  /* 0x0000003903397220 */ /* 0x040fe20000410000 */
[----:B------:R-:W-:Y:S01]  /*86c0*/  LDSM.16.MT88.4 R92, [R208+0x4900] ;  /* 0x00490000d05c783b */ /* 0x000fe20000004200 */
[C---:B--2---:R-:W-:Y:S01]  /*86d0*/  HMMA.16816.F32 R4, R120.reuse, R12, R4 ;  /* 0x0000000c7804723c */ /* 0x044fe20000001804 */
[----:B------:R-:W-:Y:S04]  /*86e0*/  MUFU.EX2 R154, R154 ;  /* 0x0000009a009a7308 */ /* 0x000fe80000000800 */
[C---:B------:R-:W-:Y:S02]  /*86f0*/  FMUL.FTZ R58, R2.reuse, R58 ;  /* 0x0000003a023a7220 */ /* 0x040fe40000410000 */
[----:B------:R-:W-:Y:S01]  /*8700*/  LDSM.16.MT88.4 R100, [R208+0x2900] ;  /* 0x00290000d064783b */ /* 0x000fe20000004200 */
[C---:B------:R-:W-:Y:S03]  /*8710*/  HMMA.16816.F32 R8, R120.reuse, R14, R8 ;  /* 0x0000000e7808723c */ /* 0x040fe60000001808 */
[----:B------:R-:W-:Y:S01]  /*8720*/  MUFU.EX2 R158, R158 ;  /* 0x0000009e009e7308 */ /* 0x000fe20000000800 */
[C---:B------:R-:W-:Y:S02]  /*8730*/  FMUL.FTZ R12, R3.reuse, R72 ;  /* 0x00000048030c7220 */ /* 0x040fe40000410000 */
[C---:B------:R-:W-:Y:S01]  /*8740*/  FMUL.FTZ R13, R3.reuse, R73 ;  /* 0x00000049030d7220 */ /* 0x040fe20000410000 */
[----:B------:R-:W-:Y:S01]  /*8750*/  LDSM.16.MT88.4 R104, [R212+0x5900] ;  /* 0x00590000d468783b */ /* 0x000fe20000004200 */
[C---:B------:R-:W-:Y:S04]  /*8760*/  FMUL.FTZ R14, R2.reuse, R74 ;  /* 0x0000004a020e7220 */ /* 0x040fe80000410000 */
[C---:B------:R-:W-:Y:S01]  /*8770*/  FMUL.FTZ R15, R2.reuse, R75 ;  /* 0x0000004b020f7220 */ /* 0x040fe20000410000 */
[----:B------:R-:W-:Y:S01]  /*8780*/  MUFU.EX2 R165, R165 ;  /* 0x000000a500a57308 */ /* 0x000fe20000000800 */
[C---:B------:R-:W-:Y:S01]  /*8790*/  FMUL.FTZ R59, R2.reuse, R59 ;  /* 0x0000003b023b7220 */ /* 0x040fe20000410000 */
[----:B------:R-:W1:Y:S01]  /*87a0*/  LDSM.16.MT88.4 R72, [R209+0x3100] ;  /* 0x00310000d148783b */ /* 0x000e620000004200 */
[C---:B------:R-:W-:Y:S02]  /*87b0*/  FMUL.FTZ R60, R3.reuse, R60 ;  /* 0x0000003c033c7220 */ /* 0x040fe40000410000 */
[C---:B------:R-:W-:Y:S01]  /*87c0*/  FMUL.FTZ R61, R3.reuse, R61 ;  /* 0x0000003d033d7220 */ /* 0x040fe20000410000 */
[C---:B------:R-:W-:Y:S03]  /*87d0*/  HMMA.16816.F32 R12, R120.reuse, R20, R12 ;  /* 0x00000014780c723c */ /* 0x040fe6000000180c */
[C---:B------:R-:W-:Y:S01]  /*87e0*/  FMUL.FTZ R62, R2.reuse, R62 ;  /* 0x0000003e023e7220 */ /* 0x040fe20000410000 */
[----:B------:R-:W-:Y:S01]  /*87f0*/  MUFU.EX2 R167, R167 ;  /* 0x000000a700a77308 */ /* 0x000fe20000000800 */
[C---:B------:R-:W-:Y:S02]  /*8800*/  FMUL.FTZ R63, R2.reuse, R63 ;  /* 0x0000003f023f7220 */ /* 0x040fe40000410000 */
[C---:B------:R-:W-:Y:S01]  /*8810*/  FMUL.FTZ R20, R3.reuse, R80 ;  /* 0x0000005003147220 */ /* 0x040fe20000410000 */
[C---:B------:R-:W-:Y:S04]  /*8820*/  HMMA.16816.F32 R16, R120.reuse, R22, R16 ;  /* 0x000000167810723c */ /* 0x040fe80000001810 */
[C---:B------:R-:W-:Y:S02]  /*8830*/  FMUL.FTZ R21, R3.reuse, R81 ;  /* 0x0000005103157220 */ /* 0x040fe40000410000 */
[C---:B------:R-:W-:Y:S01]  /*8840*/  FMUL.FTZ R64, R3.reuse, R64 ;  /* 0x0000004003407220 */ /* 0x040fe20000410000 */
[----:B------:R-:W-:Y:S01]  /*8850*/  MUFU.EX2 R166, R166 ;  /* 0x000000a600a67308 */ /* 0x000fe20000000800 */
[C---:B------:R-:W-:Y:S04]  /*8860*/  FMUL.FTZ R22, R2.reuse, R82 ;  /* 0x0000005202167220 */ /* 0x040fe80000410000 */
[C---:B------:R-:W-:Y:S02]  /*8870*/  FMUL.FTZ R23, R2.reuse, R83 ;  /* 0x0000005302177220 */ /* 0x040fe40000410000 */
[----:B------:R-:W2:Y:S01]  /*8880*/  LDSM.16.MT88.4 R80, [R212+0x900] ;  /* 0x00090000d450783b */ /* 0x000ea20000004200 */
[----:B------:R-:W-:Y:S02]  /*8890*/  FMUL.FTZ R65, R3, R65 ;  /* 0x0000004103417220 */ /* 0x000fe40000410000 */
[C---:B------:R-:W-:Y:S01]  /*88a0*/  FMUL.FTZ R66, R2.reuse, R66 ;  /* 0x0000004202427220 */ /* 0x040fe20000410000 */
[----:B------:R-:W-:Y:S01]  /*88b0*/  MUFU.EX2 R168, R168 ;  /* 0x000000a800a87308 */ /* 0x000fe20000000800 */
[C---:B------:R-:W-:Y:S03]  /*88c0*/  HMMA.16816.F32 R20, R120.reuse, R28, R20 ;  /* 0x0000001c7814723c */ /* 0x040fe60000001814 */
[C---:B------:R-:W-:Y:S02]  /*88d0*/  FMUL.FTZ R67, R2.reuse, R67 ;  /* 0x0000004302437220 */ /* 0x040fe40000410000 */
[--C-:B------:R-:W-:Y:S02]  /*88e0*/  FFMA.FTZ R171, R171, c[0x0][0x2d0], -R134.reuse ;  /* 0x0000b400abab7a23 */ /* 0x100fe40000010886 */
[C---:B------:R-:W-:Y:S01]  /*88f0*/  FMUL.FTZ R28, R3.reuse, R88 ;  /* 0x00000058031c7220 */ /* 0x040fe20000410000 */
[C---:B------:R-:W-:Y:S01]  /*8900*/  HMMA.16816.F32 R24, R120.reuse, R30, R24 ;  /* 0x0000001e7818723c */ /* 0x040fe20000001818 */
[----:B------:R-:W-:Y:S03]  /*8910*/  MUFU.EX2 R243, R243 ;  /* 0x000000f300f37308 */ /* 0x000fe60000000800 */
[----:B------:R-:W-:Y:S02]  /*8920*/  FMUL.FTZ R29, R3, R89 ;  /* 0x00000059031d7220 */ /* 0x000fe40000410000 */
[--C-:B------:R-:W-:Y:S02]  /*8930*/  FFMA.FTZ R157, R157, c[0x0][0x2d0], -R134.reuse ;  /* 0x0000b4009d9d7a23 */ /* 0x100fe40000010886 */
[C---:B------:R-:W-:Y:S03]  /*8940*/  FMUL.FTZ R30, R2.reuse, R90 ;  /* 0x0000005a021e7220 */ /* 0x040fe60000410000 */
[----:B------:R-:W-:Y:S01]  /*8950*/  MUFU.EX2 R171, R171 ;  /* 0x000000ab00ab7308 */ /* 0x000fe20000000800 */
[C---:B------:R-:W-:Y:S02]  /*8960*/  FMUL.FTZ R31, R2.reuse, R91 ;  /* 0x0000005b021f7220 */ /* 0x040fe40000410000 */
[----:B------:R-:W-:Y:S01]  /*8970*/  LDSM.16.MT88.4 R88, [R208+0x900] ;  /* 0x00090000d058783b */ /* 0x000fe20000004200 */
[--C-:B------:R-:W-:Y:S02]  /*8980*/  FFMA.FTZ R155, R155, c[0x0][0x2d0], -R134.reuse ;  /* 0x0000b4009b9b7a23 */ /* 0x100fe40000010886 */
[--C-:B------:R-:W-:Y:S02]  /*8990*/  FFMA.FTZ R139, R139, c[0x0][0x2d0], -R134.reuse ;  /* 0x0000b4008b8b7a23 */ /* 0x100fe40000010886 */
[C---:B------:R-:W-:Y:S02]  /*89a0*/  HMMA.16816.F32 R28, R120.reuse, R36, R28 ;  /* 0x00000024781c723c */ /* 0x040fe4000000181c */
[----:B------:R-:W-:Y:S01]  /*89b0*/  MUFU.EX2 R160, R160 ;  /* 0x000000a000a07308 */ /* 0x000fe20000000800 */
[----:B------:R-:W-:Y:S02]  /*89c0*/  FFMA.FTZ R135, R135, c[0x0][0x2d0], -R134 ;  /* 0x0000b40087877a23 */ /* 0x000fe40000010886 */
[C---:B------:R-:W-:Y:S02]  /*89d0*/  FFMA.FTZ R128, R3.reuse, R228, R128 ;  /* 0x000000e403807223 */ /* 0x040fe40000010080 */
[C---:B------:R-:W-:Y:S01]  /*89e0*/  FMUL.FTZ R36, R3.reuse, R96 ;  /* 0x0000006003247220 */ /* 0x040fe20000410000 */
[C---:B------:R-:W-:Y:S04]  /*89f0*/  HMMA.16816.F32 R32, R120.reuse, R38, R32 ;  /* 0x000000267820723c */ /* 0x040fe80000001820 */
[----:B------:R-:W-:Y:S01]  /*8a00*/  FMUL.FTZ R37, R3, R97 ;  /* 0x0000006103257220 */ /* 0x000fe20000410000 */
[----:B------:R-:W-:Y:S01]  /*8a10*/  MUFU.EX2 R152, R152 ;  /* 0x0000009800987308 */ /* 0x000fe20000000800 */
[C---:B------:R-:W-:Y:S02]  /*8a20*/  FFMA.FTZ R133, R2.reuse, R229, R133 ;  /* 0x000000e502857223 */ /* 0x040fe40000010085 */
[C---:B------:R-:W-:Y:S04]  /*8a30*/  FMUL.FTZ R38, R2.reuse, R98 ;  /* 0x0000006202267220 */ /* 0x040fe80000410000 */
[----:B------:R-:W-:Y:S02]  /*8a40*/  FMUL.FTZ R39, R2, R99 ;  /* 0x0000006302277220 */ /* 0x000fe40000410000 */
[----:B------:R-:W-:Y:S01]  /*8a50*/  LDSM.16.MT88.4 R96, [R209+0x2900] ;  /* 0x00290000d160783b */ /* 0x000fe20000004200 */
[----:B------:R-:W-:Y:S01]  /*8a60*/  MUFU.EX2 R157, R157 ;  /* 0x0000009d009d7308 */ /* 0x000fe20000000800 */
[----:B------:R-:W-:Y:S02]  /*8a70*/  FADD.FTZ R119, R119, R128 ;  /* 0x0000008077777221 */ /* 0x000fe40000010000 */
[----:B------:R-:W-:Y:S01]  /*8a80*/  FADD.FTZ R132, R132, R133 ;  /* 0x0000008584847221 */ /* 0x000fe20000010000 */
[C---:B------:R-:W-:Y:S03]  /*8a90*/  HMMA.16816.F32 R36, R120.reuse, R44, R36 ;  /* 0x0000002c7824723c */ /* 0x040fe60000001824 */
[----:B------:R-:W-:Y:S02]  /*8aa0*/  FADD.FTZ R118, R118, R119 ;  /* 0x0000007776767221 */ /* 0x000fe40000010000 */
[----:B------:R-:W-:Y:S01]  /*8ab0*/  FADD.FTZ R131, R131, R132 ;  /* 0x0000008483837221 */ /* 0x000fe20000010000 */
[----:B------:R-:W-:Y:S01]  /*8ac0*/  MUFU.EX2 R155, R155 ;  /* 0x0000009b009b7308 */ /* 0x000fe20000000800 */
[C---:B------:R-:W-:Y:S01]  /*8ad0*/  FMUL.FTZ R44, R3.reuse, R108 ;  /* 0x0000006c032c7220 */ /* 0x040fe20000410000 */
[C---:B------:R-:W-:Y:S04]  /*8ae0*/  HMMA.16816.F32 R40, R120.reuse, R46, R40 ;  /* 0x0000002e7828723c */ /* 0x040fe80000001828 */
[----:B------:R-:W-:Y:S02]  /*8af0*/  FMUL.FTZ R45, R3, R109 ;  /* 0x0000006d032d7220 */ /* 0x000fe40000410000 */
[--C-:B------:R-:W-:Y:S02]  /*8b00*/  FFMA.FTZ R108, R148, c[0x0][0x2d0], -R151.reuse ;  /* 0x0000b400946c7a23 */ /* 0x100fe40000010897 */
[C---:B------:R-:W-:Y:S01]  /*8b10*/  FMUL.FTZ R46, R2.reuse, R110 ;  /* 0x0000006e022e7220 */ /* 0x040fe20000410000 */
[----:B------:R-:W-:Y:S03]  /*8b20*/  MUFU.EX2 R142, R142 ;  /* 0x0000008e008e7308 */ /* 0x000fe60000000800 */
[----:B------:R-:W-:Y:S02]  /*8b30*/  FMUL.FTZ R47, R2, R111 ;  /* 0x0000006f022f7220 */ /* 0x000fe40000410000 */
[--C-:B------:R-:W-:Y:S02]  /*8b40*/  FFMA.FTZ R109, R249, c[0x0][0x2d0], -R134.reuse ;  /* 0x0000b400f96d7a23 */ /* 0x100fe40000010886 */
[--C-:B------:R-:W-:Y:S02]  /*8b50*/  FFMA.FTZ R110, R247, c[0x0][0x2d0], -R134.reuse ;  /* 0x0000b400f76e7a23 */ /* 0x100fe40000010886 */
[--C-:B------:R-:W-:Y:S01]  /*8b60*/  FFMA.FTZ R111, R161, c[0x0][0x2d0], -R134.reuse ;  /* 0x0000b400a16f7a23 */ /* 0x100fe20000010886 */
[C---:B---3--:R-:W-:Y:S01]  /*8b70*/  HMMA.16816.F32 R44, R120.reuse, R68, R44 ;  /* 0x00000044782c723c */ /* 0x048fe2000000182c */
[----:B------:R-:W3:Y:S02]  /*8b80*/  MUFU.EX2 R108, R108 ;  /* 0x0000006c006c7308 */ /* 0x000ee40000000800 */
[--C-:B------:R-:W-:Y:S02]  /*8b90*/  FFMA.FTZ R148, R159, c[0x0][0x2d0], -R134.reuse ;  /* 0x0000b4009f947a23 */ /* 0x100fe40000010886 */
[--C-:B------:R-:W-:Y:S02]  /*8ba0*/  FFMA.FTZ R159, R164, c[0x0][0x2d0], -R151.reuse ;  /* 0x0000b400a49f7a23 */ /* 0x100fe40000010897 */
[----:B----4-:R-:W-:Y:S01]  /*8bb0*/  F2FP.PACK_AB R68, R140, R137 ;  /* 0x000000898c44723e */ /* 0x010fe200000000ff */
[C---:B------:R-:W-:Y:S03]  /*8bc0*/  HMMA.16816.F32 R48, R120.reuse, R70, R48 ;  /* 0x000000467830723c */ /* 0x040fe60000001830 */
[----:B------:R-:W-:Y:S01]  /*8bd0*/  MUFU.EX2 R109, R109 ;  /* 0x0000006d006d7308 */ /* 0x000fe20000000800 */
[--C-:B------:R-:W-:Y:S02]  /*8be0*/  FFMA.FTZ R161, R162, c[0x0][0x2d0], -R151.reuse ;  /* 0x0000b400a2a17a23 */ /* 0x100fe40000010897 */
[--C-:B------:R-:W-:Y:S02]  /*8bf0*/  FFMA.FTZ R162, R239, c[0x0][0x2d0], -R134.reuse ;  /* 0x0000b400efa27a23 */ /* 0x100fe40000010886 */
[C---:B-1----:R-:W-:Y:S04]  /*8c00*/  HMMA.16816.F32 R52, R120.reuse, R72, R52 ;  /* 0x000000487834723c */ /* 0x042fe80000001834 */
[--C-:B------:R-:W-:Y:S01]  /*8c10*/  FFMA.FTZ R164, R169, c[0x0][0x2d0], -R134.reuse ;  /* 0x0000b400a9a47a23 */ /* 0x100fe20000010886 */
[----:B------:R-:W1:Y:S01]  /*8c20*/  MUFU.EX2 R110, R110 ;  /* 0x0000006e006e7308 */ /* 0x000e620000000800 */
[--C-:B------:R-:W-:Y:S02]  /*8c30*/  FFMA.FTZ R169, R240, c[0x0][0x2d0], -R151.reuse ;  /* 0x0000b400f0a97a23 */ /* 0x100fe40000010897 */
[C---:B------:R-:W-:Y:S01]  /*8c40*/  HMMA.16816.F32 R56, R120.reuse, R74, R56 ;  /* 0x0000004a7838723c */ /* 0x040fe20000001838 */
[----:B------:R-:W4:Y:S03]  /*8c50*/  LDSM.16.MT88.4 R72, [R210+0x900] ;  /* 0x00090000d248783b */ /* 0x000f260000004200 */
[----:B---3--:R-:W-:Y:S01]  /*8c60*/  F2FP.PACK_AB R70, R108, R143 ;  /* 0x0000008f6c46723e */ /* 0x008fe200000000ff */
[--C-:B------:R-:W-:Y:S02]  /*8c70*/  FFMA.FTZ R239, R170, c[0x0][0x2d0], -R151.reuse ;  /* 0x0000b400aaef7a23 */ /* 0x100fe40000010897 */
[----:B------:R-:W-:Y:S01]  /*8c80*/  MUFU.EX2 R111, R111 ;  /* 0x0000006f006f7308 */ /* 0x000fe20000000800 */
[C---:B------:R-:W-:Y:S04]  /*8c90*/  HMMA.16816.F32 R60, R120.reuse, R76, R60 ;  /* 0x0000004c783c723c */ /* 0x040fe8000000183c */
[--C-:B------:R-:W-:Y:S02]  /*8ca0*/  FFMA.FTZ R170, R245, c[0x0][0x2d0], -R134.reuse ;  /* 0x0000b400f5aa7a23 */ /* 0x100fe40000010886 */
[--C-:B------:R-:W-:Y:S02]  /*8cb0*/  FFMA.FTZ R240, R241, c[0x0][0x2d0], -R134.reuse ;  /* 0x0000b400f1f07a23 */ /* 0x100fe40000010886 */
[----:B------:R-:W-:Y:S01]  /*8cc0*/  HMMA.16816.F32 R64, R120, R78, R64 ;  /* 0x0000004e7840723c */ /* 0x000fe20000001840 */
[----:B------:R-:W3:Y:S01]  /*8cd0*/  MUFU.EX2 R148, R148 ;  /* 0x0000009400947308 */ /* 0x000ee20000000800 */
[----:B------:R-:W5:Y:S02]  /*8ce0*/  LDSM.16.MT88.4 R76, [R212+0x3900] ;  /* 0x00390000d44c783b */ /* 0x000f640000004200 */
[--C-:B------:R-:W-:Y:S01]  /*8cf0*/  FFMA.FTZ R241, R156, c[0x0][0x2d0], -R151.reuse ;  /* 0x0000b4009cf17a23 */ /* 0x100fe20000010897 */
[----:B-1----:R-:W-:Y:S01]  /*8d00*/  F2FP.PACK_AB R69, R110, R109 ;  /* 0x0000006d6e45723e */ /* 0x002fe200000000ff */
[--C-:B------:R-:W-:Y:S02]  /*8d10*/  FFMA.FTZ R245, R150, c[0x0][0x2d0], -R151.reuse ;  /* 0x0000b40096f57a23 */ /* 0x100fe40000010897 */
[--C-:B------:R-:W-:Y:S03]  /*8d20*/  FFMA.FTZ R150, R163, c[0x0][0x2d0], -R134.reuse ;  /* 0x0000b400a3967a23 */ /* 0x100fe60000010886 */
[----:B------:R-:W1:Y:S01]  /*8d30*/  MUFU.EX2 R159, R159 ;  /* 0x0000009f009f7308 */ /* 0x000e620000000800 */
[--C-:B------:R-:W-:Y:S02]  /*8d40*/  FFMA.FTZ R156, R153, c[0x0][0x2d0], -R134.reuse ;  /* 0x0000b400999c7a23 */ /* 0x100fe40000010886 */
[----:B------:R-:W-:Y:S02]  /*8d50*/  FFMA.FTZ R151, R136, c[0x0][0x2d0], -R151 ;  /* 0x0000b40088977a23 */ /* 0x000fe40000010897 */
[--C-:B------:R-:W-:Y:S02]  /*8d60*/  FFMA.FTZ R136, R149, c[0x0][0x2d0], -R134.reuse ;  /* 0x0000b40095887a23 */ /* 0x100fe40000010886 */
[----:B------:R-:W-:Y:S02]  /*8d70*/  FFMA.FTZ R134, R117, c[0x0][0x2d0], -R134 ;  /* 0x0000b40075867a23 */ /* 0x000fe40000010886 */
[----:B------:R-:W-:Y:S01]  /*8d80*/  FADD.FTZ R118, R129, R118 ;  /* 0x0000007681767221 */ /* 0x000fe20000010000 */
[----:B------:R-:W1:Y:S01]  /*8d90*/  MUFU.EX2 R161, R161 ;  /* 0x000000a100a17308 */ /* 0x000e620000000800 */
[----:B------:R-:W-:Y:S02]  /*8da0*/  FADD.FTZ R130, R130, R131 ;  /* 0x0000008382827221 */ /* 0x000fe40000010000 */
[----:B------:R-:W-:Y:S01]  /*8db0*/  FADD.FTZ R137, R137, R118 ;  /* 0x0000007689897221 */ /* 0x000fe20000010000 */
[----:B---3--:R-:W-:Y:S01]  /*8dc0*/  F2FP.PACK_AB R71, R148, R111 ;  /* 0x0000006f9447723e */ /* 0x008fe200000000ff */
[----:B------:R-:W-:Y:S02]  /*8dd0*/  FADD.FTZ R109, R109, R130 ;  /* 0x000000826d6d7221 */ /* 0x000fe40000010000 */
[----:B------:R-:W-:Y:S02]  /*8de0*/  FADD.FTZ R140, R140, R137 ;  /* 0x000000898c8c7221 */ /* 0x000fe40000010000 */
[----:B------:R-:W-:Y:S01]  /*8df0*/  FADD.FTZ R110, R110, R109 ;  /* 0x0000006d6e6e7221 */ /* 0x000fe20000010000 */
[----:B------:R-:W3:Y:S01]  /*8e00*/  MUFU.EX2 R162, R162 ;  /* 0x000000a200a27308 */ /* 0x000ee20000000800 */
[C---:B--2---:R-:W-:Y:S05]  /*8e10*/  HMMA.16816.F32 R4, R68.reuse, R80, R4 ;  /* 0x000000504404723c */ /* 0x044fea0000001804 */
[----:B------:R-:W-:Y:S02]  /*8e20*/  FADD.FTZ R143, R143, R140 ;  /* 0x0000008c8f8f7221 */ /* 0x000fe40000010000 */
[----:B------:R-:W-:Y:S01]  /*8e30*/  FADD.FTZ R3, R111, R110 ;  /* 0x0000006e6f037221 */ /* 0x000fe20000010000 */
[C---:B------:R-:W-:Y:S01]  /*8e40*/  HMMA.16816.F32 R8, R68.reuse, R82, R8 ;  /* 0x000000524408723c */ /* 0x040fe20000001808 */
[----:B------:R-:W-:Y:S01]  /*8e50*/  LDSM.16.MT88.4 R80, [R209+0x3900] ;  /* 0x00390000d150783b */ /* 0x000fe20000004200 */
[----:B------:R-:W2:Y:S02]  /*8e60*/  MUFU.EX2 R164, R164 ;  /* 0x000000a400a47308 */ /* 0x000ea40000000800 */
[----:B------:R-:W-:Y:S02]  /*8e70*/  FADD.FTZ R108, R108, R143 ;  /* 0x0000008f6c6c7221 */ /* 0x000fe40000010000 */
[----:B------:R-:W-:Y:S02]  /*8e80*/  FADD.FTZ R3, R148, R3 ;  /* 0x0000000394037221 */ /* 0x000fe40000010000 */
[C---:B----4-:R-:W-:Y:S04]  /*8e90*/  HMMA.16816.F32 R12, R68.reuse, R72, R12 ;  /* 0x00000048440c723c */ /* 0x050fe8000000180c */
[----:B------:R-:W-:Y:S04]  /*8ea0*/  MUFU.EX2 R169, R169 ;  /* 0x000000a900a97308 */ /* 0x000fe80000000800 */
[C---:B------:R-:W-:Y:S01]  /*8eb0*/  HMMA.16816.F32 R16, R68.reuse, R74, R16 ;  /* 0x0000004a4410723c */ /* 0x040fe20000001810 */
[----:B------:R-:W4:Y:S05]  /*8ec0*/  LDSM.16.MT88.4 R72, [R210+0x3900] ;  /* 0x00390000d248783b */ /* 0x000f2a0000004200 */
[----:B------:R-:W-:Y:S02]  /*8ed0*/  MUFU.EX2 R239, R239 ;  /* 0x000000ef00ef7308 */ /* 0x000fe40000000800 */
[C---:B------:R-:W-:Y:S08]  /*8ee0*/  HMMA.16816.F32 R20, R68.reuse, R84, R20 ;  /* 0x000000544414723c */ /* 0x040ff00000001814 */
[C---:B------:R-:W-:Y:S01]  /*8ef0*/  HMMA.16816.F32 R24, R68.reuse, R86, R24 ;  /* 0x000000564418723c */ /* 0x040fe20000001818 */
[----:B------:R-:W1:Y:S01]  /*8f00*/  LDSM.16.MT88.4 R84, [R208+0x3900] ;  /* 0x00390000d054783b */ /* 0x000e620000004200 */
[----:B------:R-:W-:Y:S06]  /*8f10*/  MUFU.EX2 R170, R170 ;  /* 0x000000aa00aa7308 */ /* 0x000fec0000000800 */
[C---:B------:R-:W-:Y:S04]  /*8f20*/  HMMA.16816.F32 R28, R68.reuse, R88, R28 ;  /* 0x00000058441c723c */ /* 0x040fe8000000181c */
[----:B------:R-:W-:Y:S04]  /*8f30*/  MUFU.EX2 R240, R240 ;  /* 0x000000f000f07308 */ /* 0x000fe80000000800 */
[C---:B------:R-:W-:Y:S01]  /*8f40*/  HMMA.16816.F32 R32, R68.reuse, R90, R32 ;  /* 0x0000005a4420723c */ /* 0x040fe20000001820 */
[----:B------:R-:W-:Y:S05]  /*8f50*/  LDSM.16.MT88.4 R88, [R208+0x4100] ;  /* 0x00410000d058783b */ /* 0x000fea0000004200 */
[----:B------:R-:W-:Y:S02]  /*8f60*/  MUFU.EX2 R241, R241 ;  /* 0x000000f100f17308 */ /* 0x000fe40000000800 */
[C---:B-----5:R-:W-:Y:S08]  /*8f70*/  HMMA.16816.F32 R36, R68.reuse, R76, R36 ;  /* 0x0000004c4424723c */ /* 0x060ff00000001824 */
[C---:B------:R-:W-:Y:S01]  /*8f80*/  HMMA.16816.F32 R40, R68.reuse, R78, R40 ;  /* 0x0000004e4428723c */ /* 0x040fe20000001828 */
[----:B------:R-:W-:Y:S01]  /*8f90*/  LDSM.16.MT88.4 R76, [R210+0x1100] ;  /* 0x00110000d24c783b */ /* 0x000fe20000004200 */
[----:B------:R-:W-:Y:S06]  /*8fa0*/  MUFU.EX2 R245, R245 ;  /* 0x000000f500f57308 */ /* 0x000fec0000000800 */
[C---:B----4-:R-:W-:Y:S04]  /*8fb0*/  HMMA.16816.F32 R44, R68.reuse, R72, R44 ;  /* 0x00000048442c723c */ /* 0x050fe8000000182c */
[----:B------:R-:W-:Y:S04]  /*8fc0*/  MUFU.EX2 R150, R150 ;  /* 0x0000009600967308 */ /* 0x000fe80000000800 */
[C---:B------:R-:W-:Y:S01]  /*8fd0*/  HMMA.16816.F32 R48, R68.reuse, R74, R48 ;  /* 0x0000004a4430723c */ /* 0x040fe20000001830 */
[----:B------:R-:W4:Y:S05]  /*8fe0*/  LDSM.16.MT88.4 R72, [R212+0x1100] ;  /* 0x00110000d448783b */ /* 0x000f2a0000004200 */
[----:B------:R-:W-:Y:S02]  /*8ff0*/  MUFU.EX2 R156, R156 ;  /* 0x0000009c009c7308 */ /* 0x000fe40000000800 */
[C---:B------:R-:W-:Y:S08]  /*9000*/  HMMA.16816.F32 R52, R68.reuse, R80, R52 ;  /* 0x000000504434723c */ /* 0x040ff00000001834 */
[C---:B------:R-:W-:Y:S01]  /*9010*/  HMMA.16816.F32 R56, R68.reuse, R82, R56 ;  /* 0x000000524438723c */ /* 0x040fe20000001838 */
[----:B------:R-:W5:Y:S01]  /*9020*/  LDSM.16.MT88.4 R80, [R209+0x1100] ;  /* 0x00110000d150783b */ /* 0x000f620000004200 */
[----:B------:R-:W2:Y:S06]  /*9030*/  MUFU.EX2 R141, R141 ;  /* 0x0000008d008d7308 */ /* 0x000eac0000000800 */
[C---:B-1----:R-:W-:Y:S04]  /*9040*/  HMMA.16816.F32 R60, R68.reuse, R84, R60 ;  /* 0x00000054443c723c */ /* 0x042fe8000000183c */
[----:B------:R-:W-:Y:S04]  /*9050*/  MUFU.EX2 R138, R138 ;  /* 0x0000008a008a7308 */ /* 0x000fe80000000800 */
[----:B------:R-:W-:Y:S01]  /*9060*/  HMMA.16816.F32 R64, R68, R86, R64 ;  /* 0x000000564440723c */ /* 0x000fe20000001840 */
[----:B------:R-:W1:Y:S05]  /*9070*/  LDSM.16.MT88.4 R84, [R208+0x1100] ;  /* 0x00110000d054783b */ /* 0x000e6a0000004200 */
[----:B------:R-:W5:Y:S01]  /*9080*/  MUFU.EX2 R151, R151 ;  /* 0x0000009700977308 */ /* 0x000f620000000800 */
[----:B------:R-:W-:Y:S01]  /*9090*/  F2FP.PACK_AB R68, R154, R159 ;  /* 0x0000009f9a44723e */ /* 0x000fe200000000ff */
[----:B------:R-:W-:Y:S01]  /*90a0*/  FADD.FTZ R159, R159, R108 ;  /* 0x0000006c9f9f7221 */ /* 0x000fe20000010000 */
[----:B------:R-:W-:Y:S03]  /*90b0*/  F2FP.PACK_AB R70, R161, R158 ;  /* 0x0000009ea146723e */ /* 0x000fe600000000ff */
[----:B---3--:R-:W-:Y:S01]  /*90c0*/  F2FP.PACK_AB R69, R165, R162 ;  /* 0x000000a2a545723e */ /* 0x008fe200000000ff */
[----:B------:R-:W-:Y:S01]  /*90d0*/  FADD.FTZ R162, R162, R3 ;  /* 0x00000003a2a27221 */ /* 0x000fe20000010000 */
[----:B--2---:R-:W-:Y:S01]  /*90e0*/  F2FP.PACK_AB R71, R167, R164 ;  /* 0x000000a4a747723e */ /* 0x004fe200000000ff */
[----:B------:R-:W-:Y:S01]  /*90f0*/  FADD.FTZ R159, R154, R159 ;  /* 0x0000009f9a9f7221 */ /* 0x000fe20000010000 */
[----:B------:R-:W-:Y:S01]  /*9100*/  F2FP.PACK_AB R120, R141, R142 ;  /* 0x0000008e8d78723e */ /* 0x000fe200000000ff */
[----:B------:R-:W-:Y:S01]  /*9110*/  MUFU.EX2 R136, R136 ;  /* 0x0000008800887308 */ /* 0x000fe20000000800 */
[----:B------:R-:W-:Y:S02]  /*9120*/  FADD.FTZ R165, R165, R162 ;  /* 0x000000a2a5a57221 */ /* 0x000fe40000010000 */
[----:B------:R-:W-:Y:S01]  /*9130*/  FADD.FTZ R158, R158, R159 ;  /* 0x0000009f9e9e7221 */ /* 0x000fe20000010000 */
[C---:B----4-:R-:W-:Y:S03]  /*9140*/  HMMA.16816.F32 R4, R68.reuse, R72, R4 ;  /* 0x000000484404723c */ /* 0x050fe60000001804 */
[----:B------:R-:W-:Y:S02]  /*9150*/  FADD.FTZ R164, R164, R165 ;  /* 0x000000a5a4a47221 */ /* 0x000fe40000010000 */
[----:B------:R-:W-:Y:S01]  /*9160*/  FADD.FTZ R161, R161, R158 ;  /* 0x0000009ea1a17221 */ /* 0x000fe20000010000 */
[----:B------:R-:W2:Y:S01]  /*9170*/  MUFU.EX2 R139, R139 ;  /* 0x0000008b008b7308 */ /* 0x000ea20000000800 */
[----:B------:R-:W-:Y:S01]  /*9180*/  FADD.FTZ R167, R167, R164 ;  /* 0x000000a4a7a77221 */ /* 0x000fe20000010000 */
[C---:B------:R-:W-:Y:S01]  /*9190*/  HMMA.16816.F32 R8, R68.reuse, R74, R8 ;  /* 0x0000004a4408723c */ /* 0x040fe20000001808 */
[----:B------:R-:W3:Y:S03]  /*91a0*/  LDSM.16.MT88.4 R72, [R212+0x4100] ;  /* 0x00410000d448783b */ /* 0x000ee60000004200 */
[----:B-----5:R-:W-:Y:S04]  /*91b0*/  F2FP.PACK_AB R122, R151, R138 ;  /* 0x0000008a977a723e */ /* 0x020fe800000000ff */
[C---:B------:R-:W-:Y:S01]  /*91c0*/  HMMA.16816.F32 R12, R68.reuse, R76, R12 ;  /* 0x0000004c440c723c */ /* 0x040fe2000000180c */
[----:B------:R-:W-:Y:S07]  /*91d0*/  MUFU.EX2 R135, R135 ;  /* 0x0000008700877308 */ /* 0x000fee0000000800 */
[C---:B------:R-:W-:Y:S01]  /*91e0*/  HMMA.16816.F32 R16, R68.reuse, R78, R16 ;  /* 0x0000004e4410723c */ /* 0x040fe20000001810 */
[----:B------:R-:W4:Y:S02]  /*91f0*/  LDSM.16.MT88.4 R76, [R210+0x4100] ;  /* 0x00410000d24c783b */ /* 0x000f240000004200 */
[----:B------:R-:W5:Y:S01]  /*9200*/  MUFU.EX2 R134, R134 ;  /* 0x0000008600867308 */ /* 0x000f620000000800 */
[----:B--2---:R-:W-:Y:S04]  /*9210*/  F2FP.PACK_AB R121, R139, R136 ;  /* 0x000000888b79723e */ /* 0x004fe800000000ff */
[C---:B------:R-:W-:Y:S08]  /*9220*/  HMMA.16816.F32 R20, R68.reuse, R80, R20 ;  /* 0x000000504414723c */ /* 0x040ff00000001814 */
[C---:B------:R-:W-:Y:S01]  /*9230*/  HMMA.16816.F32 R24, R68.reuse, R82, R24 ;  /* 0x000000524418723c */ /* 0x040fe20000001818 */
[----:B------:R-:W2:Y:S07]  /*9240*/  LDSM.16.MT88.4 R80, [R209+0x4100] ;  /* 0x00410000d150783b */ /* 0x000eae0000004200 */
[C---:B-1----:R-:W-:Y:S04]  /*9250*/  HMMA.16816.F32 R28, R68.reuse, R84, R28 ;  /* 0x00000054441c723c */ /* 0x042fe8000000181c */
[----:B-----5:R-:W-:Y:S04]  /*9260*/  F2FP.PACK_AB R123, R134, R135 ;  /* 0x00000087867b723e */ /* 0x020fe800000000ff */
[C---:B------:R-:W-:Y:S01]  /*9270*/  HMMA.16816.F32 R32, R68.reuse, R86, R32 ;  /* 0x000000564420723c */ /* 0x040fe20000001820 */
[----:B------:R-:W1:Y:S07]  /*9280*/  LDSM.16.MT88.4 R84, [R212+0x1900] ;  /* 0x00190000d454783b */ /* 0x000e6e0000004200 */
[C---:B---3--:R-:W-:Y:S08]  /*9290*/  HMMA.16816.F32 R36, R68.reuse, R72, R36 ;  /* 0x000000484424723c */ /* 0x048ff00000001824 */
[C---:B------:R-:W-:Y:S01]  /*92a0*/  HMMA.16816.F32 R40, R68.reuse, R74, R40 ;  /* 0x0000004a4428723c */ /* 0x040fe20000001828 */
[----:B------:R-:W3:Y:S07]  /*92b0*/  LDSM.16.MT88.4 R72, [R210+0x1900] ;  /* 0x00190000d248783b */ /* 0x000eee0000004200 */
[C---:B----4-:R-:W-:Y:S08]  /*92c0*/  HMMA.16816.F32 R44, R68.reuse, R76, R44 ;  /* 0x0000004c442c723c */ /* 0x050ff0000000182c */
[C---:B------:R-:W-:Y:S01]  /*92d0*/  HMMA.16816.F32 R48, R68.reuse, R78, R48 ;  /* 0x0000004e4430723c */ /* 0x040fe20000001830 */
[----:B------:R-:W4:Y:S07]  /*92e0*/  LDSM.16.MT88.4 R76, [R209+0x1900] ;  /* 0x00190000d14c783b */ /* 0x000f2e0000004200 */
[C---:B--2---:R-:W-:Y:S08]  /*92f0*/  HMMA.16816.F32 R52, R68.reuse, R80, R52 ;  /* 0x000000504434723c */ /* 0x044ff00000001834 */
[C---:B------:R-:W-:Y:S01]  /*9300*/  HMMA.16816.F32 R56, R68.reuse, R82, R56 ;  /* 0x000000524438723c */ /* 0x040fe20000001838 */
[----:B------:R-:W2:Y:S07]  /*9310*/  LDSM.16.MT88.4 R80, [R208+0x1900] ;  /* 0x00190000d050783b */ /* 0x000eae0000004200 */
        /* <DEDUP_REMOVED lines=14> */
[----:B------:R-:W-:Y:S01]  /*9400*/  FADD.FTZ R239, R239, R168 ;  /* 0x000000a8efef7221 */ /* 0x000fe20000010000 */
[----:B------:R-:W-:Y:S01]  /*9410*/  IADD3 R168, R238, -0x1, RZ ;  /* 0xffffffffeea87810 */ /* 0x000fe20007ffe0ff */
[----:B------:R-:W-:Y:S01]  /*9420*/  FADD.FTZ R171, R171, R240 ;  /* 0x000000f0abab7221 */ /* 0x000fe20000010000 */
[C---:B------:R-:W-:Y:S01]  /*9430*/  HMMA.16816.F32 R8, R68.reuse, R86, R8 ;  /* 0x000000564408723c */ /* 0x040fe20000001808 */
[----:B------:R-:W1:Y:S03]  /*9440*/  LDSM.16.MT88.4 R84, [R212+0x4900] ;  /* 0x00490000d454783b */ /* 0x000e660000004200 */
[----:B------:R-:W-:Y:S02]  /*9450*/  FADD.FTZ R2, R150, R171 ;  /* 0x000000ab96027221 */ /* 0x000fe40000010000 */
[----:B------:R-:W-:Y:S02]  /*9460*/  IMAD.MOV.U32 R238, RZ, RZ, R168 ;  /* 0x000000ffffee7224 */ /* 0x000fe400078e00a8 */
[C---:B---3--:R-:W-:Y:S04]  /*9470*/  HMMA.16816.F32 R12, R68.reuse, R72, R12 ;  /* 0x00000048440c723c */ /* 0x048fe8000000180c */
[----:B------:R-:W-:Y:S04]  /*9480*/  FADD.FTZ R2, R157, R2 ;  /* 0x000000029d027221 */ /* 0x000fe80000010000 */
[C---:B------:R-:W-:Y:S01]  /*9490*/  HMMA.16816.F32 R16, R68.reuse, R74, R16 ;  /* 0x0000004a4410723c */ /* 0x040fe20000001810 */
[----:B------:R-:W3:Y:S03]  /*94a0*/  LDSM.16.MT88.4 R72, [R210+0x4900] ;  /* 0x00490000d248783b */ /* 0x000ee60000004200 */
[----:B------:R-:W-:Y:S02]  /*94b0*/  FADD.FTZ R3, R155, R2 ;  /* 0x000000029b037221 */ /* 0x000fe40000010000 */
[----:B------:R-:W-:Y:S02]  /*94c0*/  IMAD.MOV.U32 R2, RZ, RZ, R116 ;  /* 0x000000ffff027224 */ /* 0x000fe400078e0074 */
[C---:B----4-:R-:W-:Y:S04]  /*94d0*/  HMMA.16816.F32 R20, R68.reuse, R76, R20 ;  /* 0x0000004c4414723c */ /* 0x050fe80000001814 */
[----:B------:R-:W-:Y:S04]  /*94e0*/  FADD.FTZ R3, R156, R3 ;  /* 0x000000039c037221 */ /* 0x000fe80000010000 */
[C---:B------:R-:W-:Y:S01]  /*94f0*/  HMMA.16816.F32 R24, R68.reuse, R78, R24 ;  /* 0x0000004e4418723c */ /* 0x040fe20000001818 */
[----:B------:R-:W4:Y:S03]  /*9500*/  LDSM.16.MT88.4 R76, [R212+0x2100] ;  /* 0x00210000d44c783b */ /* 0x000f260000004200 */
[----:B------:R-:W-:Y:S02]  /*9510*/  FADD.FTZ R136, R136, R3 ;  /* 0x0000000388887221 */ /* 0x000fe40000010000 */
[----:B------:R-:W-:Y:S02]  /*9520*/  IMAD.MOV.U32 R3, RZ, RZ, R0 ;  /* 0x000000ffff037224 */ /* 0x000fe400078e0000 */
[C---:B--2---:R-:W-:Y:S04]  /*9530*/  HMMA.16816.F32 R28, R68.reuse, R80, R28 ;  /* 0x00000050441c723c */ /* 0x044fe8000000181c */
[----:B------:R-:W-:Y:S04]  /*9540*/  FADD.FTZ R136, R139, R136 ;  /* 0x000000888b887221 */ /* 0x000fe80000010000 */
[C---:B------:R-:W-:Y:S01]  /*9550*/  HMMA.16816.F32 R32, R68.reuse, R82, R32 ;  /* 0x000000524420723c */ /* 0x040fe20000001820 */
[----:B------:R-:W2:Y:S03]  /*9560*/  LDSM.16.MT88.4 R80, [R210+0x2100] ;  /* 0x00210000d250783b */ /* 0x000ea60000004200 */
[----:B------:R-:W-:Y:S04]  /*9570*/  FADD.FTZ R135, R135, R136 ;  /* 0x0000008887877221 */ /* 0x000fe80000010000 */
[C---:B-1----:R-:W-:Y:S04]  /*9580*/  HMMA.16816.F32 R36, R68.reuse, R84, R36 ;  /* 0x000000544424723c */ /* 0x042fe80000001824 */
[----:B------:R-:W-:Y:S04]  /*9590*/  FADD.FTZ R229, R134, R135 ;  /* 0x0000008786e57221 */ /* 0x000fe80000010000 */
[C---:B------:R-:W-:Y:S01]  /*95a0*/  HMMA.16816.F32 R40, R68.reuse, R86, R40 ;  /* 0x000000564428723c */ /* 0x040fe20000001828 */
[----:B------:R-:W-:Y:S07]  /*95b0*/  LDSM.16.MT88.4 R84, [R208+0x2100] ;  /* 0x00210000d054783b */ /* 0x000fee0000004200 */
[C---:B---3--:R-:W-:Y:S08]  /*95c0*/  HMMA.16816.F32 R44, R68.reuse, R72, R44 ;  /* 0x00000048442c723c */ /* 0x048ff0000000182c */
[C---:B------:R-:W-:Y:S01]  /*95d0*/  HMMA.16816.F32 R48, R68.reuse, R74, R48 ;  /* 0x0000004a4430723c */ /* 0x040fe20000001830 */
[----:B------:R-:W1:Y:S07]  /*95e0*/  LDSM.16.MT88.4 R72, [R209+0x2100] ;  /* 0x00210000d148783b */ /* 0x000e6e0000004200 */
        /* <DEDUP_REMOVED lines=11> */
[----:B------:R-:W-:Y:S03]  /*96a0*/  F2FP.PACK_AB R71, R156, R155 ;  /* 0x0000009b9c47723e */ /* 0x000fe600000000ff */
[----:B------:R-:W-:Y:S04]  /*96b0*/  FADD.FTZ R152, R152, R241 ;  /* 0x000000f198987221 */ /* 0x000fe80000010000 */
[C---:B----4-:R-:W-:Y:S03]  /*96c0*/  HMMA.16816.F32 R4, R68.reuse, R76, R4 ;  /* 0x0000004c4404723c */ /* 0x050fe60000001804 */
[----:B------:R-:W-:Y:S04]  /*96d0*/  FADD.FTZ R245, R245, R152 ;  /* 0x00000098f5f57221 */ /* 0x000fe80000010000 */
[----:B------:R-:W-:Y:S01]  /*96e0*/  FADD.FTZ R142, R142, R245 ;  /* 0x000000f58e8e7221 */ /* 0x000fe20000010000 */
[C---:B------:R-:W-:Y:S01]  /*96f0*/  HMMA.16816.F32 R8, R68.reuse, R78, R8 ;  /* 0x0000004e4408723c */ /* 0x040fe20000001808 */
[----:B------:R-:W3:Y:S03]  /*9700*/  LDSM.16.MT88.4 R76, [R212+0x5100] ;  /* 0x00510000d44c783b */ /* 0x000ee60000004200 */
[----:B------:R-:W-:Y:S04]  /*9710*/  FADD.FTZ R141, R141, R142 ;  /* 0x0000008e8d8d7221 */ /* 0x000fe80000010000 */
[C---:B--2---:R-:W-:Y:S04]  /*9720*/  HMMA.16816.F32 R12, R68.reuse, R80, R12 ;  /* 0x00000050440c723c */ /* 0x044fe8000000180c */
[----:B------:R-:W-:Y:S04]  /*9730*/  FADD.FTZ R138, R138, R141 ;  /* 0x0000008d8a8a7221 */ /* 0x000fe80000010000 */
[C---:B------:R-:W-:Y:S01]  /*9740*/  HMMA.16816.F32 R16, R68.reuse, R82, R16 ;  /* 0x000000524410723c */ /* 0x040fe20000001810 */
[----:B------:R-:W2:Y:S03]  /*9750*/  LDSM.16.MT88.4 R80, [R210+0x5100] ;  /* 0x00510000d250783b */ /* 0x000ea60000004200 */
[----:B------:R-:W-:Y:S04]  /*9760*/  FADD.FTZ R228, R151, R138 ;  /* 0x0000008a97e47221 */ /* 0x000fe80000010000 */
[C---:B-1----:R-:W-:Y:S08]  /*9770*/  HMMA.16816.F32 R20, R68.reuse, R72, R20 ;  /* 0x000000484414723c */ /* 0x042ff00000001814 */
[C---:B------:R-:W-:Y:S01]  /*9780*/  HMMA.16816.F32 R24, R68.reuse, R74, R24 ;  /* 0x0000004a4418723c */ /* 0x040fe20000001818 */
[----:B------:R-:W1:Y:S07]  /*9790*/  LDSM.16.MT88.4 R72, [R208+0x5100] ;  /* 0x00510000d048783b */ /* 0x000e6e0000004200 */
[C---:B------:R-:W-:Y:S08]  /*97a0*/  HMMA.16816.F32 R28, R68.reuse, R84, R28 ;  /* 0x00000054441c723c */ /* 0x040ff0000000181c */
[C---:B------:R-:W-:Y:S01]  /*97b0*/  HMMA.16816.F32 R32, R68.reuse, R86, R32 ;  /* 0x000000564420723c */ /* 0x040fe20000001820 */
[----:B------:R-:W4:Y:S07]  /*97c0*/  LDSM.16.MT88.4 R84, [R212+0x2900] ;  /* 0x00290000d454783b */ /* 0x000f2e0000004200 */
[C---:B---3--:R-:W-:Y:S08]  /*97d0*/  HMMA.16816.F32 R36, R68.reuse, R76, R36 ;  /* 0x0000004c4424723c */ /* 0x048ff00000001824 */
[C---:B------:R-:W-:Y:S08]  /*97e0*/  HMMA.16816.F32 R40, R68.reuse, R78, R40 ;  /* 0x0000004e4428723c */ /* 0x040ff00000001828 */
[C---:B--2---:R-:W-:Y:S08]  /*97f0*/  HMMA.16816.F32 R44, R68.reuse, R80, R44 ;  /* 0x00000050442c723c */ /* 0x044ff0000000182c */
[C---:B------:R-:W-:Y:S08]  /*9800*/  HMMA.16816.F32 R48, R68.reuse, R82, R48 ;  /* 0x000000524430723c */ /* 0x040ff00000001830 */
[C---:B------:R-:W-:Y:S08]  /*9810*/  HMMA.16816.F32 R52, R68.reuse, R88, R52 ;  /* 0x000000584434723c */ /* 0x040ff00000001834 */
[C---:B------:R-:W-:Y:S08]  /*9820*/  HMMA.16816.F32 R56, R68.reuse, R90, R56 ;  /* 0x0000005a4438723c */ /* 0x040ff00000001838 */
[C---:B-1----:R-:W-:Y:S08]  /*9830*/  HMMA.16816.F32 R60, R68.reuse, R72, R60 ;  /* 0x00000048443c723c */ /* 0x042ff0000000183c */
[----:B------:R-:W-:Y:S08]  /*9840*/  HMMA.16816.F32 R64, R68, R74, R64 ;  /* 0x0000004a4440723c */ /* 0x000ff00000001840 */
[C---:B----4-:R-:W-:Y:S01]  /*9850*/  HMMA.16816.F32 R112, R120.reuse, R84, R4 ;  /* 0x000000547870723c */ /* 0x050fe20000001804 */
[----:B------:R-:W1:Y:S07]  /*9860*/  LDSM.16.MT88.4 R4, [R210+0x5900] ;  /* 0x00590000d204783b */ /* 0x000e6e0000004200 */
[C---:B------:R-:W-:Y:S01]  /*9870*/  HMMA.16816.F32 R68, R120.reuse, R86, R8 ;  /* 0x000000567844723c */ /* 0x040fe20000001808 */
[----:B------:R-:W2:Y:S07]  /*9880*/  LDSM.16.MT88.4 R8, [R209+0x5900] ;  /* 0x00590000d108783b */ /* 0x000eae0000004200 */
[C---:B------:R-:W-:Y:S01]  /*9890*/  HMMA.16816.F32 R72, R120.reuse, R92, R12 ;  /* 0x0000005c7848723c */ /* 0x040fe2000000180c */
[----:B------:R-:W3:Y:S07]  /*98a0*/  LDSM.16.MT88.4 R12, [R208+0x5900] ;  /* 0x00590000d00c783b */ /* 0x000eee0000004200 */
[C---:B------:R-:W-:Y:S08]  /*98b0*/  HMMA.16816.F32 R76, R120.reuse, R94, R16 ;  /* 0x0000005e784c723c */ /* 0x040ff00000001810 */
[C---:B------:R-:W-:Y:S08]  /*98c0*/  HMMA.16816.F32 R80, R120.reuse, R96, R20 ;  /* 0x000000607850723c */ /* 0x040ff00000001814 */
[C---:B------:R-:W-:Y:S08]  /*98d0*/  HMMA.16816.F32 R84, R120.reuse, R98, R24 ;  /* 0x000000627854723c */ /* 0x040ff00000001818 */
[C---:B------:R-:W-:Y:S08]  /*98e0*/  HMMA.16816.F32 R88, R120.reuse, R100, R28 ;  /* 0x000000647858723c */ /* 0x040ff0000000181c */
[C---:B------:R-:W-:Y:S08]  /*98f0*/  HMMA.16816.F32 R92, R120.reuse, R102, R32 ;  /* 0x00000066785c723c */ /* 0x040ff00000001820 */
[C---:B------:R-:W-:Y:S08]  /*9900*/  HMMA.16816.F32 R96, R120.reuse, R104, R36 ;  /* 0x000000687860723c */ /* 0x040ff00000001824 */
[C---:B------:R-:W-:Y:S08]  /*9910*/  HMMA.16816.F32 R100, R120.reuse, R106, R40 ;  /* 0x0000006a7864723c */ /* 0x040ff00000001828 */
[C---:B-1----:R-:W-:Y:S08]  /*9920*/  HMMA.16816.F32 R108, R120.reuse, R4, R44 ;  /* 0x00000004786c723c */ /* 0x042ff0000000182c */
[C---:B------:R-:W-:Y:S08]  /*9930*/  HMMA.16816.F32 R104, R120.reuse, R6, R48 ;  /* 0x000000067868723c */ /* 0x040ff00000001830 */
[C---:B--2---:R-:W-:Y:S08]  /*9940*/  HMMA.16816.F32 R52, R120.reuse, R8, R52 ;  /* 0x000000087834723c */ /* 0x044ff00000001834 */
[C---:B------:R-:W-:Y:S08]  /*9950*/  HMMA.16816.F32 R56, R120.reuse, R10, R56 ;  /* 0x0000000a7838723c */ /* 0x040ff00000001838 */
[C---:B---3--:R-:W-:Y:S07]  /*9960*/  HMMA.16816.F32 R60, R120.reuse, R12, R60 ;  /* 0x0000000c783c723c */ /* 0x048fee000000183c */
[----:B------:R-:W-:Y:S01]  /*9970*/  IMAD.MOV.U32 R12, RZ, RZ, R116 ;  /* 0x000000ffff0c7224 */ /* 0x000fe200078e0074 */
[----:B------:R-:W-:Y:S01]  /*9980*/  HMMA.16816.F32 R64, R120, R14, R64 ;  /* 0x0000000e7840723c */ /* 0x000fe20000001840 */
[----:B------:R-:W-:-:S07]  /*9990*/  @P0 BRA `(.L_x_46) ;  /* 0xffffc0f000000947 */ /* 0x000fce000383ffff */
.L_x_35:
[----:B------:R-:W1:Y:S01]  /*99a0*/  S2UR UR18, SR_CTAID.X ;  /* 0x00000000001279c3 */ /* 0x000e620000002500 */
[----:B------:R-:W-:Y:S01]  /*99b0*/  ULDC.64 UR4, c[0x0][0x2c8] ;  /* 0x0000b20000047ab9 */ /* 0x000fe20000000a00 */
[----:B------:R-:W-:Y:S01]  /*99c0*/  IMAD.MOV.U32 R2, RZ, RZ, 0x1 ;  /* 0x00000001ff027424 */ /* 0x000fe200078e00ff */
[----:B------:R-:W-:Y:S01]  /*99d0*/  PLOP3.LUT P0, PT, PT, PT, UP1, 0x40, 0x0 ;  /* 0x000000000000781c */ /* 0x000fe20003f0e818 */
[----:B------:R-:W-:-:S03]  /*99e0*/  IMAD.MOV.U32 R3, RZ, RZ, c[0x0][0x2ac] ;  /* 0x0000ab00ff037624 */ /* 0x000fc600078e00ff */
[----:B------:R-:W-:-:S05]  /*99f0*/  IADD3 R4, R2, -c[0x0][0x168], RZ ;  /* 0x80005a0002047a10 */ /* 0x000fca0007ffe0ff */
[----:B------:R-:W-:Y:S01]  /*9a00*/  IMAD R3, R3, c[0x0][0x1d0], R4 ;  /* 0x0000740003037a24 */ /* 0x000fe200078e0204 */
[----:B-1----:R-:W-:-:S04]  /*9a10*/  ULEA UR18, UR18, 0x7f, 0x7 ;  /* 0x0000007f12127891 */ /* 0x002fc8000f8e383f */
[----:B------:R-:W-:-:S07]  /*9a20*/  UIMAD.WIDE.U32 UR22, UR18, UR4, URZ ;  /* 0x00000004121672a5 */ /* 0x000fce000f8e003f */
[----:B------:R-:W-:Y:S02]  /*9a30*/  @UP2 UMOV UR19, UR23 ;  /* 0x0000001700132c82 */ /* 0x000fe40008000000 */
[----:B------:R-:W-:-:S06]  /*9a40*/  @UP2 USHF.R.U32.HI UR18, URZ, UR5, UR19 ;  /* 0x000000053f122299 */ /* 0x000fcc0008011613 */
[----:B------:R-:W-:-:S04]  /*9a50*/  IADD3 R3, R3, UR18, RZ ;  /* 0x0000001203037c10 */ /* 0x000fc8000fffe0ff */
[----:B------:R-:W-:Y:S01]  /*9a60*/  IADD3 R4, R3, -c[0x0][0x324], RZ ;  /* 0x8000c90003047a10 */ /* 0x000fe20007ffe0ff */
[----:B------:R-:W-:Y:S05]  /*9a70*/  @P0 BRA `(.L_x_47) ;  /* 0x000000d000000947 */ /* 0x000fea0003800000 */
[----:B------:R-:W-:-:S13]  /*9a80*/  ISETP.GT.AND P0, PT, R3, -0x1, PT ;  /* 0xffffffff0300780c */ /* 0x000fda0003f04270 */
[----:B------:R-:W-:Y:S05]  /*9a90*/  @P0 BRA `(.L_x_48) ;  /* 0x0000006000000947 */ /* 0x000fea0003800000 */
[----:B------:R-:W-:Y:S02]  /*9aa0*/  ISETP.NE.AND P0, PT, R2, c[0x0][0x32c], PT ;  /* 0x0000cb0002007a0c */ /* 0x000fe40003f05270 */
[----:B------:R-:W-:-:S11]  /*9ab0*/  LOP3.LUT R3, RZ, R3, RZ, 0x33, !PT ;  /* 0x00000003ff037212 */ /* 0x000fd600078e33ff */
[----:B------:R-:W-:-:S05]  /*9ac0*/  @P0 IMAD.HI.U32 R2, R3, c[0x0][0x330], RZ ;  /* 0x0000cc0003020a27 */ /* 0x000fca00078e00ff */
[----:B------:R-:W-:-:S04]  /*9ad0*/  @P0 SHF.R.U32.HI R3, RZ, c[0x0][0x334], R2 ;  /* 0x0000cd00ff030a19 */ /* 0x000fc80000011602 */
[----:B------:R-:W-:Y:S01]  /*9ae0*/  LOP3.LUT R3, RZ, R3, RZ, 0x33, !PT ;  /* 0x00000003ff037212 */ /* 0x000fe200078e33ff */
[----:B------:R-:W-:Y:S05]  /*9af0*/  BRA `(.L_x_49) ;  /* 0x0000003000007947 */ /* 0x000fea0003800000 */
.L_x_48:
[----:B------:R-:W-:-:S13]  /*9b00*/  ISETP.NE.AND P0, PT, R2, c[0x0][0x32c], PT ;  /* 0x0000cb0002007a0c */ /* 0x000fda0003f05270 */
[----:B------:R-:W-:-:S05]  /*9b10*/  @P0 IMAD.HI.U32 R2, R3, c[0x0][0x330], RZ ;  /* 0x0000cc0003020a27 */ /* 0x000fca00078e00ff */
[----:B------:R-:W-:-:S05]  /*9b20*/  @P0 SHF.R.U32.HI R3, RZ, c[0x0][0x334], R2 ;  /* 0x0000cd00ff030a19 */ /* 0x000fca0000011602 */
.L_x_49:
[----:B------:R-:W-:-:S05]  /*9b30*/  IMAD R3, R3, c[0x0][0x32c], RZ ;  /* 0x0000cb0003037a24 */ /* 0x000fca00078e02ff */
[----:B------:R-:W-:-:S04]  /*9b40*/  IMNMX R4, R4, R3, !PT ;  /* 0x0000000304047217 */ /* 0x000fc80007800200 */
.L_x_47:
[----:B------:R-:W-:-:S05]  /*9b50*/  IADD3 R3, R4, 0x5f, RZ ;  /* 0x0000005f04037810 */ /* 0x000fca0007ffe0ff */
[----:B------:R-:W-:-:S05]  /*9b60*/  IMAD.HI R3, R3, 0x2aaaaaab, RZ ;  /* 0x2aaaaaab03037827 */ /* 0x000fca00078e02ff */
[----:B------:R-:W-:-:S04]  /*9b70*/  SHF.R.U32.HI R2, RZ, 0x1f, R3 ;  /* 0x0000001fff027819 */ /* 0x000fc80000011603 */
[----:B------:R-:W-:-:S04]  /*9b80*/  LEA.HI.SX32 R2, R3, R2, 0x1c ;  /* 0x0000000203027211 */ /* 0x000fc800078fe2ff */
[----:B------:R-:W-:-:S04]  /*9b90*/  IMNMX R239, R215, R2, !PT ;  /* 0x00000002d7ef7217 */ /* 0x000fc80007800200 */
[----:B------:R-:W-:-:S13]  /*9ba0*/  ISETP.GE.AND P0, PT, R168, R239, PT ;  /* 0x000000efa800720c */ /* 0x000fda0003f06270 */
[----:B------:R-:W-:Y:S05]  /*9bb0*/  @!P0 BRA `(.L_x_50) ;  /* 0x00002be000008947 */ /* 0x000fea0003800000 */
[----:B------:R-:W-:Y:S01]  /*9bc0*/  IMAD.MOV.U32 R3, RZ, RZ, R0 ;  /* 0x000000ffff037224 */ /* 0x000fe200078e0000 */
[----:B------:R-:W-:Y:S01]  /*9bd0*/  SHF.R.S32.HI R0, RZ, 0x1f, R231 ;  /* 0x0000001fff007819 */ /* 0x000fe200000114e7 */
[----:B------:R-:W-:Y:S01]  /*9be0*/  IMAD.MOV.U32 R117, RZ, RZ, R12 ;  /* 0x000000ffff757224 */ /* 0x000fe200078e000c */
[----:B------:R-:W-:Y:S01]  /*9bf0*/  MOV R238, R168 ;  /* 0x000000a800ee7202 */ /* 0x000fe20000000f00 */
[C---:B------:R-:W-:Y:S01]  /*9c00*/  IMAD.SHL.U32 R236, R231.reuse, 0x2, RZ ;  /* 0x00000002e7ec7824 */ /* 0x040fe200078e00ff */
[C---:B------:R-:W-:Y:S02]  /*9c10*/  SHF.L.U64.HI R235, R230.reuse, 0x1, R233 ;  /* 0x00000001e6eb7819 */ /* 0x040fe400000102e9 */
[----:B------:R-:W-:Y:S02]  /*9c20*/  SHF.L.U32 R234, R230, 0x1, RZ ;  /* 0x00000001e6ea7819 */ /* 0x000fe400000006ff */
[----:B------:R-:W-:Y:S02]  /*9c30*/  SHF.L.U64.HI R237, R231, 0x1, R0 ;  /* 0x00000001e7ed7819 */ /* 0x000fe40000010200 */
.L_x_53:
        /* <DEDUP_REMOVED lines=22> */
[C---:B------:R-:W-:Y:S02]  /*9da0*/  IMAD R2, R216.reuse, c[0x0][0x21c], R2 ;  /* 0x00008700d8027a24 */ /* 0x040fe400078e0202 */
[----:B------:R-:W-:Y:S04]  /*9db0*/  IMAD.IADD R5, R5, 0x1, R7 ;  /* 0x0000000105057824 */ /* 0x000fe800078e0207 */
[----:B------:R-:W-:Y:S05]  /*9dc0*/  IMAD.WIDE.U32 R4, R216, c[0x0][0x218], R4 ;  /* 0x00008600d8047a25 */ /* 0x000fea00078e0004 */
[----:B------:R-:W-:Y:S04]  /*9dd0*/  IADD3 R0, P0, R4, UR20, RZ ;  /* 0x0000001404007c10 */ /* 0x000fe8000ff1e0ff */
[----:B------:R-:W-:Y:S02]  /*9de0*/  IADD3.X R5, R5, UR16, R2, P0, !PT ;  /* 0x0000001005057c10 */ /* 0x000fe400087fe402 */
[C---:B------:R-:W-:Y:S04]  /*9df0*/  LEA R20, P0, R0.reuse, c[0x0][0x1f8], 0x1 ;  /* 0x00007e0000147a11 */ /* 0x040fe800078008ff */
[----:B------:R-:W-:Y:S01]  /*9e00*/  LEA.HI.X R6, R0, c[0x0][0x1fc], R5, 0x1, P0 ;  /* 0x00007f0000067a11 */ /* 0x000fe200000f0c05 */
[----:B------:R-:W2:Y:S01]  /*9e10*/  SHFL.IDX PT, R11, R20, RZ, 0x181f ;  /* 0x00181fff140b7589 */ /* 0x000ea200000e0000 */
[----:B------:R-:W-:Y:S03]  /*9e20*/  IADD3 R5, -R232, 0x10, RZ ;  /* 0x00000010e8057810 */ /* 0x000fe60007ffe1ff */
[----:B------:R-:W3:Y:S01]  /*9e30*/  SHFL.IDX PT, R4, R6, RZ, 0x181f ;  /* 0x00181fff06047589 */ /* 0x000ee200000e0000 */
[----:B------:R-:W-:Y:S03]  /*9e40*/  LOP3.LUT R5, R5, 0xf, RZ, 0xc0, !PT ;  /* 0x0000000f05057812 */ /* 0x000fe600078ec0ff */
[----:B------:R-:W5:Y:S04]  /*9e50*/  SHFL.IDX PT, R9, R20, 0x1, 0x181f ;  /* 0x00381f0014097f89 */ /* 0x000f6800000e0000 */
[----:B------:R-:W4:Y:S04]  /*9e60*/  SHFL.IDX PT, R7, R20, 0x2, 0x181f ;  /* 0x00581f0014077f89 */ /* 0x000f2800000e0000 */
[----:B------:R-:W1:Y:S04]  /*9e70*/  SHFL.IDX PT, R2, R6, 0x1, 0x181f ;  /* 0x00381f0006027f89 */ /* 0x000e6800000e0000 */
[----:B------:R1:W1:Y:S01]  /*9e80*/  SHFL.IDX PT, R0, R6, 0x2, 0x181f ;  /* 0x00581f0006007f89 */ /* 0x00026200000e0000 */
        /* <DEDUP_REMOVED lines=19> */
.L_x_51:
[C---:B--23--:R-:W-:Y:S01]  /*9fc0*/  HMMA.16816.F32 R4, R124.reuse, R120, RZ ;  /* 0x000000787c04723c */ /* 0x04cfe200000018ff */
[----:B------:R-:W-:Y:S02]  /*9fd0*/  LDSM.16.M88.4 R156, [R202+0x1000] ;  /* 0x00100000ca9c783b */ /* 0x000fe40000000200 */
[----:B------:R-:W-:Y:S05]  /*9fe0*/  ISETP.GT.AND P0, PT, R238, R215, PT ;  /* 0x000000d7ee00720c */ /* 0x000fea0003f04270 */
[C---:B------:R-:W-:Y:S01]  /*9ff0*/  HMMA.16816.F32 R8, R124.reuse, R122, RZ ;  /* 0x0000007a7c08723c */ /* 0x040fe200000018ff */
[----:B------:R-:W0:Y:S07]  /*a000*/  LDGDEPBAR ;  /* 0x00000000000079af */ /* 0x000e2e0000000000 */
[C---:B------:R-:W-:Y:S01]  /*a010*/  HMMA.16816.F32 R12, R124.reuse, R16, RZ ;  /* 0x000000107c0c723c */ /* 0x040fe200000018ff */
[----:B------:R-:W2:Y:S07]  /*a020*/  LDSM.16.M88.4 R120, [R211+0x8100] ;  /* 0x00810000d378783b */ /* 0x000eae0000000200 */
[C---:B------:R-:W-:Y:S01]  /*a030*/  HMMA.16816.F32 R16, R124.reuse, R18, RZ ;  /* 0x000000127c10723c */ /* 0x040fe200000018ff */
[----:B------:R-:W-:Y:S07]  /*a040*/  LDSM.16.M88.4 R160, [R202+0x1800] ;  /* 0x00180000caa0783b */ /* 0x000fee0000000200 */
[C---:B----4-:R-:W-:Y:S01]  /*a050*/  HMMA.16816.F32 R20, R124.reuse, R24, RZ ;  /* 0x000000187c14723c */ /* 0x050fe200000018ff */
[----:B------:R-:W-:Y:S07]  /*a060*/  LDSM.16.M88.4 R164, [R202+0x2000] ;  /* 0x00200000caa4783b */ /* 0x000fee0000000200 */
[C---:B------:R-:W-:Y:S01]  /*a070*/  HMMA.16816.F32 R24, R124.reuse, R26, RZ ;  /* 0x0000001a7c18723c */ /* 0x040fe200000018ff */
[----:B------:R-:W-:Y:S07]  /*a080*/  LDSM.16.M88.4 R168, [R202+0x5000] ;  /* 0x00500000caa8783b */ /* 0x000fee0000000200 */
[C---:B-1----:R-:W-:Y:S08]  /*a090*/  HMMA.16816.F32 R28, R124.reuse, R32, RZ ;  /* 0x000000207c1c723c */ /* 0x042ff000000018ff */
[C---:B------:R-:W-:Y:S08]  /*a0a0*/  HMMA.16816.F32 R32, R124.reuse, R34, RZ ;  /* 0x000000227c20723c */ /* 0x040ff000000018ff */
[C---:B------:R-:W-:Y:S08]  /*a0b0*/  HMMA.16816.F32 R36, R124.reuse, R40, RZ ;  /* 0x000000287c24723c */ /* 0x040ff000000018ff */
[C---:B------:R-:W-:Y:S08]  /*a0c0*/  HMMA.16816.F32 R40, R124.reuse, R42, RZ ;  /* 0x0000002a7c28723c */ /* 0x040ff000000018ff */
[C---:B------:R-:W-:Y:S08]  /*a0d0*/  HMMA.16816.F32 R44, R124.reuse, R48, RZ ;  /* 0x000000307c2c723c */ /* 0x040ff000000018ff */
[----:B------:R-:W-:Y:S08]  /*a0e0*/  HMMA.16816.F32 R48, R124, R50, RZ ;  /* 0x000000327c30723c */ /* 0x000ff000000018ff */
[C---:B------:R-:W-:Y:S08]  /*a0f0*/  HMMA.16816.F32 R4, R144.reuse, R128, R4 ;  /* 0x000000809004723c */ /* 0x040ff00000001804 */
[C---:B------:R-:W-:Y:S01]  /*a100*/  HMMA.16816.F32 R8, R144.reuse, R130, R8 ;  /* 0x000000829008723c */ /* 0x040fe20000001808 */
[----:B------:R-:W1:Y:S07]  /*a110*/  LDSM.16.M88.4 R128, [R211+0x8900] ;  /* 0x00890000d380783b */ /* 0x000e6e0000000200 */
[C---:B------:R-:W-:Y:S08]  /*a120*/  HMMA.16816.F32 R12, R144.reuse, R132, R12 ;  /* 0x00000084900c723c */ /* 0x040ff0000000180c */
[C---:B------:R-:W-:Y:S01]  /*a130*/  HMMA.16816.F32 R16, R144.reuse, R134, R16 ;  /* 0x000000869010723c */ /* 0x040fe20000001810 */
[----:B------:R-:W3:Y:S07]  /*a140*/  LDSM.16.M88.4 R132, [R211+0x9100] ;  /* 0x00910000d384783b */ /* 0x000eee0000000200 */
[C---:B------:R-:W-:Y:S08]  /*a150*/  HMMA.16816.F32 R20, R144.reuse, R136, R20 ;  /* 0x000000889014723c */ /* 0x040ff00000001814 */
[C---:B------:R-:W-:Y:S01]  /*a160*/  HMMA.16816.F32 R24, R144.reuse, R138, R24 ;  /* 0x0000008a9018723c */ /* 0x040fe20000001818 */
[----:B------:R-:W4:Y:S07]  /*a170*/  LDSM.16.M88.4 R136, [R211+0x9900] ;  /* 0x00990000d388783b */ /* 0x000f2e0000000200 */
[C---:B------:R-:W-:Y:S08]  /*a180*/  HMMA.16816.F32 R28, R144.reuse, R140, R28 ;  /* 0x0000008c901c723c */ /* 0x040ff0000000181c */
[C---:B------:R-:W-:Y:S01]  /*a190*/  HMMA.16816.F32 R32, R144.reuse, R142, R32 ;  /* 0x0000008e9020723c */ /* 0x040fe20000001820 */
[----:B------:R-:W5:Y:S07]  /*a1a0*/  LDSM.16.M88.4 R140, [R211+0xa100] ;  /* 0x00a10000d38c783b */ /* 0x000f6e0000000200 */
[C---:B------:R-:W-:Y:S08]  /*a1b0*/  HMMA.16816.F32 R36, R144.reuse, R148, R36 ;  /* 0x000000949024723c */ /* 0x040ff00000001824 */
[C---:B------:R-:W-:Y:S01]  /*a1c0*/  HMMA.16816.F32 R40, R144.reuse, R150, R40 ;  /* 0x000000969028723c */ /* 0x040fe20000001828 */
[----:B------:R-:W3:Y:S07]  /*a1d0*/  LDSM.16.M88.4 R148, [R211+0xa900] ;  /* 0x00a90000d394783b */ /* 0x000eee0000000200 */
[C---:B------:R-:W-:Y:S08]  /*a1e0*/  HMMA.16816.F32 R44, R144.reuse, R152, R44 ;  /* 0x00000098902c723c */ /* 0x040ff0000000182c */
[----:B------:R-:W-:Y:S01]  /*a1f0*/  HMMA.16816.F32 R48, R144, R154, R48 ;  /* 0x0000009a9030723c */ /* 0x000fe20000001830 */
[----:B------:R-:W4:Y:S07]  /*a200*/  LDSM.16.M88.4 R152, [R202] ;  /* 0x00000000ca98783b */ /* 0x000f2e0000000200 */
[C---:B--2---:R-:W-:Y:S08]  /*a210*/  HMMA.16816.F32 R4, R172.reuse, R120, R4 ;  /* 0x00000078ac04723c */ /* 0x044ff00000001804 */
[C---:B------:R-:W-:Y:S01]  /*a220*/  HMMA.16816.F32 R8, R172.reuse, R122, R8 ;  /* 0x0000007aac08723c */ /* 0x040fe20000001808 */
[----:B------:R-:W2:Y:S07]  /*a230*/  LDSM.16.M88.4 R120, [R202+0x800] ;  /* 0x00080000ca78783b */ /* 0x000eae0000000200 */
[C---:B-1----:R-:W-:Y:S08]  /*a240*/  HMMA.16816.F32 R12, R172.reuse, R128, R12 ;  /* 0x00000080ac0c723c */ /* 0x042ff0000000180c */
[C---:B------:R-:W-:Y:S01]  /*a250*/  HMMA.16816.F32 R16, R172.reuse, R130, R16 ;  /* 0x00000082ac10723c */ /* 0x040fe20000001810 */
[----:B------:R-:W1:Y:S07]  /*a260*/  LDSM.16.M88.4 R128, [R202+0x2800] ;  /* 0x00280000ca80783b */ /* 0x000e6e0000000200 */
[C---:B---3--:R-:W-:Y:S08]  /*a270*/  HMMA.16816.F32 R20, R172.reuse, R132, R20 ;  /* 0x00000084ac14723c */ /* 0x048ff00000001814 */
[C---:B------:R-:W-:Y:S01]  /*a280*/  HMMA.16816.F32 R24, R172.reuse, R134, R24 ;  /* 0x00000086ac18723c */ /* 0x040fe20000001818 */
[----:B------:R-:W3:Y:S07]  /*a290*/  LDSM.16.M88.4 R132, [R214+0xb100] ;  /* 0x00b10000d684783b */ /* 0x000eee0000000200 */
[C---:B----4-:R-:W-:Y:S08]  /*a2a0*/  HMMA.16816.F32 R28, R172.reuse, R136, R28 ;  /* 0x00000088ac1c723c */ /* 0x050ff0000000181c */
[C---:B------:R-:W-:Y:S01]  /*a2b0*/  HMMA.16816.F32 R32, R172.reuse, R138, R32 ;  /* 0x0000008aac20723c */ /* 0x040fe20000001820 */
[----:B------:R-:W4:Y:S07]  /*a2c0*/  LDSM.16.M88.4 R136, [R214+0xb900] ;  /* 0x00b90000d688783b */ /* 0x000f2e0000000200 */
        /* <DEDUP_REMOVED lines=14> */
[----:B------:R-:W2:Y:S07]  /*a3b0*/  LDSM.16.M88.4 R156, [R201] ;  /* 0x00000000c99c783b */ /* 0x000eae0000000200 */
[C---:B------:R-:W-:Y:S08]  /*a3c0*/  HMMA.16816.F32 R28, R176.reuse, R160, R28 ;  /* 0x000000a0b01c723c */ /* 0x040ff0000000181c */
[C---:B------:R-:W-:Y:S01]  /*a3d0*/  HMMA.16816.F32 R32, R176.reuse, R162, R32 ;  /* 0x000000a2b020723c */ /* 0x040fe20000001820 */
[----:B------:R-:W2:Y:S07]  /*a3e0*/  LDSM.16.M88.4 R160, [R200] ;  /* 0x00000000c8a0783b */ /* 0x000eae0000000200 */
[C---:B------:R-:W-:Y:S08]  /*a3f0*/  HMMA.16816.F32 R36, R176.reuse, R164, R36 ;  /* 0x000000a4b024723c */ /* 0x040ff00000001824 */
[C---:B------:R-:W-:Y:S01]  /*a400*/  HMMA.16816.F32 R40, R176.reuse, R166, R40 ;  /* 0x000000a6b028723c */ /* 0x040fe20000001828 */
[----:B------:R-:W2:Y:S07]  /*a410*/  LDSM.16.M88.4 R164, [R199] ;  /* 0x00000000c7a4783b */ /* 0x000eae0000000200 */
[C---:B-1----:R-:W-:Y:S08]  /*a420*/  HMMA.16816.F32 R44, R176.reuse, R128, R44 ;  /* 0x00000080b02c723c */ /* 0x042ff0000000182c */
[----:B------:R-:W-:Y:S01]  /*a430*/  HMMA.16816.F32 R48, R176, R130, R48 ;  /* 0x00000082b030723c */ /* 0x000fe20000001830 */
[----:B------:R-:W1:Y:S07]  /*a440*/  LDSM.16.M88.4 R128, [R198] ;  /* 0x00000000c680783b */ /* 0x000e6e0000000200 */
[C---:B---3--:R-:W-:Y:S08]  /*a450*/  HMMA.16816.F32 R4, R180.reuse, R132, R4 ;  /* 0x00000084b404723c */ /* 0x048ff00000001804 */
[C---:B------:R-:W-:Y:S01]  /*a460*/  HMMA.16816.F32 R8, R180.reuse, R134, R8 ;  /* 0x00000086b408723c */ /* 0x040fe20000001808 */
[----:B------:R-:W3:Y:S07]  /*a470*/  LDSM.16.M88.4 R132, [R197] ;  /* 0x00000000c584783b */ /* 0x000eee0000000200 */
[C---:B----4-:R-:W-:Y:S08]  /*a480*/  HMMA.16816.F32 R12, R180.reuse, R136, R12 ;  /* 0x00000088b40c723c */ /* 0x050ff0000000180c */
[C---:B------:R-:W-:Y:S01]  /*a490*/  HMMA.16816.F32 R16, R180.reuse, R138, R16 ;  /* 0x0000008ab410723c */ /* 0x040fe20000001810 */
[----:B------:R-:W4:Y:S07]  /*a4a0*/  LDSM.16.M88.4 R136, [R196] ;  /* 0x00000000c488783b */ /* 0x000f2e0000000200 */
        /* <DEDUP_REMOVED lines=14> */
[----:B------:R-:W2:Y:S07]  /*a590*/  LDSM.16.M88.4 R156, [R211+0xd100] ;  /* 0x00d10000d39c783b */ /* 0x000eae0000000200 */
[C---:B------:R-:W-:Y:S08]  /*a5a0*/  HMMA.16816.F32 R12, R184.reuse, R160, R12 ;  /* 0x000000a0b80c723c */ /* 0x040ff0000000180c */
[C---:B------:R-:W-:Y:S01]  /*a5b0*/  HMMA.16816.F32 R16, R184.reuse, R162, R16 ;  /* 0x000000a2b810723c */ /* 0x040fe20000001810 */
[----:B------:R-:W2:Y:S07]  /*a5c0*/  LDSM.16.M88.4 R160, [R211+0xd900] ;  /* 0x00d90000d3a0783b */ /* 0x000eae0000000200 */
        /* <DEDUP_REMOVED lines=8> */
[----:B------:R-:W3:Y:S07]  /*a650*/  LDSM.16.M88.4 R132, [R202+0x3800] ;  /* 0x00380000ca84783b */ /* 0x000eee0000000200 */
[C---:B----4-:R-:W-:Y:S08]  /*a660*/  HMMA.16816.F32 R44, R184.reuse, R136, R44 ;  /* 0x00000088b82c723c */ /* 0x050ff0000000182c */
[----:B------:R-:W-:Y:S01]  /*a670*/  HMMA.16816.F32 R48, R184, R138, R48 ;  /* 0x0000008ab830723c */ /* 0x000fe20000001830 */
[----:B------:R-:W4:Y:S07]  /*a680*/  LDSM.16.M88.4 R136, [R202+0x4000] ;  /* 0x00400000ca88783b */ /* 0x000f2e0000000200 */
        /* <DEDUP_REMOVED lines=17> */
[C---:B---3--:R-:W-:Y:S08]  /*a7a0*/  HMMA.16816.F32 R12, R192.reuse, R132, R12 ;  /* 0x00000084c00c723c */ /* 0x048ff0000000180c */
[C---:B------:R-:W-:Y:S08]  /*a7b0*/  HMMA.16816.F32 R16, R192.reuse, R134, R16 ;  /* 0x00000086c010723c */ /* 0x040ff00000001810 */
[C---:B----4-:R-:W-:Y:S08]  /*a7c0*/  HMMA.16816.F32 R20, R192.reuse, R136, R20 ;  /* 0x00000088c014723c */ /* 0x050ff00000001814 */
        /* <DEDUP_REMOVED lines=41> */
[----:B------:R5:W5:Y:S01]  /*aa60*/  SHFL.IDX PT, R0, R120, 0x2, 0x181f ;  /* 0x00581f0078007f89 */ /* 0x000b6200000e0000 */
        /* <DEDUP_REMOVED lines=19> */
.L_x_52:
[----:B------:R-:W-:Y:S01]  /*aba0*/  FMNMX.FTZ R0, R4, R3, !PT ;  /* 0x0000000304007209 */ /* 0x000fe20007810000 */
[----:B-1----:R-:W-:Y:S01]  /*abb0*/  LDSM.16.MT88.4 R128, [R210+0x100] ;  /* 0x00010000d280783b */ /* 0x002fe20000004200 */
        /* <DEDUP_REMOVED lines=47> */
[----:B------:R-:W-:Y:S02]  /*aeb0*/  ISETP.GT.AND P0, PT, R238, R239, PT ;  /* 0x000000efee00720c */ /* 0x000fe40003f04270 */
[----:B------:R-:W-:Y:S02]  /*aec0*/  FMNMX.FTZ R122, R49, R0, !PT ;  /* 0x00000000317a7209 */ /* 0x000fe40007810000 */
[----:B------:R-:W-:Y:S03]  /*aed0*/  FMNMX.FTZ R0, R50, R121, !PT ;  /* 0x0000007932007209 */ /* 0x000fe60007810000 */
[----:B------:R-:W-:Y:S01]  /*aee0*/  SHFL.BFLY PT, R123, R122, 0x2, 0x1f ;  /* 0x0c401f007a7b7f89 */ /* 0x000fe200000e0000 */
[----:B------:R-:W-:Y:S07]  /*aef0*/  FMNMX.FTZ R118, R51, R0, !PT ;  /* 0x0000000033767209 */ /* 0x000fee0007810000 */
[----:B------:R-:W1:Y:S02]  /*af00*/  SHFL.BFLY PT, R121, R118, 0x2, 0x1f ;  /* 0x0c401f0076797f89 */ /* 0x000e6400000e0000 */
[----:B-1----:R-:W-:Y:S02]  /*af10*/  FMNMX.FTZ R119, R118, R121, !PT ;  /* 0x0000007976777209 */ /* 0x002fe40007810000 */
[----:B------:R-:W-:Y:S04]  /*af20*/  FMNMX.FTZ R120, R122, R123, !PT ;  /* 0x0000007b7a787209 */ /* 0x000fe80007810000 */
[----:B------:R-:W1:Y:S08]  /*af30*/  SHFL.BFLY PT, R116, R119, 0x1, 0x1f ;  /* 0x0c201f0077747f89 */ /* 0x000e7000000e0000 */
[----:B------:R-:W2:Y:S01]  /*af40*/  SHFL.BFLY PT, R123, R120, 0x1, 0x1f ;  /* 0x0c201f00787b7f89 */ /* 0x000ea200000e0000 */
[----:B-1----:R-:W-:Y:S05]  /*af50*/  FMNMX.FTZ R116, R116, R119, !PT ;  /* 0x0000007774747209 */ /* 0x002fea0007810000 */
[----:B------:R-:W-:Y:S01]  /*af60*/  FMUL.FTZ R143, R116, c[0x0][0x2d0] ;  /* 0x0000b400748f7a20 */ /* 0x000fe20000410000 */
[----:B--2---:R-:W-:Y:S03]  /*af70*/  FMNMX.FTZ R0, R120, R123, !PT ;  /* 0x0000007b78007209 */ /* 0x004fe60007810000 */
[--C-:B------:R-:W-:Y:S01]  /*af80*/  FFMA.FTZ R6, R6, c[0x0][0x2d0], -R143.reuse ;  /* 0x0000b40006067a23 */ /* 0x100fe2000001088f */
[----:B------:R-:W1:Y:S01]  /*af90*/  LDSM.16.MT88.4 R120, [R212+0x100] ;  /* 0x00010000d478783b */ /* 0x000e620000004200 */
[----:B------:R-:W-:Y:S02]  /*afa0*/  FFMA.FTZ R7, R7, c[0x0][0x2d0], -R143 ;  /* 0x0000b40007077a23 */ /* 0x000fe4000001088f */
[C---:B------:R-:W-:Y:S02]  /*afb0*/  FADD.FTZ R2, -R0.reuse, R3 ;  /* 0x0000000300027221 */ /* 0x040fe40000010100 */
[----:B------:R-:W-:Y:S01]  /*afc0*/  FMUL.FTZ R150, R0, c[0x0][0x2d0] ;  /* 0x0000b40000967a20 */ /* 0x000fe20000410000 */
[----:B------:R-:W-:Y:S01]  /*afd0*/  MUFU.EX2 R6, R6 ;  /* 0x0000000600067308 */ /* 0x000fe20000000800 */
[----:B------:R-:W-:Y:S02]  /*afe0*/  FMUL.FTZ R3, R2, c[0x0][0x2d0] ;  /* 0x0000b40002037a20 */ /* 0x000fe40000410000 */
[----:B------:R-:W-:Y:S02]  /*aff0*/  FADD.FTZ R2, -R116, R117 ;  /* 0x0000007574027221 */ /* 0x000fe40000010100 */
[--C-:B------:R-:W-:Y:S02]  /*b000*/  FFMA.FTZ R140, R4, c[0x0][0x2d0], -R150.reuse ;  /* 0x0000b400048c7a23 */ /* 0x100fe40000010896 */
[----:B------:R-:W-:Y:S02]  /*b010*/  FMUL.FTZ R117, R2, c[0x0][0x2d0] ;  /* 0x0000b40002757a20 */ /* 0x000fe40000410000 */
[--C-:B------:R-:W-:Y:S01]  /*b020*/  FFMA.FTZ R5, R5, c[0x0][0x2d0], -R150.reuse ;  /* 0x0000b40005057a23 */ /* 0x100fe20000010896 */
[----:B------:R-:W2:Y:S01]  /*b030*/  MUFU.EX2 R3, R3 ;  /* 0x0000000300037308 */ /* 0x000ea20000000800 */
[--C-:B------:R-:W-:Y:S02]  /*b040*/  FFMA.FTZ R118, R8, c[0x0][0x2d0], -R150.reuse ;  /* 0x0000b40008767a23 */ /* 0x100fe40000010896 */
[--C-:B------:R-:W-:Y:S02]  /*b050*/  FFMA.FTZ R119, R9, c[0x0][0x2d0], -R150.reuse ;  /* 0x0000b40009777a23 */ /* 0x100fe40000010896 */
[--C-:B------:R-:W-:Y:S02]  /*b060*/  FFMA.FTZ R142, R11, c[0x0][0x2d0], -R143.reuse ;  /* 0x0000b4000b8e7a23 */ /* 0x100fe4000001088f */
[--C-:B------:R-:W-:Y:S02]  /*b070*/  FFMA.FTZ R155, R36, c[0x0][0x2d0], -R150.reuse ;  /* 0x0000b400249b7a23 */ /* 0x100fe40000010896 */
[--C-:B------:R-:W-:Y:S01]  /*b080*/  FFMA.FTZ R158, R37, c[0x0][0x2d0], -R150.reuse ;  /* 0x0000b400259e7a23 */ /* 0x100fe20000010896 */
[----:B------:R3:W4:Y:S01]  /*b090*/  MUFU.EX2 R2, R117 ;  /* 0x0000007500027308 */ /* 0x0007220000000800 */
        /* <DEDUP_REMOVED lines=8> */
[C---:B--2---:R-:W-:Y:S01]  /*b120*/  FMUL.FTZ R8, R3.reuse, R112 ;  /* 0x0000007003087220 */ /* 0x044fe20000410000 */
[----:B------:R-:W-:Y:S01]  /*b130*/  LDSM.16.MT88.4 R40, [R210+0x2900] ;  /* 0x00290000d228783b */ /* 0x000fe20000004200 */
[C---:B------:R-:W-:Y:S02]  /*b140*/  FMUL.FTZ R9, R3.reuse, R113 ;  /* 0x0000007103097220 */ /* 0x040fe40000410000 */
[C---:B------:R-:W-:Y:S01]  /*b150*/  FMUL.FTZ R68, R3.reuse, R68 ;  /* 0x0000004403447220 */ /* 0x040fe20000410000 */
[----:B------:R-:W2:Y:S01]  /*b160*/  MUFU.EX2 R5, R5 ;  /* 0x0000000500057308 */ /* 0x000ea20000000800 */
[C---:B------:R-:W-:Y:S02]  /*b170*/  FMUL.FTZ R69, R3.reuse, R69 ;  /* 0x0000004503457220 */ /* 0x040fe40000410000 */
[C---:B------:R-:W-:Y:S02]  /*b180*/  FMUL.FTZ R72, R3.reuse, R72 ;  /* 0x0000004803487220 */ /* 0x040fe40000410000 */
[--C-:B---3--:R-:W-:Y:S02]  /*b190*/  FFMA.FTZ R117, R10, c[0x0][0x2d0], -R143.reuse ;  /* 0x0000b4000a757a23 */ /* 0x108fe4000001088f */
[C---:B----4-:R-:W-:Y:S02]  /*b1a0*/  FMUL.FTZ R10, R2.reuse, R114 ;  /* 0x00000072020a7220 */ /* 0x050fe40000410000 */
[C---:B------:R-:W-:Y:S01]  /*b1b0*/  FMUL.FTZ R11, R2.reuse, R115 ;  /* 0x00000073020b7220 */ /* 0x040fe20000410000 */
[----:B------:R-:W-:Y:S01]  /*b1c0*/  MUFU.EX2 R118, R118 ;  /* 0x0000007600767308 */ /* 0x000fe20000000800 */
[C---:B------:R-:W-:Y:S02]  /*b1d0*/  FMUL.FTZ R70, R2.reuse, R70 ;  /* 0x0000004602467220 */ /* 0x040fe40000410000 */
[C---:B------:R-:W-:Y:S02]  /*b1e0*/  FMUL.FTZ R71, R2.reuse, R71 ;  /* 0x0000004702477220 */ /* 0x040fe40000410000 */
[C---:B------:R-:W-:Y:S02]  /*b1f0*/  FMUL.FTZ R73, R3.reuse, R73 ;  /* 0x0000004903497220 */ /* 0x040fe40000410000 */
[C---:B------:R-:W-:Y:S02]  /*b200*/  FMUL.FTZ R74, R2.reuse, R74 ;  /* 0x0000004a024a7220 */ /* 0x040fe40000410000 */
[C---:B------:R-:W-:Y:S01]  /*b210*/  FMUL.FTZ R75, R2.reuse, R75 ;  /* 0x0000004b024b7220 */ /* 0x040fe20000410000 */
[----:B------:R-:W3:Y:S01]  /*b220*/  MUFU.EX2 R119, R119 ;  /* 0x0000007700777308 */ /* 0x000ee20000000800 */
[C---:B------:R-:W-:Y:S02]  /*b230*/  FMUL.FTZ R76, R3.reuse, R76 ;  /* 0x0000004c034c7220 */ /* 0x040fe40000410000 */
[----:B------:R-:W-:Y:S01]  /*b240*/  FMUL.FTZ R77, R3, R77 ;  /* 0x0000004d034d7220 */ /* 0x000fe20000410000 */
[----:B--2---:R-:W-:Y:S01]  /*b250*/  F2FP.PACK_AB R112, R5, R140 ;  /* 0x0000008c0570723e */ /* 0x004fe200000000ff */
[C---:B------:R-:W-:Y:S02]  /*b260*/  FMUL.FTZ R78, R2.reuse, R78 ;  /* 0x0000004e024e7220 */ /* 0x040fe40000410000 */
[C---:B------:R-:W-:Y:S02]  /*b270*/  FMUL.FTZ R79, R2.reuse, R79 ;  /* 0x0000004f024f7220 */ /* 0x040fe40000410000 */
[C---:B------:R-:W-:Y:S01]  /*b280*/  FMUL.FTZ R80, R3.reuse, R80 ;  /* 0x0000005003507220 */ /* 0x040fe20000410000 */
[----:B------:R-:W2:Y:S01]  /*b290*/  MUFU.EX2 R7, R7 ;  /* 0x0000000700077308 */ /* 0x000ea20000000800 */
[C---:B------:R-:W-:Y:S02]  /*b2a0*/  FMUL.FTZ R81, R3.reuse, R81 ;  /* 0x0000005103517220 */ /* 0x040fe40000410000 */
[C---:B------:R-:W-:Y:S02]  /*b2b0*/  FMUL.FTZ R82, R2.reuse, R82 ;  /* 0x0000005202527220 */ /* 0x040fe40000410000 */
[C---:B------:R-:W-:Y:S02]  /*b2c0*/  FMUL.FTZ R83, R2.reuse, R83 ;  /* 0x0000005302537220 */ /* 0x040fe40000410000 */
[C---:B------:R-:W-:Y:S02]  /*b2d0*/  FMUL.FTZ R84, R3.reuse, R84 ;  /* 0x0000005403547220 */ /* 0x040fe40000410000 */
[----:B------:R-:W-:Y:S01]  /*b2e0*/  FMUL.FTZ R85, R3, R85 ;  /* 0x0000005503557220 */ /* 0x000fe20000410000 */
[----:B------:R-:W-:Y:S01]  /*b2f0*/  MUFU.EX2 R117, R117 ;  /* 0x0000007500757308 */ /* 0x000fe20000000800 */
[C---:B------:R-:W-:Y:S02]  /*b300*/  FMUL.FTZ R86, R2.reuse, R86 ;  /* 0x0000005602567220 */ /* 0x040fe40000410000 */
[----:B------:R-:W-:Y:S01]  /*b310*/  FMUL.FTZ R87, R2, R87 ;  /* 0x0000005702577220 */ /* 0x000fe20000410000 */
[----:B---3--:R-:W-:Y:S01]  /*b320*/  F2FP.PACK_AB R114, R119, R118 ;  /* 0x000000767772723e */ /* 0x008fe200000000ff */
[--C-:B------:R-:W-:Y:S02]  /*b330*/  FFMA.FTZ R163, R44, c[0x0][0x2d0], -R150.reuse ;  /* 0x0000b4002ca37a23 */ /* 0x100fe40000010896 */
[--C-:B------:R-:W-:Y:S02]  /*b340*/  FFMA.FTZ R166, R45, c[0x0][0x2d0], -R150.reuse ;  /* 0x0000b4002da67a23 */ /* 0x100fe40000010896 */
[--C-:B------:R-:W-:Y:S01]  /*b350*/  FFMA.FTZ R165, R46, c[0x0][0x2d0], -R143.reuse ;  /* 0x0000b4002ea57a23 */ /* 0x100fe2000001088f */
[----:B------:R-:W3:Y:S01]  /*b360*/  MUFU.EX2 R142, R142 ;  /* 0x0000008e008e7308 */ /* 0x000ee20000000800 */
[--C-:B------:R-:W-:Y:S02]  /*b370*/  FFMA.FTZ R168, R47, c[0x0][0x2d0], -R143.reuse ;  /* 0x0000b4002fa87a23 */ /* 0x100fe4000001088f */
[----:B------:R-:W-:Y:S01]  /*b380*/  LDSM.16.MT88.4 R44, [R209+0x2900] ;  /* 0x00290000d12c783b */ /* 0x000fe20000004200 */
[----:B--2---:R-:W-:Y:S01]  /*b390*/  F2FP.PACK_AB R113, R7, R6 ;  /* 0x000000060771723e */ /* 0x004fe200000000ff */
[C---:B------:R-:W-:Y:S02]  /*b3a0*/  FMUL.FTZ R88, R3.reuse, R88 ;  /* 0x0000005803587220 */ /* 0x040fe40000410000 */
[C---:B------:R-:W-:Y:S02]  /*b3b0*/  FMUL.FTZ R89, R3.reuse, R89 ;  /* 0x0000005903597220 */ /* 0x040fe40000410000 */
[C---:B------:R-:W-:Y:S01]  /*b3c0*/  FMUL.FTZ R90, R2.reuse, R90 ;  /* 0x0000005a025a7220 */ /* 0x040fe20000410000 */
[----:B------:R-:W-:Y:S01]  /*b3d0*/  MUFU.EX2 R155, R155 ;  /* 0x0000009b009b7308 */ /* 0x000fe20000000800 */
[C---:B------:R-:W-:Y:S02]  /*b3e0*/  FMUL.FTZ R91, R2.reuse, R91 ;  /* 0x0000005b025b7220 */ /* 0x040fe40000410000 */
[C---:B------:R-:W-:Y:S02]  /*b3f0*/  FMUL.FTZ R92, R3.reuse, R92 ;  /* 0x0000005c035c7220 */ /* 0x040fe40000410000 */
[C---:B------:R-:W-:Y:S02]  /*b400*/  FMUL.FTZ R93, R3.reuse, R93 ;  /* 0x0000005d035d7220 */ /* 0x040fe40000410000 */
[C---:B------:R-:W-:Y:S02]  /*b410*/  FMUL.FTZ R94, R2.reuse, R94 ;  /* 0x0000005e025e7220 */ /* 0x040fe40000410000 */
[----:B------:R-:W-:Y:S01]  /*b420*/  FMUL.FTZ R95, R2, R95 ;  /* 0x0000005f025f7220 */ /* 0x000fe20000410000 */
[----:B------:R-:W-:Y:S01]  /*b430*/  MUFU.EX2 R158, R158 ;  /* 0x0000009e009e7308 */ /* 0x000fe20000000800 */
[C---:B------:R-:W-:Y:S02]  /*b440*/  FMUL.FTZ R96, R3.reuse, R96 ;  /* 0x0000006003607220 */ /* 0x040fe40000410000 */
[C---:B------:R-:W-:Y:S01]  /*b450*/  FMUL.FTZ R97, R3.reuse, R97 ;  /* 0x0000006103617220 */ /* 0x040fe20000410000 */
[----:B---3--:R-:W-:Y:S01]  /*b460*/  F2FP.PACK_AB R115, R142, R117 ;  /* 0x000000758e73723e */ /* 0x008fe200000000ff */
[C---:B------:R-:W-:Y:S02]  /*b470*/  FMUL.FTZ R98, R2.reuse, R98 ;  /* 0x0000006202627220 */ /* 0x040fe40000410000 */
[C---:B------:R-:W-:Y:S02]  /*b480*/  FMUL.FTZ R99, R2.reuse, R99 ;  /* 0x0000006302637220 */ /* 0x040fe40000410000 */
[C---:B------:R-:W-:Y:S01]  /*b490*/  FMUL.FTZ R100, R3.reuse, R100 ;  /* 0x0000006403647220 */ /* 0x040fe20000410000 */
[----:B------:R-:W-:Y:S01]  /*b4a0*/  MUFU.EX2 R157, R157 ;  /* 0x0000009d009d7308 */ /* 0x000fe20000000800 */
[C---:B-1----:R-:W-:Y:S05]  /*b4b0*/  HMMA.16816.F32 R8, R112.reuse, R120, R8 ;  /* 0x000000787008723c */ /* 0x042fea0000001808 */
[C---:B------:R-:W-:Y:S02]  /*b4c0*/  FMUL.FTZ R101, R3.reuse, R101 ;  /* 0x0000006503657220 */ /* 0x040fe40000410000 */
[C---:B------:R-:W-:Y:S01]  /*b4d0*/  FMUL.FTZ R102, R2.reuse, R102 ;  /* 0x0000006602667220 */ /* 0x040fe20000410000 */
[C---:B------:R-:W-:Y:S01]  /*b4e0*/  HMMA.16816.F32 R68, R112.reuse, R122, R68 ;  /* 0x0000007a7044723c */ /* 0x040fe20000001844 */
[----:B------:R-:W1:Y:S01]  /*b4f0*/  LDSM.16.MT88.4 R120, [R208+0x100] ;  /* 0x00010000d078783b */ /* 0x000e620000004200 */
[----:B------:R-:W-:Y:S02]  /*b500*/  MUFU.EX2 R160, R160 ;  /* 0x000000a000a07308 */ /* 0x000fe40000000800 */
[----:B------:R-:W-:Y:S02]  /*b510*/  FMUL.FTZ R103, R2, R103 ;  /* 0x0000006702677220 */ /* 0x000fe40000410000 */
[--C-:B------:R-:W-:Y:S02]  /*b520*/  FFMA.FTZ R141, R12, c[0x0][0x2d0], -R150.reuse ;  /* 0x0000b4000c8d7a23 */ /* 0x100fe40000010896 */
[C---:B------:R-:W-:Y:S04]  /*b530*/  HMMA.16816.F32 R72, R112.reuse, R128, R72 ;  /* 0x000000807048723c */ /* 0x040fe80000001848 */
[----:B------:R-:W-:Y:S01]  /*b540*/  FMUL.FTZ R12, R3, R108 ;  /* 0x0000006c030c7220 */ /* 0x000fe20000410000 */
[----:B------:R-:W-:Y:S01]  /*b550*/  MUFU.EX2 R141, R141 ;  /* 0x0000008d008d7308 */ /* 0x000fe20000000800 */
[--C-:B------:R-:W-:Y:S02]  /*b560*/  FFMA.FTZ R148, R13, c[0x0][0x2d0], -R150.reuse ;  /* 0x0000b4000d947a23 */ /* 0x100fe40000010896 */
[C---:B------:R-:W-:Y:S01]  /*b570*/  HMMA.16816.F32 R76, R112.reuse, R130, R76 ;  /* 0x00000082704c723c */ /* 0x040fe2000000184c */
[----:B------:R-:W2:Y:S03]  /*b580*/  LDSM.16.MT88.4 R128, [R212+0x3100] ;  /* 0x00310000d480783b */ /* 0x000ea60000004200 */
[----:B------:R-:W-:Y:S02]  /*b590*/  FMUL.FTZ R13, R3, R109 ;  /* 0x0000006d030d7220 */ /* 0x000fe40000410000 */
[--C-:B------:R-:W-:Y:S01]  /*b5a0*/  FFMA.FTZ R149, R14, c[0x0][0x2d0], -R143.reuse ;  /* 0x0000b4000e957a23 */ /* 0x100fe2000001088f */
[----:B------:R-:W3:Y:S01]  /*b5b0*/  MUFU.EX2 R148, R148 ;  /* 0x0000009400947308 */ /* 0x000ee20000000800 */
[C---:B------:R-:W-:Y:S04]  /*b5c0*/  HMMA.16816.F32 R80, R112.reuse, R132, R80 ;  /* 0x000000847050723c */ /* 0x040fe80000001850 */
[C---:B------:R-:W-:Y:S02]  /*b5d0*/  FMUL.FTZ R14, R2.reuse, R110 ;  /* 0x0000006e020e7220 */ /* 0x040fe40000410000 */
[--C-:B------:R-:W-:Y:S02]  /*b5e0*/  FFMA.FTZ R152, R15, c[0x0][0x2d0], -R143.reuse ;  /* 0x0000b4000f987a23 */ /* 0x100fe4000001088f */
[C---:B------:R-:W-:Y:S01]  /*b5f0*/  HMMA.16816.F32 R84, R112.reuse, R134, R84 ;  /* 0x000000867054723c */ /* 0x040fe20000001854 */
[----:B------:R-:W4:Y:S01]  /*b600*/  LDSM.16.MT88.4 R132, [R210+0x3100] ;  /* 0x00310000d284783b */ /* 0x000f220000004200 */
[----:B------:R-:W-:Y:S02]  /*b610*/  MUFU.EX2 R149, R149 ;  /* 0x0000009500957308 */ /* 0x000fe40000000800 */
[C---:B------:R-:W-:Y:S02]  /*b620*/  FMUL.FTZ R15, R2.reuse, R111 ;  /* 0x0000006f020f7220 */ /* 0x040fe40000410000 */
[C---:B------:R-:W-:Y:S02]  /*b630*/  FMUL.FTZ R104, R3.reuse, R104 ;  /* 0x0000006803687220 */ /* 0x040fe40000410000 */
[C---:B------:R-:W-:Y:S01]  /*b640*/  FMUL.FTZ R105, R3.reuse, R105 ;  /* 0x0000006903697220 */ /* 0x040fe20000410000 */
[C---:B-1----:R-:W-:Y:S01]  /*b650*/  HMMA.16816.F32 R88, R112.reuse, R120, R88 ;  /* 0x000000787058723c */ /* 0x042fe20000001858 */
[----:B------:R-:W-:Y:S02]  /*b660*/  LDSM.16.MT88.4 R108, [R208+0x3100] ;  /* 0x00310000d06c783b */ /* 0x000fe40000004200 */
[C---:B------:R-:W-:Y:S01]  /*b670*/  FMUL.FTZ R106, R2.reuse, R106 ;  /* 0x0000006a026a7220 */ /* 0x040fe20000410000 */
[----:B------:R-:W1:Y:S01]  /*b680*/  MUFU.EX2 R152, R152 ;  /* 0x0000009800987308 */ /* 0x000e620000000800 */
[C---:B------:R-:W-:Y:S02]  /*b690*/  FMUL.FTZ R107, R2.reuse, R107 ;  /* 0x0000006b026b7220 */ /* 0x040fe40000410000 */
[C---:B------:R-:W-:Y:S01]  /*b6a0*/  FMUL.FTZ R52, R3.reuse, R52 ;  /* 0x0000003403347220 */ /* 0x040fe20000410000 */
[C---:B------:R-:W-:Y:S01]  /*b6b0*/  HMMA.16816.F32 R92, R112.reuse, R122, R92 ;  /* 0x0000007a705c723c */ /* 0x040fe2000000185c */
[----:B------:R-:W5:Y:S03]  /*b6c0*/  LDSM.16.MT88.4 R120, [R209+0x3100] ;  /* 0x00310000d178783b */ /* 0x000f660000004200 */
[C---:B------:R-:W-:Y:S02]  /*b6d0*/  FMUL.FTZ R53, R3.reuse, R53 ;  /* 0x0000003503357220 */ /* 0x040fe40000410000 */
[C---:B------:R-:W-:Y:S01]  /*b6e0*/  FMUL.FTZ R54, R2.reuse, R54 ;  /* 0x0000003602367220 */ /* 0x040fe20000410000 */
[----:B------:R-:W-:Y:S01]  /*b6f0*/  MUFU.EX2 R159, R159 ;  /* 0x0000009f009f7308 */ /* 0x000fe20000000800 */
[C---:B--2---:R-:W-:Y:S04]  /*b700*/  HMMA.16816.F32 R96, R112.reuse, R128, R96 ;  /* 0x000000807060723c */ /* 0x044fe80000001860 */
[C---:B------:R-:W-:Y:S02]  /*b710*/  FMUL.FTZ R55, R2.reuse, R55 ;  /* 0x0000003702377220 */ /* 0x040fe40000410000 */
[C---:B------:R-:W-:Y:S02]  /*b720*/  FMUL.FTZ R56, R3.reuse, R56 ;  /* 0x0000003803387220 */ /* 0x040fe40000410000 */
[C---:B------:R-:W-:Y:S01]  /*b730*/  HMMA.16816.F32 R100, R112.reuse, R130, R100 ;  /* 0x000000827064723c */ /* 0x040fe20000001864 */
[----:B------:R-:W2:Y:S01]  /*b740*/  LDSM.16.MT88.4 R128, [R212+0x900] ;  /* 0x00090000d480783b */ /* 0x000ea20000004200 */
[----:B------:R-:W-:Y:S02]  /*b750*/  MUFU.EX2 R162, R162 ;  /* 0x000000a200a27308 */ /* 0x000fe40000000800 */
[C---:B------:R-:W-:Y:S02]  /*b760*/  FMUL.FTZ R57, R3.reuse, R57 ;  /* 0x0000003903397220 */ /* 0x040fe40000410000 */
[C---:B------:R-:W-:Y:S02]  /*b770*/  FMUL.FTZ R58, R2.reuse, R58 ;  /* 0x0000003a023a7220 */ /* 0x040fe40000410000 */
[C---:B----4-:R-:W-:Y:S04]  /*b780*/  HMMA.16816.F32 R12, R112.reuse, R132, R12 ;  /* 0x00000084700c723c */ /* 0x050fe8000000180c */
[----:B------:R-:W-:Y:S01]  /*b790*/  FMUL.FTZ R59, R2, R59 ;  /* 0x0000003b023b7220 */ /* 0x000fe20000410000 */
[----:B------:R-:W-:Y:S01]  /*b7a0*/  MUFU.EX2 R161, R161 ;  /* 0x000000a100a17308 */ /* 0x000fe20000000800 */
[----:B------:R-:W-:Y:S02]  /*b7b0*/  FMUL.FTZ R60, R3, R60 ;  /* 0x0000003c033c7220 */ /* 0x000fe40000410000 */
[C---:B------:R-:W-:Y:S01]  /*b7c0*/  HMMA.16816.F32 R104, R112.reuse, R134, R104 ;  /* 0x000000867068723c */ /* 0x040fe20000001868 */
[----:B------:R-:W4:Y:S03]  /*b7d0*/  LDSM.16.MT88.4 R132, [R210+0x900] ;  /* 0x00090000d284783b */ /* 0x000f260000004200 */
[--C-:B------:R-:W-:Y:S01]  /*b7e0*/  FFMA.FTZ R151, R16, c[0x0][0x2d0], -R150.reuse ;  /* 0x0000b40010977a23 */ /* 0x100fe20000010896 */
[----:B---3--:R-:W-:Y:S01]  /*b7f0*/  F2FP.PACK_AB R16, R148, R141 ;  /* 0x0000008d9410723e */ /* 0x008fe200000000ff */
[--C-:B------:R-:W-:Y:S01]  /*b800*/  FFMA.FTZ R154, R17, c[0x0][0x2d0], -R150.reuse ;  /* 0x0000b400119a7a23 */ /* 0x100fe20000010896 */
[----:B-1----:R-:W-:Y:S01]  /*b810*/  F2FP.PACK_AB R17, R152, R149 ;  /* 0x000000959811723e */ /* 0x002fe200000000ff */
[--C-:B------:R-:W-:Y:S01]  /*b820*/  FFMA.FTZ R153, R18, c[0x0][0x2d0], -R143.reuse ;  /* 0x0000b40012997a23 */ /* 0x100fe2000001088f */
[C---:B-----5:R-:W-:Y:S01]  /*b830*/  HMMA.16816.F32 R52, R112.reuse, R120, R52 ;  /* 0x000000787034723c */ /* 0x060fe20000001834 */
[----:B------:R-:W-:Y:S02]  /*b840*/  MUFU.EX2 R151, R151 ;  /* 0x0000009700977308 */ /* 0x000fe40000000800 */
[--C-:B------:R-:W-:Y:S02]  /*b850*/  FFMA.FTZ R156, R19, c[0x0][0x2d0], -R143.reuse ;  /* 0x0000b400139c7a23 */ /* 0x100fe4000001088f */
[C---:B------:R-:W-:Y:S02]  /*b860*/  FMUL.FTZ R61, R3.reuse, R61 ;  /* 0x0000003d033d7220 */ /* 0x040fe40000410000 */
[C---:B------:R-:W-:Y:S01]  /*b870*/  FMUL.FTZ R62, R2.reuse, R62 ;  /* 0x0000003e023e7220 */ /* 0x040fe20000410000 */
[C---:B------:R-:W-:Y:S01]  /*b880*/  HMMA.16816.F32 R56, R112.reuse, R122, R56 ;  /* 0x0000007a7038723c */ /* 0x040fe20000001838 */
[----:B------:R-:W1:Y:S02]  /*b890*/  LDSM.16.MT88.4 R120, [R209+0x900] ;  /* 0x00090000d178783b */ /* 0x000e640000004200 */
[----:B------:R-:W3:Y:S01]  /*b8a0*/  MUFU.EX2 R154, R154 ;  /* 0x0000009a009a7308 */ /* 0x000ee20000000800 */
[C---:B------:R-:W-:Y:S02]  /*b8b0*/  FMUL.FTZ R63, R2.reuse, R63 ;  /* 0x0000003f023f7220 */ /* 0x040fe40000410000 */
[C---:B------:R-:W-:Y:S02]  /*b8c0*/  FMUL.FTZ R64, R3.reuse, R64 ;  /* 0x0000004003407220 */ /* 0x040fe40000410000 */
[C---:B------:R-:W-:Y:S03]  /*b8d0*/  FMUL.FTZ R65, R3.reuse, R65 ;  /* 0x0000004103417220 */ /* 0x040fe60000410000 */
[C---:B------:R-:W-:Y:S02]  /*b8e0*/  HMMA.16816.F32 R60, R112.reuse, R108, R60 ;  /* 0x0000006c703c723c */ /* 0x040fe4000000183c */
[----:B------:R-:W-:Y:S01]  /*b8f0*/  MUFU.EX2 R153, R153 ;  /* 0x0000009900997308 */ /* 0x000fe20000000800 */
[C---:B------:R-:W-:Y:S02]  /*b900*/  FMUL.FTZ R66, R2.reuse, R66 ;  /* 0x0000004202427220 */ /* 0x040fe40000410000 */
[----:B------:R-:W-:Y:S02]  /*b910*/  FMUL.FTZ R67, R2, R67 ;  /* 0x0000004302437220 */ /* 0x000fe40000410000 */
[----:B------:R-:W-:Y:S02]  /*b920*/  FFMA.FTZ R48, R48, c[0x0][0x2d0], -R150 ;  /* 0x0000b40030307a23 */ /* 0x000fe40000010896 */
[----:B------:R-:W-:Y:S03]  /*b930*/  FFMA.FTZ R50, R50, c[0x0][0x2d0], -R143 ;  /* 0x0000b40032327a23 */ /* 0x000fe6000001088f */
[----:B------:R-:W-:Y:S01]  /*b940*/  HMMA.16816.F32 R64, R112, R110, R64 ;  /* 0x0000006e7040723c */ /* 0x000fe20000001840 */
[----:B------:R-:W5:Y:S01]  /*b950*/  MUFU.EX2 R156, R156 ;  /* 0x0000009c009c7308 */ /* 0x000f620000000800 */
[----:B------:R-:W1:Y:S01]  /*b960*/  LDSM.16.MT88.4 R108, [R212+0x3900] ;  /* 0x00390000d46c783b */ /* 0x000e620000004200 */
[----:B------:R-:W-:Y:S01]  /*b970*/  FFMA.FTZ R140, R3, R228, R140 ;  /* 0x000000e4038c7223 */ /* 0x000fe2000001008c */
[----:B---3--:R-:W-:Y:S01]  /*b980*/  F2FP.PACK_AB R18, R154, R151 ;  /* 0x000000979a12723e */ /* 0x008fe200000000ff */
[----:B------:R-:W-:Y:S01]  /*b990*/  FFMA.FTZ R6, R2, R229, R6 ;  /* 0x000000e502067223 */ /* 0x000fe20000010006 */
[----:B------:R-:W-:Y:S01]  /*b9a0*/  MOV R3, R0 ;  /* 0x0000000000037202 */ /* 0x000fe20000000f00 */
[----:B------:R-:W-:Y:S02]  /*b9b0*/  FADD.FTZ R5, R5, R140 ;  /* 0x0000008c05057221 */ /* 0x000fe40000010000 */
[----:B------:R-:W-:Y:S01]  /*b9c0*/  FADD.FTZ R6, R7, R6 ;  /* 0x0000000607067221 */ /* 0x000fe20000010000 */
[----:B------:R-:W3:Y:S01]  /*b9d0*/  LDSM.16.MT88.4 R112, [R210+0x3900] ;  /* 0x00390000d270783b */ /* 0x000ee20000004200 */
[----:B------:R-:W-:Y:S01]  /*b9e0*/  MUFU.EX2 R164, R164 ;  /* 0x000000a400a47308 */ /* 0x000fe20000000800 */
[----:B------:R-:W-:Y:S02]  /*b9f0*/  FADD.FTZ R118, R118, R5 ;  /* 0x0000000576767221 */ /* 0x000fe40000010000 */
[----:B------:R-:W-:Y:S02]  /*ba00*/  FADD.FTZ R117, R117, R6 ;  /* 0x0000000675757221 */ /* 0x000fe40000010000 */
[----:B------:R-:W-:Y:S02]  /*ba10*/  FADD.FTZ R118, R119, R118 ;  /* 0x0000007677767221 */ /* 0x000fe40000010000 */
[----:B------:R-:W-:Y:S01]  /*ba20*/  FADD.FTZ R142, R142, R117 ;  /* 0x000000758e8e7221 */ /* 0x000fe20000010000 */
[----:B------:R-:W-:Y:S01]  /*ba30*/  MOV R117, R116 ;  /* 0x0000007400757202 */ /* 0x000fe20000000f00 */
[----:B------:R-:W-:Y:S01]  /*ba40*/  FADD.FTZ R141, R141, R118 ;  /* 0x000000768d8d7221 */ /* 0x000fe20000010000 */
[----:B------:R-:W-:Y:S01]  /*ba50*/  MUFU.EX2 R163, R163 ;  /* 0x000000a300a37308 */ /* 0x000fe20000000800 */
[----:B------:R-:W-:Y:S02]  /*ba60*/  FADD.FTZ R149, R149, R142 ;  /* 0x0000008e95957221 */ /* 0x000fe40000010000 */
[----:B------:R-:W-:Y:S01]  /*ba70*/  FADD.FTZ R148, R148, R141 ;  /* 0x0000008d94947221 */ /* 0x000fe20000010000 */
[----:B-----5:R-:W-:Y:S01]  /*ba80*/  F2FP.PACK_AB R19, R156, R153 ;  /* 0x000000999c13723e */ /* 0x020fe200000000ff */
[----:B------:R-:W-:Y:S02]  /*ba90*/  FADD.FTZ R152, R152, R149 ;  /* 0x0000009598987221 */ /* 0x000fe40000010000 */
[----:B------:R-:W-:Y:S02]  /*baa0*/  FADD.FTZ R151, R151, R148 ;  /* 0x0000009497977221 */ /* 0x000fe40000010000 */
[----:B------:R-:W-:Y:S01]  /*bab0*/  FADD.FTZ R5, R153, R152 ;  /* 0x0000009899057221 */ /* 0x000fe20000010000 */
[----:B------:R-:W-:Y:S01]  /*bac0*/  MUFU.EX2 R166, R166 ;  /* 0x000000a600a67308 */ /* 0x000fe20000000800 */
[C---:B--2---:R-:W-:Y:S05]  /*bad0*/  HMMA.16816.F32 R8, R16.reuse, R128, R8 ;  /* 0x000000801008723c */ /* 0x044fea0000001808 */
[----:B------:R-:W-:Y:S02]  /*bae0*/  FADD.FTZ R154, R154, R151 ;  /* 0x000000979a9a7221 */ /* 0x000fe40000010000 */
[--C-:B------:R-:W-:Y:S01]  /*baf0*/  FFMA.FTZ R129, R20, c[0x0][0x2d0], -R150.reuse ;  /* 0x0000b40014817a23 */ /* 0x100fe20000010896 */
[C---:B------:R-:W-:Y:S01]  /*bb00*/  HMMA.16816.F32 R68, R16.reuse, R130, R68 ;  /* 0x000000821044723c */ /* 0x040fe20000001844 */
[----:B------:R-:W-:Y:S03]  /*bb10*/  MUFU.EX2 R165, R165 ;  /* 0x000000a500a57308 */ /* 0x000fe60000000800 */
[--C-:B------:R-:W-:Y:S02]  /*bb20*/  FFMA.FTZ R128, R21, c[0x0][0x2d0], -R150.reuse ;  /* 0x0000b40015807a23 */ /* 0x100fe40000010896 */
[----:B------:R-:W-:Y:S02]  /*bb30*/  FADD.FTZ R5, R156, R5 ;  /* 0x000000059c057221 */ /* 0x000fe40000010000 */
[C---:B----4-:R-:W-:Y:S03]  /*bb40*/  HMMA.16816.F32 R72, R16.reuse, R132, R72 ;  /* 0x000000841048723c */ /* 0x050fe60000001848 */
[----:B------:R-:W-:Y:S01]  /*bb50*/  MUFU.EX2 R129, R129 ;  /* 0x0000008100817308 */ /* 0x000fe20000000800 */
[--C-:B------:R-:W-:Y:S02]  /*bb60*/  FFMA.FTZ R130, R22, c[0x0][0x2d0], -R143.reuse ;  /* 0x0000b40016827a23 */ /* 0x100fe4000001088f */
[--C-:B------:R-:W-:Y:S02]  /*bb70*/  FFMA.FTZ R131, R23, c[0x0][0x2d0], -R143.reuse ;  /* 0x0000b40017837a23 */ /* 0x100fe4000001088f */
[C---:B------:R-:W-:Y:S01]  /*bb80*/  HMMA.16816.F32 R76, R16.reuse, R134, R76 ;  /* 0x00000086104c723c */ /* 0x040fe2000000184c */
[----:B------:R-:W-:Y:S03]  /*bb90*/  LDSM.16.MT88.4 R20, [R208+0x3900] ;  /* 0x00390000d014783b */ /* 0x000fe60000004200 */
[--C-:B------:R-:W-:Y:S01]  /*bba0*/  FFMA.FTZ R132, R24, c[0x0][0x2d0], -R150.reuse ;  /* 0x0000b40018847a23 */ /* 0x100fe20000010896 */
[----:B------:R-:W2:Y:S01]  /*bbb0*/  MUFU.EX2 R128, R128 ;  /* 0x0000008000807308 */ /* 0x000ea20000000800 */
[--C-:B------:R-:W-:Y:S02]  /*bbc0*/  FFMA.FTZ R133, R25, c[0x0][0x2d0], -R150.reuse ;  /* 0x0000b40019857a23 */ /* 0x100fe40000010896 */
[C---:B-1----:R-:W-:Y:S04]  /*bbd0*/  HMMA.16816.F32 R80, R16.reuse, R120, R80 ;  /* 0x000000781050723c */ /* 0x042fe80000001850 */
[--C-:B------:R-:W-:Y:S02]  /*bbe0*/  FFMA.FTZ R134, R26, c[0x0][0x2d0], -R143.reuse ;  /* 0x0000b4001a867a23 */ /* 0x100fe4000001088f */
[--C-:B------:R-:W-:Y:S01]  /*bbf0*/  FFMA.FTZ R135, R27, c[0x0][0x2d0], -R143.reuse ;  /* 0x0000b4001b877a23 */ /* 0x100fe2000001088f */
[----:B------:R-:W-:Y:S01]  /*bc00*/  MUFU.EX2 R130, R130 ;  /* 0x0000008200827308 */ /* 0x000fe20000000800 */
[C---:B------:R-:W-:Y:S01]  /*bc10*/  HMMA.16816.F32 R84, R16.reuse, R122, R84 ;  /* 0x0000007a1054723c */ /* 0x040fe20000001854 */
[----:B------:R-:W1:Y:S07]  /*bc20*/  LDSM.16.MT88.4 R120, [R209+0x3900] ;  /* 0x00390000d178783b */ /* 0x000e6e0000004200 */
[C---:B------:R-:W-:Y:S01]  /*bc30*/  HMMA.16816.F32 R88, R16.reuse, R136, R88 ;  /* 0x000000881058723c */ /* 0x040fe20000001858 */
[----:B------:R-:W-:Y:S01]  /*bc40*/  LDSM.16.MT88.4 R24, [R210+0x1100] ;  /* 0x00110000d218783b */ /* 0x000fe20000004200 */
[----:B------:R-:W4:Y:S05]  /*bc50*/  MUFU.EX2 R131, R131 ;  /* 0x0000008300837308 */ /* 0x000f2a0000000800 */
[--C-:B------:R-:W-:Y:S01]  /*bc60*/  FFMA.FTZ R136, R32, c[0x0][0x2d0], -R150.reuse ;  /* 0x0000b40020887a23 */ /* 0x100fe20000010896 */
[C---:B------:R-:W-:Y:S04]  /*bc70*/  HMMA.16816.F32 R92, R16.reuse, R138, R92 ;  /* 0x0000008a105c723c */ /* 0x040fe8000000185c */
[--C-:B------:R-:W-:Y:S01]  /*bc80*/  FFMA.FTZ R137, R33, c[0x0][0x2d0], -R150.reuse ;  /* 0x0000b40021897a23 */ /* 0x100fe20000010896 */
[----:B------:R-:W-:Y:S02]  /*bc90*/  MUFU.EX2 R132, R132 ;  /* 0x0000008400847308 */ /* 0x000fe40000000800 */
[--C-:B------:R-:W-:Y:S01]  /*bca0*/  FFMA.FTZ R138, R34, c[0x0][0x2d0], -R143.reuse ;  /* 0x0000b400228a7a23 */ /* 0x100fe2000001088f */
[C---:B------:R-:W-:Y:S04]  /*bcb0*/  HMMA.16816.F32 R96, R16.reuse, R108, R96 ;  /* 0x0000006c1060723c */ /* 0x040fe80000001860 */
[--C-:B------:R-:W-:Y:S02]  /*bcc0*/  FFMA.FTZ R139, R35, c[0x0][0x2d0], -R143.reuse ;  /* 0x0000b400238b7a23 */ /* 0x100fe4000001088f */
[----:B------:R-:W-:Y:S01]  /*bcd0*/  LDSM.16.MT88.4 R32, [R210+0x1900] ;  /* 0x00190000d220783b */ /* 0x000fe20000004200 */
[----:B------:R-:W5:Y:S01]  /*bce0*/  MUFU.EX2 R133, R133 ;  /* 0x0000008500857308 */ /* 0x000f620000000800 */
[C---:B------:R-:W-:Y:S06]  /*bcf0*/  HMMA.16816.F32 R100, R16.reuse, R110, R100 ;  /* 0x0000006e1064723c */ /* 0x040fec0000001864 */
[----:B------:R-:W2:Y:S02]  /*bd00*/  LDSM.16.MT88.4 R108, [R212+0x1100] ;  /* 0x00110000d46c783b */ /* 0x000ea40000004200 */
[C---:B---3--:R-:W-:Y:S01]  /*bd10*/  HMMA.16816.F32 R12, R16.reuse, R112, R12 ;  /* 0x00000070100c723c */ /* 0x048fe2000000180c */
[----:B------:R-:W-:Y:S07]  /*bd20*/  MUFU.EX2 R134, R134 ;  /* 0x0000008600867308 */ /* 0x000fee0000000800 */
[C---:B------:R-:W-:Y:S01]  /*bd30*/  HMMA.16816.F32 R104, R16.reuse, R114, R104 ;  /* 0x000000721068723c */ /* 0x040fe20000001868 */
[----:B------:R-:W3:Y:S02]  /*bd40*/  LDSM.16.MT88.4 R112, [R209+0x1100] ;  /* 0x00110000d170783b */ /* 0x000ee40000004200 */
[----:B------:R-:W-:Y:S05]  /*bd50*/  MUFU.EX2 R136, R136 ;  /* 0x0000008800887308 */ /* 0x000fea0000000800 */
[C---:B-1----:R-:W-:Y:S05]  /*bd60*/  HMMA.16816.F32 R52, R16.reuse, R120, R52 ;  /* 0x000000781034723c */ /* 0x042fea0000001834 */
[----:B------:R1:W1:Y:S02]  /*bd70*/  MUFU.EX2 R121, R135 ;  /* 0x0000008700797308 */ /* 0x0002640000000800 */
[--C-:B------:R-:W-:Y:S01]  /*bd80*/  FFMA.FTZ R120, R28, c[0x0][0x2d0], -R150.reuse ;  /* 0x0000b4001c787a23 */ /* 0x100fe20000010896 */
[C---:B------:R-:W-:Y:S07]  /*bd90*/  HMMA.16816.F32 R56, R16.reuse, R122, R56 ;  /* 0x0000007a1038723c */ /* 0x040fee0000001838 */
[--C-:B------:R-:W-:Y:S01]  /*bda0*/  FFMA.FTZ R123, R29, c[0x0][0x2d0], -R150.reuse ;  /* 0x0000b4001d7b7a23 */ /* 0x100fe20000010896 */
[C---:B------:R-:W-:Y:S01]  /*bdb0*/  HMMA.16816.F32 R60, R16.reuse, R20, R60 ;  /* 0x00000014103c723c */ /* 0x040fe2000000183c */
[----:B------:R-:W-:Y:S03]  /*bdc0*/  MUFU.EX2 R120, R120 ;  /* 0x0000007800787308 */ /* 0x000fe60000000800 */
[--C-:B------:R-:W-:Y:S02]  /*bdd0*/  FFMA.FTZ R122, R30, c[0x0][0x2d0], -R143.reuse ;  /* 0x0000b4001e7a7a23 */ /* 0x100fe4000001088f */
[----:B------:R-:W-:Y:S02]  /*bde0*/  FFMA.FTZ R150, R49, c[0x0][0x2d0], -R150 ;  /* 0x0000b40031967a23 */ /* 0x000fe40000010896 */
[----:B------:R-:W-:Y:S01]  /*bdf0*/  HMMA.16816.F32 R64, R16, R22, R64 ;  /* 0x000000161040723c */ /* 0x000fe20000001840 */
[----:B------:R-:W3:Y:S02]  /*be00*/  LDSM.16.MT88.4 R20, [R208+0x1100] ;  /* 0x00110000d014783b */ /* 0x000ee40000004200 */
[----:B------:R-:W3:Y:S01]  /*be10*/  MUFU.EX2 R123, R123 ;  /* 0x0000007b007b7308 */ /* 0x000ee20000000800 */
[--C-:B-1----:R-:W-:Y:S03]  /*be20*/  FFMA.FTZ R135, R31, c[0x0][0x2d0], -R143.reuse ;  /* 0x0000b4001f877a23 */ /* 0x102fe6000001088f */
[----:B--2---:R-:W-:Y:S01]  /*be30*/  F2FP.PACK_AB R16, R128, R129 ;  /* 0x000000818010723e */ /* 0x004fe200000000ff */
[----:B------:R-:W-:Y:S01]  /*be40*/  FFMA.FTZ R143, R51, c[0x0][0x2d0], -R143 ;  /* 0x0000b400338f7a23 */ /* 0x000fe2000001088f */
[----:B----4-:R-:W-:Y:S01]  /*be50*/  F2FP.PACK_AB R17, R131, R130 ;  /* 0x000000828311723e */ /* 0x010fe200000000ff */
[----:B------:R-:W-:Y:S02]  /*be60*/  LDSM.16.MT88.4 R28, [R209+0x4100] ;  /* 0x00410000d11c783b */ /* 0x000fe40000004200 */
[----:B-----5:R-:W-:Y:S01]  /*be70*/  F2FP.PACK_AB R18, R133, R132 ;  /* 0x000000848512723e */ /* 0x020fe200000000ff */
[----:B------:R-:W-:Y:S01]  /*be80*/  MUFU.EX2 R122, R122 ;  /* 0x0000007a007a7308 */ /* 0x000fe20000000800 */
[----:B------:R-:W-:Y:S01]  /*be90*/  F2FP.PACK_AB R19, R121, R134 ;  /* 0x000000867913723e */ /* 0x000fe200000000ff */
[----:B------:R-:W-:Y:S02]  /*bea0*/  FADD.FTZ R129, R129, R154 ;  /* 0x0000009a81817221 */ /* 0x000fe40000010000 */
[----:B------:R-:W-:Y:S02]  /*beb0*/  FADD.FTZ R130, R130, R5 ;  /* 0x0000000582827221 */ /* 0x000fe40000010000 */
[----:B------:R-:W-:Y:S02]  /*bec0*/  FADD.FTZ R129, R128, R129 ;  /* 0x0000008180817221 */ /* 0x000fe40000010000 */
[C---:B------:R-:W-:Y:S02]  /*bed0*/  HMMA.16816.F32 R8, R16.reuse, R108, R8 ;  /* 0x0000006c1008723c */ /* 0x040fe40000001808 */
[----:B------:R-:W1:Y:S01]  /*bee0*/  MUFU.EX2 R135, R135 ;  /* 0x0000008700877308 */ /* 0x000e620000000800 */
[----:B------:R-:W-:Y:S02]  /*bef0*/  FADD.FTZ R131, R131, R130 ;  /* 0x0000008283837221 */ /* 0x000fe40000010000 */
[----:B------:R-:W-:Y:S02]  /*bf00*/  FADD.FTZ R132, R132, R129 ;  /* 0x0000008184847221 */ /* 0x000fe40000010000 */
[----:B------:R-:W-:Y:S01]  /*bf10*/  FADD.FTZ R134, R134, R131 ;  /* 0x0000008386867221 */ /* 0x000fe20000010000 */
[C---:B------:R-:W-:Y:S01]  /*bf20*/  HMMA.16816.F32 R68, R16.reuse, R110, R68 ;  /* 0x0000006e1044723c */ /* 0x040fe20000001844 */
[----:B------:R-:W2:Y:S03]  /*bf30*/  LDSM.16.MT88.4 R108, [R212+0x4100] ;  /* 0x00410000d46c783b */ /* 0x000ea60000004200 */
[----:B------:R-:W4:Y:S01]  /*bf40*/  MUFU.EX2 R137, R137 ;  /* 0x0000008900897308 */ /* 0x000f220000000800 */
[----:B------:R-:W-:Y:S02]  /*bf50*/  FADD.FTZ R133, R133, R132 ;  /* 0x0000008485857221 */ /* 0x000fe40000010000 */
[----:B------:R-:W-:Y:S01]  /*bf60*/  FADD.FTZ R121, R121, R134 ;  /* 0x0000008679797221 */ /* 0x000fe20000010000 */
[C---:B------:R-:W-:Y:S06]  /*bf70*/  HMMA.16816.F32 R72, R16.reuse, R24, R72 ;  /* 0x000000181048723c */ /* 0x040fec0000001848 */
[----:B------:R-:W-:Y:S02]  /*bf80*/  MUFU.EX2 R138, R138 ;  /* 0x0000008a008a7308 */ /* 0x000fe40000000800 */
[C---:B------:R-:W-:Y:S01]  /*bf90*/  HMMA.16816.F32 R76, R16.reuse, R26, R76 ;  /* 0x0000001a104c723c */ /* 0x040fe2000000184c */
[----:B------:R-:W5:Y:S07]  /*bfa0*/  LDSM.16.MT88.4 R24, [R210+0x4100] ;  /* 0x00410000d218783b */ /* 0x000f6e0000004200 */
[C---:B---3--:R-:W-:Y:S01]  /*bfb0*/  HMMA.16816.F32 R80, R16.reuse, R112, R80 ;  /* 0x000000701050723c */ /* 0x048fe20000001850 */
[----:B------:R-:W3:Y:S07]  /*bfc0*/  MUFU.EX2 R139, R139 ;  /* 0x0000008b008b7308 */ /* 0x000eee0000000800 */
[C---:B------:R-:W-:Y:S01]  /*bfd0*/  HMMA.16816.F32 R84, R16.reuse, R114, R84 ;  /* 0x000000721054723c */ /* 0x040fe20000001854 */
[----:B------:R-:W1:Y:S02]  /*bfe0*/  LDSM.16.MT88.4 R112, [R208+0x4100] ;  /* 0x00410000d070783b */ /* 0x000e640000004200 */
[----:B------:R-:W1:Y:S05]  /*bff0*/  MUFU.EX2 R168, R168 ;  /* 0x000000a800a87308 */ /* 0x000e6a0000000800 */
[C---:B------:R-:W-:Y:S05]  /*c000*/  HMMA.16816.F32 R88, R16.reuse, R20, R88 ;  /* 0x000000141058723c */ /* 0x040fea0000001858 */
[----:B------:R-:W-:Y:S03]  /*c010*/  MUFU.EX2 R48, R48 ;  /* 0x0000003000307308 */ /* 0x000fe60000000800 */
[C---:B------:R-:W-:Y:S01]  /*c020*/  HMMA.16816.F32 R92, R16.reuse, R22, R92 ;  /* 0x00000016105c723c */ /* 0x040fe2000000185c */
[----:B------:R-:W1:Y:S06]  /*c030*/  LDSM.16.MT88.4 R20, [R212+0x1900] ;  /* 0x00190000d414783b */ /* 0x000e6c0000004200 */
[----:B------:R-:W1:Y:S01]  /*c040*/  MUFU.EX2 R49, R150 ;  /* 0x0000009600317308 */ /* 0x000e620000000800 */
[C---:B--2---:R-:W-:Y:S08]  /*c050*/  HMMA.16816.F32 R96, R16.reuse, R108, R96 ;  /* 0x0000006c1060723c */ /* 0x044ff00000001860 */
[C---:B------:R-:W-:Y:S01]  /*c060*/  HMMA.16816.F32 R100, R16.reuse, R110, R100 ;  /* 0x0000006e1064723c */ /* 0x040fe20000001864 */
[----:B------:R-:W-:Y:S01]  /*c070*/  LDSM.16.MT88.4 R108, [R208+0x4900] ;  /* 0x00490000d06c783b */ /* 0x000fe20000004200 */
[----:B------:R-:W-:Y:S06]  /*c080*/  MUFU.EX2 R50, R50 ;  /* 0x0000003200327308 */ /* 0x000fec0000000800 */
[C---:B-----5:R-:W-:Y:S04]  /*c090*/  HMMA.16816.F32 R12, R16.reuse, R24, R12 ;  /* 0x00000018100c723c */ /* 0x060fe8000000180c */
[----:B------:R-:W2:Y:S04]  /*c0a0*/  MUFU.EX2 R143, R143 ;  /* 0x0000008f008f7308 */ /* 0x000ea80000000800 */
[C---:B------:R-:W-:Y:S01]  /*c0b0*/  HMMA.16816.F32 R104, R16.reuse, R26, R104 ;  /* 0x0000001a1068723c */ /* 0x040fe20000001868 */
[----:B------:R-:W5:Y:S07]  /*c0c0*/  LDSM.16.MT88.4 R24, [R209+0x1900] ;  /* 0x00190000d118783b */ /* 0x000f6e0000004200 */
[C---:B------:R-:W-:Y:S08]  /*c0d0*/  HMMA.16816.F32 R52, R16.reuse, R28, R52 ;  /* 0x0000001c1034723c */ /* 0x040ff00000001834 */
[C---:B------:R-:W-:Y:S01]  /*c0e0*/  HMMA.16816.F32 R56, R16.reuse, R30, R56 ;  /* 0x0000001e1038723c */ /* 0x040fe20000001838 */
[----:B------:R-:W2:Y:S07]  /*c0f0*/  LDSM.16.MT88.4 R28, [R208+0x1900] ;  /* 0x00190000d01c783b */ /* 0x000eae0000004200 */
[C---:B-1----:R-:W-:Y:S08]  /*c100*/  HMMA.16816.F32 R60, R16.reuse, R112, R60 ;  /* 0x00000070103c723c */ /* 0x042ff0000000183c */
[----:B------:R-:W-:Y:S07]  /*c110*/  HMMA.16816.F32 R64, R16, R114, R64 ;  /* 0x000000721040723c */ /* 0x000fee0000001840 */
[----:B------:R-:W-:Y:S01]  /*c120*/  F2FP.PACK_AB R16, R123, R120 ;  /* 0x000000787b10723e */ /* 0x000fe200000000ff */
[----:B------:R-:W-:Y:S01]  /*c130*/  FADD.FTZ R120, R120, R133 ;  /* 0x0000008578787221 */ /* 0x000fe20000010000 */
[----:B------:R-:W-:Y:S03]  /*c140*/  F2FP.PACK_AB R17, R135, R122 ;  /* 0x0000007a8711723e */ /* 0x000fe600000000ff */
[----:B----4-:R-:W-:Y:S01]  /*c150*/  F2FP.PACK_AB R18, R137, R136 ;  /* 0x000000888912723e */ /* 0x010fe200000000ff */
[----:B------:R-:W-:Y:S01]  /*c160*/  FADD.FTZ R122, R122, R121 ;  /* 0x000000797a7a7221 */ /* 0x000fe20000010000 */
[----:B---3--:R-:W-:Y:S01]  /*c170*/  F2FP.PACK_AB R19, R139, R138 ;  /* 0x0000008a8b13723e */ /* 0x008fe200000000ff */
[----:B------:R-:W-:Y:S02]  /*c180*/  FADD.FTZ R123, R123, R120 ;  /* 0x000000787b7b7221 */ /* 0x000fe40000010000 */
[----:B------:R-:W-:Y:S02]  /*c190*/  FADD.FTZ R135, R135, R122 ;  /* 0x0000007a87877221 */ /* 0x000fe40000010000 */
[----:B------:R-:W-:Y:S02]  /*c1a0*/  FADD.FTZ R136, R136, R123 ;  /* 0x0000007b88887221 */ /* 0x000fe40000010000 */
[C---:B------:R-:W-:Y:S03]  /*c1b0*/  HMMA.16816.F32 R8, R16.reuse, R20, R8 ;  /* 0x000000141008723c */ /* 0x040fe60000001808 */
[----:B------:R-:W-:Y:S02]  /*c1c0*/  FADD.FTZ R2, R138, R135 ;  /* 0x000000878a027221 */ /* 0x000fe40000010000 */
[----:B------:R-:W-:Y:S02]  /*c1d0*/  FADD.FTZ R136, R137, R136 ;  /* 0x0000008889887221 */ /* 0x000fe40000010000 */
[----:B------:R-:W-:Y:S01]  /*c1e0*/  FADD.FTZ R2, R139, R2 ;  /* 0x000000028b027221 */ /* 0x000fe20000010000 */
[C---:B------:R-:W-:Y:S01]  /*c1f0*/  HMMA.16816.F32 R68, R16.reuse, R22, R68 ;  /* 0x000000161044723c */ /* 0x040fe20000001844 */
[----:B------:R-:W1:Y:S07]  /*c200*/  LDSM.16.MT88.4 R20, [R212+0x4900] ;  /* 0x00490000d414783b */ /* 0x000e6e0000004200 */
[C---:B------:R-:W-:Y:S08]  /*c210*/  HMMA.16816.F32 R72, R16.reuse, R32, R72 ;  /* 0x000000201048723c */ /* 0x040ff00000001848 */
[C---:B------:R-:W-:Y:S01]  /*c220*/  HMMA.16816.F32 R76, R16.reuse, R34, R76 ;  /* 0x00000022104c723c */ /* 0x040fe2000000184c */
[----:B------:R-:W3:Y:S07]  /*c230*/  LDSM.16.MT88.4 R32, [R210+0x4900] ;  /* 0x00490000d220783b */ /* 0x000eee0000004200 */
[C---:B-----5:R-:W-:Y:S08]  /*c240*/  HMMA.16816.F32 R80, R16.reuse, R24, R80 ;  /* 0x000000181050723c */ /* 0x060ff00000001850 */
[C---:B------:R-:W-:Y:S01]  /*c250*/  HMMA.16816.F32 R84, R16.reuse, R26, R84 ;  /* 0x0000001a1054723c */ /* 0x040fe20000001854 */
[----:B------:R-:W4:Y:S07]  /*c260*/  LDSM.16.MT88.4 R24, [R212+0x2100] ;  /* 0x00210000d418783b */ /* 0x000f2e0000004200 */
[C---:B--2---:R-:W-:Y:S08]  /*c270*/  HMMA.16816.F32 R88, R16.reuse, R28, R88 ;  /* 0x0000001c1058723c */ /* 0x044ff00000001858 */
[C---:B------:R-:W-:Y:S01]  /*c280*/  HMMA.16816.F32 R92, R16.reuse, R30, R92 ;  /* 0x0000001e105c723c */ /* 0x040fe2000000185c */
[----:B------:R-:W-:Y:S07]  /*c290*/  LDSM.16.MT88.4 R28, [R209+0x2100] ;  /* 0x00210000d11c783b */ /* 0x000fee0000004200 */
[C---:B-1----:R-:W-:Y:S08]  /*c2a0*/  HMMA.16816.F32 R96, R16.reuse, R20, R96 ;  /* 0x000000141060723c */ /* 0x042ff00000001860 */
[C---:B------:R-:W-:Y:S01]  /*c2b0*/  HMMA.16816.F32 R100, R16.reuse, R22, R100 ;  /* 0x000000161064723c */ /* 0x040fe20000001864 */
[----:B------:R-:W1:Y:S07]  /*c2c0*/  LDSM.16.MT88.4 R20, [R210+0x2100] ;  /* 0x00210000d214783b */ /* 0x000e6e0000004200 */
[C---:B---3--:R-:W-:Y:S08]  /*c2d0*/  HMMA.16816.F32 R12, R16.reuse, R32, R12 ;  /* 0x00000020100c723c */ /* 0x048ff0000000180c */
[C---:B------:R-:W-:Y:S01]  /*c2e0*/  HMMA.16816.F32 R104, R16.reuse, R34, R104 ;  /* 0x000000221068723c */ /* 0x040fe20000001868 */
[----:B------:R-:W2:Y:S07]  /*c2f0*/  LDSM.16.MT88.4 R32, [R208+0x2100] ;  /* 0x00210000d020783b */ /* 0x000eae0000004200 */
[C---:B------:R-:W-:Y:S08]  /*c300*/  HMMA.16816.F32 R52, R16.reuse, R36, R52 ;  /* 0x000000241034723c */ /* 0x040ff00000001834 */
[C---:B------:R-:W-:Y:S01]  /*c310*/  HMMA.16816.F32 R56, R16.reuse, R38, R56 ;  /* 0x000000261038723c */ /* 0x040fe20000001838 */
[----:B------:R-:W-:Y:S07]  /*c320*/  LDSM.16.MT88.4 R36, [R209+0x5100] ;  /* 0x00510000d124783b */ /* 0x000fee0000004200 */
[C---:B------:R-:W-:Y:S08]  /*c330*/  HMMA.16816.F32 R60, R16.reuse, R108, R60 ;  /* 0x0000006c103c723c */ /* 0x040ff0000000183c */
[----:B------:R-:W-:Y:S07]  /*c340*/  HMMA.16816.F32 R64, R16, R110, R64 ;  /* 0x0000006e1040723c */ /* 0x000fee0000001840 */
        /* <DEDUP_REMOVED lines=11> */
[----:B------:R-:W-:Y:S02]  /*c400*/  FADD.FTZ R162, R162, R159 ;  /* 0x0000009fa2a27221 */ /* 0x000fe40000010000 */
[----:B------:R-:W-:Y:S01]  /*c410*/  FADD.FTZ R164, R164, R161 ;  /* 0x000000a1a4a47221 */ /* 0x000fe20000010000 */
        /* <DEDUP_REMOVED lines=18> */
[C---:B------:R-:W-:Y:S08]  /*c540*/  HMMA.16816.F32 R56, R16.reuse, R38, R56 ;  /* 0x000000261038723c */ /* 0x040ff00000001838 */
[C---:B----4-:R-:W-:Y:S08]  /*c550*/  HMMA.16816.F32 R60, R16.reuse, R28, R60 ;  /* 0x0000001c103c723c */ /* 0x050ff0000000183c */
        /* <DEDUP_REMOVED lines=8> */
[----:B------:R-:W-:Y:S01]  /*c5e0*/  FADD.FTZ R165, R168, R165 ;  /* 0x000000a5a8a57221 */ /* 0x000fe20000010000 */
[----:B------:R-:W-:Y:S01]  /*c5f0*/  IADD3 R168, R238, -0x1, RZ ;  /* 0xffffffffeea87810 */ /* 0x000fe20007ffe0ff */
[----:B------:R-:W-:Y:S02]  /*c600*/  FADD.FTZ R48, R48, R163 ;  /* 0x000000a330307221 */ /* 0x000fe40000010000 */
[C---:B--2---:R-:W-:Y:S01]  /*c610*/  HMMA.16816.F32 R112, R16.reuse, R32, R8 ;  /* 0x000000201070723c */ /* 0x044fe20000001808 */
[----:B------:R-:W2:Y:S02]  /*c620*/  LDSM.16.MT88.4 R8, [R210+0x5900] ;  /* 0x00590000d208783b */ /* 0x000ea40000004200 */
[----:B------:R-:W-:Y:S01]  /*c630*/  FADD.FTZ R50, R50, R165 ;  /* 0x000000a532327221 */ /* 0x000fe20000010000 */
[----:B------:R-:W-:Y:S01]  /*c640*/  MOV R238, R168 ;  /* 0x000000a800ee7202 */ /* 0x000fe20000000f00 */
[----:B------:R-:W-:Y:S02]  /*c650*/  FADD.FTZ R228, R49, R48 ;  /* 0x0000003031e47221 */ /* 0x000fe40000010000 */
[----:B------:R-:W-:Y:S01]  /*c660*/  FADD.FTZ R229, R143, R50 ;  /* 0x000000328fe57221 */ /* 0x000fe20000010000 */
[C---:B------:R-:W-:Y:S08]  /*c670*/  HMMA.16816.F32 R68, R16.reuse, R34, R68 ;  /* 0x000000221044723c */ /* 0x040ff00000001844 */
[C---:B------:R-:W-:Y:S08]  /*c680*/  HMMA.16816.F32 R72, R16.reuse, R40, R72 ;  /* 0x000000281048723c */ /* 0x040ff00000001848 */
[C---:B------:R-:W-:Y:S08]  /*c690*/  HMMA.16816.F32 R76, R16.reuse, R42, R76 ;  /* 0x0000002a104c723c */ /* 0x040ff0000000184c */
[C---:B------:R-:W-:Y:S08]  /*c6a0*/  HMMA.16816.F32 R80, R16.reuse, R44, R80 ;  /* 0x0000002c1050723c */ /* 0x040ff00000001850 */
[C---:B------:R-:W-:Y:S08]  /*c6b0*/  HMMA.16816.F32 R84, R16.reuse, R46, R84 ;  /* 0x0000002e1054723c */ /* 0x040ff00000001854 */
[C---:B---3--:R-:W-:Y:S08]  /*c6c0*/  HMMA.16816.F32 R88, R16.reuse, R24, R88 ;  /* 0x000000181058723c */ /* 0x048ff00000001858 */
[C---:B------:R-:W-:Y:S01]  /*c6d0*/  HMMA.16816.F32 R92, R16.reuse, R26, R92 ;  /* 0x0000001a105c723c */ /* 0x040fe2000000185c */
[----:B------:R-:W3:Y:S07]  /*c6e0*/  LDSM.16.MT88.4 R24, [R209+0x5900] ;  /* 0x00590000d118783b */ /* 0x000eee0000004200 */
[C---:B-1----:R-:W-:Y:S08]  /*c6f0*/  HMMA.16816.F32 R96, R16.reuse, R20, R96 ;  /* 0x000000141060723c */ /* 0x042ff00000001860 */
[C---:B------:R-:W-:Y:S01]  /*c700*/  HMMA.16816.F32 R100, R16.reuse, R22, R100 ;  /* 0x000000161064723c */ /* 0x040fe20000001864 */
[----:B------:R-:W1:Y:S07]  /*c710*/  LDSM.16.MT88.4 R20, [R208+0x5900] ;  /* 0x00590000d014783b */ /* 0x000e6e0000004200 */
[C---:B--2---:R-:W-:Y:S07]  /*c720*/  HMMA.16816.F32 R108, R16.reuse, R8, R12 ;  /* 0x00000008106c723c */ /* 0x044fee000000180c */
[----:B------:R-:W-:Y:S01]  /*c730*/  MOV R12, R116 ;  /* 0x00000074000c7202 */ /* 0x000fe20000000f00 */
[C---:B------:R-:W-:Y:S08]  /*c740*/  HMMA.16816.F32 R104, R16.reuse, R10, R104 ;  /* 0x0000000a1068723c */ /* 0x040ff00000001868 */
[C---:B---3--:R-:W-:Y:S08]  /*c750*/  HMMA.16816.F32 R52, R16.reuse, R24, R52 ;  /* 0x000000181034723c */ /* 0x048ff00000001834 */
[C---:B------:R-:W-:Y:S08]  /*c760*/  HMMA.16816.F32 R56, R16.reuse, R26, R56 ;  /* 0x0000001a1038723c */ /* 0x040ff00000001838 */
[C---:B-1----:R-:W-:Y:S08]  /*c770*/  HMMA.16816.F32 R60, R16.reuse, R20, R60 ;  /* 0x00000014103c723c */ /* 0x042ff0000000183c */
[----:B------:R-:W-:Y:S01]  /*c780*/  HMMA.16816.F32 R64, R16, R22, R64 ;  /* 0x000000161040723c */ /* 0x000fe20000001840 */
[----:B------:R-:W-:-:S07]  /*c790*/  @P0 BRA `(.L_x_53) ;  /* 0xffffd4a000000947 */ /* 0x000fce000383ffff */
.L_x_50:
[----:B------:R-:W-:-:S13]  /*c7a0*/  ISETP.GE.AND P0, PT, R168, R215, PT ;  /* 0x000000d7a800720c */ /* 0x000fda0003f06270 */
[----:B------:R-:W-:Y:S05]  /*c7b0*/  @!P0 BRA `(.L_x_54) ;  /* 0x00003f0000008947 */ /* 0x000fea0003800000 */
[----:B------:R-:W-:Y:S01]  /*c7c0*/  SHF.R.S32.HI R4, RZ, 0x1f, R231 ;  /* 0x0000001fff047819 */ /* 0x000fe200000114e7 */
[----:B------:R-:W-:Y:S01]  /*c7d0*/  IMAD.MOV.U32 R2, RZ, RZ, R12 ;  /* 0x000000ffff027224 */ /* 0x000fe200078e000c */
[C---:B------:R-:W-:Y:S01]  /*c7e0*/  SHF.L.U64.HI R233, R230.reuse, 0x1, R233 ;  /* 0x00000001e6e97819 */ /* 0x040fe200000102e9 */
[----:B------:R-:W-:Y:S01]  /*c7f0*/  IMAD.MOV.U32 R3, RZ, RZ, R0 ;  /* 0x000000ffff037224 */ /* 0x000fe200078e0000 */
[C---:B------:R-:W-:Y:S01]  /*c800*/  SHF.L.U64.HI R169, R231.reuse, 0x1, R4 ;  /* 0x00000001e7a97819 */ /* 0x040fe20000010204 */
[----:B------:R-:W-:Y:S01]  /*c810*/  IMAD.SHL.U32 R230, R230, 0x2, RZ ;  /* 0x00000002e6e67824 */ /* 0x000fe200078e00ff */
[----:B------:R-:W-:Y:S02]  /*c820*/  SHF.L.U32 R231, R231, 0x1, RZ ;  /* 0x00000001e7e77819 */ /* 0x000fe400000006ff */
.L_x_64:
[----:B------:R-:W-:Y:S04]  /*c830*/  DEPBAR.LE SB0, 0x0 ;  /* 0x000080000000791a */ /* 0x000fe80000000000 */
[----:B------:R-:W-:Y:S01]  /*c840*/  BAR.SYNC.DEFER_BLOCKING 0x0 ;  /* 0x0000000000007b1d */ /* 0x000fe20000010000 */
[----:B------:R-:W-:Y:S01]  /*c850*/  IMAD.WIDE.U32 R44, R217, c[0x0][0x208], RZ ;  /* 0x00008200d92c7a25 */ /* 0x000fe200078e00ff */
[----:B------:R-:W-:Y:S02]  /*c860*/  SHF.R.S32.HI R0, RZ, 0x1f, R217 ;  /* 0x0000001fff007819 */ /* 0x000fe400000114d9 */
[----:B------:R-:W-:Y:S03]  /*c870*/  SHF.R.S32.HI R129, RZ, 0x1f, R216 ;  /* 0x0000001fff817819 */ /* 0x000fe600000114d8 */
[----:B------:R-:W-:Y:S02]  /*c880*/  IMAD R0, R0, c[0x0][0x208], RZ ;  /* 0x0000820000007a24 */ /* 0x000fe400078e02ff */
[----:B------:R-:W-:Y:S04]  /*c890*/  IMAD R129, R129, c[0x0][0x218], RZ ;  /* 0x0000860081817a24 */ /* 0x000fe800078e02ff */
[C---:B------:R-:W-:Y:S01]  /*c8a0*/  IMAD R129, R216.reuse, c[0x0][0x21c], R129 ;  /* 0x00008700d8817a24 */ /* 0x040fe200078e0281 */
[----:B------:R-:W1:Y:S05]  /*c8b0*/  LDSM.16.M88.4 R8, [R214+0x8100] ;  /* 0x00810000d608783b */ /* 0x000e6a0000000200 */
[----:B------:R-:W2:Y:S05]  /*c8c0*/  LDSM.16.M88.4 R16, [R214+0x8900] ;  /* 0x00890000d610783b */ /* 0x000eaa0000000200 */
[----:B------:R-:W3:Y:S05]  /*c8d0*/  LDSM.16.M88.4 R24, [R214+0x9100] ;  /* 0x00910000d618783b */ /* 0x000eea0000000200 */
[----:B------:R-:W4:Y:S05]  /*c8e0*/  LDSM.16.M88.4 R32, [R214+0x9900] ;  /* 0x00990000d620783b */ /* 0x000f2a0000000200 */
[----:B------:R-:W5:Y:S05]  /*c8f0*/  LDSM.16.M88.4 R40, [R214+0xa100] ;  /* 0x00a10000d628783b */ /* 0x000f6a0000000200 */
[----:B------:R-:W3:Y:S05]  /*c900*/  LDSM.16.M88.4 R48, [R214+0xa900] ;  /* 0x00a90000d630783b */ /* 0x000eea0000000200 */
[----:B------:R-:W3:Y:S05]  /*c910*/  LDSM.16.M88.4 R116, [R213] ;  /* 0x00000000d574783b */ /* 0x000eea0000000200 */
[----:B------:R-:W-:Y:S01]  /*c920*/  LDSM.16.M88.4 R120, [R207] ;  /* 0x00000000cf78783b */ /* 0x000fe20000000200 */
[C---:B-1----:R-:W-:Y:S04]  /*c930*/  HMMA.16816.F32 R4, R124.reuse, R8, RZ ;  /* 0x000000087c04723c */ /* 0x042fe800000018ff */
[----:B------:R-:W-:Y:S04]  /*c940*/  LDSM.16.M88.4 R136, [R203] ;  /* 0x00000000cb88783b */ /* 0x000fe80000000200 */
[C---:B------:R-:W-:Y:S08]  /*c950*/  HMMA.16816.F32 R8, R124.reuse, R10, RZ ;  /* 0x0000000a7c08723c */ /* 0x040ff000000018ff */
[C---:B--2---:R-:W-:Y:S08]  /*c960*/  HMMA.16816.F32 R12, R124.reuse, R16, RZ ;  /* 0x000000107c0c723c */ /* 0x044ff000000018ff */
[C---:B------:R-:W-:Y:S08]  /*c970*/  HMMA.16816.F32 R16, R124.reuse, R18, RZ ;  /* 0x000000127c10723c */ /* 0x040ff000000018ff */
[C---:B---3--:R-:W-:Y:S08]  /*c980*/  HMMA.16816.F32 R20, R124.reuse, R24, RZ ;  /* 0x000000187c14723c */ /* 0x048ff000000018ff */
[C---:B------:R-:W-:Y:S08]  /*c990*/  HMMA.16816.F32 R24, R124.reuse, R26, RZ ;  /* 0x0000001a7c18723c */ /* 0x040ff000000018ff */
[C---:B----4-:R-:W-:Y:S07]  /*c9a0*/  HMMA.16816.F32 R28, R124.reuse, R32, RZ ;  /* 0x000000207c1c723c */ /* 0x050fee00000018ff */
[----:B------:R-:W-:Y:S05]  /*c9b0*/  IMAD R33, R217, c[0x0][0x20c], R0 ;  /* 0x00008300d9217a24 */ /* 0x000fea00078e0200 */
[----:B------:R-:W-:Y:S02]  /*c9c0*/  IMAD.IADD R45, R45, 0x1, R33 ;  /* 0x000000012d2d7824 */ /* 0x000fe400078e0221 */
[C---:B------:R-:W-:Y:S02]  /*c9d0*/  HMMA.16816.F32 R32, R124.reuse, R34, RZ ;  /* 0x000000227c20723c */ /* 0x040fe400000018ff */
[----:B------:R-:W-:Y:S05]  /*c9e0*/  IMAD.WIDE.U32 R44, R216, c[0x0][0x218], R44 ;  /* 0x00008600d82c7a25 */ /* 0x000fea00078e002c */
[----:B------:R-:W-:Y:S01]  /*c9f0*/  IADD3 R0, P0, R44, UR20, RZ ;  /* 0x000000142c007c10 */ /* 0x000fe2000ff1e0ff */
[C---:B-----5:R-:W-:Y:S04]  /*ca00*/  HMMA.16816.F32 R36, R124.reuse, R40, RZ ;  /* 0x000000287c24723c */ /* 0x060fe800000018ff */
[----:B------:R-:W-:Y:S02]  /*ca10*/  IADD3.X R129, R45, UR16, R129, P0, !PT ;  /* 0x000000102d817c10 */ /* 0x000fe400087fe481 */
[C---:B------:R-:W-:Y:S02]  /*ca20*/  LEA R149, P0, R0.reuse, c[0x0][0x1f8], 0x1 ;  /* 0x00007e0000957a11 */ /* 0x040fe400078008ff */
[C---:B------:R-:W-:Y:S03]  /*ca30*/  HMMA.16816.F32 R40, R124.reuse, R42, RZ ;  /* 0x0000002a7c28723c */ /* 0x040fe600000018ff */
[----:B------:R-:W1:Y:S01]  /*ca40*/  SHFL.IDX PT, R132, R149, RZ, 0x181f ;  /* 0x00181fff95847589 */ /* 0x000e6200000e0000 */
[----:B------:R-:W-:Y:S04]  /*ca50*/  LEA.HI.X R143, R0, c[0x0][0x1fc], R129, 0x1, P0 ;  /* 0x00007f00008f7a11 */ /* 0x000fe800000f0c81 */
[C---:B------:R-:W-:Y:S01]  /*ca60*/  HMMA.16816.F32 R44, R124.reuse, R48, RZ ;  /* 0x000000307c2c723c */ /* 0x040fe200000018ff */
[----:B------:R-:W-:Y:S05]  /*ca70*/  LDSM.16.M88.4 R128, [R206] ;  /* 0x00000000ce80783b */ /* 0x000fea0000000200 */
[----:B------:R-:W-:Y:S02]  /*ca80*/  SHFL.IDX PT, R142, R149, 0x1, 0x181f ;  /* 0x00381f00958e7f89 */ /* 0x000fe400000e0000 */
[----:B------:R-:W-:Y:S03]  /*ca90*/  HMMA.16816.F32 R48, R124, R50, RZ ;  /* 0x000000327c30723c */ /* 0x000fe600000018ff */
[----:B------:R-:W-:Y:S05]  /*caa0*/  SHFL.IDX PT, R141, R149, 0x2, 0x181f ;  /* 0x00581f00958d7f89 */ /* 0x000fea00000e0000 */
[C---:B------:R-:W-:Y:S01]  /*cab0*/  HMMA.16816.F32 R4, R144.reuse, R116, R4 ;  /* 0x000000749004723c */ /* 0x040fe20000001804 */
[----:B------:R-:W2:Y:S04]  /*cac0*/  SHFL.IDX PT, R140, R143, RZ, 0x181f ;  /* 0x00181fff8f8c7589 */ /* 0x000ea800000e0000 */
[CC--:B-1----:R-:W-:Y:S01]  /*cad0*/  IADD3 R150, P2, R132.reuse, R231.reuse, RZ ;  /* 0x000000e784967210 */ /* 0x0c2fe20007f5e0ff */
[----:B------:R-:W-:Y:S02]  /*cae0*/  SHFL.IDX PT, R148, R143, 0x2, 0x181f ;  /* 0x00581f008f947f89 */ /* 0x000fe400000e0000 */
[C---:B------:R-:W-:Y:S03]  /*caf0*/  HMMA.16816.F32 R8, R144.reuse, R118, R8 ;  /* 0x000000769008723c */ /* 0x040fe60000001808 */
[----:B------:R-:W1:Y:S05]  /*cb00*/  SHFL.IDX PT, R0, R143, 0x1, 0x181f ;  /* 0x00381f008f007f89 */ /* 0x000e6a00000e0000 */
[C---:B------:R-:W-:Y:S01]  /*cb10*/  HMMA.16816.F32 R12, R144.reuse, R120, R12 ;  /* 0x00000078900c723c */ /* 0x040fe2000000180c */
[----:B------:R-:W3:Y:S06]  /*cb20*/  LDSM.16.M88.4 R116, [R205] ;  /* 0x00000000cd74783b */ /* 0x000eec0000000200 */
[-C--:B------:R-:W-:Y:S01]  /*cb30*/  IADD3 R120, P0, R132, R230.reuse, RZ ;  /* 0x000000e684787210 */ /* 0x080fe20007f1e0ff */
[C---:B------:R-:W-:Y:S01]  /*cb40*/  HMMA.16816.F32 R16, R144.reuse, R122, R16 ;  /* 0x0000007a9010723c */ /* 0x040fe20000001810 */
[----:B------:R-:W4:Y:S03]  /*cb50*/  LDSM.16.M88.4 R132, [R204] ;  /* 0x00000000cc84783b */ /* 0x000f260000000200 */
[C---:B--2---:R-:W-:Y:S02]  /*cb60*/  IMAD.X R151, R140.reuse, 0x1, R169, P2 ;  /* 0x000000018c977824 */ /* 0x044fe400010e06a9 */
[----:B------:R-:W-:Y:S01]  /*cb70*/  IMAD.X R121, R140, 0x1, R233, P0 ;  /* 0x000000018c797824 */ /* 0x000fe200000e06e9 */
[CC--:B------:R-:W-:Y:S01]  /*cb80*/  IADD3 R154, P0, R142.reuse, R231.reuse, RZ ;  /* 0x000000e78e9a7210 */ /* 0x0c0fe20007f1e0ff */
[C---:B------:R-:W-:Y:S01]  /*cb90*/  HMMA.16816.F32 R20, R144.reuse, R128, R20 ;  /* 0x000000809014723c */ /* 0x040fe20000001814 */
[----:B------:R-:W-:Y:S01]  /*cba0*/  @!PT LDS RZ, [RZ] ;  /* 0x00000000fffff984 */ /* 0x000fe20000000800 */
[----:B------:R-:W-:Y:S01]  /*cbb0*/  @!PT LDS RZ, [RZ] ;  /* 0x00000000fffff984 */ /* 0x000fe20000000800 */
[----:B------:R-:W-:Y:S01]  /*cbc0*/  @!PT LDS RZ, [RZ] ;  /* 0x00000000fffff984 */ /* 0x000fe20000000800 */
[----:B------:R2:W-:Y:S03]  /*cbd0*/  LDGSTS.E.BYPASS.LTC128B.128 [R226], [R150.64], !P5 ;  /* 0x0000000096e27fae */ /* 0x0005e6000e901d4e */
[-C--:B------:R-:W-:Y:S01]  /*cbe0*/  IADD3 R142, P6, R142, R230.reuse, RZ ;  /* 0x000000e68e8e7210 */ /* 0x080fe20007fde0ff */
[C---:B-1----:R-:W-:Y:S01]  /*cbf0*/  IMAD.X R155, R0.reuse, 0x1, R169, P0 ;  /* 0x00000001009b7824 */ /* 0x042fe200000e06a9 */
[----:B------:R1:W-:Y:S01]  /*cc00*/  LDGSTS.E.BYPASS.LTC128B.128 [R225], [R120.64], !P4 ;  /* 0x0000000078e17fae */ /* 0x0003e2000e101d4e */
[C---:B------:R-:W-:Y:S01]  /*cc10*/  IADD3 R140, P2, R141.reuse, R231, RZ ;  /* 0x000000e78d8c7210 */ /* 0x040fe20007f5e0ff */
[C---:B------:R-:W-:Y:S03]  /*cc20*/  HMMA.16816.F32 R24, R144.reuse, R130, R24 ;  /* 0x000000829018723c */ /* 0x040fe60000001818 */
[----:B------:R5:W-:Y:S01]  /*cc30*/  LDGSTS.E.BYPASS.LTC128B.128 [R224], [R154.64], !P5 ;  /* 0x000000009ae07fae */ /* 0x000be2000e901d4e */
[----:B------:R-:W-:Y:S01]  /*cc40*/  IMAD.X R143, R0, 0x1, R233, P6 ;  /* 0x00000001008f7824 */ /* 0x000fe200030e06e9 */
[----:B------:R-:W-:Y:S01]  /*cc50*/  IADD3 R152, P0, R141, R230, RZ ;  /* 0x000000e68d987210 */ /* 0x000fe20007f1e0ff */
[C---:B------:R-:W-:Y:S03]  /*cc60*/  IMAD.X R141, R148.reuse, 0x1, R169, P2 ;  /* 0x00000001948d7824 */ /* 0x040fe600010e06a9 */
[----:B------:R2:W-:Y:S03]  /*cc70*/  LDGSTS.E.BYPASS.LTC128B.128 [R223], [R142.64], !P4 ;  /* 0x000000008edf7fae */ /* 0x0005e6000e101d4e */
[----:B------:R-:W-:Y:S01]  /*cc80*/  IMAD.X R153, R148, 0x1, R233, P0 ;  /* 0x0000000194997824 */ /* 0x000fe200000e06e9 */
[----:B------:R-:W-:Y:S01]  /*cc90*/  ISETP.GT.AND P0, PT, R168, R215, PT ;  /* 0x000000d7a800720c */ /* 0x000fe20003f04270 */
[----:B------:R2:W-:Y:S01]  /*cca0*/  LDGSTS.E.BYPASS.LTC128B.128 [R226+0x2000], [R140.64], !P5 ;  /* 0x020000008ce27fae */ /* 0x0005e2000e901d4e */
[C---:B---3--:R-:W-:Y:S04]  /*ccb0*/  HMMA.16816.F32 R28, R144.reuse, R116, R28 ;  /* 0x00000074901c723c */ /* 0x048fe8000000181c */
[----:B------:R5:W-:Y:S05]  /*ccc0*/  LDGSTS.E.BYPASS.LTC128B.128 [R226+0x5000], [R152.64], !P4 ;  /* 0x0500000098e27fae */ /* 0x000bea000e101d4e */
[----:B------:R-:W-:Y:S01]  /*ccd0*/  LDSM.16.M88.4 R128, [R211+0x8900] ;  /* 0x00890000d380783b */ /* 0x000fe20000000200 */
[C---:B------:R-:W-:Y:S04]  /*cce0*/  HMMA.16816.F32 R32, R144.reuse, R118, R32 ;  /* 0x000000769020723c */ /* 0x040fe80000001820 */
[----:B-1----:R-:W1:Y:S04]  /*ccf0*/  LDSM.16.M88.4 R120, [R211+0x8100] ;  /* 0x00810000d378783b */ /* 0x002e680000000200 */
[C---:B----4-:R-:W-:Y:S01]  /*cd00*/  HMMA.16816.F32 R36, R144.reuse, R132, R36 ;  /* 0x000000849024723c */ /* 0x050fe20000001824 */
[----:B------:R-:W0:Y:S05]  /*cd10*/  LDGDEPBAR ;  /* 0x00000000000079af */ /* 0x000e2a0000000000 */
[----:B------:R-:W3:Y:S02]  /*cd20*/  LDSM.16.M88.4 R116, [R211+0x9100] ;  /* 0x00910000d374783b */ /* 0x000ee40000000200 */
[C---:B------:R-:W-:Y:S03]  /*cd30*/  HMMA.16816.F32 R40, R144.reuse, R134, R40 ;  /* 0x000000869028723c */ /* 0x040fe60000001828 */
[----:B------:R-:W4:Y:S05]  /*cd40*/  LDSM.16.M88.4 R132, [R211+0x9900] ;  /* 0x00990000d384783b */ /* 0x000f2a0000000200 */
[C---:B------:R-:W-:Y:S01]  /*cd50*/  HMMA.16816.F32 R44, R144.reuse, R136, R44 ;  /* 0x00000088902c723c */ /* 0x040fe2000000182c */
[----:B--2---:R-:W2:Y:S05]  /*cd60*/  LDSM.16.M88.4 R140, [R211+0xa100] ;  /* 0x00a10000d38c783b */ /* 0x004eaa0000000200 */
[----:B------:R-:W2:Y:S02]  /*cd70*/  LDSM.16.M88.4 R148, [R211+0xa900] ;  /* 0x00a90000d394783b */ /* 0x000ea40000000200 */
[----:B------:R-:W-:Y:S03]  /*cd80*/  HMMA.16816.F32 R48, R144, R138, R48 ;  /* 0x0000008a9030723c */ /* 0x000fe60000001830 */
[----:B------:R-:W2:Y:S05]  /*cd90*/  LDSM.16.M88.4 R136, [R202] ;  /* 0x00000000ca88783b */ /* 0x000eaa0000000200 */
[----:B-----5:R-:W-:Y:S01]  /*cda0*/  LDSM.16.M88.4 R152, [R202+0x1000] ;  /* 0x00100000ca98783b */ /* 0x020fe20000000200 */
[C---:B-1----:R-:W-:Y:S04]  /*cdb0*/  HMMA.16816.F32 R4, R172.reuse, R120, R4 ;  /* 0x00000078ac04723c */ /* 0x042fe80000001804 */
[----:B------:R-:W-:Y:S05]  /*cdc0*/  LDSM.16.M88.4 R156, [R202+0x1800] ;  /* 0x00180000ca9c783b */ /* 0x000fea0000000200 */
[----:B------:R-:W-:Y:S01]  /*cdd0*/  LDSM.16.M88.4 R160, [R202+0x2000] ;  /* 0x00200000caa0783b */ /* 0x000fe20000000200 */
[C---:B------:R-:W-:Y:S04]  /*cde0*/  HMMA.16816.F32 R8, R172.reuse, R122, R8 ;  /* 0x0000007aac08723c */ /* 0x040fe80000001808 */
[----:B------:R-:W1:Y:S04]  /*cdf0*/  LDSM.16.M88.4 R120, [R202+0x800] ;  /* 0x00080000ca78783b */ /* 0x000e680000000200 */
[C---:B------:R-:W-:Y:S01]  /*ce00*/  HMMA.16816.F32 R12, R172.reuse, R128, R12 ;  /* 0x00000080ac0c723c */ /* 0x040fe2000000180c */
[----:B------:R-:W-:Y:S07]  /*ce10*/  LDSM.16.M88.4 R164, [R202+0x5000] ;  /* 0x00500000caa4783b */ /* 0x000fee0000000200 */
        /* <DEDUP_REMOVED lines=8> */
[C---:B--2---:R-:W-:Y:S08]  /*cea0*/  HMMA.16816.F32 R36, R172.reuse, R140, R36 ;  /* 0x0000008cac24723c */ /* 0x044ff00000001824 */
[C---:B------:R-:W-:Y:S01]  /*ceb0*/  HMMA.16816.F32 R40, R172.reuse, R142, R40 ;  /* 0x0000008eac28723c */ /* 0x040fe20000001828 */
[----:B------:R-:W2:Y:S07]  /*cec0*/  LDSM.16.M88.4 R140, [R214+0xc100] ;  /* 0x00c10000d68c783b */ /* 0x000eae0000000200 */
[C---:B------:R-:W-:Y:S08]  /*ced0*/  HMMA.16816.F32 R44, R172.reuse, R148, R44 ;  /* 0x00000094ac2c723c */ /* 0x040ff0000000182c */
[----:B------:R-:W-:Y:S01]  /*cee0*/  HMMA.16816.F32 R48, R172, R150, R48 ;  /* 0x00000096ac30723c */ /* 0x000fe20000001830 */
[----:B------:R-:W5:Y:S07]  /*cef0*/  LDSM.16.M88.4 R148, [R214+0xc900] ;  /* 0x00c90000d694783b */ /* 0x000f6e0000000200 */
[C---:B------:R-:W-:Y:S08]  /*cf00*/  HMMA.16816.F32 R4, R176.reuse, R136, R4 ;  /* 0x00000088b004723c */ /* 0x040ff00000001804 */
[C---:B------:R-:W-:Y:S01]  /*cf10*/  HMMA.16816.F32 R8, R176.reuse, R138, R8 ;  /* 0x0000008ab008723c */ /* 0x040fe20000001808 */
[----:B------:R-:W-:Y:S07]  /*cf20*/  LDSM.16.M88.4 R136, [R214+0xd900] ;  /* 0x00d90000d688783b */ /* 0x000fee0000000200 */
[C---:B-1----:R-:W-:Y:S08]  /*cf30*/  HMMA.16816.F32 R12, R176.reuse, R120, R12 ;  /* 0x00000078b00c723c */ /* 0x042ff0000000180c */
[C---:B------:R-:W-:Y:S01]  /*cf40*/  HMMA.16816.F32 R16, R176.reuse, R122, R16 ;  /* 0x0000007ab010723c */ /* 0x040fe20000001810 */
[----:B------:R-:W1:Y:S07]  /*cf50*/  LDSM.16.M88.4 R120, [R214+0xd100] ;  /* 0x00d10000d678783b */ /* 0x000e6e0000000200 */
        /* <DEDUP_REMOVED lines=8> */
[----:B------:R-:W1:Y:S07]  /*cfe0*/  LDSM.16.M88.4 R160, [R199] ;  /* 0x00000000c7a0783b */ /* 0x000e6e0000000200 */
[C---:B---3--:R-:W-:Y:S08]  /*cff0*/  HMMA.16816.F32 R44, R176.reuse, R116, R44 ;  /* 0x00000074b02c723c */ /* 0x048ff0000000182c */
[----:B------:R-:W-:Y:S01]  /*d000*/  HMMA.16816.F32 R48, R176, R118, R48 ;  /* 0x00000076b030723c */ /* 0x000fe20000001830 */
[----:B------:R-:W3:Y:S07]  /*d010*/  LDSM.16.M88.4 R116, [R198] ;  /* 0x00000000c674783b */ /* 0x000eee0000000200 */
[C---:B------:R-:W-:Y:S08]  /*d020*/  HMMA.16816.F32 R4, R180.reuse, R128, R4 ;  /* 0x00000080b404723c */ /* 0x040ff00000001804 */
[C---:B------:R-:W-:Y:S01]  /*d030*/  HMMA.16816.F32 R8, R180.reuse, R130, R8 ;  /* 0x00000082b408723c */ /* 0x040fe20000001808 */
[----:B------:R-:W1:Y:S07]  /*d040*/  LDSM.16.M88.4 R128, [R197] ;  /* 0x00000000c580783b */ /* 0x000e6e0000000200 */
[C---:B----4-:R-:W-:Y:S08]  /*d050*/  HMMA.16816.F32 R12, R180.reuse, R132, R12 ;  /* 0x00000084b40c723c */ /* 0x050ff0000000180c */
[C---:B------:R-:W-:Y:S01]  /*d060*/  HMMA.16816.F32 R16, R180.reuse, R134, R16 ;  /* 0x00000086b410723c */ /* 0x040fe20000001810 */
[----:B------:R-:W4:Y:S07]  /*d070*/  LDSM.16.M88.4 R132, [R196] ;  /* 0x00000000c484783b */ /* 0x000f2e0000000200 */
[C---:B--2---:R-:W-:Y:S08]  /*d080*/  HMMA.16816.F32 R20, R180.reuse, R140, R20 ;  /* 0x0000008cb414723c */ /* 0x044ff00000001814 */
[C---:B------:R-:W-:Y:S01]  /*d090*/  HMMA.16816.F32 R24, R180.reuse, R142, R24 ;  /* 0x0000008eb418723c */ /* 0x040fe20000001818 */
[----:B------:R-:W2:Y:S07]  /*d0a0*/  LDSM.16.M88.4 R140, [R211+0xb100] ;  /* 0x00b10000d38c783b */ /* 0x000eae0000000200 */
[C---:B-----5:R-:W-:Y:S08]  /*d0b0*/  HMMA.16816.F32 R28, R180.reuse, R148, R28 ;  /* 0x00000094b41c723c */ /* 0x060ff0000000181c */
[C---:B------:R-:W-:Y:S01]  /*d0c0*/  HMMA.16816.F32 R32, R180.reuse, R150, R32 ;  /* 0x00000096b420723c */ /* 0x040fe20000001820 */
[----:B------:R-:W-:Y:S07]  /*d0d0*/  LDSM.16.M88.4 R148, [R211+0xc900] ;  /* 0x00c90000d394783b */ /* 0x000fee0000000200 */
[C---:B-1----:R-:W-:Y:S08]  /*d0e0*/  HMMA.16816.F32 R36, R180.reuse, R120, R36 ;  /* 0x00000078b424723c */ /* 0x042ff00000001824 */
[C---:B------:R-:W-:Y:S01]  /*d0f0*/  HMMA.16816.F32 R40, R180.reuse, R122, R40 ;  /* 0x0000007ab428723c */ /* 0x040fe20000001828 */
[----:B------:R-:W1:Y:S07]  /*d100*/  LDSM.16.M88.4 R120, [R211+0xb900] ;  /* 0x00b90000d378783b */ /* 0x000e6e0000000200 */
[C---:B------:R-:W-:Y:S08]  /*d110*/  HMMA.16816.F32 R44, R180.reuse, R136, R44 ;  /* 0x00000088b42c723c */ /* 0x040ff0000000182c */
[----:B------:R-:W-:Y:S01]  /*d120*/  HMMA.16816.F32 R48, R180, R138, R48 ;  /* 0x0000008ab430723c */ /* 0x000fe20000001830 */
        /* <DEDUP_REMOVED lines=13> */
[C---:B------:R-:W-:Y:S08]  /*d200*/  HMMA.16816.F32 R36, R184.reuse, R128, R36 ;  /* 0x00000080b824723c */ /* 0x040ff00000001824 */
[C---:B------:R-:W-:Y:S01]  /*d210*/  HMMA.16816.F32 R40, R184.reuse, R130, R40 ;  /* 0x00000082b828723c */ /* 0x040fe20000001828 */
[----:B------:R-:W3:Y:S07]  /*d220*/  LDSM.16.M88.4 R128, [R202+0x3800] ;  /* 0x00380000ca80783b */ /* 0x000eee0000000200 */
[C---:B----4-:R-:W-:Y:S08]  /*d230*/  HMMA.16816.F32 R44, R184.reuse, R132, R44 ;  /* 0x00000084b82c723c */ /* 0x050ff0000000182c */
[----:B------:R-:W-:Y:S01]  /*d240*/  HMMA.16816.F32 R48, R184, R134, R48 ;  /* 0x00000086b830723c */ /* 0x000fe20000001830 */
[----:B------:R-:W4:Y:S07]  /*d250*/  LDSM.16.M88.4 R132, [R202+0x4000] ;  /* 0x00400000ca84783b */ /* 0x000f2e0000000200 */
[C---:B--2---:R-:W-:Y:S08]  /*d260*/  HMMA.16816.F32 R4, R188.reuse, R140, R4 ;  /* 0x0000008cbc04723c */ /* 0x044ff00000001804 */
[C---:B------:R-:W-:Y:S01]  /*d270*/  HMMA.16816.F32 R8, R188.reuse, R142, R8 ;  /* 0x0000008ebc08723c */ /* 0x040fe20000001808 */
[----:B------:R-:W2:Y:S01]  /*d280*/  LDSM.16.M88.4 R140, [R202+0x5800] ;  /* 0x00580000ca8c783b */ /* 0x000ea20000000200 */
[----:B------:R-:W-:Y:S04]  /*d290*/  DEPBAR.LE SB0, 0x0 ;  /* 0x000080000000791a */ /* 0x000fe80000000000 */
[----:B------:R-:W-:Y:S02]  /*d2a0*/  BAR.SYNC.DEFER_BLOCKING 0x0 ;  /* 0x0000000000007b1d */ /* 0x000fe40000010000 */
[C---:B-1----:R-:W-:Y:S08]  /*d2b0*/  HMMA.16816.F32 R12, R188.reuse, R120, R12 ;  /* 0x00000078bc0c723c */ /* 0x042ff0000000180c */
[C---:B------:R-:W-:Y:S08]  /*d2c0*/  HMMA.16816.F32 R16, R188.reuse, R122, R16 ;  /* 0x0000007abc10723c */ /* 0x040ff00000001810 */
[C---:B-----5:R-:W-:Y:S08]  /*d2d0*/  HMMA.16816.F32 R20, R188.reuse, R136, R20 ;  /* 0x00000088bc14723c */ /* 0x060ff00000001814 */
        /* <DEDUP_REMOVED lines=9> */
[C---:B------:R-:W-:Y:S08]  /*d370*/  HMMA.16816.F32 R12, R192.reuse, R128, R12 ;  /* 0x00000080c00c723c */ /* 0x040ff0000000180c */
[C---:B------:R-:W-:Y:S08]  /*d380*/  HMMA.16816.F32 R16, R192.reuse, R130, R16 ;  /* 0x00000082c010723c */ /* 0x040ff00000001810 */
[C---:B----4-:R-:W-:Y:S08]  /*d390*/  HMMA.16816.F32 R20, R192.reuse, R132, R20 ;  /* 0x00000084c014723c */ /* 0x050ff00000001814 */
[C---:B------:R-:W-:Y:S08]  /*d3a0*/  HMMA.16816.F32 R24, R192.reuse, R134, R24 ;  /* 0x00000086c018723c */ /* 0x040ff00000001818 */
[C---:B------:R-:W-:Y:S08]  /*d3b0*/  HMMA.16816.F32 R28, R192.reuse, R160, R28 ;  /* 0x000000a0c01c723c */ /* 0x040ff0000000181c */
[C---:B------:R-:W-:Y:S08]  /*d3c0*/  HMMA.16816.F32 R32, R192.reuse, R162, R32 ;  /* 0x000000a2c020723c */ /* 0x040ff00000001820 */
[C---:B------:R-:W-:Y:S08]  /*d3d0*/  HMMA.16816.F32 R36, R192.reuse, R164, R36 ;  /* 0x000000a4c024723c */ /* 0x040ff00000001824 */
[C---:B------:R-:W-:Y:S08]  /*d3e0*/  HMMA.16816.F32 R40, R192.reuse, R166, R40 ;  /* 0x000000a6c028723c */ /* 0x040ff00000001828 */
[C---:B--2---:R-:W-:Y:S08]  /*d3f0*/  HMMA.16816.F32 R44, R192.reuse, R140, R44 ;  /* 0x0000008cc02c723c */ /* 0x044ff0000000182c */
        /* <DEDUP_REMOVED lines=32> */
[----:B------:R-:W5:Y:S04]  /*d600*/  SHFL.IDX PT, R0, R134, 0x2, 0x181f ;  /* 0x00581f0086007f89 */ /* 0x000f6800000e0000 */
[----:B------:R-:W5:Y:S01]  /*d610*/  SHFL.IDX PT, R116, R136, 0x2, 0x181f ;  /* 0x00581f0088747f89 */ /* 0x000f6200000e0000 */
[C---:B-1----:R-:W-:Y:S02]  /*d620*/  IADD3 R122, P0, R119.reuse, R231, RZ ;  /* 0x000000e7777a7210 */ /* 0x042fe40007f1e0ff */
[-C--:B------:R-:W-:Y:S03]  /*d630*/  IADD3 R128, P2, R119, R230.reuse, RZ ;  /* 0x000000e677807210 */ /* 0x080fe60007f5e0ff */
[C-C-:B--2---:R-:W-:Y:S01]  /*d640*/  IMAD.X R123, R120.reuse, 0x1, R169.reuse, P0 ;  /* 0x00000001787b7824 */ /* 0x144fe200000e06a9 */
[----:B------:R-:W-:Y:S02]  /*d650*/  IADD3.X R129, R120, R233, RZ, P2, !PT ;  /* 0x000000e978817210 */ /* 0x000fe400017fe4ff */
[CC--:B---3--:R-:W-:Y:S02]  /*d660*/  IADD3 R130, P0, R117.reuse, R231.reuse, RZ ;  /* 0x000000e775827210 */ /* 0x0c8fe40007f1e0ff */
[----:B------:R1:W-:Y:S01]  /*d670*/  LDGSTS.E.BYPASS.LTC128B.128 [R218+0x8100], [R122.64], !P5 ;  /* 0x081000007ada7fae */ /* 0x0003e2000e901d4e */
[-C--:B------:R-:W-:Y:S02]  /*d680*/  IADD3 R132, P6, R117, R230.reuse, RZ ;  /* 0x000000e675847210 */ /* 0x080fe40007fde0ff */
[----:B----4-:R-:W-:Y:S01]  /*d690*/  IMAD.X R131, R118, 0x1, R169, P0 ;  /* 0x0000000176837824 */ /* 0x010fe200000e06a9 */
[----:B------:R1:W-:Y:S01]  /*d6a0*/  LDGSTS.E.BYPASS.LTC128B.128 [R218+0xb100], [R128.64], !P4 ;  /* 0x0b10000080da7fae */ /* 0x0003e2000e101d4e */
[----:B-----5:R-:W-:Y:S01]  /*d6b0*/  IADD3 R120, P2, R0, R231, RZ ;  /* 0x000000e700787210 */ /* 0x020fe20007f5e0ff */
[--C-:B------:R-:W-:Y:S02]  /*d6c0*/  IMAD.X R133, R118, 0x1, R233.reuse, P6 ;  /* 0x0000000176857824 */ /* 0x100fe400030e06e9 */
[----:B------:R1:W-:Y:S01]  /*d6d0*/  LDGSTS.E.BYPASS.LTC128B.128 [R218+0x9100], [R130.64], !P5 ;  /* 0x0910000082da7fae */ /* 0x0003e2000e901d4e */
[----:B------:R-:W-:Y:S02]  /*d6e0*/  IADD3 R134, P0, R0, R230, RZ ;  /* 0x000000e600867210 */ /* 0x000fe40007f1e0ff */
[C---:B------:R-:W-:Y:S01]  /*d6f0*/  IADD3.X R121, R116.reuse, R169, RZ, P2, !PT ;  /* 0x000000a974797210 */ /* 0x040fe200017fe4ff */
[----:B------:R1:W-:Y:S02]  /*d700*/  LDGSTS.E.BYPASS.LTC128B.128 [R218+0xc100], [R132.64], !P4 ;  /* 0x0c10000084da7fae */ /* 0x0003e4000e101d4e */
[----:B------:R-:W-:Y:S02]  /*d710*/  IMAD.X R135, R116, 0x1, R233, P0 ;  /* 0x0000000174877824 */ /* 0x000fe400000e06e9 */
[----:B------:R1:W-:Y:S04]  /*d720*/  LDGSTS.E.BYPASS.LTC128B.128 [R218+0xa100], [R120.64], !P5 ;  /* 0x0a10000078da7fae */ /* 0x0003e8000e901d4e */
[----:B------:R1:W-:Y:S02]  /*d730*/  LDGSTS.E.BYPASS.LTC128B.128 [R218+0xd100], [R134.64], !P4 ;  /* 0x0d10000086da7fae */ /* 0x0003e4000e101d4e */
.L_x_55:
[----:B-1----:R-:W-:Y:S01]  /*d740*/  IMAD.MOV.U32 R129, RZ, RZ, R221 ;  /* 0x000000ffff817224 */ /* 0x002fe200078e00dd */
[----:B------:R-:W-:Y:S01]  /*d750*/  PLOP3.LUT P2, PT, PT, PT, UP2, 0x80, 0x0 ;  /* 0x000000000000781c */ /* 0x000fe20003f4f028 */
[----:B------:R-:W0:Y:S01]  /*d760*/  LDGDEPBAR ;  /* 0x00000000000079af */ /* 0x000e220000000000 */
[----:B------:R-:W-:Y:S01]  /*d770*/  PLOP3.LUT P0, PT, PT, PT, UP2, 0x80, 0x0 ;  /* 0x000000000000781c */ /* 0x000fe20003f0f028 */
[----:B------:R-:W-:Y:S02]  /*d780*/  IMAD R133, R168, -0x60, RZ ;  /* 0xffffffa0a8857824 */ /* 0x000fe400078e02ff */
[----:B------:R-:W-:Y:S03]  /*d790*/  IMAD.U32 R118, RZ, RZ, UR8 ;  /* 0x00000008ff767e24 */ /* 0x000fe6000f8e00ff */
[----:B------:R-:W-:Y:S04]  /*d7a0*/  IADD3 R119, -R222, 0x1, R133 ;  /* 0x00000001de777810 */ /* 0x000fe80007ffe185 */
[----:B------:R-:W-:Y:S01]  /*d7b0*/  IADD3 R118, R119, -c[0x0][0x168], R118 ;  /* 0x80005a0077767a10 */ /* 0x000fe20007ffe076 */
[----:B------:R-:W-:Y:S03]  /*d7c0*/  @P2 IMAD.HI.U32 R0, R221, c[0x0][0x2c8], RZ ;  /* 0x0000b200dd002a27 */ /* 0x000fe600078e00ff */
[C---:B------:R-:W-:Y:S02]  /*d7d0*/  IADD3 R128, R118.reuse, c[0x0][0x328], RZ ;  /* 0x0000ca0076807a10 */ /* 0x040fe40007ffe0ff */
[----:B------:R-:W-:Y:S01]  /*d7e0*/  @P0 SHF.R.U32.HI R129, RZ, c[0x0][0x2cc], R0 ;  /* 0x0000b300ff810a19 */ /* 0x000fe20000011600 */
[----:B------:R-:W-:Y:S01]  /*d7f0*/  IMAD.IADD R0, R133, 0x1, -R222 ;  /* 0x0000000185007824 */ /* 0x000fe200078e0ade */
[----:B------:R-:W-:Y:S02]  /*d800*/  PLOP3.LUT P0, PT, PT, PT, UP1, 0x40, 0x0 ;  /* 0x000000000000781c */ /* 0x000fe40003f0e818 */
[----:B------:R-:W-:Y:S01]  /*d810*/  IADD3 R118, R118, UR17, RZ ;  /* 0x0000001176767c10 */ /* 0x000fe2000fffe0ff */
[----:B------:R-:W1:Y:S02]  /*d820*/  SHFL.IDX PT, R117, R129, RZ, 0x1c1f ;  /* 0x001c1fff81757589 */ /* 0x000e6400000e0000 */
[--C-:B-1----:R-:W-:Y:S02]  /*d830*/  IMAD.IADD R132, R128, 0x1, R117.reuse ;  /* 0x0000000180847824 */ /* 0x102fe400078e0275 */
[----:B------:R-:W-:Y:S06]  /*d840*/  IMAD.IADD R130, R118, 0x1, R117 ;  /* 0x0000000176827824 */ /* 0x000fec00078e0275 */
        /* <DEDUP_REMOVED lines=16> */
.L_x_58:
[----:B------:R-:W-:Y:S04]  /*d950*/  MOV R116, c[0x0][0x32c] ;  /* 0x0000cb0000747a02 */ /* 0x000fe80000000f00 */
[----:B------:R-:W-:Y:S11]  /*d960*/  ISETP.NE.AND P0, PT, R116, 0x1, PT ;  /* 0x000000017400780c */ /* 0x000ff60003f05270 */
[----:B------:R-:W-:Y:S02]  /*d970*/  @!UPT UIADD3 URZ, URZ, URZ, URZ ;  /* 0x0000003f3f3ff290 */ /* 0x000fe4000fffe03f */
[----:B------:R-:W-:Y:S05]  /*d980*/  @P0 IMAD.HI.U32 R116, R117, c[0x0][0x330], RZ ;  /* 0x0000cc0075740a27 */ /* 0x000fea00078e00ff */
[----:B------:R-:W-:Y:S02]  /*d990*/  @P0 SHF.R.U32.HI R117, RZ, c[0x0][0x334], R116 ;  /* 0x0000cd00ff750a19 */ /* 0x000fe40000011674 */
.L_x_59:
[----:B------:R-:W-:Y:S05]  /*d9a0*/  BSYNC B0 ;  /* 0x0000000000007941 */ /* 0x000fea0003800000 */
.L_x_57:
[----:B------:R-:W-:Y:S05]  /*d9b0*/  IMAD R119, R117, c[0x0][0x32c], R0 ;  /* 0x0000cb0075777a24 */ /* 0x000fea00078e0200 */
[----:B------:R-:W-:Y:S02]  /*d9c0*/  IADD3 R117, R119, c[0x0][0x32c], RZ ;  /* 0x0000cb0077757a10 */ /* 0x000fe40007ffe0ff */
[----:B------:R-:W-:Y:S02]  /*d9d0*/  IMNMX R130, R130, R119, !PT ;  /* 0x0000007782827217 */ /* 0x000fe40007800200 */
[----:B------:R-:W-:Y:S02]  /*d9e0*/  IMNMX R132, R132, R117, PT ;  /* 0x0000007584847217 */ /* 0x000fe40003800200 */
.L_x_56:
[C---:B------:R-:W-:Y:S02]  /*d9f0*/  ISETP.GE.AND P0, PT, R133.reuse, 0x2, PT ;  /* 0x000000028500780c */ /* 0x040fe40003f06270 */
[----:B------:R-:W-:Y:S02]  /*da00*/  ISETP.GE.AND P2, PT, R133, 0x9, PT ;  /* 0x000000098500780c */ /* 0x000fe40003f46270 */
[----:B------:R-:W-:Y:S02]  /*da10*/  LOP3.LUT R227, R227, 0xffefffff, RZ, 0xc0, !PT ;  /* 0xffefffffe3e37812 */ /* 0x000fe400078ec0ff */
[----:B------:R-:W-:Y:S07]  /*da20*/  ISETP.GE.AND P6, PT, R133, 0x59, PT ;  /* 0x000000598500780c */ /* 0x000fee0003fc6270 */
[----:B------:R-:W-:Y:S02]  /*da30*/  @P0 LOP3.LUT R227, R227, 0x100000, RZ, 0xfc, !PT ;  /* 0x00100000e3e30812 */ /* 0x000fe400078efcff */
[----:B------:R-:W-:Y:S02]  /*da40*/  ISETP.GT.AND P0, PT, R130, 0x1, !P0 ;  /* 0x000000018200780c */ /* 0x000fe40004704270 */
[----:B------:R-:W-:Y:S02]  /*da50*/  LOP3.LUT R227, R227, 0xfff7ffff, RZ, 0xc0, !PT ;  /* 0xfff7ffffe3e37812 */ /* 0x000fe400078ec0ff */
[----:B------:R-:W-:Y:S02]  /*da60*/  ISETP.LT.OR P0, PT, R132, 0x2, P0 ;  /* 0x000000028400780c */ /* 0x000fe40000701670 */
[----:B------:R-:W-:Y:S02]  /*da70*/  @P2 LOP3.LUT R227, R227, 0x80000, RZ, 0xfc, !PT ;  /* 0x00080000e3e32812 */ /* 0x000fe400078efcff */
[----:B------:R-:W-:Y:S02]  /*da80*/  FSEL R116, R5, -INF , !P0 ;  /* 0xff80000005747808 */ /* 0x000fe40004000000 */
[----:B------:R-:W-:Y:S02]  /*da90*/  ISETP.GT.AND P0, PT, R130, 0x8, !P2 ;  /* 0x000000088200780c */ /* 0x000fe40005704270 */
        /* <DEDUP_REMOVED lines=22> */
[----:B------:R-:W-:Y:S01]  /*dc00*/  ISETP.GT.AND P0, PT, R130, 0x18, !P2 ;  /* 0x000000188200780c */ /* 0x000fe20005704270 */
[----:B------:R-:W1:Y:S03]  /*dc10*/  SHFL.IDX PT, R13, R129, 0x1, 0x1c1f ;  /* 0x003c1f00810d7f89 */ /* 0x000e6600000e0000 */
        /* <DEDUP_REMOVED lines=8> */
[----:B------:R-:W-:Y:S01]  /*dca0*/  ISETP.GE.AND P2, PT, R133, 0x21, PT ;  /* 0x000000218500780c */ /* 0x000fe20003f46270 */
[--C-:B-1----:R-:W-:Y:S01]  /*dcb0*/  IMAD.IADD R128, R128, 0x1, R13.reuse ;  /* 0x0000000180807824 */ /* 0x102fe200078e020d */
[----:B------:R-:W-:Y:S01]  /*dcc0*/  LOP3.LUT R227, R227, 0xffffdfff, RZ, 0xc0, !PT ;  /* 0xffffdfffe3e37812 */ /* 0x000fe200078ec0ff */
[----:B------:R-:W-:Y:S01]  /*dcd0*/  IMAD.IADD R5, R118, 0x1, R13 ;  /* 0x0000000176057824 */ /* 0x000fe200078e020d */
        /* <DEDUP_REMOVED lines=77> */
[----:B------:R-:W-:Y:S02]  /*e1b0*/  FSEL R123, R44, -INF , !P0 ;  /* 0xff8000002c7b7808 */ /* 0x000fe40004000000 */
[----:B------:R-:W-:Y:S02]  /*e1c0*/  ISETP.GT.AND P0, PT, R130, 0x51, !P2 ;  /* 0x000000518200780c */ /* 0x000fe40005704270 */
[----:B------:R-:W-:Y:S02]  /*e1d0*/  LOP3.LUT R227, R227, 0xfffffffe, RZ, 0xc0, !PT ;  /* 0xfffffffee3e37812 */ /* 0x000fe400078ec0ff */
[----:B------:R-:W-:Y:S04]  /*e1e0*/  ISETP.LT.OR P0, PT, R132, 0x52, P0 ;  /* 0x000000528400780c */ /* 0x000fe80000701670 */
[----:B------:R-:W-:Y:S02]  /*e1f0*/  FSEL R121, R45, -INF , !P0 ;  /* 0xff8000002d797808 */ /* 0x000fe40004000000 */
[----:B------:R-:W-:Y:S02]  /*e200*/  @P2 LOP3.LUT R227, R227, 0x1, RZ, 0xfc, !PT ;  /* 0x00000001e3e32812 */ /* 0x000fe400078efcff */
[----:B------:R-:W-:Y:S02]  /*e210*/  ISETP.GE.AND P2, PT, R133, 0x1, PT ;  /* 0x000000018500780c */ /* 0x000fe40003f46270 */
[----:B------:R-:W-:Y:S02]  /*e220*/  ISETP.GT.AND P0, PT, R130, 0x58, !P6 ;  /* 0x000000588200780c */ /* 0x000fe40007704270 */
[----:B------:R-:W-:Y:S02]  /*e230*/  LOP3.LUT R227, R227, 0xffdfffff, RZ, 0xc0, !PT ;  /* 0xffdfffffe3e37812 */ /* 0x000fe400078ec0ff */
[----:B------:R-:W-:Y:S04]  /*e240*/  ISETP.LT.OR P0, PT, R132, 0x59, P0 ;  /* 0x000000598400780c */ /* 0x000fe80000701670 */
[----:B------:R-:W-:Y:S02]  /*e250*/  FSEL R120, R48, -INF , !P0 ;  /* 0xff80000030787808 */ /* 0x000fe40004000000 */
[----:B------:R-:W-:Y:S02]  /*e260*/  ISETP.GT.AND P0, PT, R130, RZ, !P2 ;  /* 0x000000ff8200720c */ /* 0x000fe40005704270 */
        /* <DEDUP_REMOVED lines=25> */
.L_x_62:
[----:B------:R-:W-:Y:S04]  /*e400*/  MOV R4, 0x1 ;  /* 0x0000000100047802 */ /* 0x000fe80000000f00 */
[----:B------:R-:W-:Y:S11]  /*e410*/  ISETP.NE.AND P0, PT, R4, c[0x0][0x32c], PT ;  /* 0x0000cb0004007a0c */ /* 0x000ff60003f05270 */
[----:B------:R-:W-:Y:S02]  /*e420*/  @!UPT UIADD3 URZ, URZ, URZ, URZ ;  /* 0x0000003f3f3ff290 */ /* 0x000fe4000fffe03f */
[----:B------:R-:W-:Y:S05]  /*e430*/  @P0 IMAD.HI.U32 R4, R13, c[0x0][0x330], RZ ;  /* 0x0000cc000d040a27 */ /* 0x000fea00078e00ff */
[----:B------:R-:W-:Y:S02]  /*e440*/  @P0 SHF.R.U32.HI R13, RZ, c[0x0][0x334], R4 ;  /* 0x0000cd00ff0d0a19 */ /* 0x000fe40000011604 */
.L_x_63:
[----:B------:R-:W-:Y:S05]  /*e450*/  BSYNC B0 ;  /* 0x0000000000007941 */ /* 0x000fea0003800000 */
.L_x_61:
[----:B------:R-:W-:Y:S05]  /*e460*/  IMAD R0, R13, c[0x0][0x32c], R0 ;  /* 0x0000cb000d007a24 */ /* 0x000fea00078e0200 */
[----:B------:R-:W-:Y:S02]  /*e470*/  IADD3 R13, R0, c[0x0][0x32c], RZ ;  /* 0x0000cb00000d7a10 */ /* 0x000fe40007ffe0ff */
[----:B------:R-:W-:Y:S02]  /*e480*/  IMNMX R5, R5, R0, !PT ;  /* 0x0000000005057217 */ /* 0x000fe40007800200 */
[----:B------:R-:W-:Y:S02]  /*e490*/  IMNMX R128, R128, R13, PT ;  /* 0x0000000d80807217 */ /* 0x000fe40003800200 */
.L_x_60:
        /* <DEDUP_REMOVED lines=25> */
[C---:B------:R-:W-:Y:S02]  /*e630*/  ISETP.LT.OR P0, PT, R128.reuse, 0xa, P0 ;  /* 0x0000000a8000780c */ /* 0x040fe40000701670 */
        /* <DEDUP_REMOVED lines=54> */
[----:B------:R-:W-:Y:S02]  /*e9a0*/  FMNMX.FTZ R10, R44, R13, !PT ;  /* 0x0000000d2c0a7209 */ /* 0x000fe40007810000 */
[C---:B------:R-:W-:Y:S02]  /*e9b0*/  ISETP.LT.OR P0, PT, R128.reuse, 0x2a, P0 ;  /* 0x0000002a8000780c */ /* 0x040fe40000701670 */
[----:B------:R-:W-:Y:S01]  /*e9c0*/  ISETP.GT.AND P6, PT, R5, 0x58, !P6 ;  /* 0x000000580500780c */ /* 0x000fe200077c4270 */
[----:B------:R-:W1:Y:S01]  /*e9d0*/  SHFL.BFLY PT, R13, R10, 0x2, 0x1f ;  /* 0x0c401f000a0d7f89 */ /* 0x000e6200000e0000 */
[----:B------:R-:W-:Y:S02]  /*e9e0*/  FSEL R157, R27, -INF , !P0 ;  /* 0xff8000001b9d7808 */ /* 0x000fe40004000000 */
[----:B------:R-:W-:Y:S02]  /*e9f0*/  LOP3.LUT P0, RZ, R227, 0x200, RZ, 0xc0, !PT ;  /* 0x00000200e3ff7812 */ /* 0x000fe4000780c0ff */
[----:B------:R-:W-:Y:S02]  /*ea00*/  FMNMX.FTZ R0, R157, R0, !PT ;  /* 0x000000009d007209 */ /* 0x000fe40007810000 */
[C---:B------:R-:W-:Y:S01]  /*ea10*/  ISETP.GT.AND P0, PT, R5.reuse, 0x30, !P0 ;  /* 0x000000300500780c */ /* 0x040fe20004704270 */
[----:B------:R-:W-:Y:S01]  /*ea20*/  LDSM.16.MT88.4 R24, [R209+0x100] ;  /* 0x00010000d118783b */ /* 0x000fe20000004200 */
        /* <DEDUP_REMOVED lines=9> */
[C---:B------:R-:W-:Y:S02]  /*eac0*/  ISETP.LT.OR P2, PT, R128.reuse, 0x5a, P2 ;  /* 0x0000005a8000780c */ /* 0x040fe40001741670 */
        /* <DEDUP_REMOVED lines=9> */
[----:B------:R-:W-:Y:S04]  /*eb60*/  ISETP.GT.AND P0, PT, R5, 0x39, !P0 ;  /* 0x000000390500780c */ /* 0x000fe80004704270 */
[C---:B------:R-:W-:Y:S04]  /*eb70*/  ISETP.LT.OR P0, PT, R128.reuse, 0x3a, P0 ;  /* 0x0000003a8000780c */ /* 0x040fe80000701670 */
        /* <DEDUP_REMOVED lines=10> */
[C---:B------:R-:W-:Y:S02]  /*ec20*/  ISETP.LT.OR P0, PT, R128.reuse, 0x42, P0 ;  /* 0x000000428000780c */ /* 0x040fe40000701670 */
[----:B------:R-:W-:Y:S01]  /*ec30*/  FSEL R13, R51, -INF , !P2 ;  /* 0xff800000330d7808 */ /* 0x000fe20005000000 */
[----:B------:R-:W1:Y:S01]  /*ec40*/  SHFL.BFLY PT, R15, R10, 0x1, 0x1f ;  /* 0x0c201f000a0f7f89 */ /* 0x000e6200000e0000 */
        /* <DEDUP_REMOVED lines=19> */
[----:B------:R-:W-:Y:S04]  /*ed80*/  ISETP.LT.OR P0, PT, R128, 0x52, P0 ;  /* 0x000000528000780c */ /* 0x000fe80000701670 */
[----:B------:R-:W-:Y:S04]  /*ed90*/  FSEL R47, R47, -INF , !P0 ;  /* 0xff8000002f2f7808 */ /* 0x000fe80004000000 */
        /* <DEDUP_REMOVED lines=14> */
[----:B------:R-:W-:Y:S01]  /*ee80*/  LDSM.16.MT88.4 R40, [R208+0x4900] ;  /* 0x00490000d028783b */ /* 0x000fe20000004200 */
[--C-:B------:R-:W-:Y:S01]  /*ee90*/  FFMA.FTZ R119, R119, c[0x0][0x2d0], -R46.reuse ;  /* 0x0000b40077777a23 */ /* 0x100fe2000001082e */
[----:B-1----:R-:W-:Y:S01]  /*eea0*/  FMNMX.FTZ R6, R4, R5, !PT ;  /* 0x0000000504067209 */ /* 0x002fe20007810000 */
[--C-:B------:R-:W-:Y:S01]  /*eeb0*/  FFMA.FTZ R122, R122, c[0x0][0x2d0], -R46.reuse ;  /* 0x0000b4007a7a7a23 */ /* 0x100fe2000001082e */
[----:B------:R-:W-:Y:S01]  /*eec0*/  FSEL R4, R0, RZ, P0 ;  /* 0x000000ff00047208 */ /* 0x000fe20000000000 */
[--C-:B------:R-:W-:Y:S02]  /*eed0*/  FFMA.FTZ R128, R249, c[0x0][0x2d0], -R46.reuse ;  /* 0x0000b400f9807a23 */ /* 0x100fe4000001082e */
[----:B------:R-:W1:Y:S01]  /*eee0*/  MUFU.EX2 R15, R15 ;  /* 0x0000000f000f7308 */ /* 0x000e620000000800 */
[----:B------:R-:W2:Y:S01]  /*eef0*/  SHFL.BFLY PT, R5, R6, 0x1, 0x1f ;  /* 0x0c201f0006057f89 */ /* 0x000ea200000e0000 */
[----:B------:R-:W-:Y:S02]  /*ef00*/  FADD.FTZ R3, -R4, R3 ;  /* 0x0000000304037221 */ /* 0x000fe40000010100 */
[--C-:B------:R-:W-:Y:S02]  /*ef10*/  FFMA.FTZ R141, R141, c[0x0][0x2d0], -R46.reuse ;  /* 0x0000b4008d8d7a23 */ /* 0x100fe4000001082e */
[--C-:B------:R-:W-:Y:S02]  /*ef20*/  FFMA.FTZ R130, R243, c[0x0][0x2d0], -R46.reuse ;  /* 0x0000b400f3827a23 */ /* 0x100fe4000001082e */
[--C-:B------:R-:W-:Y:S02]  /*ef30*/  FFMA.FTZ R132, R155, c[0x0][0x2d0], -R46.reuse ;  /* 0x0000b4009b847a23 */ /* 0x100fe4000001082e */
[----:B------:R-:W-:Y:S01]  /*ef40*/  MUFU.EX2 R14, R14 ;  /* 0x0000000e000e7308 */ /* 0x000fe20000000800 */
[--C-:B------:R-:W-:Y:S02]  /*ef50*/  FFMA.FTZ R149, R149, c[0x0][0x2d0], -R46.reuse ;  /* 0x0000b40095957a23 */ /* 0x100fe4000001082e */
[--C-:B------:R-:W-:Y:S02]  /*ef60*/  FFMA.FTZ R138, R237, c[0x0][0x2d0], -R46.reuse ;  /* 0x0000b400ed8a7a23 */ /* 0x100fe4000001082e */
[--C-:B------:R-:W-:Y:S02]  /*ef70*/  FFMA.FTZ R159, R159, c[0x0][0x2d0], -R46.reuse ;  /* 0x0000b4009f9f7a23 */ /* 0x100fe4000001082e */
[--C-:B------:R-:W-:Y:S02]  /*ef80*/  FFMA.FTZ R140, R171, c[0x0][0x2d0], -R46.reuse ;  /* 0x0000b400ab8c7a23 */ /* 0x100fe4000001082e */
[--C-:B------:R-:W-:Y:S01]  /*ef90*/  FFMA.FTZ R163, R163, c[0x0][0x2d0], -R46.reuse ;  /* 0x0000b400a3a37a23 */ /* 0x100fe2000001082e */
[----:B------:R-:W3:Y:S01]  /*efa0*/  MUFU.EX2 R49, R49 ;  /* 0x0000003100317308 */ /* 0x000ee20000000800 */
[--C-:B------:R-:W-:Y:S02]  /*efb0*/  FFMA.FTZ R150, R153, c[0x0][0x2d0], -R46.reuse ;  /* 0x0000b40099967a23 */ /* 0x100fe4000001082e */
[--C-:B------:R-:W-:Y:S01]  /*efc0*/  FFMA.FTZ R143, R143, c[0x0][0x2d0], -R46.reuse ;  /* 0x0000b4008f8f7a23 */ /* 0x100fe2000001082e */
[----:B-1----:R-:W-:Y:S01]  /*efd0*/  F2FP.PACK_AB R16, R15, R48 ;  /* 0x000000300f10723e */ /* 0x002fe200000000ff */
[--C-:B------:R-:W-:Y:S01]  /*efe0*/  FFMA.FTZ R139, R139, c[0x0][0x2d0], -R46.reuse ;  /* 0x0000b4008b8b7a23 */ /* 0x100fe2000001082e */
[----:B--2---:R-:W-:Y:S01]  /*eff0*/  FMNMX.FTZ R12, R5, R6, !PT ;  /* 0x00000006050c7209 */ /* 0x004fe20007810000 */
[----:B------:R-:W-:Y:S02]  /*f000*/  FMUL.FTZ R6, R3, c[0x0][0x2d0] ;  /* 0x0000b40003067a20 */ /* 0x000fe40000410000 */
[--C-:B------:R-:W-:Y:S01]  /*f010*/  FFMA.FTZ R123, R123, c[0x0][0x2d0], -R46.reuse ;  /* 0x0000b4007b7b7a23 */ /* 0x100fe2000001082e */
[C---:B------:R-:W-:Y:S01]  /*f020*/  FSETP.NEU.FTZ.AND P0, PT, R12.reuse, -INF , PT ;  /* 0xff8000000c00780b */ /* 0x040fe20003f1d000 */
[C---:B------:R-:W-:Y:S01]  /*f030*/  FMUL.FTZ R118, R12.reuse, c[0x0][0x2d0] ;  /* 0x0000b4000c767a20 */ /* 0x040fe20000410000 */
[----:B------:R-:W1:Y:S01]  /*f040*/  MUFU.EX2 R3, R6 ;  /* 0x0000000600037308 */ /* 0x000e620000000800 */
[--C-:B------:R-:W-:Y:S01]  /*f050*/  FFMA.FTZ R158, R121, c[0x0][0x2d0], -R46.reuse ;  /* 0x0000b400799e7a23 */ /* 0x100fe2000001082e */
[----:B------:R-:W-:Y:S01]  /*f060*/  FSEL R5, R12, RZ, P0 ;  /* 0x000000ff0c057208 */ /* 0x000fe20000000000 */
[----:B------:R-:W-:Y:S01]  /*f070*/  FFMA.FTZ R120, R120, c[0x0][0x2d0], -R46 ;  /* 0x0000b40078787a23 */ /* 0x000fe2000001082e */
[----:B------:R-:W-:Y:S02]  /*f080*/  FSEL R118, R118, RZ, P0 ;  /* 0x000000ff76767208 */ /* 0x000fe40000000000 */
[----:B------:R-:W-:Y:S01]  /*f090*/  ISETP.GT.AND P0, PT, R168, R215, PT ;  /* 0x000000d7a800720c */ /* 0x000fe20003f04270 */
[----:B------:R-:W-:Y:S02]  /*f0a0*/  FADD.FTZ R5, -R5, R2 ;  /* 0x0000000205057221 */ /* 0x000fe40000010100 */
[--C-:B------:R-:W-:Y:S01]  /*f0b0*/  FFMA.FTZ R50, R11, c[0x0][0x2d0], -R118.reuse ;  /* 0x0000b4000b327a23 */ /* 0x100fe20000010876 */
[----:B------:R-:W-:Y:S01]  /*f0c0*/  MUFU.EX2 R119, R119 ;  /* 0x0000007700777308 */ /* 0x000fe20000000800 */
[----:B------:R-:W2:Y:S01]  /*f0d0*/  LDSM.16.MT88.4 R8, [R212+0x100] ;  /* 0x00010000d408783b */ /* 0x000ea20000004200 */
[--C-:B------:R-:W-:Y:S01]  /*f0e0*/  FFMA.FTZ R117, R21, c[0x0][0x2d0], -R118.reuse ;  /* 0x0000b40015757a23 */ /* 0x100fe20000010876 */
[----:B---3--:R-:W-:Y:S01]  /*f0f0*/  F2FP.PACK_AB R18, R49, R14 ;  /* 0x0000000e3112723e */ /* 0x008fe200000000ff */
[--C-:B------:R-:W-:Y:S02]  /*f100*/  FFMA.FTZ R116, R17, c[0x0][0x2d0], -R118.reuse ;  /* 0x0000b40011747a23 */ /* 0x100fe40000010876 */
[--C-:B------:R-:W-:Y:S02]  /*f110*/  FFMA.FTZ R51, R7, c[0x0][0x2d0], -R118.reuse ;  /* 0x0000b40007337a23 */ /* 0x100fe40000010876 */
[----:B------:R-:W-:Y:S01]  /*f120*/  FMUL.FTZ R2, R5, c[0x0][0x2d0] ;  /* 0x0000b40005027a20 */ /* 0x000fe20000410000 */
[----:B------:R-:W3:Y:S01]  /*f130*/  LDSM.16.MT88.4 R20, [R210+0x100] ;  /* 0x00010000d214783b */ /* 0x000ee20000004200 */
[----:B------:R-:W-:Y:S01]  /*f140*/  MUFU.EX2 R117, R117 ;  /* 0x0000007500757308 */ /* 0x000fe20000000800 */
[--C-:B------:R-:W-:Y:S02]  /*f150*/  FFMA.FTZ R160, R47, c[0x0][0x2d0], -R118.reuse ;  /* 0x0000b4002fa07a23 */ /* 0x100fe40000010876 */
[--C-:B------:R-:W-:Y:S02]  /*f160*/  FFMA.FTZ R156, R133, c[0x0][0x2d0], -R118.reuse ;  /* 0x0000b400859c7a23 */ /* 0x100fe40000010876 */
[C---:B-1----:R-:W-:Y:S02]  /*f170*/  FMUL.FTZ R4, R3.reuse, R112 ;  /* 0x0000007003047220 */ /* 0x042fe40000410000 */
        /* <DEDUP_REMOVED lines=13> */
[C---:B------:R-:W-:Y:S01]  /*f250*/  FMUL.FTZ R88, R3.reuse, R88 ;  /* 0x0000005803587220 */ /* 0x040fe20000410000 */
[----:B------:R-:W4:Y:S01]  /*f260*/  MUFU.EX2 R50, R50 ;  /* 0x0000003200327308 */ /* 0x000f220000000800 */
[----:B------:R-:W-:Y:S02]  /*f270*/  FMUL.FTZ R89, R3, R89 ;  /* 0x0000005903597220 */ /* 0x000fe40000410000 */
[--C-:B------:R-:W-:Y:S01]  /*f280*/  FFMA.FTZ R133, R45, c[0x0][0x2d0], -R118.reuse ;  /* 0x0000b4002d857a23 */ /* 0x100fe20000010876 */
[----:B-1----:R-:W-:Y:S01]  /*f290*/  F2FP.PACK_AB R17, R116, R117 ;  /* 0x000000757411723e */ /* 0x002fe200000000ff */
        /* <DEDUP_REMOVED lines=9> */
[----:B------:R-:W5:Y:S01]  /*f330*/  MUFU.EX2 R122, R122 ;  /* 0x0000007a007a7308 */ /* 0x000f620000000800 */
[C---:B------:R-:W-:Y:S02]  /*f340*/  FMUL.FTZ R56, R3.reuse, R56 ;  /* 0x0000003803387220 */ /* 0x040fe40000410000 */
[C---:B------:R-:W-:Y:S01]  /*f350*/  FMUL.FTZ R57, R3.reuse, R57 ;  /* 0x0000003903397220 */ /* 0x040fe20000410000 */
[----:B----4-:R-:W-:Y:S01]  /*f360*/  F2FP.PACK_AB R19, R50, R51 ;  /* 0x000000333213723e */ /* 0x010fe200000000ff */
        /* <DEDUP_REMOVED lines=9> */
[----:B------:R-:W-:Y:S01]  /*f400*/  MUFU.EX2 R141, R141 ;  /* 0x0000008d008d7308 */ /* 0x000fe20000000800 */
[C---:B------:R-:W-:Y:S02]  /*f410*/  FMUL.FTZ R71, R2.reuse, R71 ;  /* 0x0000004702477220 */ /* 0x040fe40000410000 */
[C---:B------:R-:W-:Y:S01]  /*f420*/  FMUL.FTZ R74, R2.reuse, R74 ;  /* 0x0000004a024a7220 */ /* 0x040fe20000410000 */
[C---:B--2---:R-:W-:Y:S05]  /*f430*/  HMMA.16816.F32 R4, R16.reuse, R8, R4 ;  /* 0x000000081004723c */ /* 0x044fea0000001804 */
[C---:B------:R-:W-:Y:S01]  /*f440*/  FMUL.FTZ R75, R2.reuse, R75 ;  /* 0x0000004b024b7220 */ /* 0x040fe20000410000 */
[----:B------:R-:W-:Y:S01]  /*f450*/  MUFU.EX2 R130, R130 ;  /* 0x0000008200827308 */ /* 0x000fe20000000800 */
[C---:B------:R-:W-:Y:S01]  /*f460*/  FMUL.FTZ R78, R2.reuse, R78 ;  /* 0x0000004e024e7220 */ /* 0x040fe20000410000 */
[C---:B------:R-:W-:Y:S01]  /*f470*/  HMMA.16816.F32 R68, R16.reuse, R10, R68 ;  /* 0x0000000a1044723c */ /* 0x040fe20000001844 */
[----:B------:R-:W1:Y:S03]  /*f480*/  LDSM.16.MT88.4 R8, [R208+0x100] ;  /* 0x00010000d008783b */ /* 0x000e660000004200 */
[C---:B------:R-:W-:Y:S02]  /*f490*/  FMUL.FTZ R79, R2.reuse, R79 ;  /* 0x0000004f024f7220 */ /* 0x040fe40000410000 */
[C---:B------:R-:W-:Y:S02]  /*f4a0*/  FMUL.FTZ R82, R2.reuse, R82 ;  /* 0x0000005202527220 */ /* 0x040fe40000410000 */
[C---:B---3--:R-:W-:Y:S01]  /*f4b0*/  HMMA.16816.F32 R72, R16.reuse, R20, R72 ;  /* 0x000000141048723c */ /* 0x048fe20000001848 */
[----:B------:R-:W-:Y:S03]  /*f4c0*/  MUFU.EX2 R132, R132 ;  /* 0x0000008400847308 */ /* 0x000fe60000000800 */
[C---:B------:R-:W-:Y:S02]  /*f4d0*/  FMUL.FTZ R83, R2.reuse, R83 ;  /* 0x0000005302537220 */ /* 0x040fe40000410000 */
[C---:B------:R-:W-:Y:S02]  /*f4e0*/  FMUL.FTZ R86, R2.reuse, R86 ;  /* 0x0000005602567220 */ /* 0x040fe40000410000 */
[C---:B------:R-:W-:Y:S01]  /*f4f0*/  HMMA.16816.F32 R76, R16.reuse, R22, R76 ;  /* 0x00000016104c723c */ /* 0x040fe2000000184c */
[----:B------:R-:W2:Y:S02]  /*f500*/  LDSM.16.MT88.4 R20, [R212+0x3100] ;  /* 0x00310000d414783b */ /* 0x000ea40000004200 */
[----:B------:R-:W-:Y:S01]  /*f510*/  MUFU.EX2 R149, R149 ;  /* 0x0000009500957308 */ /* 0x000fe20000000800 */
[C---:B------:R-:W-:Y:S02]  /*f520*/  FMUL.FTZ R87, R2.reuse, R87 ;  /* 0x0000005702577220 */ /* 0x040fe40000410000 */
[C---:B------:R-:W-:Y:S02]  /*f530*/  FMUL.FTZ R98, R2.reuse, R98 ;  /* 0x0000006202627220 */ /* 0x040fe40000410000 */
[C---:B------:R-:W-:Y:S04]  /*f540*/  HMMA.16816.F32 R80, R16.reuse, R24, R80 ;  /* 0x000000181050723c */ /* 0x040fe80000001850 */
[C---:B------:R-:W-:Y:S01]  /*f550*/  FMUL.FTZ R99, R2.reuse, R99 ;  /* 0x0000006302637220 */ /* 0x040fe20000410000 */
[----:B------:R-:W-:Y:S01]  /*f560*/  MUFU.EX2 R138, R138 ;  /* 0x0000008a008a7308 */ /* 0x000fe20000000800 */
[C---:B------:R-:W-:Y:S02]  /*f570*/  FMUL.FTZ R102, R2.reuse, R102 ;  /* 0x0000006602667220 */ /* 0x040fe40000410000 */
[C---:B------:R-:W-:Y:S01]  /*f580*/  HMMA.16816.F32 R84, R16.reuse, R26, R84 ;  /* 0x0000001a1054723c */ /* 0x040fe20000001854 */
[----:B------:R-:W3:Y:S03]  /*f590*/  LDSM.16.MT88.4 R24, [R210+0x3100] ;  /* 0x00310000d218783b */ /* 0x000ee60000004200 */
[C---:B------:R-:W-:Y:S02]  /*f5a0*/  FMUL.FTZ R90, R2.reuse, R90 ;  /* 0x0000005a025a7220 */ /* 0x040fe40000410000 */
[C---:B------:R-:W-:Y:S01]  /*f5b0*/  FMUL.FTZ R91, R2.reuse, R91 ;  /* 0x0000005b025b7220 */ /* 0x040fe20000410000 */
[----:B------:R-:W-:Y:S01]  /*f5c0*/  MUFU.EX2 R159, R159 ;  /* 0x0000009f009f7308 */ /* 0x000fe20000000800 */
[C---:B------:R-:W-:Y:S04]  /*f5d0*/  FMUL.FTZ R103, R2.reuse, R103 ;  /* 0x0000006702677220 */ /* 0x040fe80000410000 */
[C---:B------:R-:W-:Y:S01]  /*f5e0*/  FMUL.FTZ R106, R2.reuse, R106 ;  /* 0x0000006a026a7220 */ /* 0x040fe20000410000 */
[C---:B-1----:R-:W-:Y:S03]  /*f5f0*/  HMMA.16816.F32 R88, R16.reuse, R8, R88 ;  /* 0x000000081058723c */ /* 0x042fe60000001858 */
[C---:B------:R-:W-:Y:S01]  /*f600*/  FMUL.FTZ R93, R3.reuse, R93 ;  /* 0x0000005d035d7220 */ /* 0x040fe20000410000 */
[----:B------:R-:W-:Y:S01]  /*f610*/  MUFU.EX2 R140, R140 ;  /* 0x0000008c008c7308 */ /* 0x000fe20000000800 */
[C---:B------:R-:W-:Y:S02]  /*f620*/  FMUL.FTZ R94, R2.reuse, R94 ;  /* 0x0000005e025e7220 */ /* 0x040fe40000410000 */
[C---:B------:R-:W-:Y:S02]  /*f630*/  FMUL.FTZ R95, R2.reuse, R95 ;  /* 0x0000005f025f7220 */ /* 0x040fe40000410000 */
[C---:B------:R-:W-:Y:S03]  /*f640*/  FMUL.FTZ R8, R3.reuse, R108 ;  /* 0x0000006c03087220 */ /* 0x040fe60000410000 */
[----:B------:R-:W-:Y:S02]  /*f650*/  FMUL.FTZ R9, R3, R109 ;  /* 0x0000006d03097220 */ /* 0x000fe40000410000 */
[C---:B------:R-:W-:Y:S01]  /*f660*/  HMMA.16816.F32 R92, R16.reuse, R10, R92 ;  /* 0x0000000a105c723c */ /* 0x040fe2000000185c */
[----:B------:R-:W-:Y:S02]  /*f670*/  MUFU.EX2 R163, R163 ;  /* 0x000000a300a37308 */ /* 0x000fe40000000800 */
[C---:B------:R-:W-:Y:S02]  /*f680*/  FMUL.FTZ R107, R2.reuse, R107 ;  /* 0x0000006b026b7220 */ /* 0x040fe40000410000 */
[C---:B------:R-:W-:Y:S02]  /*f690*/  FMUL.FTZ R54, R2.reuse, R54 ;  /* 0x0000003602367220 */ /* 0x040fe40000410000 */
[C---:B------:R-:W-:Y:S01]  /*f6a0*/  FMUL.FTZ R10, R2.reuse, R110 ;  /* 0x0000006e020a7220 */ /* 0x040fe20000410000 */
[C---:B--2---:R-:W-:Y:S03]  /*f6b0*/  HMMA.16816.F32 R96, R16.reuse, R20, R96 ;  /* 0x000000141060723c */ /* 0x044fe60000001860 */
[----:B------:R-:W-:Y:S01]  /*f6c0*/  MUFU.EX2 R150, R150 ;  /* 0x0000009600967308 */ /* 0x000fe20000000800 */
[----:B------:R-:W-:Y:S02]  /*f6d0*/  FFMA.FTZ R110, R37, c[0x0][0x2d0], -R118 ;  /* 0x0000b400256e7a23 */ /* 0x000fe40000010876 */
[----:B------:R-:W-:Y:S01]  /*f6e0*/  LDSM.16.MT88.4 R36, [R208+0x900] ;  /* 0x00090000d024783b */ /* 0x000fe20000004200 */
[C---:B------:R-:W-:Y:S01]  /*f6f0*/  FMUL.FTZ R11, R2.reuse, R111 ;  /* 0x0000006f020b7220 */ /* 0x040fe20000410000 */
[C---:B------:R-:W-:Y:S04]  /*f700*/  HMMA.16816.F32 R100, R16.reuse, R22, R100 ;  /* 0x000000161064723c */ /* 0x040fe80000001864 */
[----:B------:R-:W-:Y:S01]  /*f710*/  FMUL.FTZ R55, R2, R55 ;  /* 0x0000003702377220 */ /* 0x000fe20000410000 */
[----:B------:R-:W-:Y:S01]  /*f720*/  MUFU.EX2 R110, R110 ;  /* 0x0000006e006e7308 */ /* 0x000fe20000000800 */
[----:B------:R-:W1:Y:S01]  /*f730*/  LDSM.16.MT88.4 R20, [R208+0x3100] ;  /* 0x00310000d014783b */ /* 0x000e620000004200 */
[----:B------:R-:W-:Y:S01]  /*f740*/  FFMA.FTZ R109, R131, c[0x0][0x2d0], -R46 ;  /* 0x0000b400836d7a23 */ /* 0x000fe2000001082e */
[C---:B---3--:R-:W-:Y:S04]  /*f750*/  HMMA.16816.F32 R8, R16.reuse, R24, R8 ;  /* 0x000000181008723c */ /* 0x048fe80000001808 */
[----:B------:R-:W-:Y:S02]  /*f760*/  FFMA.FTZ R131, R33, c[0x0][0x2d0], -R118 ;  /* 0x0000b40021837a23 */ /* 0x000fe40000010876 */
[----:B------:R-:W-:Y:S01]  /*f770*/  LDSM.16.MT88.4 R32, [R209+0x900] ;  /* 0x00090000d120783b */ /* 0x000fe20000004200 */
[----:B------:R-:W-:Y:S01]  /*f780*/  FFMA.FTZ R46, R44, c[0x0][0x2d0], -R46 ;  /* 0x0000b4002c2e7a23 */ /* 0x000fe2000001082e */
[C---:B------:R-:W-:Y:S01]  /*f790*/  HMMA.16816.F32 R104, R16.reuse, R26, R104 ;  /* 0x0000001a1068723c */ /* 0x040fe20000001868 */
[----:B------:R-:W2:Y:S03]  /*f7a0*/  MUFU.EX2 R109, R109 ;  /* 0x0000006d006d7308 */ /* 0x000ea60000000800 */
[C---:B------:R-:W-:Y:S02]  /*f7b0*/  FMUL.FTZ R58, R2.reuse, R58 ;  /* 0x0000003a023a7220 */ /* 0x040fe40000410000 */
[----:B------:R-:W3:Y:S01]  /*f7c0*/  LDSM.16.MT88.4 R24, [R212+0x900] ;  /* 0x00090000d418783b */ /* 0x000ee20000004200 */
[C---:B------:R-:W-:Y:S01]  /*f7d0*/  FMUL.FTZ R59, R2.reuse, R59 ;  /* 0x0000003b023b7220 */ /* 0x040fe20000410000 */
[C---:B------:R-:W-:Y:S03]  /*f7e0*/  HMMA.16816.F32 R52, R16.reuse, R28, R52 ;  /* 0x0000001c1034723c */ /* 0x040fe60000001834 */
[----:B------:R-:W4:Y:S01]  /*f7f0*/  MUFU.EX2 R131, R131 ;  /* 0x0000008300837308 */ /* 0x000f220000000800 */
[--C-:B------:R-:W-:Y:S02]  /*f800*/  FFMA.FTZ R108, R251, c[0x0][0x2d0], -R118.reuse ;  /* 0x0000b400fb6c7a23 */ /* 0x100fe40000010876 */
[--C-:B------:R-:W-:Y:S02]  /*f810*/  FFMA.FTZ R111, R247, c[0x0][0x2d0], -R118.reuse ;  /* 0x0000b400f76f7a23 */ /* 0x100fe40000010876 */
[C---:B------:R-:W-:Y:S01]  /*f820*/  HMMA.16816.F32 R56, R16.reuse, R30, R56 ;  /* 0x0000001e1038723c */ /* 0x040fe20000001838 */
[----:B------:R-:W3:Y:S03]  /*f830*/  LDSM.16.MT88.4 R28, [R210+0x900] ;  /* 0x00090000d21c783b */ /* 0x000ee60000004200 */
[C---:B------:R-:W-:Y:S01]  /*f840*/  FMUL.FTZ R62, R2.reuse, R62 ;  /* 0x0000003e023e7220 */ /* 0x040fe20000410000 */
[----:B------:R-:W-:Y:S01]  /*f850*/  MUFU.EX2 R108, R108 ;  /* 0x0000006c006c7308 */ /* 0x000fe20000000800 */
[C---:B------:R-:W-:Y:S02]  /*f860*/  FMUL.FTZ R63, R2.reuse, R63 ;  /* 0x0000003f023f7220 */ /* 0x040fe40000410000 */
[C---:B------:R-:W-:Y:S04]  /*f870*/  FMUL.FTZ R66, R2.reuse, R66 ;  /* 0x0000004202427220 */ /* 0x040fe80000410000 */
[----:B------:R-:W-:Y:S01]  /*f880*/  FMUL.FTZ R67, R2, R67 ;  /* 0x0000004302437220 */ /* 0x000fe20000410000 */
[C---:B-1----:R-:W-:Y:S02]  /*f890*/  HMMA.16816.F32 R60, R16.reuse, R20, R60 ;  /* 0x00000014103c723c */ /* 0x042fe4000000183c */
[----:B------:R-:W1:Y:S01]  /*f8a0*/  MUFU.EX2 R111, R111 ;  /* 0x0000006f006f7308 */ /* 0x000e620000000800 */
[--C-:B------:R-:W-:Y:S02]  /*f8b0*/  FFMA.FTZ R134, R245, c[0x0][0x2d0], -R118.reuse ;  /* 0x0000b400f5867a23 */ /* 0x100fe40000010876 */
[--C-:B------:R-:W-:Y:S02]  /*f8c0*/  FFMA.FTZ R155, R241, c[0x0][0x2d0], -R118.reuse ;  /* 0x0000b400f19b7a23 */ /* 0x100fe40000010876 */
[--C-:B------:R-:W-:Y:S01]  /*f8d0*/  FFMA.FTZ R136, R239, c[0x0][0x2d0], -R118.reuse ;  /* 0x0000b400ef887a23 */ /* 0x100fe20000010876 */
[----:B------:R-:W-:Y:S01]  /*f8e0*/  HMMA.16816.F32 R64, R16, R22, R64 ;  /* 0x000000161040723c */ /* 0x000fe20000001840 */
[----:B------:R-:W3:Y:S03]  /*f8f0*/  LDSM.16.MT88.4 R20, [R212+0x3900] ;  /* 0x00390000d414783b */ /* 0x000ee60000004200 */
[----:B------:R3:W-:Y:S01]  /*f900*/  MUFU.EX2 R121, R46 ;  /* 0x0000002e00797308 */ /* 0x0007e20000000800 */
[--C-:B------:R-:W-:Y:S02]  /*f910*/  FFMA.FTZ R157, R157, c[0x0][0x2d0], -R118.reuse ;  /* 0x0000b4009d9d7a23 */ /* 0x100fe40000010876 */
[--C-:B------:R-:W-:Y:S01]  /*f920*/  FFMA.FTZ R142, R235, c[0x0][0x2d0], -R118.reuse ;  /* 0x0000b400eb8e7a23 */ /* 0x100fe20000010876 */
[----:B-----5:R-:W-:Y:S01]  /*f930*/  F2FP.PACK_AB R16, R122, R119 ;  /* 0x000000777a10723e */ /* 0x020fe200000000ff */
[--C-:B------:R-:W-:Y:S03]  /*f940*/  FFMA.FTZ R167, R167, c[0x0][0x2d0], -R118.reuse ;  /* 0x0000b400a7a77a23 */ /* 0x100fe60000010876 */
[----:B--2---:R-:W-:Y:S02]  /*f950*/  F2FP.PACK_AB R18, R109, R128 ;  /* 0x000000806d12723e */ /* 0x004fe400000000ff */
[----:B----4-:R-:W-:Y:S01]  /*f960*/  F2FP.PACK_AB R19, R131, R110 ;  /* 0x0000006e8313723e */ /* 0x010fe200000000ff */
[----:B------:R-:W-:Y:S01]  /*f970*/  MUFU.EX2 R134, R134 ;  /* 0x0000008600867308 */ /* 0x000fe20000000800 */
[--C-:B------:R-:W-:Y:S02]  /*f980*/  FFMA.FTZ R148, R165, c[0x0][0x2d0], -R118.reuse ;  /* 0x0000b400a5947a23 */ /* 0x100fe40000010876 */
[--C-:B------:R-:W-:Y:S01]  /*f990*/  FFMA.FTZ R161, R161, c[0x0][0x2d0], -R118.reuse ;  /* 0x0000b400a1a17a23 */ /* 0x100fe20000010876 */
[----:B-1----:R-:W-:Y:S01]  /*f9a0*/  F2FP.PACK_AB R17, R111, R108 ;  /* 0x0000006c6f11723e */ /* 0x002fe200000000ff */
[--C-:B------:R-:W-:Y:S02]  /*f9b0*/  FFMA.FTZ R151, R151, c[0x0][0x2d0], -R118.reuse ;  /* 0x0000b40097977a23 */ /* 0x100fe40000010876 */
[--C-:B------:R-:W-:Y:S02]  /*f9c0*/  FFMA.FTZ R154, R137, c[0x0][0x2d0], -R118.reuse ;  /* 0x0000b400899a7a23 */ /* 0x100fe40000010876 */
[--C-:B------:R-:W-:Y:S01]  /*f9d0*/  FFMA.FTZ R135, R135, c[0x0][0x2d0], -R118.reuse ;  /* 0x0000b40087877a23 */ /* 0x100fe20000010876 */
[----:B------:R-:W1:Y:S01]  /*f9e0*/  MUFU.EX2 R155, R155 ;  /* 0x0000009b009b7308 */ /* 0x000e620000000800 */
[C---:B---3--:R-:W-:Y:S01]  /*f9f0*/  HMMA.16816.F32 R4, R16.reuse, R24, R4 ;  /* 0x000000181004723c */ /* 0x048fe20000001804 */
[----:B------:R-:W-:Y:S02]  /*fa00*/  LDSM.16.MT88.4 R44, [R209+0x2900] ;  /* 0x00290000d12c783b */ /* 0x000fe40000004200 */
[--C-:B------:R-:W-:Y:S02]  /*fa10*/  FFMA.FTZ R129, R129, c[0x0][0x2d0], -R118.reuse ;  /* 0x0000b40081817a23 */ /* 0x100fe40000010876 */
[----:B------:R-:W-:Y:S03]  /*fa20*/  FFMA.FTZ R118, R13, c[0x0][0x2d0], -R118 ;  /* 0x0000b4000d767a23 */ /* 0x000fe60000010876 */
[C---:B------:R-:W-:Y:S01]  /*fa30*/  HMMA.16816.F32 R68, R16.reuse, R26, R68 ;  /* 0x0000001a1044723c */ /* 0x040fe20000001844 */
[----:B------:R-:W-:Y:S01]  /*fa40*/  MUFU.EX2 R136, R136 ;  /* 0x0000008800887308 */ /* 0x000fe20000000800 */
[----:B------:R-:W2:Y:S02]  /*fa50*/  LDSM.16.MT88.4 R24, [R210+0x3900] ;  /* 0x00390000d218783b */ /* 0x000ea40000004200 */
[----:B------:R-:W-:Y:S02]  /*fa60*/  FFMA.FTZ R48, R3, R228, R48 ;  /* 0x000000e403307223 */ /* 0x000fe40000010030 */
[----:B------:R-:W-:Y:S02]  /*fa70*/  FFMA.FTZ R117, R2, R229, R117 ;  /* 0x000000e502757223 */ /* 0x000fe40000010075 */
[C---:B------:R-:W-:Y:S03]  /*fa80*/  HMMA.16816.F32 R72, R16.reuse, R28, R72 ;  /* 0x0000001c1048723c */ /* 0x040fe60000001848 */
[----:B------:R-:W3:Y:S01]  /*fa90*/  MUFU.EX2 R157, R157 ;  /* 0x0000009d009d7308 */ /* 0x000ee20000000800 */
[----:B------:R-:W-:Y:S02]  /*faa0*/  FADD.FTZ R15, R15, R48 ;  /* 0x000000300f0f7221 */ /* 0x000fe40000010000 */
[----:B------:R-:W-:Y:S02]  /*fab0*/  FADD.FTZ R116, R116, R117 ;  /* 0x0000007574747221 */ /* 0x000fe40000010000 */
[C---:B------:R-:W-:Y:S01]  /*fac0*/  HMMA.16816.F32 R76, R16.reuse, R30, R76 ;  /* 0x0000001e104c723c */ /* 0x040fe2000000184c */
[----:B------:R-:W4:Y:S03]  /*fad0*/  LDSM.16.MT88.4 R28, [R209+0x3900] ;  /* 0x00390000d11c783b */ /* 0x000f260000004200 */
[----:B------:R-:W-:Y:S01]  /*fae0*/  FADD.FTZ R14, R14, R15 ;  /* 0x0000000f0e0e7221 */ /* 0x000fe20000010000 */
[----:B------:R-:W-:Y:S01]  /*faf0*/  MUFU.EX2 R142, R142 ;  /* 0x0000008e008e7308 */ /* 0x000fe20000000800 */
[----:B------:R-:W-:Y:S02]  /*fb00*/  FADD.FTZ R3, R51, R116 ;  /* 0x0000007433037221 */ /* 0x000fe40000010000 */
[C---:B------:R-:W-:Y:S04]  /*fb10*/  HMMA.16816.F32 R80, R16.reuse, R32, R80 ;  /* 0x000000201050723c */ /* 0x040fe80000001850 */
[----:B------:R-:W-:Y:S02]  /*fb20*/  FADD.FTZ R14, R49, R14 ;  /* 0x0000000e310e7221 */ /* 0x000fe40000010000 */
[----:B------:R-:W-:Y:S01]  /*fb30*/  FADD.FTZ R3, R50, R3 ;  /* 0x0000000332037221 */ /* 0x000fe20000010000 */
[----:B------:R-:W5:Y:S01]  /*fb40*/  MUFU.EX2 R167, R167 ;  /* 0x000000a700a77308 */ /* 0x000f620000000800 */
[C---:B------:R-:W-:Y:S01]  /*fb50*/  HMMA.16816.F32 R84, R16.reuse, R34, R84 ;  /* 0x000000221054723c */ /* 0x040fe20000001854 */
[----:B------:R-:W1:Y:S03]  /*fb60*/  LDSM.16.MT88.4 R32, [R208+0x3900] ;  /* 0x00390000d020783b */ /* 0x000e660000004200 */
[----:B------:R-:W-:Y:S02]  /*fb70*/  FADD.FTZ R119, R119, R14 ;  /* 0x0000000e77777221 */ /* 0x000fe40000010000 */
[----:B------:R-:W-:Y:S02]  /*fb80*/  FADD.FTZ R108, R108, R3 ;  /* 0x000000036c6c7221 */ /* 0x000fe40000010000 */
[C---:B------:R-:W-:Y:S01]  /*fb90*/  HMMA.16816.F32 R88, R16.reuse, R36, R88 ;  /* 0x000000241058723c */ /* 0x040fe20000001858 */
[----:B------:R-:W-:Y:S03]  /*fba0*/  MUFU.EX2 R148, R148 ;  /* 0x0000009400947308 */ /* 0x000fe60000000800 */
[----:B------:R-:W-:Y:S02]  /*fbb0*/  FADD.FTZ R119, R122, R119 ;  /* 0x000000777a777221 */ /* 0x000fe40000010000 */
[----:B------:R-:W-:Y:S02]  /*fbc0*/  FADD.FTZ R111, R111, R108 ;  /* 0x0000006c6f6f7221 */ /* 0x000fe40000010000 */
[C---:B------:R-:W-:Y:S01]  /*fbd0*/  HMMA.16816.F32 R92, R16.reuse, R38, R92 ;  /* 0x00000026105c723c */ /* 0x040fe2000000185c */
[----:B------:R-:W-:Y:S02]  /*fbe0*/  LDSM.16.MT88.4 R36, [R208+0x4100] ;  /* 0x00410000d024783b */ /* 0x000fe40000004200 */
[----:B------:R-:W1:Y:S01]  /*fbf0*/  MUFU.EX2 R161, R161 ;  /* 0x000000a100a17308 */ /* 0x000e620000000800 */
[----:B------:R-:W-:Y:S02]  /*fc00*/  FADD.FTZ R128, R128, R119 ;  /* 0x0000007780807221 */ /* 0x000fe40000010000 */
[----:B------:R-:W-:Y:S02]  /*fc10*/  FADD.FTZ R110, R110, R111 ;  /* 0x0000006f6e6e7221 */ /* 0x000fe40000010000 */
[C---:B------:R-:W-:Y:S04]  /*fc20*/  HMMA.16816.F32 R96, R16.reuse, R20, R96 ;  /* 0x000000141060723c */ /* 0x040fe80000001860 */
[----:B------:R-:W-:Y:S01]  /*fc30*/  FADD.FTZ R128, R109, R128 ;  /* 0x000000806d807221 */ /* 0x000fe20000010000 */
[----:B------:R-:W1:Y:S01]  /*fc40*/  MUFU.EX2 R143, R143 ;  /* 0x0000008f008f7308 */ /* 0x000e620000000800 */
[----:B------:R-:W-:Y:S02]  /*fc50*/  FADD.FTZ R131, R131, R110 ;  /* 0x0000006e83837221 */ /* 0x000fe40000010000 */
[C---:B------:R-:W-:Y:S01]  /*fc60*/  HMMA.16816.F32 R100, R16.reuse, R22, R100 ;  /* 0x000000161064723c */ /* 0x040fe20000001864 */
[----:B------:R-:W3:Y:S03]  /*fc70*/  LDSM.16.MT88.4 R20, [R212+0x1100] ;  /* 0x00110000d414783b */ /* 0x000ee60000004200 */
[----:B------:R-:W-:Y:S03]  /*fc80*/  IMAD.MOV.U32 R3, RZ, RZ, R0 ;  /* 0x000000ffff037224 */ /* 0x000fe600078e0000 */
[----:B------:R-:W-:Y:S01]  /*fc90*/  MUFU.EX2 R139, R139 ;  /* 0x0000008b008b7308 */ /* 0x000fe20000000800 */
[C---:B--2---:R-:W-:Y:S08]  /*fca0*/  HMMA.16816.F32 R8, R16.reuse, R24, R8 ;  /* 0x000000181008723c */ /* 0x044ff00000001808 */
[C---:B------:R-:W-:Y:S01]  /*fcb0*/  HMMA.16816.F32 R104, R16.reuse, R26, R104 ;  /* 0x0000001a1068723c */ /* 0x040fe20000001868 */
[----:B------:R-:W2:Y:S01]  /*fcc0*/  LDSM.16.MT88.4 R24, [R210+0x1100] ;  /* 0x00110000d218783b */ /* 0x000ea20000004200 */
[----:B------:R-:W2:Y:S06]  /*fcd0*/  MUFU.EX2 R152, R152 ;  /* 0x0000009800987308 */ /* 0x000eac0000000800 */
[C---:B----4-:R-:W-:Y:S04]  /*fce0*/  HMMA.16816.F32 R52, R16.reuse, R28, R52 ;  /* 0x0000001c1034723c */ /* 0x050fe80000001834 */
[----:B------:R-:W-:Y:S04]  /*fcf0*/  MUFU.EX2 R151, R151 ;  /* 0x0000009700977308 */ /* 0x000fe80000000800 */
[C---:B------:R-:W-:Y:S01]  /*fd00*/  HMMA.16816.F32 R56, R16.reuse, R30, R56 ;  /* 0x0000001e1038723c */ /* 0x040fe20000001838 */
[----:B------:R-:W4:Y:S05]  /*fd10*/  LDSM.16.MT88.4 R28, [R209+0x1100] ;  /* 0x00110000d11c783b */ /* 0x000f2a0000004200 */
[----:B------:R-:W2:Y:S02]  /*fd20*/  MUFU.EX2 R154, R154 ;  /* 0x0000009a009a7308 */ /* 0x000ea40000000800 */
[C---:B-1----:R-:W-:Y:S08]  /*fd30*/  HMMA.16816.F32 R60, R16.reuse, R32, R60 ;  /* 0x00000020103c723c */ /* 0x042ff0000000183c */
[----:B------:R-:W-:Y:S01]  /*fd40*/  HMMA.16816.F32 R64, R16, R34, R64 ;  /* 0x000000221040723c */ /* 0x000fe20000001840 */
[----:B------:R-:W1:Y:S01]  /*fd50*/  LDSM.16.MT88.4 R32, [R208+0x1100] ;  /* 0x00110000d020783b */ /* 0x000e620000004200 */
[----:B------:R-:W-:Y:S05]  /*fd60*/  MUFU.EX2 R135, R135 ;  /* 0x0000008700877308 */ /* 0x000fea0000000800 */
[----:B------:R-:W-:Y:S01]  /*fd70*/  F2FP.PACK_AB R16, R130, R141 ;  /* 0x0000008d8210723e */ /* 0x000fe200000000ff */
[----:B------:R-:W-:Y:S01]  /*fd80*/  FADD.FTZ R141, R141, R128 ;  /* 0x000000808d8d7221 */ /* 0x000fe20000010000 */
[----:B------:R-:W-:Y:S03]  /*fd90*/  F2FP.PACK_AB R18, R149, R132 ;  /* 0x000000849512723e */ /* 0x000fe600000000ff */
[----:B------:R-:W-:Y:S01]  /*fda0*/  F2FP.PACK_AB R17, R155, R134 ;  /* 0x000000869b11723e */ /* 0x000fe200000000ff */
[----:B------:R-:W1:Y:S01]  /*fdb0*/  MUFU.EX2 R156, R156 ;  /* 0x0000009c009c7308 */ /* 0x000e620000000800 */
[----:B---3--:R-:W-:Y:S01]  /*fdc0*/  F2FP.PACK_AB R19, R157, R136 ;  /* 0x000000889d13723e */ /* 0x008fe200000000ff */
[----:B------:R-:W-:Y:S02]  /*fdd0*/  FADD.FTZ R134, R134, R131 ;  /* 0x0000008386867221 */ /* 0x000fe40000010000 */
[----:B------:R-:W-:Y:S02]  /*fde0*/  FADD.FTZ R141, R130, R141 ;  /* 0x0000008d828d7221 */ /* 0x000fe40000010000 */
[----:B------:R-:W-:Y:S02]  /*fdf0*/  FADD.FTZ R155, R155, R134 ;  /* 0x000000869b9b7221 */ /* 0x000fe40000010000 */
[C---:B------:R-:W-:Y:S02]  /*fe00*/  HMMA.16816.F32 R4, R16.reuse, R20, R4 ;  /* 0x000000141004723c */ /* 0x040fe40000001804 */
[----:B------:R-:W-:Y:S01]  /*fe10*/  MUFU.EX2 R123, R123 ;  /* 0x0000007b007b7308 */ /* 0x000fe20000000800 */
[----:B------:R-:W-:Y:S02]  /*fe20*/  FADD.FTZ R132, R132, R141 ;  /* 0x0000008d84847221 */ /* 0x000fe40000010000 */
[----:B------:R-:W-:Y:S02]  /*fe30*/  FADD.FTZ R136, R136, R155 ;  /* 0x0000009b88887221 */ /* 0x000fe40000010000 */
[----:B------:R-:W-:Y:S01]  /*fe40*/  FADD.FTZ R149, R149, R132 ;  /* 0x0000008495957221 */ /* 0x000fe20000010000 */
[C---:B------:R-:W-:Y:S01]  /*fe50*/  HMMA.16816.F32 R68, R16.reuse, R22, R68 ;  /* 0x000000161044723c */ /* 0x040fe20000001844 */
[----:B------:R-:W3:Y:S03]  /*fe60*/  LDSM.16.MT88.4 R20, [R212+0x4100] ;  /* 0x00410000d414783b */ /* 0x000ee60000004200 */
[----:B------:R-:W1:Y:S01]  /*fe70*/  MUFU.EX2 R158, R158 ;  /* 0x0000009e009e7308 */ /* 0x000e620000000800 */
[----:B------:R-:W-:Y:S03]  /*fe80*/  FADD.FTZ R157, R157, R136 ;  /* 0x000000889d9d7221 */ /* 0x000fe60000010000 */
[C---:B--2---:R-:W-:Y:S06]  /*fe90*/  HMMA.16816.F32 R72, R16.reuse, R24, R72 ;  /* 0x000000181048723c */ /* 0x044fec0000001848 */
[----:B------:R-:W2:Y:S02]  /*fea0*/  MUFU.EX2 R120, R120 ;  /* 0x0000007800787308 */ /* 0x000ea40000000800 */
[C---:B------:R-:W-:Y:S01]  /*feb0*/  HMMA.16816.F32 R76, R16.reuse, R26, R76 ;  /* 0x0000001a104c723c */ /* 0x040fe2000000184c */
[----:B------:R-:W2:Y:S07]  /*fec0*/  LDSM.16.MT88.4 R24, [R210+0x4100] ;  /* 0x00410000d218783b */ /* 0x000eae0000004200 */
[C---:B----4-:R-:W-:Y:S01]  /*fed0*/  HMMA.16816.F32 R80, R16.reuse, R28, R80 ;  /* 0x0000001c1050723c */ /* 0x050fe20000001850 */
[----:B------:R-:W-:Y:S07]  /*fee0*/  MUFU.EX2 R129, R129 ;  /* 0x0000008100817308 */ /* 0x000fee0000000800 */
[C---:B------:R-:W-:Y:S01]  /*fef0*/  HMMA.16816.F32 R84, R16.reuse, R30, R84 ;  /* 0x0000001e1054723c */ /* 0x040fe20000001854 */
[----:B------:R-:W4:Y:S02]  /*ff00*/  LDSM.16.MT88.4 R28, [R209+0x4100] ;  /* 0x00410000d11c783b */ /* 0x000f240000004200 */
[----:B------:R-:W2:Y:S05]  /*ff10*/  MUFU.EX2 R160, R160 ;  /* 0x000000a000a07308 */ /* 0x000eaa0000000800 */
[C---:B-1----:R-:W-:Y:S05]  /*ff20*/  HMMA.16816.F32 R88, R16.reuse, R32, R88 ;  /* 0x000000201058723c */ /* 0x042fea0000001858 */
[----:B------:R-:W-:Y:S03]  /*ff30*/  MUFU.EX2 R133, R133 ;  /* 0x0000008500857308 */ /* 0x000fe60000000800 */
[C---:B------:R-:W-:Y:S01]  /*ff40*/  HMMA.16816.F32 R92, R16.reuse, R34, R92 ;  /* 0x00000022105c723c */ /* 0x040fe2000000185c */
[----:B------:R-:W1:Y:S06]  /*ff50*/  LDSM.16.MT88.4 R32, [R212+0x1900] ;  /* 0x00190000d420783b */ /* 0x000e6c0000004200 */
[----:B------:R-:W1:Y:S01]  /*ff60*/  MUFU.EX2 R118, R118 ;  /* 0x0000007600767308 */ /* 0x000e620000000800 */
[C---:B---3--:R-:W-:Y:S08]  /*ff70*/  HMMA.16816.F32 R96, R16.reuse, R20, R96 ;  /* 0x000000141060723c */ /* 0x048ff00000001860 */
[C---:B------:R-:W-:Y:S01]  /*ff80*/  HMMA.16816.F32 R100, R16.reuse, R22, R100 ;  /* 0x000000161064723c */ /* 0x040fe20000001864 */
[----:B------:R-:W3:Y:S07]  /*ff90*/  LDSM.16.MT88.4 R20, [R210+0x1900] ;  /* 0x00190000d214783b */ /* 0x000eee0000004200 */
[C---:B--2---:R-:W-:Y:S08]  /*ffa0*/  HMMA.16816.F32 R8, R16.reuse, R24, R8 ;  /* 0x000000181008723c */ /* 0x044ff00000001808 */
[C---:B------:R-:W-:Y:S01]  /*ffb0*/  HMMA.16816.F32 R104, R16.reuse, R26, R104 ;  /* 0x0000001a1068723c */ /* 0x040fe20000001868 */
[----:B------:R-:W2:Y:S07]  /*ffc0*/  LDSM.16.MT88.4 R24, [R209+0x1900] ;  /* 0x00190000d118783b */ /* 0x000eae0000004200 */
[C---:B----4-:R-:W-:Y:S08]  /*ffd0*/  HMMA.16816.F32 R52, R16.reuse, R28, R52 ;  /* 0x0000001c1034723c */ /* 0x050ff00000001834 */
[C---:B------:R-:W-:Y:S01]  /*ffe0*/  HMMA.16816.F32 R56, R16.reuse, R30, R56 ;  /* 0x0000001e1038723c */ /* 0x040fe20000001838 */
[----:B------:R-:W4:Y:S07]  /*fff0*/  LDSM.16.MT88.4 R28, [R208+0x1900] ;  /* 0x00190000d01c783b */ /* 0x000f2e0000004200 */
[C---:B------:R-:W-:Y:S08]  /*10000*/  HMMA.16816.F32 R60, R16.reuse, R36, R60 ;  /* 0x00000024103c723c */ /* 0x040ff0000000183c */
[----:B------:R-:W-:Y:S01]  /*10010*/  HMMA.16816.F32 R64, R16, R38, R64 ;  /* 0x000000261040723c */ /* 0x000fe20000001840 */
[----:B------:R-:W-:Y:S06]  /*10020*/  LDSM.16.MT88.4 R36, [R209+0x4900] ;  /* 0x00490000d124783b */ /* 0x000fec0000004200 */
[----:B------:R-:W-:Y:S01]  /*10030*/  F2FP.PACK_AB R16, R159, R138 ;  /* 0x0000008a9f10723e */ /* 0x000fe200000000ff */
[----:B------:R-:W-:Y:S01]  /*10040*/  FADD.FTZ R138, R138, R149 ;  /* 0x000000958a8a7221 */ /* 0x000fe20000010000 */
[----:B------:R-:W-:Y:S03]  /*10050*/  F2FP.PACK_AB R18, R163, R140 ;  /* 0x0000008ca312723e */ /* 0x000fe600000000ff */
[----:B-----5:R-:W-:Y:S01]  /*10060*/  F2FP.PACK_AB R17, R167, R142 ;  /* 0x0000008ea711723e */ /* 0x020fe200000000ff */
[----:B------:R-:W-:Y:S01]  /*10070*/  FADD.FTZ R142, R142, R157 ;  /* 0x0000009d8e8e7221 */ /* 0x000fe20000010000 */
[----:B------:R-:W-:Y:S01]  /*10080*/  F2FP.PACK_AB R19, R161, R148 ;  /* 0x00000094a113723e */ /* 0x000fe200000000ff */
[----:B------:R-:W-:Y:S02]  /*10090*/  FADD.FTZ R159, R159, R138 ;  /* 0x0000008a9f9f7221 */ /* 0x000fe40000010000 */
[----:B------:R-:W-:Y:S02]  /*100a0*/  FADD.FTZ R167, R167, R142 ;  /* 0x0000008ea7a77221 */ /* 0x000fe40000010000 */
[----:B------:R-:W-:Y:S02]  /*100b0*/  FADD.FTZ R140, R140, R159 ;  /* 0x0000009f8c8c7221 */ /* 0x000fe40000010000 */
[C---:B-1----:R-:W-:Y:S03]  /*100c0*/  HMMA.16816.F32 R4, R16.reuse, R32, R4 ;  /* 0x000000201004723c */ /* 0x042fe60000001804 */
[----:B------:R-:W-:Y:S02]  /*100d0*/  FADD.FTZ R2, R148, R167 ;  /* 0x000000a794027221 */ /* 0x000fe40000010000 */
[----:B------:R-:W-:Y:S02]  /*100e0*/  FADD.FTZ R163, R163, R140 ;  /* 0x0000008ca3a37221 */ /* 0x000fe40000010000 */
[----:B------:R-:W-:Y:S01]  /*100f0*/  FADD.FTZ R2, R161, R2 ;  /* 0x00000002a1027221 */ /* 0x000fe20000010000 */
[C---:B------:R-:W-:Y:S01]  /*10100*/  HMMA.16816.F32 R68, R16.reuse, R34, R68 ;  /* 0x000000221044723c */ /* 0x040fe20000001844 */
[----:B------:R-:W1:Y:S07]  /*10110*/  LDSM.16.MT88.4 R32, [R212+0x4900] ;  /* 0x00490000d420783b */ /* 0x000e6e0000004200 */
        /* <DEDUP_REMOVED lines=9> */
[C---:B-1----:R-:W-:Y:S08]  /*101b0*/  HMMA.16816.F32 R96, R16.reuse, R32, R96 ;  /* 0x000000201060723c */ /* 0x042ff00000001860 */
        /* <DEDUP_REMOVED lines=17> */
[----:B------:R-:W-:Y:S01]  /*102d0*/  FADD.FTZ R150, R143, R150 ;  /* 0x000000968f967221 */ /* 0x000fe20000010000 */
[----:B------:R-:W-:Y:S01]  /*102e0*/  IADD3 R2, R168, -0x1, RZ ;  /* 0xffffffffa8027810 */ /* 0x000fe20007ffe0ff */
[----:B------:R-:W-:Y:S02]  /*102f0*/  FADD.FTZ R154, R154, R151 ;  /* 0x000000979a9a7221 */ /* 0x000fe40000010000 */
[----:B------:R-:W-:Y:S02]  /*10300*/  FADD.FTZ R139, R139, R150 ;  /* 0x000000968b8b7221 */ /* 0x000fe40000010000 */
[C---:B--2---:R-:W-:Y:S03]  /*10310*/  HMMA.16816.F32 R4, R16.reuse, R24, R4 ;  /* 0x000000181004723c */ /* 0x044fe60000001804 */
[----:B------:R-:W-:Y:S02]  /*10320*/  FADD.FTZ R135, R135, R154 ;  /* 0x0000009a87877221 */ /* 0x000fe40000010000 */
[----:B------:R-:W-:Y:S02]  /*10330*/  FADD.FTZ R152, R152, R139 ;  /* 0x0000008b98987221 */ /* 0x000fe40000010000 */
[----:B------:R-:W-:Y:S01]  /*10340*/  FADD.FTZ R156, R156, R135 ;  /* 0x000000879c9c7221 */ /* 0x000fe20000010000 */
[C---:B------:R-:W-:Y:S01]  /*10350*/  HMMA.16816.F32 R68, R16.reuse, R26, R68 ;  /* 0x0000001a1044723c */ /* 0x040fe20000001844 */
[----:B------:R-:W2:Y:S03]  /*10360*/  LDSM.16.MT88.4 R24, [R212+0x5100] ;  /* 0x00510000d418783b */ /* 0x000ea60000004200 */
[----:B------:R-:W-:Y:S02]  /*10370*/  IMAD.MOV.U32 R168, RZ, RZ, R2 ;  /* 0x000000ffffa87224 */ /* 0x000fe400078e0002 */
[----:B------:R-:W-:Y:S02]  /*10380*/  IMAD.MOV.U32 R2, RZ, RZ, R12 ;  /* 0x000000ffff027224 */ /* 0x000fe400078e000c */
[C---:B----4-:R-:W-:Y:S08]  /*10390*/  HMMA.16816.F32 R72, R16.reuse, R28, R72 ;  /* 0x0000001c1048723c */ /* 0x050ff00000001848 */
        /* <DEDUP_REMOVED lines=12> */
[C---:B------:R-:W-:Y:S08]  /*10460*/  HMMA.16816.F32 R104, R16.reuse, R30, R104 ;  /* 0x0000001e1068723c */ /* 0x040ff00000001868 */
[C---:B------:R-:W-:Y:S08]  /*10470*/  HMMA.16816.F32 R52, R16.reuse, R36, R52 ;  /* 0x000000241034723c */ /* 0x040ff00000001834 */
[C---:B------:R-:W-:Y:S08]  /*10480*/  HMMA.16816.F32 R56, R16.reuse, R38, R56 ;  /* 0x000000261038723c */ /* 0x040ff00000001838 */
[C---:B-1----:R-:W-:Y:S08]  /*10490*/  HMMA.16816.F32 R60, R16.reuse, R20, R60 ;  /* 0x00000014103c723c */ /* 0x042ff0000000183c */
[----:B------:R-:W-:Y:S01]  /*104a0*/  HMMA.16816.F32 R64, R16, R22, R64 ;  /* 0x000000161040723c */ /* 0x000fe20000001840 */
[----:B------:R-:W1:Y:S06]  /*104b0*/  LDSM.16.MT88.4 R20, [R212+0x5900] ;  /* 0x00590000d414783b */ /* 0x000e6c0000004200 */
        /* <DEDUP_REMOVED lines=9> */
[C---:B----4-:R-:W-:Y:S01]  /*10550*/  HMMA.16816.F32 R112, R16.reuse, R32, R4 ;  /* 0x000000201070723c */ /* 0x050fe20000001804 */
[----:B------:R-:W3:Y:S02]  /*10560*/  LDSM.16.MT88.4 R4, [R210+0x5900] ;  /* 0x00590000d204783b */ /* 0x000ee40000004200 */
[----:B------:R-:W-:Y:S02]  /*10570*/  FADD.FTZ R133, R133, R160 ;  /* 0x000000a085857221 */ /* 0x000fe40000010000 */
[----:B------:R-:W-:Y:S02]  /*10580*/  FADD.FTZ R228, R121, R120 ;  /* 0x0000007879e47221 */ /* 0x000fe40000010000 */
[----:B------:R-:W-:Y:S01]  /*10590*/  FADD.FTZ R229, R118, R133 ;  /* 0x0000008576e57221 */ /* 0x000fe20000010000 */
[C---:B------:R-:W-:Y:S08]  /*105a0*/  HMMA.16816.F32 R68, R16.reuse, R34, R68 ;  /* 0x000000221044723c */ /* 0x040ff00000001844 */
[C---:B------:R-:W-:Y:S08]  /*105b0*/  HMMA.16816.F32 R72, R16.reuse, R40, R72 ;  /* 0x000000281048723c */ /* 0x040ff00000001848 */
[C---:B------:R-:W-:Y:S08]  /*105c0*/  HMMA.16816.F32 R76, R16.reuse, R42, R76 ;  /* 0x0000002a104c723c */ /* 0x040ff0000000184c */
[C---:B------:R-:W-:Y:S08]  /*105d0*/  HMMA.16816.F32 R80, R16.reuse, R44, R80 ;  /* 0x0000002c1050723c */ /* 0x040ff00000001850 */
[C---:B------:R-:W-:Y:S08]  /*105e0*/  HMMA.16816.F32 R84, R16.reuse, R46, R84 ;  /* 0x0000002e1054723c */ /* 0x040ff00000001854 */
[C---:B--2---:R-:W-:Y:S08]  /*105f0*/  HMMA.16816.F32 R88, R16.reuse, R24, R88 ;  /* 0x000000181058723c */ /* 0x044ff00000001858 */
[C---:B------:R-:W-:Y:S01]  /*10600*/  HMMA.16816.F32 R92, R16.reuse, R26, R92 ;  /* 0x0000001a105c723c */ /* 0x040fe2000000185c */
[----:B------:R-:W2:Y:S07]  /*10610*/  LDSM.16.MT88.4 R24, [R209+0x5900] ;  /* 0x00590000d118783b */ /* 0x000eae0000004200 */
[C---:B-1----:R-:W-:Y:S08]  /*10620*/  HMMA.16816.F32 R96, R16.reuse, R20, R96 ;  /* 0x000000141060723c */ /* 0x042ff00000001860 */
[C---:B------:R-:W-:Y:S01]  /*10630*/  HMMA.16816.F32 R100, R16.reuse, R22, R100 ;  /* 0x000000161064723c */ /* 0x040fe20000001864 */
[----:B------:R-:W1:Y:S07]  /*10640*/  LDSM.16.MT88.4 R20, [R208+0x5900] ;  /* 0x00590000d014783b */ /* 0x000e6e0000004200 */
[C---:B---3--:R-:W-:Y:S08]  /*10650*/  HMMA.16816.F32 R108, R16.reuse, R4, R8 ;  /* 0x00000004106c723c */ /* 0x048ff00000001808 */
[C---:B------:R-:W-:Y:S08]  /*10660*/  HMMA.16816.F32 R104, R16.reuse, R6, R104 ;  /* 0x000000061068723c */ /* 0x040ff00000001868 */
[C---:B--2---:R-:W-:Y:S08]  /*10670*/  HMMA.16816.F32 R52, R16.reuse, R24, R52 ;  /* 0x000000181034723c */ /* 0x044ff00000001834 */
[C---:B------:R-:W-:Y:S08]  /*10680*/  HMMA.16816.F32 R56, R16.reuse, R26, R56 ;  /* 0x0000001a1038723c */ /* 0x040ff00000001838 */
[C---:B-1----:R-:W-:Y:S08]  /*10690*/  HMMA.16816.F32 R60, R16.reuse, R20, R60 ;  /* 0x00000014103c723c */ /* 0x042ff0000000183c */
[----:B------:R-:W-:Y:S01]  /*106a0*/  HMMA.16816.F32 R64, R16, R22, R64 ;  /* 0x000000161040723c */ /* 0x000fe20000001840 */
[----:B------:R-:W-:-:S07]  /*106b0*/  @P0 BRA `(.L_x_64) ;  /* 0xffffc17000000947 */ /* 0x000fce000383ffff */
.L_x_54:
[----:B------:R-:W1:Y:S01]  /*106c0*/  SHFL.BFLY PT, R3, R228, 0x2, 0x1f ;  /* 0x0c401f00e4037f89 */ /* 0x000e6200000e0000 */
[----:B------:R-:W-:-:S02]  /*106d0*/  MOV R7, RZ ;  /* 0x000000ff00077202 */ /* 0x000fc40000000f00 */
[----:B------:R-:W-:Y:S01]  /*106e0*/  MOV R4, RZ ;  /* 0x000000ff00047202 */ /* 0x000fe20000000f00 */
[----:B------:R-:W2:Y:S01]  /*106f0*/  SHFL.BFLY PT, R2, R229, 0x2, 0x1f ;  /* 0x0c401f00e5027f89 */ /* 0x000ea200000e0000 */
[----:B------:R-:W-:Y:S01]  /*10700*/  PLOP3.LUT P2, PT, PT, PT, PT, 0x8, 0x0 ;  /* 0x000000000000781c */ /* 0x000fe20003f4e170 */
[----:B-1----:R-:W-:Y:S02]  /*10710*/  FADD.FTZ R3, R3, R228 ;  /* 0x000000e403037221 */ /* 0x002fe40000010000 */
[----:B--2---:R-:W-:-:S03]  /*10720*/  FADD.FTZ R2, R2, R229 ;  /* 0x000000e502027221 */ /* 0x004fc60000010000 */
[----:B------:R-:W1:Y:S04]  /*10730*/  SHFL.BFLY PT, R6, R3, 0x1, 0x1f ;  /* 0x0c201f0003067f89 */ /* 0x000e6800000e0000 */
[----:B------:R-:W2:Y:S01]  /*10740*/  SHFL.BFLY PT, R5, R2, 0x1, 0x1f ;  /* 0x0c201f0002057f89 */ /* 0x000ea200000e0000 */
[----:B-1----:R-:W-:Y:S02]  /*10750*/  FADD.FTZ R6, R3, R6 ;  /* 0x0000000603067221 */ /* 0x002fe40000010000 */
[----:B--2---:R-:W-:-:S03]  /*10760*/  FADD.FTZ R5, R5, R2 ;  /* 0x0000000205057221 */ /* 0x004fc60000010000 */
[----:B------:R-:W-:Y:S02]  /*10770*/  FSETP.NE.FTZ.AND P1, PT, R6, RZ, PT ;  /* 0x000000ff0600720b */ /* 0x000fe40003f35000 */
[----:B------:R-:W-:-:S11]  /*10780*/  FSETP.NE.FTZ.AND P0, PT, R5, RZ, PT ;  /* 0x000000ff0500720b */ /* 0x000fd60003f15000 */
[----:B------:R-:W1:Y:S01]  /*10790*/  @P1 MUFU.RCP R7, R6 ;  /* 0x0000000600071308 */ /* 0x000e620000001000 */
[----:B------:R-:W-:Y:S02]  /*107a0*/  @P1 MOV R10, 0x3f317218 ;  /* 0x3f317218000a1802 */ /* 0x000fe40000000f00 */
[----:B------:R-:W-:-:S05]  /*107b0*/  @P0 MOV R11, 0x3f317218 ;  /* 0x3f317218000b0802 */ /* 0x000fca0000000f00 */
[----:B------:R-:W2:Y:S01]  /*107c0*/  @P1 MUFU.LG2 R6, R6 ;  /* 0x0000000600061308 */ /* 0x000ea20000000c00 */
[----:B------:R-:W-:-:S07]  /*107d0*/  @P0 FMUL.FTZ R11, R11, c[0x0][0x2d0] ;  /* 0x0000b4000b0b0a20 */ /* 0x000fce0000410000 */
[----:B------:R-:W3:Y:S01]  /*107e0*/  @P0 MUFU.LG2 R8, R5 ;  /* 0x0000000500080308 */ /* 0x000ee20000000c00 */
[C---:B-1----:R-:W-:Y:S02]  /*107f0*/  FMUL.FTZ R112, R7.reuse, R112 ;  /* 0x0000007007707220 */ /* 0x042fe40000410000 */
[C---:B------:R-:W-:Y:S02]  /*10800*/  FMUL.FTZ R113, R7.reuse, R113 ;  /* 0x0000007107717220 */ /* 0x040fe40000410000 */
[C---:B------:R-:W-:Y:S02]  /*10810*/  FMUL.FTZ R68, R7.reuse, R68 ;  /* 0x0000004407447220 */ /* 0x040fe40000410000 */
[----:B------:R-:W-:Y:S01]  /*10820*/  FMUL.FTZ R69, R7, R69 ;  /* 0x0000004507457220 */ /* 0x000fe20000410000 */
[----:B------:R1:W4:Y:S01]  /*10830*/  @P0 MUFU.RCP R4, R5 ;  /* 0x0000000500040308 */ /* 0x0003220000001000 */
[----:B--2---:R-:W-:Y:S02]  /*10840*/  @P1 FMUL.FTZ R9, R6, 0.69314718246459960938 ;  /* 0x3f31721806091820 */ /* 0x004fe40000410000 */
[----:B------:R-:W-:-:S02]  /*10850*/  @P1 FMUL.FTZ R6, R10, c[0x0][0x2d0] ;  /* 0x0000b4000a061a20 */ /* 0x000fc40000410000 */
[C---:B------:R-:W-:Y:S02]  /*10860*/  FMUL.FTZ R72, R7.reuse, R72 ;  /* 0x0000004807487220 */ /* 0x040fe40000410000 */
[C---:B------:R-:W-:Y:S02]  /*10870*/  FMUL.FTZ R73, R7.reuse, R73 ;  /* 0x0000004907497220 */ /* 0x040fe40000410000 */
[----:B---3--:R-:W-:Y:S02]  /*10880*/  @P0 FMUL.FTZ R8, R8, 0.69314718246459960938 ;  /* 0x3f31721808080820 */ /* 0x008fe40000410000 */
[C---:B------:R-:W-:Y:S02]  /*10890*/  FMUL.FTZ R76, R7.reuse, R76 ;  /* 0x0000004c074c7220 */ /* 0x040fe40000410000 */
[C---:B------:R-:W-:Y:S02]  /*108a0*/  FMUL.FTZ R77, R7.reuse, R77 ;  /* 0x0000004d074d7220 */ /* 0x040fe40000410000 */
[C---:B------:R-:W-:Y:S01]  /*108b0*/  FMUL.FTZ R80, R7.reuse, R80 ;  /* 0x0000005007507220 */ /* 0x040fe20000410000 */
[----:B-1----:R-:W-:Y:S01]  /*108c0*/  MOV R5, 0xff800000 ;  /* 0xff80000000057802 */ /* 0x002fe20000000f00 */
        /* <DEDUP_REMOVED lines=22> */
[----:B------:R-:W-:Y:S01]  /*10a30*/  FMUL.FTZ R65, R7, R65 ;  /* 0x0000004107417220 */ /* 0x000fe20000410000 */
[----:B------:R-:W-:Y:S01]  /*10a40*/  MOV R7, 0xff800000 ;  /* 0xff80000000077802 */ /* 0x000fe20000000f00 */
[C---:B----4-:R-:W-:Y:S02]  /*10a50*/  FMUL.FTZ R114, R4.reuse, R114 ;  /* 0x0000007204727220 */ /* 0x050fe40000410000 */
        /* <DEDUP_REMOVED lines=33> */
.L_x_22:
[----:B------:R-:W-:Y:S05]  /*10c70*/  @P2 BRA `(.L_x_65) ;  /* 0x0000137000002947 */ /* 0x000fea0003800000 */
[----:B------:R-:W1:Y:S01]  /*10c80*/  S2R R9, SR_CTAID.Y ;  /* 0x0000000000097919 */ /* 0x000e620000002600 */
[----:B------:R-:W-:Y:S01]  /*10c90*/  IMAD R8, RZ, RZ, -UR9 ;  /* 0x80000009ff087e24 */ /* 0x000fe2000f8e02ff */
[----:B------:R-:W-:Y:S01]  /*10ca0*/  USHF.R.S32.HI UR6, URZ, 0x1f, UR9 ;  /* 0x0000001f3f067899 */ /* 0x000fe20008011409 */
[----:B------:R-:W-:Y:S01]  /*10cb0*/  BSSY B0, `(.L_x_66) ;  /* 0x00000d1000007945 */ /* 0x000fe20003800000 */
[----:B------:R-:W2:Y:S01]  /*10cc0*/  S2R R4, SR_TID.X ;  /* 0x0000000000047919 */ /* 0x000ea20000002100 */
[----:B------:R-:W-:Y:S02]  /*10cd0*/  ULDC.64 UR4, c[0x0][0x4d0] ;  /* 0x0001340000047ab9 */ /* 0x000fe40000000a00 */
[----:B------:R-:W-:Y:S01]  /*10ce0*/  UIMAD UR7, UR6, UR4, URZ ;  /* 0x00000004060772a4 */ /* 0x000fe2000f8e023f */
[----:B------:R-:W3:Y:S01]  /*10cf0*/  S2R R11, SR_CTAID.Z ;  /* 0x00000000000b7919 */ /* 0x000ee20000002700 */
[----:B------:R-:W-:-:S02]  /*10d00*/  UIMAD.WIDE.U32 UR10, UR9, UR4, URZ ;  /* 0x00000004090a72a5 */ /* 0x000fc4000f8e003f */
[----:B------:R-:W-:Y:S01]  /*10d10*/  UIMAD UR7, UR9, UR5, UR7 ;  /* 0x00000005090772a4 */ /* 0x000fe2000f8e0207 */
[----:B------:R-:W4:Y:S02]  /*10d20*/  S2R R12, SR_CTAID.X ;  /* 0x00000000000c7919 */ /* 0x000f240000002500 */
[----:B------:R-:W-:Y:S01]  /*10d30*/  ULDC.64 UR4, c[0x0][0x438] ;  /* 0x00010e0000047ab9 */ /* 0x000fe20000000a00 */
[----:B------:R-:W-:Y:S01]  /*10d40*/  MOV R19, UR11 ;  /* 0x0000000b00137c02 */ /* 0x000fe20008000f00 */
[----:B------:R-:W-:Y:S01]  /*10d50*/  UIMAD.WIDE.U32 UR12, UR9, UR4, URZ ;  /* 0x00000004090c72a5 */ /* 0x000fe2000f8e003f */
[----:B------:R-:W-:Y:S01]  /*10d60*/  IMAD.U32 R18, RZ, RZ, UR10 ;  /* 0x0000000aff127e24 */ /* 0x000fe2000f8e00ff */
[----:B------:R-:W-:Y:S02]  /*10d70*/  UIMAD UR4, UR6, UR4, URZ ;  /* 0x00000004060472a4 */ /* 0x000fe4000f8e023f */
[----:B------:R-:W-:Y:S02]  /*10d80*/  UIADD3 UR7, UR11, UR7, URZ ;  /* 0x000000070b077290 */ /* 0x000fe4000fffe03f */
[----:B------:R-:W-:Y:S01]  /*10d90*/  UIMAD UR4, UR9, UR5, UR4 ;  /* 0x00000005090472a4 */ /* 0x000fe2000f8e0204 */
[----:B------:R-:W-:Y:S01]  /*10da0*/  MOV R16, UR12 ;  /* 0x0000000c00107c02 */ /* 0x000fe20008000f00 */
[----:B-1----:R-:W-:-:S02]  /*10db0*/  IMAD R8, R8, c[0x0][0x550], R9 ;  /* 0x0001540008087a24 */ /* 0x002fc400078e0209 */
[----:B------:R-:W-:Y:S01]  /*10dc0*/  UIADD3 UR4, UR13, UR4, URZ ;  /* 0x000000040d047290 */ /* 0x000fe2000fffe03f */
[----:B------:R-:W-:Y:S01]  /*10dd0*/  IMAD.U32 R17, RZ, RZ, UR13 ;  /* 0x0000000dff117e24 */ /* 0x000fe2000f8e00ff */
[----:B--2---:R-:W-:Y:S01]  /*10de0*/  SHF.R.S32.HI R9, RZ, 0x1f, R4 ;  /* 0x0000001fff097819 */ /* 0x004fe20000011404 */
[----:B------:R-:W-:-:S03]  /*10df0*/  IMAD.U32 R19, RZ, RZ, UR7 ;  /* 0x00000007ff137e24 */ /* 0x000fc6000f8e00ff */
[CC--:B------:R-:W-:Y:S01]  /*10e00*/  LEA.HI R0, R9.reuse, R4.reuse, RZ, 0x5 ;  /* 0x0000000409007211 */ /* 0x0c0fe200078f28ff */
[----:B------:R-:W-:Y:S01]  /*10e10*/  IMAD.U32 R17, RZ, RZ, UR4 ;  /* 0x00000004ff117e24 */ /* 0x000fe2000f8e00ff */
[-C--:B------:R-:W-:Y:S01]  /*10e20*/  LEA.HI R9, R9, R4.reuse, RZ, 0x2 ;  /* 0x0000000409097211 */ /* 0x080fe200078f10ff */
[C---:B---3--:R-:W-:Y:S01]  /*10e30*/  IMAD.WIDE.U32 R18, R11.reuse, c[0x0][0x4d8], R18 ;  /* 0x000136000b127a25 */ /* 0x048fe200078e0012 */
[----:B------:R-:W-:Y:S02]  /*10e40*/  LOP3.LUT R13, R0, 0xffffffe0, RZ, 0xc0, !PT ;  /* 0xffffffe0000d7812 */ /* 0x000fe400078ec0ff */
[----:B------:R-:W-:Y:S01]  /*10e50*/  SHF.R.S32.HI R15, RZ, 0x5, R0 ;  /* 0x00000005ff0f7819 */ /* 0x000fe20000011400 */
[----:B------:R-:W-:Y:S01]  /*10e60*/  IMAD.WIDE.U32 R16, R11, c[0x0][0x440], R16 ;  /* 0x000110000b107a25 */ /* 0x000fe200078e0010 */
[----:B------:R-:W-:Y:S02]  /*10e70*/  SHF.R.S32.HI R0, RZ, 0x1f, R0 ;  /* 0x0000001fff007819 */ /* 0x000fe40000011400 */
[----:B------:R-:W-:Y:S01]  /*10e80*/  LOP3.LUT R9, R9, 0xfffffffc, RZ, 0xc0, !PT ;  /* 0xfffffffc09097812 */ /* 0x000fe200078ec0ff */
[----:B------:R-:W-:Y:S01]  /*10e90*/  IMAD.IADD R6, R4, 0x1, -R13 ;  /* 0x0000000104067824 */ /* 0x000fe200078e0a0d */
[----:B------:R-:W-:Y:S01]  /*10ea0*/  LEA.HI R0, R0, R15, RZ, 0x3 ;  /* 0x0000000f00007211 */ /* 0x000fe200078f18ff */
[----:B------:R-:W-:Y:S01]  /*10eb0*/  IMAD.MOV.U32 R20, RZ, RZ, R18 ;  /* 0x000000ffff147224 */ /* 0x000fe200078e0012 */
[----:B------:R-:W-:-:S02]  /*10ec0*/  IADD3 R9, -R9, R4, RZ ;  /* 0x0000000409097210 */ /* 0x000fc40007ffe1ff */
[----:B------:R-:W-:Y:S02]  /*10ed0*/  LOP3.LUT R0, R0, 0xffffff8, RZ, 0xc0, !PT ;  /* 0x0ffffff800007812 */ /* 0x000fe400078ec0ff */
[----:B------:R-:W-:Y:S02]  /*10ee0*/  SHF.R.S32.HI R13, RZ, 0x1f, R6 ;  /* 0x0000001fff0d7819 */ /* 0x000fe40000011406 */
[----:B------:R-:W-:Y:S01]  /*10ef0*/  SHF.R.S32.HI R10, RZ, 0x1f, R11 ;  /* 0x0000001fff0a7819 */ /* 0x000fe2000001140b */
[----:B------:R-:W-:Y:S01]  /*10f00*/  IMAD.IADD R15, R15, 0x1, -R0 ;  /* 0x000000010f0f7824 */ /* 0x000fe200078e0a00 */
[----:B------:R-:W-:Y:S02]  /*10f10*/  LEA.HI R0, R9, R9, RZ, 0x1 ;  /* 0x0000000909007211 */ /* 0x000fe400078f08ff */
[----:B------:R-:W-:Y:S01]  /*10f20*/  LEA.HI R4, R13, R6, RZ, 0x2 ;  /* 0x000000060d047211 */ /* 0x000fe200078f10ff */
[----:B------:R-:W-:Y:S01]  /*10f30*/  IMAD.MOV.U32 R13, RZ, RZ, c[0x0][0x4e8] ;  /* 0x00013a00ff0d7624 */ /* 0x000fe200078e00ff */
[----:B------:R-:W-:-:S02]  /*10f40*/  LOP3.LUT R0, R0, 0x1ffffffe, RZ, 0xc0, !PT ;  /* 0x1ffffffe00007812 */ /* 0x000fc400078ec0ff */
[----:B------:R-:W-:Y:S02]  /*10f50*/  SHF.R.S32.HI R14, RZ, 0x2, R4 ;  /* 0x00000002ff0e7819 */ /* 0x000fe40000011404 */
[----:B------:R-:W-:Y:S01]  /*10f60*/  IADD3 R0, R9, -R0, RZ ;  /* 0x8000000009007210 */ /* 0x000fe20007ffe0ff */
[----:B------:R-:W-:Y:S01]  /*10f70*/  BAR.SYNC.DEFER_BLOCKING 0x1, 0x100 ;  /* 0x0044000000007b1d */ /* 0x000fe20000010000 */
[----:B------:R-:W-:Y:S01]  /*10f80*/  ISETP.NE.AND P1, PT, R13, 0x1, PT ;  /* 0x000000010d00780c */ /* 0x000fe20003f25270 */
[----:B------:R-:W-:Y:S01]  /*10f90*/  IMAD R15, R15, 0x10, R14 ;  /* 0x000000100f0f7824 */ /* 0x000fe200078e020e */
[----:B------:R-:W-:Y:S01]  /*10fa0*/  MOV R22, R16 ;  /* 0x0000001000167202 */ /* 0x000fe20000000f00 */
[----:B------:R-:W-:Y:S02]  /*10fb0*/  IMAD R14, R10, c[0x0][0x4d8], RZ ;  /* 0x000136000a0e7a24 */ /* 0x000fe400078e02ff */
[----:B------:R-:W-:Y:S01]  /*10fc0*/  IMAD R9, R0, 0x8, R15 ;  /* 0x0000000800097824 */ /* 0x000fe200078e020f */
[----:B------:R-:W-:Y:S01]  /*10fd0*/  SHF.R.S32.HI R0, RZ, 0x1f, R8 ;  /* 0x0000001fff007819 */ /* 0x000fe20000011408 */
[----:B------:R-:W-:-:S02]  /*10fe0*/  IMAD R10, R10, c[0x0][0x440], RZ ;  /* 0x000110000a0a7a24 */ /* 0x000fc400078e02ff */
[C---:B------:R-:W-:Y:S01]  /*10ff0*/  IMAD R14, R11.reuse, c[0x0][0x4dc], R14 ;  /* 0x000137000b0e7a24 */ /* 0x040fe200078e020e */
[C---:B----4-:R-:W-:Y:S01]  /*11000*/  LEA R9, R12.reuse, R9, 0x7 ;  /* 0x000000090c097211 */ /* 0x050fe200078e38ff */
[----:B------:R-:W-:Y:S01]  /*11010*/  IMAD R10, R11, c[0x0][0x444], R10 ;  /* 0x000111000b0a7a24 */ /* 0x000fe200078e020a */
[----:B------:R-:W-:Y:S01]  /*11020*/  LEA R12, R12, R15, 0x7 ;  /* 0x0000000f0c0c7211 */ /* 0x000fe200078e38ff */
[----:B------:R-:W-:Y:S01]  /*11030*/  IMAD.IADD R21, R19, 0x1, R14 ;  /* 0x0000000113157824 */ /* 0x000fe200078e020e */
[----:B------:R-:W-:Y:S01]  /*11040*/  MOV R11, R9 ;  /* 0x00000009000b7202 */ /* 0x000fe20000000f00 */
[----:B------:R-:W-:Y:S02]  /*11050*/  IMAD.IADD R23, R17, 0x1, R10 ;  /* 0x0000000111177824 */ /* 0x000fe400078e020a */
[----:B------:R-:W-:-:S04]  /*11060*/  @P1 IMAD.HI.U32 R10, R9, c[0x0][0x4ec], RZ ;  /* 0x00013b00090a1a27 */ /* 0x000fc800078e00ff */
[C---:B------:R-:W-:Y:S01]  /*11070*/  IMAD R17, R0.reuse, c[0x0][0x4e0], RZ ;  /* 0x0001380000117a24 */ /* 0x040fe200078e02ff */
[----:B------:R-:W-:Y:S01]  /*11080*/  @P1 SHF.R.U32.HI R11, RZ, c[0x0][0x4f0], R10 ;  /* 0x00013c00ff0b1a19 */ /* 0x000fe2000001160a */
[----:B------:R-:W-:Y:S01]  /*11090*/  IMAD R19, R0, c[0x0][0x448], RZ ;  /* 0x0001120000137a24 */ /* 0x000fe200078e02ff */
[----:B------:R-:W-:Y:S01]  /*110a0*/  MOV R10, R9 ;  /* 0x00000009000a7202 */ /* 0x000fe20000000f00 */
[C---:B------:R-:W-:Y:S01]  /*110b0*/  IMAD R17, R8.reuse, c[0x0][0x4e4], R17 ;  /* 0x0001390008117a24 */ /* 0x040fe200078e0211 */
[--C-:B------:R-:W-:Y:S01]  /*110c0*/  SHF.R.S32.HI R14, RZ, 0x1f, R11.reuse ;  /* 0x0000001fff0e7819 */ /* 0x100fe2000001140b */
[----:B------:R-:W-:Y:S02]  /*110d0*/  IMAD.MOV R0, RZ, RZ, -R11 ;  /* 0x000000ffff007224 */ /* 0x000fe400078e0a0b */
[C---:B------:R-:W-:Y:S02]  /*110e0*/  IMAD R19, R8.reuse, c[0x0][0x44c], R19 ;  /* 0x0001130008137a24 */ /* 0x040fe400078e0213 */
[----:B------:R-:W-:-:S04]  /*110f0*/  IMAD.WIDE.U32 R22, R8, c[0x0][0x448], R22 ;  /* 0x0001120008167a25 */ /* 0x000fc800078e0016 */
[----:B------:R-:W-:-:S04]  /*11100*/  IMAD.WIDE.U32 R20, R8, c[0x0][0x4e0], R20 ;  /* 0x0001380008147a25 */ /* 0x000fc800078e0014 */
[----:B------:R-:W-:Y:S01]  /*11110*/  @P1 IMAD.HI.U32 R8, R9, c[0x0][0x4ec], RZ ;  /* 0x00013b0009081a27 */ /* 0x000fe200078e00ff */
[----:B------:R-:W-:-:S03]  /*11120*/  IADD3 R16, P0, R11, R20, RZ ;  /* 0x000000140b107210 */ /* 0x000fc60007f1e0ff */
[----:B------:R-:W-:Y:S01]  /*11130*/  IMAD R0, R0, c[0x0][0x4e8], R9 ;  /* 0x00013a0000007a24 */ /* 0x000fe200078e0209 */
[----:B------:R-:W-:Y:S01]  /*11140*/  @P1 SHF.R.U32.HI R10, RZ, c[0x0][0x4f0], R8 ;  /* 0x00013c00ff0a1a19 */ /* 0x000fe20000011608 */
[----:B------:R-:W-:Y:S01]  /*11150*/  IMAD.IADD R23, R23, 0x1, R19 ;  /* 0x0000000117177824 */ /* 0x000fe200078e0213 */
[----:B------:R-:W-:Y:S01]  /*11160*/  IADD3.X R17, R14, R21, R17, P0, !PT ;  /* 0x000000150e117210 */ /* 0x000fe200007fe411 */
[----:B------:R-:W-:Y:S01]  /*11170*/  IMAD R13, R13, c[0x0][0x388], RZ ;  /* 0x0000e2000d0d7a24 */ /* 0x000fe200078e02ff */
[----:B------:R-:W-:Y:S01]  /*11180*/  SHF.R.S32.HI R8, RZ, 0x1f, R0 ;  /* 0x0000001fff087819 */ /* 0x000fe20000011400 */
[C---:B------:R-:W-:Y:S01]  /*11190*/  IMAD.WIDE.U32 R22, R10.reuse, c[0x0][0x430], R22 ;  /* 0x00010c000a167a25 */ /* 0x040fe200078e0016 */
[----:B------:R-:W-:Y:S02]  /*111a0*/  IADD3 R14, -R10, RZ, RZ ;  /* 0x000000ff0a0e7210 */ /* 0x000fe40007ffe1ff */
[----:B------:R-:W-:Y:S01]  /*111b0*/  LOP3.LUT P1, RZ, R6, 0x3, RZ, 0xc0, !PT ;  /* 0x0000000306ff7812 */ /* 0x000fe2000782c0ff */
[----:B------:R-:W-:Y:S01]  /*111c0*/  IMAD R11, R8, c[0x0][0x4c8], RZ ;  /* 0x00013200080b7a24 */ /* 0x000fe200078e02ff */
[----:B------:R-:W-:Y:S01]  /*111d0*/  SHF.R.S32.HI R8, RZ, 0x1f, R10 ;  /* 0x0000001fff087819 */ /* 0x000fe2000001140a */
[----:B------:R-:W-:Y:S01]  /*111e0*/  IMAD.WIDE.U32 R16, R0, c[0x0][0x4c8], R16 ;  /* 0x0001320000107a25 */ /* 0x000fe200078e0010 */
[----:B------:R-:W-:-:S03]  /*111f0*/  ISETP.GE.OR P2, PT, R12, R13, P1 ;  /* 0x0000000d0c00720c */ /* 0x000fc60000f46670 */
[----:B------:R-:W-:Y:S01]  /*11200*/  IMAD R11, R0, c[0x0][0x4cc], R11 ;  /* 0x00013300000b7a24 */ /* 0x000fe200078e020b */
[----:B------:R-:W-:Y:S01]  /*11210*/  LEA R0, P0, R16, c[0x0][0x4a8], 0x2 ;  /* 0x00012a0010007a11 */ /* 0x000fe200078010ff */
[----:B------:R-:W-:Y:S02]  /*11220*/  IMAD R14, R14, c[0x0][0x4e8], R9 ;  /* 0x00013a000e0e7a24 */ /* 0x000fe400078e0209 */
[----:B------:R-:W-:Y:S02]  /*11230*/  IMAD.IADD R11, R17, 0x1, R11 ;  /* 0x00000001110b7824 */ /* 0x000fe400078e020b */
[----:B------:R-:W-:Y:S01]  /*11240*/  IMAD R9, R8, c[0x0][0x430], RZ ;  /* 0x00010c0008097a24 */ /* 0x000fe200078e02ff */
[----:B------:R-:W-:Y:S01]  /*11250*/  SHFL.IDX PT, R18, R0, 0x1, 0x1c1f ;  /* 0x003c1f0000127f89 */ /* 0x000fe200000e0000 */
[----:B------:R-:W-:Y:S02]  /*11260*/  SHF.R.S32.HI R8, RZ, 0x1f, R14 ;  /* 0x0000001fff087819 */ /* 0x000fe4000001140e */
[----:B------:R-:W-:Y:S01]  /*11270*/  LEA.HI.X R11, R16, c[0x0][0x4ac], R11, 0x2, P0 ;  /* 0x00012b00100b7a11 */ /* 0x000fe200000f140b */
[----:B------:R-:W-:Y:S01]  /*11280*/  IMAD R9, R10, c[0x0][0x434], R9 ;  /* 0x00010d000a097a24 */ /* 0x000fe200078e0209 */
[----:B------:R-:W-:Y:S03]  /*11290*/  SHFL.IDX PT, R16, R0, RZ, 0x1c1f ;  /* 0x001c1fff00107589 */ /* 0x000fe600000e0000 */
[----:B------:R-:W-:Y:S01]  /*112a0*/  IMAD.IADD R23, R23, 0x1, R9 ;  /* 0x0000000117177824 */ /* 0x000fe200078e0209 */
[----:B------:R-:W1:Y:S01]  /*112b0*/  SHFL.IDX PT, R17, R11, RZ, 0x1c1f ;  /* 0x001c1fff0b117589 */ /* 0x000e6200000e0000 */
[----:B------:R-:W-:Y:S01]  /*112c0*/  IMAD R9, R8, c[0x0][0x428], RZ ;  /* 0x00010a0008097a24 */ /* 0x000fe200078e02ff */
[----:B------:R-:W-:-:S02]  /*112d0*/  IADD3 R8, R12, 0x8, RZ ;  /* 0x000000080c087810 */ /* 0x000fc40007ffe0ff */
[----:B------:R2:W3:Y:S01]  /*112e0*/  SHFL.IDX PT, R19, R11, 0x1, 0x1c1f ;  /* 0x003c1f000b137f89 */ /* 0x0004e200000e0000 */
[----:B------:R-:W-:Y:S01]  /*112f0*/  IMAD R9, R14, c[0x0][0x42c], R9 ;  /* 0x00010b000e097a24 */ /* 0x000fe200078e0209 */
[----:B------:R-:W-:Y:S01]  /*11300*/  ISETP.GE.OR P1, PT, R8, R13, P1 ;  /* 0x0000000d0800720c */ /* 0x000fe20000f26670 */
[----:B------:R-:W-:-:S05]  /*11310*/  IMAD.WIDE.U32 R14, R14, c[0x0][0x428], R22 ;  /* 0x00010a000e0e7a25 */ /* 0x000fca00078e0016 */
[----:B------:R-:W-:Y:S02]  /*11320*/  IADD3 R10, R15, R9, RZ ;  /* 0x000000090f0a7210 */ /* 0x000fe40007ffe0ff */
[----:B------:R-:W-:-:S04]  /*11330*/  LEA R9, P0, R14, c[0x0][0x400], 0x2 ;  /* 0x000100000e097a11 */ /* 0x000fc800078010ff */
[----:B------:R-:W-:Y:S02]  /*11340*/  LEA.HI.X R10, R14, c[0x0][0x404], R10, 0x2, P0 ;  /* 0x000101000e0a7a11 */ /* 0x000fe400000f140a */
[----:B------:R4:W4:Y:S01]  /*11350*/  SHFL.IDX PT, R14, R9, RZ, 0x1c1f ;  /* 0x001c1fff090e7589 */ /* 0x00092200000e0000 */
[----:B------:R-:W-:-:S03]  /*11360*/  ISETP.GE.AND P0, PT, R8, R13, PT ;  /* 0x0000000d0800720c */ /* 0x000fc60003f06270 */
[----:B-1----:R1:W-:Y:S01]  /*11370*/  @!P2 ST.E [R16.64], R5 ;  /* 0x000000051000a985 */ /* 0x0023e2000c10190e */
[----:B--2---:R-:W-:-:S03]  /*11380*/  LOP3.LUT R11, R4, 0x7ffffffc, RZ, 0xc0, !PT ;  /* 0x7ffffffc040b7812 */ /* 0x004fc600078ec0ff */
[----:B---3--:R1:W-:Y:S01]  /*11390*/  @!P1 ST.E [R18.64], R7 ;  /* 0x0000000712009985 */ /* 0x0083e2000c10190e */
[----:B------:R-:W-:Y:S01]  /*113a0*/  ISETP.GE.AND P1, PT, R12, R13, PT ;  /* 0x0000000d0c00720c */ /* 0x000fe20003f26270 */
[----:B------:R-:W-:Y:S02]  /*113b0*/  IMAD.IADD R11, R6, 0x1, -R11 ;  /* 0x00000001060b7824 */ /* 0x000fe400078e0a0b */
[----:B------:R1:W2:Y:S03]  /*113c0*/  SHFL.IDX PT, R15, R10, RZ, 0x1c1f ;  /* 0x001c1fff0a0f7589 */ /* 0x0002a600000e0000 */
[----:B------:R-:W-:-:S07]  /*113d0*/  SHF.L.U32 R11, R11, 0x1, RZ ;  /* 0x000000010b0b7819 */ /* 0x000fce00000006ff */
[----:B------:R-:W-:Y:S05]  /*113e0*/  @P1 BRA `(.L_x_67) ;  /* 0x000005d000001947 */ /* 0x000fea0003800000 */
[C---:B-1----:R-:W-:Y:S02]  /*113f0*/  IADD3 R7, R11.reuse, 0x8, RZ ;  /* 0x000000080b077810 */ /* 0x042fe40007ffe0ff */
[C---:B------:R-:W-:Y:S02]  /*11400*/  IADD3 R5, R11.reuse, 0x10, RZ ;  /* 0x000000100b057810 */ /* 0x040fe40007ffe0ff */
[----:B------:R-:W-:Y:S02]  /*11410*/  IADD3 R4, R11, 0x18, RZ ;  /* 0x000000180b047810 */ /* 0x000fe40007ffe0ff */
[----:B------:R-:W-:Y:S02]  /*11420*/  ISETP.GE.AND P3, PT, R7, c[0x0][0x3c8], PT ;  /* 0x0000f20007007a0c */ /* 0x000fe40003f66270 */
[----:B------:R-:W-:Y:S02]  /*11430*/  ISETP.GE.AND P2, PT, R5, c[0x0][0x3c8], PT ;  /* 0x0000f20005007a0c */ /* 0x000fe40003f46270 */
[----:B------:R-:W-:-:S02]  /*11440*/  ISETP.GE.AND P1, PT, R4, c[0x0][0x3c8], PT ;  /* 0x0000f20004007a0c */ /* 0x000fc40003f26270 */
[C---:B------:R-:W-:Y:S02]  /*11450*/  ISETP.GE.AND P4, PT, R11.reuse, c[0x0][0x3c8], PT ;  /* 0x0000f2000b007a0c */ /* 0x040fe40003f86270 */
[C---:B------:R-:W-:Y:S02]  /*11460*/  IADD3 R0, R11.reuse, 0x20, RZ ;  /* 0x000000200b007810 */ /* 0x040fe40007ffe0ff */
[----:B------:R-:W-:Y:S02]  /*11470*/  IADD3 R18, R11, 0x28, RZ ;  /* 0x000000280b127810 */ /* 0x000fe40007ffe0ff */
[----:B------:R-:W-:Y:S02]  /*11480*/  ISETP.GE.AND P6, PT, R0, c[0x0][0x3c8], PT ;  /* 0x0000f20000007a0c */ /* 0x000fe40003fc6270 */
[----:B------:R-:W-:Y:S02]  /*11490*/  @!P3 LEA.HI R7, R7, R7, RZ, 0x1 ;  /* 0x000000070707b211 */ /* 0x000fe400078f08ff */
[----:B------:R-:W-:-:S02]  /*114a0*/  @!P2 LEA.HI R5, R5, R5, RZ, 0x1 ;  /* 0x000000050505a211 */ /* 0x000fc400078f08ff */
[----:B------:R-:W-:Y:S01]  /*114b0*/  @!P1 LEA.HI R4, R4, R4, RZ, 0x1 ;  /* 0x0000000404049211 */ /* 0x000fe200078f08ff */
[--C-:B--2-4-:R-:W-:Y:S01]  /*114c0*/  @!P4 IMAD.WIDE R12, R11, 0x4, R14.reuse ;  /* 0x000000040b0cc825 */ /* 0x114fe200078e020e */
[----:B------:R-:W-:Y:S02]  /*114d0*/  @!P3 LOP3.LUT R7, R7, 0xfffffffe, RZ, 0xc0, !PT ;  /* 0xfffffffe0707b812 */ /* 0x000fe400078ec0ff */
[----:B------:R-:W-:Y:S02]  /*114e0*/  @!P2 LOP3.LUT R5, R5, 0xfffffffe, RZ, 0xc0, !PT ;  /* 0xfffffffe0505a812 */ /* 0x000fe400078ec0ff */
[----:B------:R-:W-:Y:S01]  /*114f0*/  @!P1 LOP3.LUT R21, R4, 0xfffffffe, RZ, 0xc0, !PT ;  /* 0xfffffffe04159812 */ /* 0x000fe200078ec0ff */
[--C-:B------:R-:W-:Y:S01]  /*11500*/  @!P3 IMAD.WIDE R6, R7, 0x4, R14.reuse ;  /* 0x000000040706b825 */ /* 0x100fe200078e020e */
[----:B------:R1:W-:Y:S01]  /*11510*/  @!P4 ST.E.64 [R12.64], R112 ;  /* 0x000000700c00c985 */ /* 0x0003e2000c101b0e */
[----:B------:R-:W-:Y:S02]  /*11520*/  IADD3 R8, R11, 0x30, RZ ;  /* 0x000000300b087810 */ /* 0x000fe40007ffe0ff */
[----:B------:R-:W-:Y:S01]  /*11530*/  @!P2 IMAD.WIDE R16, R5, 0x4, R14 ;  /* 0x000000040510a825 */ /* 0x000fe200078e020e */
[C---:B------:R-:W-:Y:S01]  /*11540*/  IADD3 R5, R11.reuse, 0x38, RZ ;  /* 0x000000380b057810 */ /* 0x040fe20007ffe0ff */
[----:B------:R2:W-:Y:S01]  /*11550*/  @!P3 ST.E.64 [R6.64], R68 ;  /* 0x000000440600b985 */ /* 0x0005e2000c101b0e */
[----:B------:R-:W-:-:S02]  /*11560*/  IADD3 R19, R11, 0x40, RZ ;  /* 0x000000400b137810 */ /* 0x000fc40007ffe0ff */
[----:B------:R-:W-:Y:S01]  /*11570*/  ISETP.GE.AND P5, PT, R18, c[0x0][0x3c8], PT ;  /* 0x0000f20012007a0c */ /* 0x000fe20003fa6270 */
[----:B------:R3:W-:Y:S01]  /*11580*/  @!P2 ST.E.64 [R16.64], R72 ;  /* 0x000000481000a985 */ /* 0x0007e2000c101b0e */
[----:B------:R-:W-:Y:S02]  /*11590*/  IADD3 R4, R11, 0x48, RZ ;  /* 0x000000480b047810 */ /* 0x000fe40007ffe0ff */
[----:B------:R-:W-:Y:S02]  /*115a0*/  ISETP.GE.AND P4, PT, R8, c[0x0][0x3c8], PT ;  /* 0x0000f20008007a0c */ /* 0x000fe40003f86270 */
[----:B------:R-:W-:Y:S02]  /*115b0*/  ISETP.GE.AND P3, PT, R5, c[0x0][0x3c8], PT ;  /* 0x0000f20005007a0c */ /* 0x000fe40003f66270 */
[----:B------:R-:W-:Y:S02]  /*115c0*/  ISETP.GE.AND P2, PT, R19, c[0x0][0x3c8], PT ;  /* 0x0000f20013007a0c */ /* 0x000fe40003f46270 */
[----:B------:R-:W-:-:S02]  /*115d0*/  @!P6 LEA.HI R0, R0, R0, RZ, 0x1 ;  /* 0x000000000000e211 */ /* 0x000fc400078f08ff */
[----:B------:R-:W-:Y:S02]  /*115e0*/  IADD3 R20, R11, 0x68, RZ ;  /* 0x000000680b147810 */ /* 0x000fe40007ffe0ff */
[----:B------:R-:W-:-:S03]  /*115f0*/  @!P5 LEA.HI R18, R18, R18, RZ, 0x1 ;  /* 0x000000121212d211 */ /* 0x000fc600078f08ff */
[----:B------:R-:W-:Y:S02]  /*11600*/  @!P4 LEA.HI R8, R8, R8, RZ, 0x1 ;  /* 0x000000080808c211 */ /* 0x000fe400078f08ff */
[----:B------:R-:W-:Y:S01]  /*11610*/  @!P3 LEA.HI R5, R5, R5, RZ, 0x1 ;  /* 0x000000050505b211 */ /* 0x000fe200078f08ff */
[----:B-1----:R-:W-:Y:S01]  /*11620*/  @!P1 IMAD.WIDE R12, R21, 0x4, R14 ;  /* 0x00000004150c9825 */ /* 0x002fe200078e020e */
[----:B------:R-:W-:Y:S02]  /*11630*/  @!P2 LEA.HI R19, R19, R19, RZ, 0x1 ;  /* 0x000000131313a211 */ /* 0x000fe400078f08ff */
[----:B------:R-:W-:Y:S02]  /*11640*/  @!P4 LOP3.LUT R21, R8, 0xfffffffe, RZ, 0xc0, !PT ;  /* 0xfffffffe0815c812 */ /* 0x000fe400078ec0ff */
[----:B------:R1:W-:Y:S01]  /*11650*/  @!P1 ST.E.64 [R12.64], R76 ;  /* 0x0000004c0c009985 */ /* 0x0003e2000c101b0e */
[----:B------:R-:W-:Y:S02]  /*11660*/  ISETP.GE.AND P1, PT, R4, c[0x0][0x3c8], PT ;  /* 0x0000f20004007a0c */ /* 0x000fe40003f26270 */
[----:B--2---:R-:W-:-:S02]  /*11670*/  @!P6 LOP3.LUT R7, R0, 0xfffffffe, RZ, 0xc0, !PT ;  /* 0xfffffffe0007e812 */ /* 0x004fc400078ec0ff */
[----:B---3--:R-:W-:Y:S02]  /*11680*/  @!P5 LOP3.LUT R17, R18, 0xfffffffe, RZ, 0xc0, !PT ;  /* 0xfffffffe1211d812 */ /* 0x008fe400078ec0ff */
[----:B------:R-:W-:Y:S01]  /*11690*/  @!P3 LOP3.LUT R5, R5, 0xfffffffe, RZ, 0xc0, !PT ;  /* 0xfffffffe0505b812 */ /* 0x000fe200078ec0ff */
[--C-:B------:R-:W-:Y:S01]  /*116a0*/  @!P6 IMAD.WIDE R6, R7, 0x4, R14.reuse ;  /* 0x000000040706e825 */ /* 0x100fe200078e020e */
[----:B------:R-:W-:Y:S02]  /*116b0*/  @!P2 LOP3.LUT R19, R19, 0xfffffffe, RZ, 0xc0, !PT ;  /* 0xfffffffe1313a812 */ /* 0x000fe400078ec0ff */
[----:B------:R-:W-:Y:S02]  /*116c0*/  IADD3 R0, R11, 0x50, RZ ;  /* 0x000000500b007810 */ /* 0x000fe40007ffe0ff */
[----:B------:R2:W-:Y:S01]  /*116d0*/  @!P6 ST.E.64 [R6.64], R80 ;  /* 0x000000500600e985 */ /* 0x0005e2000c101b0e */
[----:B------:R-:W-:Y:S01]  /*116e0*/  @!P1 LEA.HI R4, R4, R4, RZ, 0x1 ;  /* 0x0000000404049211 */ /* 0x000fe200078f08ff */
[----:B------:R-:W-:Y:S01]  /*116f0*/  @!P2 IMAD.WIDE R18, R19, 0x4, R14 ;  /* 0x000000041312a825 */ /* 0x000fe200078e020e */
[----:B------:R-:W-:-:S02]  /*11700*/  IADD3 R8, R11, 0x58, RZ ;  /* 0x000000580b087810 */ /* 0x000fc40007ffe0ff */
[----:B------:R-:W-:Y:S01]  /*11710*/  ISETP.GE.AND P6, PT, R0, c[0x0][0x3c8], PT ;  /* 0x0000f20000007a0c */ /* 0x000fe20003fc6270 */
[----:B-1----:R-:W-:-:S12]  /*11720*/  @!P5 IMAD.WIDE R12, R17, 0x4, R14 ;  /* 0x00000004110cd825 */ /* 0x002fd800078e020e */
[----:B------:R-:W-:Y:S01]  /*11730*/  @!P6 LEA.HI R0, R0, R0, RZ, 0x1 ;  /* 0x000000000000e211 */ /* 0x000fe200078f08ff */
[----:B------:R-:W-:Y:S01]  /*11740*/  @!P4 IMAD.WIDE R16, R21, 0x4, R14 ;  /* 0x000000041510c825 */ /* 0x000fe200078e020e */
[----:B------:R-:W-:Y:S01]  /*11750*/  IADD3 R21, R11, 0x60, RZ ;  /* 0x000000600b157810 */ /* 0x000fe20007ffe0ff */
[----:B------:R1:W-:Y:S01]  /*11760*/  @!P5 ST.E.64 [R12.64], R84 ;  /* 0x000000540c00d985 */ /* 0x0003e2000c101b0e */
[----:B------:R-:W-:-:S03]  /*11770*/  ISETP.GE.AND P5, PT, R8, c[0x0][0x3c8], PT ;  /* 0x0000f20008007a0c */ /* 0x000fc60003fa6270 */
[----:B------:R-:W-:Y:S01]  /*11780*/  @!P4 ST.E.64 [R16.64], R88 ;  /* 0x000000581000c985 */ /* 0x000fe2000c101b0e */
[----:B------:R-:W-:Y:S02]  /*11790*/  ISETP.GE.AND P4, PT, R21, c[0x0][0x3c8], PT ;  /* 0x0000f20015007a0c */ /* 0x000fe40003f86270 */
[----:B--2---:R-:W-:Y:S01]  /*117a0*/  @!P1 LOP3.LUT R7, R4, 0xfffffffe, RZ, 0xc0, !PT ;  /* 0xfffffffe04079812 */ /* 0x004fe200078ec0ff */
[----:B------:R-:W-:-:S04]  /*117b0*/  @!P3 IMAD.WIDE R4, R5, 0x4, R14 ;  /* 0x000000040504b825 */ /* 0x000fc800078e020e */
[----:B------:R-:W-:Y:S01]  /*117c0*/  @!P1 IMAD.WIDE R6, R7, 0x4, R14 ;  /* 0x0000000407069825 */ /* 0x000fe200078e020e */
[----:B------:R2:W-:Y:S01]  /*117d0*/  @!P3 ST.E.64 [R4.64], R92 ;  /* 0x0000005c0400b985 */ /* 0x0005e2000c101b0e */
[----:B------:R-:W-:Y:S02]  /*117e0*/  ISETP.GE.AND P3, PT, R20, c[0x0][0x3c8], PT ;  /* 0x0000f20014007a0c */ /* 0x000fe40003f66270 */
[----:B------:R-:W-:Y:S01]  /*117f0*/  @!P5 LEA.HI R8, R8, R8, RZ, 0x1 ;  /* 0x000000080808d211 */ /* 0x000fe200078f08ff */
[----:B------:R-:W-:Y:S01]  /*11800*/  @!P2 ST.E.64 [R18.64], R96 ;  /* 0x000000601200a985 */ /* 0x000fe2000c101b0e */
[----:B------:R-:W-:-:S03]  /*11810*/  @!P4 LEA.HI R21, R21, R21, RZ, 0x1 ;  /* 0x000000151515c211 */ /* 0x000fc600078f08ff */
[----:B------:R3:W-:Y:S01]  /*11820*/  @!P1 ST.E.64 [R6.64], R2 ;  /* 0x0000000206009985 */ /* 0x0007e2000c101b0e */
[----:B------:R-:W-:-:S05]  /*11830*/  @!P4 LOP3.LUT R21, R21, 0xfffffffe, RZ, 0xc0, !PT ;  /* 0xfffffffe1515c812 */ /* 0x000fca00078ec0ff */
[----:B------:R-:W-:Y:S02]  /*11840*/  @!P3 LEA.HI R20, R20, R20, RZ, 0x1 ;  /* 0x000000141414b211 */ /* 0x000fe400078f08ff */
[C---:B-1----:R-:W-:Y:S02]  /*11850*/  IADD3 R13, R11.reuse, 0x70, RZ ;  /* 0x000000700b0d7810 */ /* 0x042fe40007ffe0ff */
[----:B------:R-:W-:Y:S02]  /*11860*/  IADD3 R12, R11, 0x78, RZ ;  /* 0x000000780b0c7810 */ /* 0x000fe40007ffe0ff */
[----:B------:R-:W-:Y:S02]  /*11870*/  ISETP.GE.AND P2, PT, R13, c[0x0][0x3c8], PT ;  /* 0x0000f2000d007a0c */ /* 0x000fe40003f46270 */
[----:B------:R-:W-:Y:S02]  /*11880*/  ISETP.GE.AND P1, PT, R12, c[0x0][0x3c8], PT ;  /* 0x0000f2000c007a0c */ /* 0x000fe40003f26270 */
[----:B--2---:R-:W-:-:S09]  /*11890*/  @!P5 LOP3.LUT R5, R8, 0xfffffffe, RZ, 0xc0, !PT ;  /* 0xfffffffe0805d812 */ /* 0x004fd200078ec0ff */
[----:B------:R-:W-:Y:S01]  /*118a0*/  @!P2 LEA.HI R13, R13, R13, RZ, 0x1 ;  /* 0x0000000d0d0da211 */ /* 0x000fe200078f08ff */
[--C-:B------:R-:W-:Y:S01]  /*118b0*/  @!P5 IMAD.WIDE R4, R5, 0x4, R14.reuse ;  /* 0x000000040504d825 */ /* 0x100fe200078e020e */
[----:B------:R-:W-:Y:S02]  /*118c0*/  @!P1 LEA.HI R12, R12, R12, RZ, 0x1 ;  /* 0x0000000c0c0c9211 */ /* 0x000fe400078f08ff */
[----:B---3--:R-:W-:Y:S01]  /*118d0*/  @!P6 LOP3.LUT R3, R0, 0xfffffffe, RZ, 0xc0, !PT ;  /* 0xfffffffe0003e812 */ /* 0x008fe200078ec0ff */
[--C-:B------:R-:W-:Y:S01]  /*118e0*/  @!P4 IMAD.WIDE R18, R21, 0x4, R14.reuse ;  /* 0x000000041512c825 */ /* 0x100fe200078e020e */
[----:B------:R-:W-:Y:S02]  /*118f0*/  @!P3 LOP3.LUT R7, R20, 0xfffffffe, RZ, 0xc0, !PT ;  /* 0xfffffffe1407b812 */ /* 0x000fe400078ec0ff */
[----:B------:R-:W-:Y:S01]  /*11900*/  @!P2 LOP3.LUT R13, R13, 0xfffffffe, RZ, 0xc0, !PT ;  /* 0xfffffffe0d0da812 */ /* 0x000fe200078ec0ff */
[----:B------:R-:W-:Y:S01]  /*11910*/  @!P6 IMAD.WIDE R2, R3, 0x4, R14 ;  /* 0x000000040302e825 */ /* 0x000fe200078e020e */
[----:B------:R-:W-:-:S03]  /*11920*/  @!P1 LOP3.LUT R17, R12, 0xfffffffe, RZ, 0xc0, !PT ;  /* 0xfffffffe0c119812 */ /* 0x000fc600078ec0ff */
[--C-:B------:R-:W-:Y:S01]  /*11930*/  @!P3 IMAD.WIDE R6, R7, 0x4, R14.reuse ;  /* 0x000000040706b825 */ /* 0x100fe200078e020e */
[----:B------:R1:W-:Y:S03]  /*11940*/  @!P6 ST.E.64 [R2.64], R108 ;  /* 0x0000006c0200e985 */ /* 0x0003e6000c101b0e */
[--C-:B------:R-:W-:Y:S01]  /*11950*/  @!P2 IMAD.WIDE R12, R13, 0x4, R14.reuse ;  /* 0x000000040d0ca825 */ /* 0x100fe200078e020e */
[----:B------:R1:W-:Y:S03]  /*11960*/  @!P5 ST.E.64 [R4.64], R104 ;  /* 0x000000680400d985 */ /* 0x0003e6000c101b0e */
[----:B------:R-:W-:Y:S01]  /*11970*/  @!P1 IMAD.WIDE R14, R17, 0x4, R14 ;  /* 0x00000004110e9825 */ /* 0x000fe200078e020e */
[----:B------:R1:W-:Y:S04]  /*11980*/  @!P4 ST.E.64 [R18.64], R52 ;  /* 0x000000341200c985 */ /* 0x0003e8000c101b0e */
[----:B------:R1:W-:Y:S04]  /*11990*/  @!P3 ST.E.64 [R6.64], R56 ;  /* 0x000000380600b985 */ /* 0x0003e8000c101b0e */
[----:B------:R1:W-:Y:S04]  /*119a0*/  @!P2 ST.E.64 [R12.64], R60 ;  /* 0x0000003c0c00a985 */ /* 0x0003e8000c101b0e */
[----:B------:R1:W-:Y:S02]  /*119b0*/  @!P1 ST.E.64 [R14.64], R64 ;  /* 0x000000400e009985 */ /* 0x0003e4000c101b0e */
.L_x_67:
[----:B------:R-:W-:Y:S05]  /*119c0*/  BSYNC B0 ;  /* 0x0000000000007941 */ /* 0x000fea0003800000 */
.L_x_66:
[----:B-1----:R1:W3:Y:S04]  /*119d0*/  SHFL.IDX PT, R5, R10, 0x1, 0x1c1f ;  /* 0x003c1f000a057f89 */ /* 0x0022e800000e0000 */
[----:B------:R1:W4:Y:S01]  /*119e0*/  SHFL.IDX PT, R4, R9, 0x1, 0x1c1f ;  /* 0x003c1f0009047f89 */ /* 0x00032200000e0000 */
[----:B------:R-:W-:Y:S05]  /*119f0*/  @P0 EXIT ;  /* 0x000000000000094d */ /* 0x000fea0003800000 */
[C---:B------:R-:W-:Y:S02]  /*11a00*/  ISETP.GE.AND P0, PT, R11.reuse, c[0x0][0x3c8], PT ;  /* 0x0000f2000b007a0c */ /* 0x040fe40003f06270 */
[----:B------:R-:W-:-:S02]  /*11a10*/  IADD3 R2, R11, 0x8, RZ ;  /* 0x000000080b027810 */ /* 0x000fc40007ffe0ff */
[C---:B------:R-:W-:Y:S02]  /*11a20*/  IADD3 R0, R11.reuse, 0x10, RZ ;  /* 0x000000100b007810 */ /* 0x040fe40007ffe0ff */
[----:B------:R-:W-:Y:S02]  /*11a30*/  ISETP.GE.AND P6, PT, R2, c[0x0][0x3c8], PT ;  /* 0x0000f20002007a0c */ /* 0x000fe40003fc6270 */
[----:B------:R-:W-:Y:S02]  /*11a40*/  ISETP.GE.AND P5, PT, R0, c[0x0][0x3c8], PT ;  /* 0x0000f20000007a0c */ /* 0x000fe40003fa6270 */
[C---:B-1--4-:R-:W-:Y:S02]  /*11a50*/  IADD3 R9, R11.reuse, 0x18, RZ ;  /* 0x000000180b097810 */ /* 0x052fe40007ffe0ff */
[C---:B------:R-:W-:Y:S01]  /*11a60*/  IADD3 R8, R11.reuse, 0x20, RZ ;  /* 0x000000200b087810 */ /* 0x040fe20007ffe0ff */
[C---:B--23--:R-:W-:Y:S01]  /*11a70*/  @!P0 IMAD.WIDE R14, R11.reuse, 0x4, R4 ;  /* 0x000000040b0e8825 */ /* 0x04cfe200078e0204 */
[----:B------:R-:W-:-:S02]  /*11a80*/  IADD3 R7, R11, 0x28, RZ ;  /* 0x000000280b077810 */ /* 0x000fc40007ffe0ff */
[C---:B------:R-:W-:Y:S02]  /*11a90*/  IADD3 R6, R11.reuse, 0x30, RZ ;  /* 0x000000300b067810 */ /* 0x040fe40007ffe0ff */
[----:B------:R-:W-:Y:S01]  /*11aa0*/  IADD3 R3, R11, 0x38, RZ ;  /* 0x000000380b037810 */ /* 0x000fe20007ffe0ff */
[----:B------:R1:W-:Y:S01]  /*11ab0*/  @!P0 ST.E.64 [R14.64], R114 ;  /* 0x000000720e008985 */ /* 0x0003e2000c101b0e */
[----:B------:R-:W-:Y:S02]  /*11ac0*/  ISETP.GE.AND P4, PT, R9, c[0x0][0x3c8], PT ;  /* 0x0000f20009007a0c */ /* 0x000fe40003f86270 */
[----:B------:R-:W-:Y:S02]  /*11ad0*/  ISETP.GE.AND P3, PT, R8, c[0x0][0x3c8], PT ;  /* 0x0000f20008007a0c */ /* 0x000fe40003f66270 */
[----:B------:R-:W-:Y:S02]  /*11ae0*/  ISETP.GE.AND P2, PT, R7, c[0x0][0x3c8], PT ;  /* 0x0000f20007007a0c */ /* 0x000fe40003f46270 */
[----:B------:R-:W-:-:S02]  /*11af0*/  ISETP.GE.AND P1, PT, R6, c[0x0][0x3c8], PT ;  /* 0x0000f20006007a0c */ /* 0x000fc40003f26270 */
[----:B------:R-:W-:Y:S02]  /*11b00*/  ISETP.GE.AND P0, PT, R3, c[0x0][0x3c8], PT ;  /* 0x0000f20003007a0c */ /* 0x000fe40003f06270 */
[----:B------:R-:W-:Y:S02]  /*11b10*/  @!P6 LEA.HI R2, R2, R2, RZ, 0x1 ;  /* 0x000000020202e211 */ /* 0x000fe400078f08ff */
[----:B------:R-:W-:Y:S02]  /*11b20*/  @!P5 LEA.HI R0, R0, R0, RZ, 0x1 ;  /* 0x000000000000d211 */ /* 0x000fe400078f08ff */
[----:B------:R-:W-:Y:S02]  /*11b30*/  @!P6 LOP3.LUT R13, R2, 0xfffffffe, RZ, 0xc0, !PT ;  /* 0xfffffffe020de812 */ /* 0x000fe400078ec0ff */
[----:B------:R-:W-:Y:S02]  /*11b40*/  @!P4 LEA.HI R9, R9, R9, RZ, 0x1 ;  /* 0x000000090909c211 */ /* 0x000fe400078f08ff */
[----:B------:R-:W-:Y:S01]  /*11b50*/  @!P3 LEA.HI R8, R8, R8, RZ, 0x1 ;  /* 0x000000080808b211 */ /* 0x000fe200078f08ff */
[----:B------:R-:W-:Y:S01]  /*11b60*/  @!P6 IMAD.WIDE R12, R13, 0x4, R4 ;  /* 0x000000040d0ce825 */ /* 0x000fe200078e0204 */
[----:B------:R-:W-:-:S02]  /*11b70*/  @!P2 LEA.HI R7, R7, R7, RZ, 0x1 ;  /* 0x000000070707a211 */ /* 0x000fc400078f08ff */
[----:B------:R-:W-:Y:S02]  /*11b80*/  @!P1 LEA.HI R6, R6, R6, RZ, 0x1 ;  /* 0x0000000606069211 */ /* 0x000fe400078f08ff */
[----:B------:R-:W-:Y:S01]  /*11b90*/  @!P0 LEA.HI R3, R3, R3, RZ, 0x1 ;  /* 0x0000000303038211 */ /* 0x000fe200078f08ff */
[----:B------:R2:W-:Y:S01]  /*11ba0*/  @!P6 ST.E.64 [R12.64], R70 ;  /* 0x000000460c00e985 */ /* 0x0005e2000c101b0e */
[----:B------:R-:W-:Y:S02]  /*11bb0*/  @!P4 LOP3.LUT R9, R9, 0xfffffffe, RZ, 0xc0, !PT ;  /* 0xfffffffe0909c812 */ /* 0x000fe400078ec0ff */
[----:B-1----:R-:W-:Y:S02]  /*11bc0*/  @!P5 LOP3.LUT R15, R0, 0xfffffffe, RZ, 0xc0, !PT ;  /* 0xfffffffe000fd812 */ /* 0x002fe400078ec0ff */
[----:B------:R-:W-:Y:S02]  /*11bd0*/  IADD3 R2, R11, 0x40, RZ ;  /* 0x000000400b027810 */ /* 0x000fe40007ffe0ff */
[----:B------:R-:W-:Y:S01]  /*11be0*/  @!P3 LOP3.LUT R17, R8, 0xfffffffe, RZ, 0xc0, !PT ;  /* 0xfffffffe0811b812 */ /* 0x000fe200078ec0ff */
[----:B------:R-:W-:Y:S01]  /*11bf0*/  @!P5 IMAD.WIDE R14, R15, 0x4, R4 ;  /* 0x000000040f0ed825 */ /* 0x000fe200078e0204 */
[----:B------:R-:W-:-:S02]  /*11c00*/  IADD3 R0, R11, 0x48, RZ ;  /* 0x000000480b007810 */ /* 0x000fc40007ffe0ff */
[----:B------:R-:W-:Y:S01]  /*11c10*/  @!P2 LOP3.LUT R7, R7, 0xfffffffe, RZ, 0xc0, !PT ;  /* 0xfffffffe0707a812 */ /* 0x000fe200078ec0ff */
[----:B------:R-:W-:Y:S01]  /*11c20*/  @!P4 IMAD.WIDE R8, R9, 0x4, R4 ;  /* 0x000000040908c825 */ /* 0x000fe200078e0204 */
[----:B------:R-:W-:Y:S01]  /*11c30*/  @!P0 LOP3.LUT R3, R3, 0xfffffffe, RZ, 0xc0, !PT ;  /* 0xfffffffe03038812 */ /* 0x000fe200078ec0ff */
[----:B------:R1:W-:Y:S01]  /*11c40*/  @!P5 ST.E.64 [R14.64], R74 ;  /* 0x0000004a0e00d985 */ /* 0x0003e2000c101b0e */
[----:B------:R-:W-:Y:S02]  /*11c50*/  ISETP.GE.AND P6, PT, R2, c[0x0][0x3c8], PT ;  /* 0x0000f20002007a0c */ /* 0x000fe40003fc6270 */
[----:B------:R-:W-:Y:S01]  /*11c60*/  ISETP.GE.AND P5, PT, R0, c[0x0][0x3c8], PT ;  /* 0x0000f20000007a0c */ /* 0x000fe20003fa6270 */
[----:B------:R3:W-:Y:S01]  /*11c70*/  @!P4 ST.E.64 [R8.64], R78 ;  /* 0x0000004e0800c985 */ /* 0x0007e2000c101b0e */
[C---:B------:R-:W-:Y:S02]  /*11c80*/  IADD3 R20, R11.reuse, 0x50, RZ ;  /* 0x000000500b147810 */ /* 0x040fe40007ffe0ff */
[----:B------:R-:W-:-:S02]  /*11c90*/  IADD3 R19, R11, 0x58, RZ ;  /* 0x000000580b137810 */ /* 0x000fc40007ffe0ff */
[C---:B------:R-:W-:Y:S02]  /*11ca0*/  IADD3 R18, R11.reuse, 0x60, RZ ;  /* 0x000000600b127810 */ /* 0x040fe40007ffe0ff */
[----:B------:R-:W-:Y:S02]  /*11cb0*/  IADD3 R10, R11, 0x68, RZ ;  /* 0x000000680b0a7810 */ /* 0x000fe40007ffe0ff */
[----:B------:R-:W-:Y:S02]  /*11cc0*/  ISETP.GE.AND P4, PT, R20, c[0x0][0x3c8], PT ;  /* 0x0000f20014007a0c */ /* 0x000fe40003f86270 */
[----:B--2---:R-:W-:Y:S01]  /*11cd0*/  @!P1 LOP3.LUT R13, R6, 0xfffffffe, RZ, 0xc0, !PT ;  /* 0xfffffffe060d9812 */ /* 0x004fe200078ec0ff */
[--C-:B------:R-:W-:Y:S01]  /*11ce0*/  @!P2 IMAD.WIDE R6, R7, 0x4, R4.reuse ;  /* 0x000000040706a825 */ /* 0x100fe200078e0204 */
[----:B------:R-:W-:Y:S02]  /*11cf0*/  @!P6 LEA.HI R2, R2, R2, RZ, 0x1 ;  /* 0x000000020202e211 */ /* 0x000fe400078f08ff */
[----:B------:R-:W-:Y:S01]  /*11d00*/  @!P5 LEA.HI R0, R0, R0, RZ, 0x1 ;  /* 0x000000000000d211 */ /* 0x000fe200078f08ff */
[----:B------:R-:W-:-:S06]  /*11d10*/  @!P1 IMAD.WIDE R12, R13, 0x4, R4 ;  /* 0x000000040d0c9825 */ /* 0x000fcc00078e0204 */
[----:B------:R-:W-:Y:S01]  /*11d20*/  @!P4 LEA.HI R20, R20, R20, RZ, 0x1 ;  /* 0x000000141414c211 */ /* 0x000fe200078f08ff */
[----:B-1----:R-:W-:-:S04]  /*11d30*/  @!P3 IMAD.WIDE R14, R17, 0x4, R4 ;  /* 0x00000004110eb825 */ /* 0x002fc800078e0204 */
[----:B------:R-:W-:Y:S01]  /*11d40*/  @!P0 IMAD.WIDE R16, R3, 0x4, R4 ;  /* 0x0000000403108825 */ /* 0x000fe200078e0204 */
[----:B------:R1:W-:Y:S01]  /*11d50*/  @!P3 ST.E.64 [R14.64], R82 ;  /* 0x000000520e00b985 */ /* 0x0003e2000c101b0e */
[----:B------:R-:W-:Y:S02]  /*11d60*/  IADD3 R3, R11, 0x70, RZ ;  /* 0x000000700b037810 */ /* 0x000fe40007ffe0ff */
[----:B------:R-:W-:Y:S01]  /*11d70*/  ISETP.GE.AND P3, PT, R19, c[0x0][0x3c8], PT ;  /* 0x0000f20013007a0c */ /* 0x000fe20003f66270 */
[----:B------:R2:W-:Y:S01]  /*11d80*/  @!P2 ST.E.64 [R6.64], R86 ;  /* 0x000000560600a985 */ /* 0x0005e2000c101b0e */
[----:B------:R-:W-:Y:S02]  /*11d90*/  ISETP.GE.AND P2, PT, R18, c[0x0][0x3c8], PT ;  /* 0x0000f20012007a0c */ /* 0x000fe40003f46270 */
[----:B---3--:R-:W-:Y:S01]  /*11da0*/  @!P5 LOP3.LUT R9, R0, 0xfffffffe, RZ, 0xc0, !PT ;  /* 0xfffffffe0009d812 */ /* 0x008fe200078ec0ff */
[----:B------:R3:W-:Y:S01]  /*11db0*/  @!P1 ST.E.64 [R12.64], R90 ;  /* 0x0000005a0c009985 */ /* 0x0007e2000c101b0e */
[----:B------:R-:W-:-:S02]  /*11dc0*/  ISETP.GE.AND P1, PT, R10, c[0x0][0x3c8], PT ;  /* 0x0000f2000a007a0c */ /* 0x000fc40003f26270 */
[----:B------:R-:W-:Y:S01]  /*11dd0*/  IADD3 R11, R11, 0x78, RZ ;  /* 0x000000780b0b7810 */ /* 0x000fe20007ffe0ff */
[----:B------:R4:W-:Y:S01]  /*11de0*/  @!P0 ST.E.64 [R16.64], R94 ;  /* 0x0000005e10008985 */ /* 0x0009e2000c101b0e */
[----:B------:R-:W-:Y:S01]  /*11df0*/  ISETP.GE.AND P0, PT, R3, c[0x0][0x3c8], PT ;  /* 0x0000f20003007a0c */ /* 0x000fe20003f06270 */
[----:B------:R-:W-:Y:S02]  /*11e00*/  @!P5 IMAD.WIDE R8, R9, 0x4, R4 ;  /* 0x000000040908d825 */ /* 0x000fe400078e0204 */
[----:B------:R-:W-:Y:S02]  /*11e10*/  @!P3 LEA.HI R19, R19, R19, RZ, 0x1 ;  /* 0x000000131313b211 */ /* 0x000fe400078f08ff */
[----:B------:R-:W-:Y:S02]  /*11e20*/  @!P2 LEA.HI R18, R18, R18, RZ, 0x1 ;  /* 0x000000121212a211 */ /* 0x000fe400078f08ff */
[----:B------:R-:W-:Y:S02]  /*11e30*/  @!P3 LOP3.LUT R19, R19, 0xfffffffe, RZ, 0xc0, !PT ;  /* 0xfffffffe1313b812 */ /* 0x000fe400078ec0ff */
[----:B------:R-:W-:-:S04]  /*11e40*/  @!P1 LEA.HI R10, R10, R10, RZ, 0x1 ;  /* 0x0000000a0a0a9211 */ /* 0x000fc800078f08ff */
[----:B------:R-:W-:Y:S02]  /*11e50*/  @!P0 LEA.HI R3, R3, R3, RZ, 0x1 ;  /* 0x0000000303038211 */ /* 0x000fe400078f08ff */
[----:B-1----:R-:W-:Y:S02]  /*11e60*/  @!P2 LOP3.LUT R15, R18, 0xfffffffe, RZ, 0xc0, !PT ;  /* 0xfffffffe120fa812 */ /* 0x002fe400078ec0ff */
[----:B------:R-:W-:Y:S02]  /*11e70*/  @!P0 LOP3.LUT R3, R3, 0xfffffffe, RZ, 0xc0, !PT ;  /* 0xfffffffe03038812 */ /* 0x000fe400078ec0ff */
[----:B--2---:R-:W-:-:S03]  /*11e80*/  @!P6 LOP3.LUT R7, R2, 0xfffffffe, RZ, 0xc0, !PT ;  /* 0xfffffffe0207e812 */ /* 0x004fc600078ec0ff */
[----:B------:R-:W-:Y:S01]  /*11e90*/  @!P0 IMAD.WIDE R2, R3, 0x4, R4 ;  /* 0x0000000403028825 */ /* 0x000fe200078e0204 */
[----:B---3--:R-:W-:-:S03]  /*11ea0*/  @!P4 LOP3.LUT R13, R20, 0xfffffffe, RZ, 0xc0, !PT ;  /* 0xfffffffe140dc812 */ /* 0x008fc600078ec0ff */
[----:B------:R-:W-:Y:S01]  /*11eb0*/  @!P6 IMAD.WIDE R6, R7, 0x4, R4 ;  /* 0x000000040706e825 */ /* 0x000fe200078e0204 */
[----:B----4-:R-:W-:-:S04]  /*11ec0*/  @!P1 LOP3.LUT R17, R10, 0xfffffffe, RZ, 0xc0, !PT ;  /* 0xfffffffe0a119812 */ /* 0x010fc800078ec0ff */
[----:B------:R1:W-:Y:S04]  /*11ed0*/  @!P6 ST.E.64 [R6.64], R98 ;  /* 0x000000620600e985 */ /* 0x0003e8000c101b0e */
[----:B------:R2:W-:Y:S01]  /*11ee0*/  @!P5 ST.E.64 [R8.64], R102 ;  /* 0x000000660800d985 */ /* 0x0005e2000c101b0e */
[----:B-1----:R-:W-:-:S04]  /*11ef0*/  @!P4 IMAD.WIDE R6, R13, 0x4, R4 ;  /* 0x000000040d06c825 */ /* 0x002fc800078e0204 */
[--C-:B--2---:R-:W-:Y:S01]  /*11f00*/  @!P3 IMAD.WIDE R8, R19, 0x4, R4.reuse ;  /* 0x000000041308b825 */ /* 0x104fe200078e0204 */
[----:B------:R1:W-:Y:S03]  /*11f10*/  @!P4 ST.E.64 [R6.64], R110 ;  /* 0x0000006e0600c985 */ /* 0x0003e6000c101b0e */
[--C-:B------:R-:W-:Y:S01]  /*11f20*/  @!P2 IMAD.WIDE R12, R15, 0x4, R4.reuse ;  /* 0x000000040f0ca825 */ /* 0x100fe200078e0204 */
[----:B------:R1:W-:Y:S03]  /*11f30*/  @!P3 ST.E.64 [R8.64], R106 ;  /* 0x0000006a0800b985 */ /* 0x0003e6000c101b0e */
[----:B------:R-:W-:Y:S01]  /*11f40*/  @!P1 IMAD.WIDE R14, R17, 0x4, R4 ;  /* 0x00000004110e9825 */ /* 0x000fe200078e0204 */
[----:B------:R1:W-:Y:S04]  /*11f50*/  @!P2 ST.E.64 [R12.64], R54 ;  /* 0x000000360c00a985 */ /* 0x0003e8000c101b0e */
[----:B------:R1:W-:Y:S04]  /*11f60*/  @!P1 ST.E.64 [R14.64], R58 ;  /* 0x0000003a0e009985 */ /* 0x0003e8000c101b0e */
[----:B------:R1:W-:Y:S01]  /*11f70*/  @!P0 ST.E.64 [R2.64], R62 ;  /* 0x0000003e02008985 */ /* 0x0003e2000c101b0e */
[----:B------:R-:W-:-:S13]  /*11f80*/  ISETP.GE.AND P0, PT, R11, c[0x0][0x3c8], PT ;  /* 0x0000f2000b007a0c */ /* 0x000fda0003f06270 */
[----:B------:R-:W-:Y:S05]  /*11f90*/  @P0 EXIT ;  /* 0x000000000000094d */ /* 0x000fea0003800000 */
[----:B-1----:R-:W-:-:S04]  /*11fa0*/  LEA.HI R3, R11, R11, RZ, 0x1 ;  /* 0x0000000b0b037211 */ /* 0x002fc800078f08ff */
[----:B------:R-:W-:-:S05]  /*11fb0*/  LOP3.LUT R3, R3, 0xfffffffe, RZ, 0xc0, !PT ;  /* 0xfffffffe03037812 */ /* 0x000fca00078ec0ff */
[----:B------:R-:W-:-:S05]  /*11fc0*/  IMAD.WIDE R4, R3, 0x4, R4 ;  /* 0x0000000403047825 */ /* 0x000fca00078e0204 */
[----:B------:R-:W-:Y:S01]  /*11fd0*/  ST.E.64 [R4.64], R66 ;  /* 0x0000004204007985 */ /* 0x000fe2000c101b0e */
[----:B------:R-:W-:Y:S05]  /*11fe0*/  EXIT ;  /* 0x000000000000794d */ /* 0x000fea0003800000 */
.L_x_65:
        /* <DEDUP_REMOVED lines=26> */
[----:B------:R-:W-:Y:S01]  /*12190*/  IMAD.WIDE.U32 R8, R5, c[0x0][0x4d8], R8 ;  /* 0x0001360005087a25 */ /* 0x000fe200078e0008 */
[----:B------:R-:W-:-:S03]  /*121a0*/  IADD3 R4, -R6, RZ, RZ ;  /* 0x000000ff06047210 */ /* 0x000fc60007ffe1ff */
[----:B------:R-:W-:Y:S02]  /*121b0*/  IMAD R0, R0, c[0x0][0x4d8], RZ ;  /* 0x0001360000007a24 */ /* 0x000fe400078e02ff */
[----:B--2---:R-:W-:Y:S02]  /*121c0*/  IMAD R2, R2, c[0x0][0x550], R3 ;  /* 0x0001540002027a24 */ /* 0x004fe400078e0203 */
[----:B------:R-:W-:Y:S02]  /*121d0*/  IMAD R0, R5, c[0x0][0x4dc], R0 ;  /* 0x0001370005007a24 */ /* 0x000fe400078e0200 */
[----:B------:R-:W-:Y:S01]  /*121e0*/  IMAD R4, R4, c[0x0][0x4e8], R7 ;  /* 0x00013a0004047a24 */ /* 0x000fe200078e0207 */
[----:B------:R-:W-:Y:S01]  /*121f0*/  SHF.R.S32.HI R3, RZ, 0x1f, R2 ;  /* 0x0000001fff037819 */ /* 0x000fe20000011402 */
[----:B------:R-:W-:Y:S01]  /*12200*/  IMAD.IADD R9, R0, 0x1, R9 ;  /* 0x0000000100097824 */ /* 0x000fe200078e0209 */
[----:B------:R-:W-:-:S03]  /*12210*/  SHF.R.S32.HI R0, RZ, 0x1f, R6 ;  /* 0x0000001fff007819 */ /* 0x000fc60000011406 */
[----:B------:R-:W-:Y:S02]  /*12220*/  IMAD R3, R3, c[0x0][0x4e0], RZ ;  /* 0x0001380003037a24 */ /* 0x000fe400078e02ff */
[----:B------:R-:W-:-:S04]  /*12230*/  IMAD.WIDE.U32 R8, R2, c[0x0][0x4e0], R8 ;  /* 0x0001380002087a25 */ /* 0x000fc800078e0008 */
[----:B------:R-:W-:Y:S01]  /*12240*/  IMAD R3, R2, c[0x0][0x4e4], R3 ;  /* 0x0001390002037a24 */ /* 0x000fe200078e0203 */
[----:B------:R-:W-:Y:S02]  /*12250*/  SHF.R.S32.HI R2, RZ, 0x1f, R4 ;  /* 0x0000001fff027819 */ /* 0x000fe40000011404 */
[----:B------:R-:W-:-:S03]  /*12260*/  IADD3 R6, P0, R6, R8, RZ ;  /* 0x0000000806067210 */ /* 0x000fc60007f1e0ff */
[----:B------:R-:W-:Y:S01]  /*12270*/  IMAD R5, R2, c[0x0][0x4c8], RZ ;  /* 0x0001320002057a24 */ /* 0x000fe200078e02ff */
[----:B------:R-:W-:-:S03]  /*12280*/  IADD3.X R7, R0, R9, R3, P0, !PT ;  /* 0x0000000900077210 */ /* 0x000fc600007fe403 */
[C---:B------:R-:W-:Y:S02]  /*12290*/  IMAD R5, R4.reuse, c[0x0][0x4cc], R5 ;  /* 0x0001330004057a24 */ /* 0x040fe400078e0205 */
[----:B------:R-:W-:-:S05]  /*122a0*/  IMAD.WIDE.U32 R6, R4, c[0x0][0x4c8], R6 ;  /* 0x0001320004067a25 */ /* 0x000fca00078e0006 */
[----:B------:R-:W-:Y:S02]  /*122b0*/  IADD3 R5, R7, R5, RZ ;  /* 0x0000000507057210 */ /* 0x000fe40007ffe0ff */
[----:B------:R-:W-:-:S04]  /*122c0*/  LEA R2, P0, R6, c[0x0][0x4a8], 0x2 ;  /* 0x00012a0006027a11 */ /* 0x000fc800078010ff */
[----:B------:R-:W-:Y:S02]  /*122d0*/  LEA.HI.X R3, R6, c[0x0][0x4ac], R5, 0x2, P0 ;  /* 0x00012b0006037a11 */ /* 0x000fe400000f1405 */
[----:B------:R-:W-:-:S05]  /*122e0*/  MOV R5, 0xff800000 ;  /* 0xff80000000057802 */ /* 0x000fca0000000f00 */
[----:B------:R-:W-:Y:S01]  /*122f0*/  STG.E [R2.64], R5 ;  /* 0x0000000502007986 */ /* 0x000fe2000c10190e */
[----:B------:R-:W-:Y:S05]  /*12300*/  EXIT ;  /* 0x000000000000794d */ /* 0x000fea0003800000 */
.L_x_68:
        /* <DEDUP_REMOVED lines=15> */
.L_x_1785:


//--------------------- .text._ZN7cutlass13device_kernelIN5flash19enable_sm80_to_sm89INS1_16FlashAttnFwdSm80INS1_25CollectiveMainloopFwdSm80ILi8ELi1ELb1EN4cute5tupleIJNS5_1CILi128EEES8_S8_EEELi128ENS_6half_tEfNS_4arch4Sm80ELb1ELb0ELb0ELb0ELb1ELb0ELb1ELb1EEENS1_21CollectiveEpilogueFwdIS9_NS6_IJNS7_ILi1EEESF_SF_EEESA_SC_Li256ELb0ELb1ELb1ELb0EEENS1_30DynamicPersistentTileSchedulerILi256ELi256ELb1ELb1ELb0EEEEEEEEEvNT_6ParamsE --------------------------
	.section	.text._ZN7cutlass13device_kernelIN5flash19enable_sm80_to_sm89INS1_16FlashAttnFwdSm80INS1_25CollectiveMainloopFwdSm80ILi8ELi1ELb1EN4cute5tupleIJNS5_1CILi128EEES8_S8_EEELi128ENS_6half_tEfNS_4arch4Sm80ELb1ELb0ELb0ELb0ELb1ELb0ELb1ELb1EEENS1_21CollectiveEpilogueFwdIS9_NS6_IJNS7_ILi1EEESF_SF_EEESA_SC_Li256ELb0ELb1ELb1ELb0EEENS1_30DynamicPersistentTileSchedulerILi256ELi256ELb1ELb1ELb0EEEEEEEEEvNT_6ParamsE,"ax",@progbits
	.sectioninfo	@"SHI_REGISTERS=255"
	.align	128
.text._ZN7cutlass13device_kernelIN5flash19enable_sm80_to_sm89INS1_16FlashAttnFwdSm80INS1_25CollectiveMainloopFwdSm80ILi8ELi1ELb1EN4cute5tupleIJNS5_1CILi128EEES8_S8_EEELi128ENS_6half_tEfNS_4arch4Sm80ELb1ELb0ELb0ELb0ELb1ELb0ELb1ELb1EEENS1_21CollectiveEpilogueFwdIS9_NS6_IJNS7_ILi1EEESF_SF_EEESA_SC_Li256ELb0ELb1ELb1ELb0EEENS1_30DynamicPersistentTileSchedulerILi256ELi256ELb1ELb1ELb0EEEEEEEEEvNT_6ParamsE:
        .type           _ZN7cutlass13device_kernelIN5flash19enable_sm80_to_sm89INS1_16FlashAttnFwdSm80INS1_25CollectiveMainloopFwdSm80ILi8ELi1ELb1EN4cute5tupleIJNS5_1CILi128EEES8_S8_EEELi128ENS_6half_tEfNS_4arch4Sm80ELb1ELb0ELb0ELb0ELb1ELb0ELb1ELb1EEENS1_21CollectiveEpilogueFwdIS9_NS6_IJNS7_ILi1EEESF_SF_EEESA_SC_Li256ELb0ELb1ELb1ELb0EEENS1_30DynamicPersistentTileSchedulerILi256ELi256ELb1ELb1ELb0EEEEEEEEEvNT_6ParamsE,@function
        .size           _ZN7cutlass13device_kernelIN5flash19enable_sm80_to_sm89INS1_16FlashAttnFwdSm80INS1_25CollectiveMainloopFwdSm80ILi8ELi1ELb1EN4cute5tupleIJNS5_1CILi128EEES8_S8_EEELi128ENS_6half_tEfNS_4arch4Sm80ELb1ELb0ELb0ELb0ELb1ELb0ELb1ELb1EEENS1_21CollectiveEpilogueFwdIS9_NS6_IJNS7_ILi1EEESF_SF_EEESA_SC_Li256ELb0ELb1ELb1ELb0EEENS1_30DynamicPersistentTileSchedulerILi256ELi256ELb1ELb1ELb0EEEEEEEEEvNT_6ParamsE,(.L_x_1786 - _ZN7cutlass13device_kernelIN5flash19enable_sm80_to_sm89INS1_16FlashAttnFwdSm80INS1_25CollectiveMainloopFwdSm80ILi8ELi1ELb1EN4cute5tupleIJNS5_1CILi128EEES8_S8_EEELi128ENS_6half_tEfNS_4arch4Sm80ELb1ELb0ELb0ELb0ELb1ELb0ELb1ELb1EEENS1_21CollectiveEpilogueFwdIS9_NS6_IJNS7_ILi1EEESF_SF_EEESA_SC_Li256ELb0ELb1ELb1ELb0EEENS1_30DynamicPersistentTileSchedulerILi256ELi256ELb1ELb1ELb0EEEEEEEEEvNT_6ParamsE)
        .other          _ZN7cutlass13device_kernelIN5flash19enable_sm80_to_sm89INS1_16FlashAttnFwdSm80INS1_25CollectiveMainloopFwdSm80ILi8ELi1ELb1EN4cute5tupleIJNS5_1CILi128EEES8_S8_EEELi128ENS_6half_tEfNS_4arch4Sm80ELb1ELb0ELb0ELb0ELb1ELb0ELb1ELb1EEENS1_21CollectiveEpilogueFwdIS9_NS6_IJNS7_ILi1EEESF_SF_EEESA_SC_Li256ELb0ELb1ELb1ELb0EEENS1_30DynamicPersistentTileSchedulerILi256ELi256ELb1ELb1ELb0EEEEEEEEEvNT_6ParamsE,@"STO_CUDA_ENTRY STV_DEFAULT"
_ZN7cutlass13device_kernelIN5flash19enable_sm80_to_sm89INS1_16FlashAttnFwdSm80INS1_25CollectiveMainloopFwdSm80ILi8ELi1ELb1EN4cute5tupleIJNS5_1CILi128EEES8_S8_EEELi128ENS_6half_tEfNS_4arch4Sm80ELb1ELb0ELb0ELb0ELb1ELb0ELb1ELb1EEENS1_21CollectiveEpilogueFwdIS9_NS6_IJNS7_ILi1EEESF_SF_EEESA_SC_Li256ELb0ELb1ELb1ELb0EEENS1_30DynamicPersistentTileSchedulerILi256ELi256ELb1ELb1ELb0EEEEEEEEEvNT_6ParamsE:
[----:B------:R-:W-:-:S03]  /*0000*/  MOV R1, c[0x0][0x28] ;  /* 0x00000a0000017a02 */ /* 0x000fc60000000f00 */
[----:B------:R-:W1:Y:S01]  /*0010*/  S2R R16, SR_TID.X ;  /* 0x0000000000107919 */ /* 0x000e620000002100 */
[----:B------:R-:W-:-:S03]  /*0020*/  IADD3 R1, R1, -0xd8, RZ ;  /* 0xffffff2801017810 */ /* 0x000fc60007ffe0ff */
[----:B------:R-:W2:Y:S01]  /*0030*/  S2R R13, SR_CTAID.X ;  /* 0x00000000000d7919 */ /* 0x000ea20000002500 */
[----:B-1----:R-:W-:-:S05]  /*0040*/  SHF.R.U32.HI R2, RZ, 0x5, R16 ;  /* 0x00000005ff027819 */ /* 0x002fca0000011610 */
[----:B------:R-:W1:Y:S02]  /*0050*/  SHFL.IDX PT, R0, R2, RZ, 0x1f ;  /* 0x00001fff02007589 */ /* 0x000e6400000e0000 */
[----:B-1----:R-:W-:Y:S02]  /*0060*/  ISETP.GE.AND P0, PT, R0, 0x1, PT ;  /* 0x000000010000780c */ /* 0x002fe40003f06270 */
[----:B------:R1:W-:Y:S11]  /*0070*/  STL [R1+0xcc], R0 ;  /* 0x0000cc0001007387 */ /* 0x0003f60000100800 */
[----:B------:R-:W-:Y:S06]  /*0080*/  @P0 BAR.ARV 0x4, 0x100 ;  /* 0x0104000000000b1d */ /* 0x000fec0000002000 */
[----:B--2---:R-:W-:-:S13]  /*0090*/  ISETP.GE.AND P0, PT, R13, c[0x0][0x538], PT ;  /* 0x00014e000d007a0c */ /* 0x004fda0003f06270 */
[----:B------:R-:W-:Y:S05]  /*00a0*/  @P0 EXIT ;  /* 0x000000000000094d */ /* 0x000fea0003800000 */
[----:B-1----:R-:W-:Y:S01]  /*00b0*/  SHF.R.S32.HI R12, RZ, 0x1f, R16 ;  /* 0x0000001fff0c7819 */ /* 0x002fe20000011410 */
[----:B------:R-:W-:Y:S01]  /*00c0*/  IMAD.MOV.U32 R206, RZ, RZ, 0x20 ;  /* 0x00000020ffce7424 */ /* 0x000fe200078e00ff */
[----:B------:R-:W-:Y:S02]  /*00d0*/  ULDC.64 UR6, c[0x0][0x118] ;  /* 0x0000460000067ab9 */ /* 0x000fe40000000a00 */
[CC--:B------:R-:W-:Y:S02]  /*00e0*/  LEA.HI R2, R12.reuse, R16.reuse, RZ, 0x4 ;  /* 0x000000100c027211 */ /* 0x0c0fe400078f20ff */
[CC--:B------:R-:W-:Y:S02]  /*00f0*/  LEA.HI R10, R12.reuse, R16.reuse, RZ, 0x3 ;  /* 0x000000100c0a7211 */ /* 0x0c0fe400078f18ff */
[----:B------:R-:W-:Y:S02]  /*0100*/  SHF.R.S32.HI R3, RZ, 0x4, R2 ;  /* 0x00000004ff037819 */ /* 0x000fe40000011402 */
[----:B------:R-:W-:-:S02]  /*0110*/  LEA.HI R4, R12, R16, RZ, 0x2 ;  /* 0x000000100c047211 */ /* 0x000fc400078f10ff */
[----:B------:R-:W-:Y:S02]  /*0120*/  LEA.HI R0, R2, R3, RZ, 0x1 ;  /* 0x0000000302007211 */ /* 0x000fe400078f08ff */
[----:B------:R-:W-:Y:S02]  /*0130*/  SHF.R.S32.HI R6, RZ, 0x3, R10 ;  /* 0x00000003ff067819 */ /* 0x000fe4000001140a */
[----:B------:R-:W-:Y:S02]  /*0140*/  LOP3.LUT R0, R0, 0xfffffffe, RZ, 0xc0, !PT ;  /* 0xfffffffe00007812 */ /* 0x000fe400078ec0ff */
[----:B------:R-:W-:Y:S02]  /*0150*/  LOP3.LUT R5, R10, 0xfffffff8, RZ, 0xc0, !PT ;  /* 0xfffffff80a057812 */ /* 0x000fe400078ec0ff */
[----:B------:R-:W-:Y:S01]  /*0160*/  LEA.HI R8, R12, R16, RZ, 0x6 ;  /* 0x000000100c087211 */ /* 0x000fe200078f30ff */
[----:B------:R-:W-:Y:S01]  /*0170*/  IMAD.IADD R9, R3, 0x1, -R0 ;  /* 0x0000000103097824 */ /* 0x000fe200078e0a00 */
[----:B------:R-:W-:Y:S01]  /*0180*/  LOP3.LUT R0, R4, 0xfffffffc, RZ, 0xc0, !PT ;  /* 0xfffffffc04007812 */ /* 0x000fe200078ec0ff */
[----:B------:R-:W-:Y:S01]  /*0190*/  IMAD.IADD R5, R16, 0x1, -R5 ;  /* 0x0000000110057824 */ /* 0x000fe200078e0a05 */
[----:B------:R-:W-:Y:S01]  /*01a0*/  LOP3.LUT R3, R2, 0xfffffff0, RZ, 0xc0, !PT ;  /* 0xfffffff002037812 */ /* 0x000fe200078ec0ff */
[----:B------:R-:W-:-:S02]  /*01b0*/  IMAD.SHL.U32 R2, R6, 0x40, RZ ;  /* 0x0000004006027824 */ /* 0x000fc400078e00ff */
[C---:B------:R-:W-:Y:S02]  /*01c0*/  IMAD.IADD R4, R16.reuse, 0x1, -R0 ;  /* 0x0000000110047824 */ /* 0x040fe400078e0a00 */
[----:B------:R-:W-:Y:S01]  /*01d0*/  IMAD.IADD R3, R16, 0x1, -R3 ;  /* 0x0000000110037824 */ /* 0x000fe200078e0a03 */
[----:B------:R-:W-:Y:S01]  /*01e0*/  LOP3.LUT R0, R2, 0x1c0, RZ, 0xc0, !PT ;  /* 0x000001c002007812 */ /* 0x000fe200078ec0ff */
[C---:B------:R-:W-:Y:S01]  /*01f0*/  IMAD.SHL.U32 R233, R5.reuse, 0x8, RZ ;  /* 0x0000000805e97824 */ /* 0x040fe200078e00ff */
[----:B------:R-:W-:Y:S01]  /*0200*/  LEA.HI R2, R4, R4, RZ, 0x1 ;  /* 0x0000000404027211 */ /* 0x000fe200078f08ff */
[----:B------:R-:W-:Y:S01]  /*0210*/  IMAD.SHL.U32 R5, R5, 0x40, RZ ;  /* 0x0000004005057824 */ /* 0x000fe200078e00ff */
[----:B------:R-:W-:Y:S02]  /*0220*/  SHF.R.S32.HI R7, RZ, 0x1f, R3 ;  /* 0x0000001fff077819 */ /* 0x000fe40000011403 */
[----:B------:R-:W-:Y:S02]  /*0230*/  SHF.R.U32.HI R6, RZ, 0x3, R0 ;  /* 0x00000003ff067819 */ /* 0x000fe40000011600 */
[----:B------:R-:W-:-:S02]  /*0240*/  LOP3.LUT R2, R2, 0x1ffffffe, RZ, 0xc0, !PT ;  /* 0x1ffffffe02027812 */ /* 0x000fc400078ec0ff */
[----:B------:R-:W-:Y:S02]  /*0250*/  LOP3.LUT R0, R0, 0x38, R233, 0xf8, !PT ;  /* 0x0000003800007812 */ /* 0x000fe400078ef8e9 */
[----:B------:R-:W-:Y:S01]  /*0260*/  LEA.HI R203, R7, R3, RZ, 0x3 ;  /* 0x0000000307cb7211 */ /* 0x000fe200078f18ff */
[----:B------:R-:W-:Y:S01]  /*0270*/  IMAD.IADD R11, R4, 0x1, -R2 ;  /* 0x00000001040b7824 */ /* 0x000fe200078e0a02 */
[----:B------:R-:W-:Y:S02]  /*0280*/  LOP3.LUT R7, R0, R6, RZ, 0x3c, !PT ;  /* 0x0000000600077212 */ /* 0x000fe400078e3cff */
[----:B------:R-:W-:Y:S02]  /*0290*/  LOP3.LUT R0, R5, 0x1c0, RZ, 0xc0, !PT ;  /* 0x000001c005007812 */ /* 0x000fe400078ec0ff */
[C---:B------:R-:W-:Y:S01]  /*02a0*/  LOP3.LUT R2, R203.reuse, 0xfffffff8, RZ, 0xc0, !PT ;  /* 0xfffffff8cb027812 */ /* 0x040fe200078ec0ff */
[----:B------:R-:W-:Y:S01]  /*02b0*/  IMAD.SHL.U32 R203, R203, 0x40, RZ ;  /* 0x00000040cbcb7824 */ /* 0x000fe200078e00ff */
[----:B------:R-:W-:-:S02]  /*02c0*/  LOP3.LUT R5, R0, 0x8, R10, 0xf8, !PT ;  /* 0x0000000800057812 */ /* 0x000fc400078ef80a */
[----:B------:R-:W-:Y:S01]  /*02d0*/  SHF.R.U32.HI R4, RZ, 0x3, R0 ;  /* 0x00000003ff047819 */ /* 0x000fe20000011600 */
[----:B------:R-:W-:Y:S01]  /*02e0*/  IMAD.IADD R6, R3, 0x1, -R2 ;  /* 0x0000000103067824 */ /* 0x000fe200078e0a02 */
[----:B------:R-:W-:Y:S01]  /*02f0*/  IADD3 R234, R233, 0x40, RZ ;  /* 0x00000040e9ea7810 */ /* 0x000fe20007ffe0ff */
[----:B------:R-:W-:Y:S01]  /*0300*/  IMAD.SHL.U32 R0, R8, 0x8, RZ ;  /* 0x0000000808007824 */ /* 0x000fe200078e00ff */
[----:B------:R-:W-:Y:S01]  /*0310*/  LEA.HI R8, R12, R16, RZ, 0x5 ;  /* 0x000000100c087211 */ /* 0x000fe200078f28ff */
[----:B------:R-:W-:Y:S01]  /*0320*/  IMAD.SHL.U32 R3, R9, 0x8, RZ ;  /* 0x0000000809037824 */ /* 0x000fe200078e00ff */
[----:B------:R-:W-:Y:S01]  /*0330*/  LOP3.LUT R200, R5, R4, RZ, 0x3c, !PT ;  /* 0x0000000405c87212 */ /* 0x000fe200078e3cff */
[----:B------:R-:W-:Y:S01]  /*0340*/  IMAD.SHL.U32 R4, R6, 0x40, RZ ;  /* 0x0000004006047824 */ /* 0x000fe200078e00ff */
[----:B------:R-:W-:Y:S01]  /*0350*/  LOP3.LUT R2, R8, 0xffffffe0, RZ, 0xc0, !PT ;  /* 0xffffffe008027812 */ /* 0x000fe200078ec0ff */
[----:B------:R-:W-:Y:S01]  /*0360*/  IMAD.MOV.U32 R5, RZ, RZ, 0x10 ;  /* 0x00000010ff057424 */ /* 0x000fe200078e00ff */
[----:B------:R-:W-:Y:S01]  /*0370*/  LOP3.LUT R7, R7, 0x7ffffe00, R0, 0xf8, !PT ;  /* 0x7ffffe0007077812 */ /* 0x000fe200078ef800 */
[----:B------:R-:W-:Y:S01]  /*0380*/  IMAD R200, R9, 0x200, R200 ;  /* 0x0000020009c87824 */ /* 0x000fe200078e02c8 */
[----:B------:R-:W-:Y:S01]  /*0390*/  LOP3.LUT R0, R4, 0x1c0, RZ, 0xc0, !PT ;  /* 0x000001c004007812 */ /* 0x000fe200078ec0ff */
[----:B------:R-:W-:Y:S01]  /*03a0*/  IMAD.IADD R15, R16, 0x1, -R2 ;  /* 0x00000001100f7824 */ /* 0x000fe200078e0a02 */
[--C-:B------:R-:W-:Y:S01]  /*03b0*/  SHF.R.S32.HI R224, RZ, 0x5, R8.reuse ;  /* 0x00000005ffe07819 */ /* 0x100fe20000011408 */
[----:B------:R-:W-:Y:S01]  /*03c0*/  IMAD.SHL.U32 R229, R7, 0x2, RZ ;  /* 0x0000000207e57824 */ /* 0x000fe200078e00ff */
[----:B------:R-:W-:-:S02]  /*03d0*/  SHF.R.S32.HI R4, RZ, 0x1f, R8 ;  /* 0x0000001fff047819 */ /* 0x000fc40000011408 */
[----:B------:R-:W-:Y:S02]  /*03e0*/  LOP3.LUT R3, R0, 0x8, R3, 0xf8, !PT ;  /* 0x0000000800037812 */ /* 0x000fe400078ef803 */
[----:B------:R-:W-:Y:S02]  /*03f0*/  SHF.R.U32.HI R2, RZ, 0x3, R0 ;  /* 0x00000003ff027819 */ /* 0x000fe40000011600 */
[----:B------:R-:W-:Y:S02]  /*0400*/  LEA.HI R0, R4, R224, RZ, 0x3 ;  /* 0x000000e004007211 */ /* 0x000fe400078f18ff */
[----:B------:R-:W-:Y:S02]  /*0410*/  SHF.R.S32.HI R4, RZ, 0x1f, R15 ;  /* 0x0000001fff047819 */ /* 0x000fe4000001140f */
[----:B------:R-:W-:Y:S02]  /*0420*/  R2P PR, R6, 0x6 ;  /* 0x0000000606007804 */ /* 0x000fe40000000000 */
[----:B------:R-:W-:-:S02]  /*0430*/  LOP3.LUT R0, R0, 0xffffff8, RZ, 0xc0, !PT ;  /* 0x0ffffff800007812 */ /* 0x000fc400078ec0ff */
[----:B------:R-:W-:Y:S02]  /*0440*/  LOP3.LUT R6, R3, R2, RZ, 0x3c, !PT ;  /* 0x0000000203067212 */ /* 0x000fe400078e3cff */
[----:B------:R-:W-:Y:S01]  /*0450*/  LEA.HI R3, R4, R15, RZ, 0x2 ;  /* 0x0000000f04037211 */ /* 0x000fe200078f10ff */
[----:B------:R-:W-:Y:S01]  /*0460*/  IMAD.IADD R2, R224, 0x1, -R0 ;  /* 0x00000001e0027824 */ /* 0x000fe200078e0a00 */
[----:B------:R-:W-:Y:S02]  /*0470*/  SEL R5, R5, 0xfffffff0, !P1 ;  /* 0xfffffff005057807 */ /* 0x000fe40004800000 */
[----:B------:R-:W-:Y:S02]  /*0480*/  SHF.R.S32.HI R0, RZ, 0x2, R3 ;  /* 0x00000002ff007819 */ /* 0x000fe40000011403 */
[----:B------:R-:W-:Y:S02]  /*0490*/  LOP3.LUT R3, R3, 0x7ffffffc, RZ, 0xc0, !PT ;  /* 0x7ffffffc03037812 */ /* 0x000fe400078ec0ff */
[----:B------:R-:W-:Y:S01]  /*04a0*/  SEL R4, R206, 0xffffffe0, !P2 ;  /* 0xffffffe0ce047807 */ /* 0x000fe20005000000 */
[----:B------:R-:W-:Y:S01]  /*04b0*/  IMAD R14, R2, 0x10, R0 ;  /* 0x00000010020e7824 */ /* 0x000fe200078e0200 */
[----:B------:R-:W-:Y:S01]  /*04c0*/  LEA.HI R0, R12, R16, RZ, 0x7 ;  /* 0x000000100c007211 */ /* 0x000fe200078f38ff */
[----:B------:R-:W-:Y:S01]  /*04d0*/  IMAD.IADD R3, R15, 0x1, -R3 ;  /* 0x000000010f037824 */ /* 0x000fe200078e0a03 */
[----:B------:R-:W-:Y:S01]  /*04e0*/  LOP3.LUT R203, R6, 0x7ffffe00, R203, 0xf8, !PT ;  /* 0x7ffffe0006cb7812 */ /* 0x000fe200078ef8cb */
[----:B------:R-:W-:Y:S01]  /*04f0*/  IMAD.IADD R2, R5, 0x1, R4 ;  /* 0x0000000105027824 */ /* 0x000fe200078e0204 */
[----:B------:R-:W-:Y:S01]  /*0500*/  SHF.R.S32.HI R0, RZ, 0x7, R0 ;  /* 0x00000007ff007819 */ /* 0x000fe20000011400 */
[----:B------:R-:W-:Y:S01]  /*0510*/  IMAD.SHL.U32 R3, R3, 0x2, RZ ;  /* 0x0000000203037824 */ /* 0x000fe200078e00ff */
[----:B------:R-:W-:Y:S01]  /*0520*/  SHF.R.S32.HI R0, RZ, 0x1f, R234 ;  /* 0x0000001fff007819 */ /* 0x000fe200000114ea */
[----:B------:R-:W-:Y:S01]  /*0530*/  IMAD R0, R11, 0x8, R14 ;  /* 0x000000080b007824 */ /* 0x000fe200078e020e */
[----:B------:R1:W-:Y:S01]  /*0540*/  STL [R1+0xd0], R14 ;  /* 0x0000d00e01007387 */ /* 0x0003e20000100800 */
[----:B------:R-:W-:Y:S01]  /*0550*/  IMAD.MOV.U32 R4, RZ, RZ, 0x40 ;  /* 0x00000040ff047424 */ /* 0x000fe200078e00ff */
[----:B------:R-:W-:-:S02]  /*0560*/  IADD3 R19, R3, 0x8, RZ ;  /* 0x0000000803137810 */ /* 0x000fc40007ffe0ff */
[C---:B------:R-:W-:Y:S01]  /*0570*/  IADD3 R18, R3.reuse, 0x10, RZ ;  /* 0x0000001003127810 */ /* 0x040fe20007ffe0ff */
[----:B------:R2:W-:Y:S01]  /*0580*/  STL [R1+0x4c], R13 ;  /* 0x00004c0d01007387 */ /* 0x0005e20000100800 */
[C---:B------:R-:W-:Y:S02]  /*0590*/  IADD3 R17, R3.reuse, 0x18, RZ ;  /* 0x0000001803117810 */ /* 0x040fe40007ffe0ff */
[C---:B------:R-:W-:Y:S01]  /*05a0*/  IADD3 R16, R3.reuse, 0x20, RZ ;  /* 0x0000002003107810 */ /* 0x040fe20007ffe0ff */
[----:B------:R3:W-:Y:S01]  /*05b0*/  STL [R1+0xc8], R0 ;  /* 0x0000c80001007387 */ /* 0x0007e20000100800 */
[C---:B------:R-:W-:Y:S02]  /*05c0*/  IADD3 R15, R3.reuse, 0x28, RZ ;  /* 0x00000028030f7810 */ /* 0x040fe40007ffe0ff */
[C---:B------:R-:W-:Y:S01]  /*05d0*/  IADD3 R12, R3.reuse, 0x40, RZ ;  /* 0x00000040030c7810 */ /* 0x040fe20007ffe0ff */
[----:B------:R4:W-:Y:S01]  /*05e0*/  STL [R1+0x38], R3 ;  /* 0x0000380301007387 */ /* 0x0009e20000100800 */
[----:B------:R-:W-:-:S02]  /*05f0*/  IADD3 R10, R3, 0x48, RZ ;  /* 0x00000048030a7810 */ /* 0x000fc40007ffe0ff */
[C---:B------:R-:W-:Y:S01]  /*0600*/  IADD3 R9, R3.reuse, 0x50, RZ ;  /* 0x0000005003097810 */ /* 0x040fe20007ffe0ff */
[----:B------:R-:W-:Y:S01]  /*0610*/  STL [R1+0x88], R19 ;  /* 0x0000881301007387 */ /* 0x000fe20000100800 */
[C---:B------:R-:W-:Y:S02]  /*0620*/  IADD3 R8, R3.reuse, 0x58, RZ ;  /* 0x0000005803087810 */ /* 0x040fe40007ffe0ff */
[C---:B------:R-:W-:Y:S01]  /*0630*/  IADD3 R7, R3.reuse, 0x60, RZ ;  /* 0x0000006003077810 */ /* 0x040fe20007ffe0ff */
[----:B------:R-:W-:Y:S01]  /*0640*/  STL [R1+0x84], R18 ;  /* 0x0000841201007387 */ /* 0x000fe20000100800 */
[C---:B------:R-:W-:Y:S02]  /*0650*/  IADD3 R6, R3.reuse, 0x68, RZ ;  /* 0x0000006803067810 */ /* 0x040fe40007ffe0ff */
[----:B------:R-:W-:Y:S01]  /*0660*/  SHF.R.S32.HI R5, RZ, 0x1f, R233 ;  /* 0x0000001fff057819 */ /* 0x000fe200000114e9 */
[----:B------:R-:W-:Y:S01]  /*0670*/  STL [R1+0x80], R17 ;  /* 0x0000801101007387 */ /* 0x000fe20000100800 */
[----:B-1----:R-:W-:-:S02]  /*0680*/  IADD3 R14, R3, 0x30, RZ ;  /* 0x00000030030e7810 */ /* 0x002fc40007ffe0ff */
[C---:B------:R-:W-:Y:S01]  /*0690*/  IADD3 R5, R3.reuse, 0x70, RZ ;  /* 0x0000007003057810 */ /* 0x040fe20007ffe0ff */
[----:B------:R-:W-:Y:S01]  /*06a0*/  STL [R1+0x7c], R16 ;  /* 0x00007c1001007387 */ /* 0x000fe20000100800 */
[C---:B--2---:R-:W-:Y:S02]  /*06b0*/  IADD3 R13, R3.reuse, 0x38, RZ ;  /* 0x00000038030d7810 */ /* 0x044fe40007ffe0ff */
[----:B------:R-:W-:Y:S01]  /*06c0*/  SHF.R.S32.HI R11, RZ, 0x1f, R18 ;  /* 0x0000001fff0b7819 */ /* 0x000fe20000011412 */
[----:B------:R-:W-:Y:S01]  /*06d0*/  STL [R1+0x78], R15 ;  /* 0x0000780f01007387 */ /* 0x000fe20000100800 */
[----:B---3--:R-:W-:Y:S02]  /*06e0*/  SEL R0, R4, 0xffffffc0, !P2 ;  /* 0xffffffc004007807 */ /* 0x008fe40005000000 */
[----:B------:R-:W-:Y:S01]  /*06f0*/  SHF.R.S32.HI R4, RZ, 0x1f, R19 ;  /* 0x0000001fff047819 */ /* 0x000fe20000011413 */
[----:B------:R1:W-:Y:S01]  /*0700*/  STL [R1+0x74], R14 ;  /* 0x0000740e01007387 */ /* 0x0003e20000100800 */
[----:B----4-:R-:W-:-:S02]  /*0710*/  IADD3 R3, R3, 0x78, RZ ;  /* 0x0000007803037810 */ /* 0x010fc40007ffe0ff */
[----:B------:R-:W-:Y:S01]  /*0720*/  LEA R203, R203, 0x100, 0x1 ;  /* 0x00000100cbcb7811 */ /* 0x000fe200078e08ff */
[----:B------:R-:W-:Y:S01]  /*0730*/  STL [R1+0x70], R13 ;  /* 0x0000700d01007387 */ /* 0x000fe20000100800 */
[----:B------:R-:W-:Y:S02]  /*0740*/  SEL R206, R206, 0xffffffe0, !P1 ;  /* 0xffffffe0cece7807 */ /* 0x000fe40004800000 */
[----:B------:R-:W-:Y:S01]  /*0750*/  LEA R200, R200, 0x8100, 0x1 ;  /* 0x00008100c8c87811 */ /* 0x000fe200078e08ff */
[----:B------:R-:W-:Y:S01]  /*0760*/  STL [R1+0x6c], R12 ;  /* 0x00006c0c01007387 */ /* 0x000fe20000100800 */
[--C-:B------:R-:W-:Y:S02]  /*0770*/  IMAD R224, R224, 0x800, R203.reuse ;  /* 0x00000800e0e07824 */ /* 0x100fe400078e02cb */
[C---:B------:R-:W-:Y:S01]  /*0780*/  IMAD.IADD R205, R203.reuse, 0x1, R206 ;  /* 0x00000001cbcd7824 */ /* 0x040fe200078e02ce */
[----:B------:R2:W-:Y:S01]  /*0790*/  STL [R1+0x68], R10 ;  /* 0x0000680a01007387 */ /* 0x0005e20000100800 */
[----:B------:R-:W-:Y:S01]  /*07a0*/  IMAD.IADD R225, R206, 0x1, R224 ;  /* 0x00000001cee17824 */ /* 0x000fe200078e02e0 */
[----:B------:R-:W-:Y:S01]  /*07b0*/  IADD3 R206, R0, R203, R206 ;  /* 0x000000cb00ce7210 */ /* 0x000fe20007ffe0ce */
[----:B------:R-:W-:Y:S01]  /*07c0*/  IMAD R216, R2, 0x2, R203 ;  /* 0x0000000202d87824 */ /* 0x000fe200078e02cb */
[----:B------:R3:W-:Y:S01]  /*07d0*/  STL [R1+0x64], R9 ;  /* 0x0000640901007387 */ /* 0x0007e20000100800 */
[----:B------:R-:W-:-:S02]  /*07e0*/  IMAD.IADD R204, R203, 0x1, R0 ;  /* 0x00000001cbcc7824 */ /* 0x000fc400078e0200 */
[C---:B------:R-:W-:Y:S01]  /*07f0*/  IMAD.IADD R227, R0.reuse, 0x1, R224 ;  /* 0x0000000100e37824 */ /* 0x040fe200078e02e0 */
[----:B------:R-:W-:Y:S01]  /*0800*/  STL [R1+0x60], R8 ;  /* 0x0000600801007387 */ /* 0x000fe20000100800 */
[----:B------:R-:W-:-:S03]  /*0810*/  IMAD.IADD R226, R0, 0x1, R225 ;  /* 0x0000000100e27824 */ /* 0x000fc600078e02e1 */
[----:B------:R4:W-:Y:S01]  /*0820*/  STL [R1+0x5c], R7 ;  /* 0x00005c0701007387 */ /* 0x0009e20000100800 */
[----:B-1----:R-:W-:-:S03]  /*0830*/  SHF.R.S32.HI R14, RZ, 0x1f, R14 ;  /* 0x0000001fff0e7819 */ /* 0x002fc6000001140e */
[----:B------:R1:W-:Y:S04]  /*0840*/  STL [R1+0x58], R6 ;  /* 0x0000580601007387 */ /* 0x0003e80000100800 */
[----:B------:R5:W-:Y:S04]  /*0850*/  STL [R1+0xc4], R4 ;  /* 0x0000c40401007387 */ /* 0x000be80000100800 */
[----:B------:R-:W-:Y:S01]  /*0860*/  STL [R1+0x54], R5 ;  /* 0x0000540501007387 */ /* 0x000fe20000100800 */
[----:B--2---:R-:W-:-:S03]  /*0870*/  SHF.R.S32.HI R10, RZ, 0x1f, R10 ;  /* 0x0000001fff0a7819 */ /* 0x004fc6000001140a */
[----:B------:R2:W-:Y:S01]  /*0880*/  STL [R1+0xc0], R11 ;  /* 0x0000c00b01007387 */ /* 0x0005e20000100800 */
[----:B---3--:R-:W-:-:S03]  /*0890*/  SHF.R.S32.HI R9, RZ, 0x1f, R9 ;  /* 0x0000001fff097819 */ /* 0x008fc60000011409 */
[----:B------:R3:W-:Y:S01]  /*08a0*/  STL [R1+0x50], R3 ;  /* 0x0000500301007387 */ /* 0x0007e20000100800 */
[----:B----4-:R-:W-:Y:S02]  /*08b0*/  SHF.R.S32.HI R7, RZ, 0x1f, R7 ;  /* 0x0000001fff077819 */ /* 0x010fe40000011407 */
[----:B-1----:R-:W-:Y:S02]  /*08c0*/  SHF.R.S32.HI R6, RZ, 0x1f, R6 ;  /* 0x0000001fff067819 */ /* 0x002fe40000011406 */
[----:B-----5:R-:W-:-:S05]  /*08d0*/  SHF.R.S32.HI R4, RZ, 0x1f, R17 ;  /* 0x0000001fff047819 */ /* 0x020fca0000011411 */
[----:B------:R1:W-:Y:S01]  /*08e0*/  STL [R1+0xbc], R4 ;  /* 0x0000bc0401007387 */ /* 0x0003e20000100800 */
[----:B--2---:R-:W-:Y:S02]  /*08f0*/  SHF.R.S32.HI R11, RZ, 0x1f, R16 ;  /* 0x0000001fff0b7819 */ /* 0x004fe40000011410 */
[----:B---3--:R-:W-:-:S03]  /*0900*/  SHF.R.S32.HI R3, RZ, 0x1f, R3 ;  /* 0x0000001fff037819 */ /* 0x008fc60000011403 */
[----:B------:R2:W-:Y:S01]  /*0910*/  STL [R1+0xb8], R11 ;  /* 0x0000b80b01007387 */ /* 0x0005e20000100800 */
[----:B-1----:R-:W-:-:S05]  /*0920*/  SHF.R.S32.HI R4, RZ, 0x1f, R15 ;  /* 0x0000001fff047819 */ /* 0x002fca000001140f */
[----:B------:R1:W-:Y:S01]  /*0930*/  STL [R1+0xb4], R4 ;  /* 0x0000b40401007387 */ /* 0x0003e20000100800 */
[----:B--2---:R-:W-:-:S03]  /*0940*/  SHF.R.S32.HI R11, RZ, 0x1f, R13 ;  /* 0x0000001fff0b7819 */ /* 0x004fc6000001140d */
[----:B------:R-:W-:Y:S04]  /*0950*/  STL [R1+0xb0], R14 ;  /* 0x0000b00e01007387 */ /* 0x000fe80000100800 */
[----:B------:R-:W-:Y:S01]  /*0960*/  STL [R1+0xac], R11 ;  /* 0x0000ac0b01007387 */ /* 0x000fe20000100800 */
[----:B-1----:R-:W-:-:S05]  /*0970*/  SHF.R.S32.HI R4, RZ, 0x1f, R12 ;  /* 0x0000001fff047819 */ /* 0x002fca000001140c */
[----:B------:R1:W-:Y:S04]  /*0980*/  STL [R1+0xa8], R4 ;  /* 0x0000a80401007387 */ /* 0x0003e80000100800 */
[----:B------:R-:W-:Y:S04]  /*0990*/  STL [R1+0xa4], R10 ;  /* 0x0000a40a01007387 */ /* 0x000fe80000100800 */
[----:B------:R-:W-:Y:S01]  /*09a0*/  STL [R1+0xa0], R9 ;  /* 0x0000a00901007387 */ /* 0x000fe20000100800 */
[----:B-1----:R-:W-:-:S05]  /*09b0*/  SHF.R.S32.HI R4, RZ, 0x1f, R8 ;  /* 0x0000001fff047819 */ /* 0x002fca0000011408 */
[----:B------:R1:W-:Y:S04]  /*09c0*/  STL [R1+0x9c], R4 ;  /* 0x00009c0401007387 */ /* 0x0003e80000100800 */
[----:B------:R2:W-:Y:S04]  /*09d0*/  STL [R1+0x98], R7 ;  /* 0x0000980701007387 */ /* 0x0005e80000100800 */
[----:B------:R2:W-:Y:S01]  /*09e0*/  STL [R1+0x94], R6 ;  /* 0x0000940601007387 */ /* 0x0005e20000100800 */
[----:B-1----:R-:W-:-:S05]  /*09f0*/  SHF.R.S32.HI R4, RZ, 0x1f, R5 ;  /* 0x0000001fff047819 */ /* 0x002fca0000011405 */
[----:B------:R2:W-:Y:S04]  /*0a00*/  STL [R1+0x90], R4 ;  /* 0x0000900401007387 */ /* 0x0005e80000100800 */
[----:B------:R2:W-:Y:S02]  /*0a10*/  STL [R1+0x8c], R3 ;  /* 0x00008c0301007387 */ /* 0x0005e40000100800 */
.L_x_114:
[----:B--2---:R-:W2:Y:S01]  /*0a20*/  LDL R4, [R1+0x4c] ;  /* 0x00004c0001047983 */ /* 0x004ea20000100800 */
[----:B------:R-:W-:Y:S01]  /*0a30*/  IMAD.MOV.U32 R0, RZ, RZ, c[0x0][0x560] ;  /* 0x00015800ff007624 */ /* 0x000fe200078e00ff */
[----:B------:R-:W-:Y:S01]  /*0a40*/  YIELD ;  /* 0x0000000000007946 */ /* 0x000fe20003800000 */
[----:B------:R-:W-:Y:S03]  /*0a50*/  BSSY B0, `(.L_x_69) ;  /* 0x0000016000007945 */ /* 0x000fe60003800000 */
[----:B------:R-:W-:-:S13]  /*0a60*/  ISETP.NE.AND P0, PT, R0, 0x1, PT ;  /* 0x000000010000780c */ /* 0x000fda0003f05270 */
[----:B--2---:R-:W-:Y:S01]  /*0a70*/  @P0 IMAD.HI.U32 R0, R4, c[0x0][0x564], RZ ;  /* 0x0001590004000a27 */ /* 0x004fe200078e00ff */
[----:B------:R-:W-:-:S04]  /*0a80*/  MOV R3, R4 ;  /* 0x0000000400037202 */ /* 0x000fc80000000f00 */
[----:B------:R-:W-:-:S04]  /*0a90*/  @P0 SHF.R.U32.HI R3, RZ, c[0x0][0x568], R0 ;  /* 0x00015a00ff030a19 */ /* 0x000fc80000011600 */
[----:B------:R-:W-:Y:S01]  /*0aa0*/  ISETP.GE.AND P0, PT, R3, c[0x0][0x578], PT ;  /* 0x00015e0003007a0c */ /* 0x000fe20003f06270 */
[----:B------:R-:W-:-:S04]  /*0ab0*/  IMAD.MOV R2, RZ, RZ, -R3 ;  /* 0x000000ffff027224 */ /* 0x000fc800078e0a03 */
[----:B------:R-:W-:-:S08]  /*0ac0*/  IMAD R2, R2, c[0x0][0x560], R4 ;  /* 0x0001580002027a24 */ /* 0x000fd000078e0204 */
[----:B------:R-:W-:Y:S05]  /*0ad0*/  @!P0 BRA `(.L_x_70) ;  /* 0x0000007000008947 */ /* 0x000fea0003800000 */
[----:B------:R-:W-:-:S04]  /*0ae0*/  MOV R0, c[0x0][0x56c] ;  /* 0x00015b0000007a02 */ /* 0x000fc80000000f00 */
[----:B------:R-:W-:Y:S02]  /*0af0*/  ISETP.NE.AND P0, PT, R0, 0x1, PT ;  /* 0x000000010000780c */ /* 0x000fe40003f05270 */
[----:B------:R-:W-:-:S11]  /*0b00*/  MOV R0, R2 ;  /* 0x0000000200007202 */ /* 0x000fd60000000f00 */
[----:B------:R-:W-:-:S05]  /*0b10*/  @P0 IMAD.HI.U32 R4, R2, c[0x0][0x570], RZ ;  /* 0x00015c0002040a27 */ /* 0x000fca00078e00ff */
[----:B------:R-:W-:-:S05]  /*0b20*/  @P0 SHF.R.U32.HI R0, RZ, c[0x0][0x574], R4 ;  /* 0x00015d00ff000a19 */ /* 0x000fca0000011604 */
[----:B------:R-:W-:Y:S01]  /*0b30*/  IMAD R4, R0, c[0x0][0x56c], RZ ;  /* 0x00015b0000047a24 */ /* 0x000fe200078e02ff */
[----:B------:R-:W-:Y:S05]  /*0b40*/  BRA `(.L_x_71) ;  /* 0x0000006000007947 */ /* 0x000fea0003800000 */
.L_x_70:
[----:B------:R-:W-:-:S04]  /*0b50*/  MOV R0, c[0x0][0x554] ;  /* 0x0001550000007a02 */ /* 0x000fc80000000f00 */
[----:B------:R-:W-:Y:S02]  /*0b60*/  ISETP.NE.AND P0, PT, R0, 0x1, PT ;  /* 0x000000010000780c */ /* 0x000fe40003f05270 */
[----:B------:R-:W-:-:S11]  /*0b70*/  MOV R0, R2 ;  /* 0x0000000200007202 */ /* 0x000fd60000000f00 */
[----:B------:R-:W-:-:S05]  /*0b80*/  @P0 IMAD.HI.U32 R4, R2, c[0x0][0x558], RZ ;  /* 0x0001560002040a27 */ /* 0x000fca00078e00ff */
[----:B------:R-:W-:-:S05]  /*0b90*/  @P0 SHF.R.U32.HI R0, RZ, c[0x0][0x55c], R4 ;  /* 0x00015700ff000a19 */ /* 0x000fca0000011604 */
[----:B------:R-:W-:Y:S02]  /*0ba0*/  IMAD R4, R0, c[0x0][0x554], RZ ;  /* 0x0001550000047a24 */ /* 0x000fe400078e02ff */
.L_x_71:
[----:B------:R-:W-:Y:S05]  /*0bb0*/  BSYNC B0 ;  /* 0x0000000000007941 */ /* 0x000fea0003800000 */
.L_x_69:
[----:B------:R-:W-:Y:S01]  /*0bc0*/  IMAD.MOV.U32 R5, RZ, RZ, c[0x0][0x548] ;  /* 0x00015200ff057624 */ /* 0x000fe200078e00ff */
[----:B------:R-:W-:Y:S01]  /*0bd0*/  ISETP.NE.U32.AND P0, PT, RZ, c[0x0][0x370], PT ;  /* 0x0000dc00ff007a0c */ /* 0x000fe20003f05070 */
[----:B------:R-:W-:Y:S02]  /*0be0*/  IMAD.IADD R4, R2, 0x1, -R4 ;  /* 0x0000000102047824 */ /* 0x000fe400078e0a04 */
[----:B------:R-:W-:Y:S01]  /*0bf0*/  IMAD.MOV.U32 R169, RZ, RZ, RZ ;  /* 0x000000ffffa97224 */ /* 0x000fe200078e00ff */
[----:B------:R-:W-:Y:S01]  /*0c00*/  ISETP.NE.AND P1, PT, R5, 0x1, PT ;  /* 0x000000010500780c */ /* 0x000fe20003f25270 */
[----:B------:R-:W-:Y:S01]  /*0c10*/  IMAD R4, R3, c[0x0][0x554], R4 ;  /* 0x0001550003047a24 */ /* 0x000fe200078e0204 */
[----:B------:R-:W-:-:S03]  /*0c20*/  ISETP.NE.AND.EX P0, PT, RZ, c[0x0][0x374], PT, P0 ;  /* 0x0000dd00ff007a0c */ /* 0x000fc60003f05300 */
[----:B------:R-:W-:-:S08]  /*0c30*/  IMAD.MOV.U32 R14, RZ, RZ, R4 ;  /* 0x000000ffff0e7224 */ /* 0x000fd000078e0004 */
[----:B------:R-:W-:-:S04]  /*0c40*/  @P1 IMAD.HI.U32 R2, R4, c[0x0][0x54c], RZ ;  /* 0x0001530004021a27 */ /* 0x000fc800078e00ff */
[----:B------:R-:W-:Y:S01]  /*0c50*/  @P0 IMAD.MOV.U32 R3, RZ, RZ, 0x4 ;  /* 0x00000004ff030424 */ /* 0x000fe200078e00ff */
[----:B------:R-:W-:-:S05]  /*0c60*/  @P1 SHF.R.U32.HI R14, RZ, c[0x0][0x550], R2 ;  /* 0x00015400ff0e1a19 */ /* 0x000fca0000011602 */
[----:B------:R-:W-:Y:S01]  /*0c70*/  @P0 IMAD.WIDE R2, R14, R3, c[0x0][0x370] ;  /* 0x0000dc000e020625 */ /* 0x000fe200078e0203 */
[----:B------:R-:W-:Y:S01]  /*0c80*/  MOV R12, c[0x0][0x2c4] ;  /* 0x0000b100000c7a02 */ /* 0x000fe20000000f00 */
[----:B------:R1:W-:Y:S04]  /*0c90*/  STL [R1+0x3c], R14 ;  /* 0x00003c0e01007387 */ /* 0x0003e80000100800 */
[----:B------:R2:W3:Y:S01]  /*0ca0*/  @P0 LDG.E R169, [R2.64] ;  /* 0x0000000602a90981 */ /* 0x0004e2000c1e1900 */
[----:B------:R-:W-:Y:S01]  /*0cb0*/  IMAD.MOV.U32 R11, RZ, RZ, R0 ;  /* 0x000000ffff0b7224 */ /* 0x000fe200078e0000 */
[----:B------:R-:W-:Y:S01]  /*0cc0*/  ISETP.NE.AND P4, PT, R12, 0x1, PT ;  /* 0x000000010c00780c */ /* 0x000fe20003f85270 */
[----:B------:R-:W-:Y:S01]  /*0cd0*/  IMAD.MOV.U32 R5, RZ, RZ, 0x80 ;  /* 0x00000080ff057424 */ /* 0x000fe200078e00ff */
[----:B------:R-:W-:Y:S04]  /*0ce0*/  BSSY B0, `(.L_x_72) ;  /* 0x0000041000007945 */ /* 0x000fe80003800000 */
[----:B------:R-:W-:Y:S01]  /*0cf0*/  IADD3 R5, R5, -c[0x0][0x168], RZ ;  /* 0x80005a0005057a10 */ /* 0x000fe20007ffe0ff */
[----:B--2---:R-:W-:-:S05]  /*0d00*/  IMAD.MOV.U32 R2, RZ, RZ, c[0x0][0x53c] ;  /* 0x00014f00ff027624 */ /* 0x004fca00078e00ff */
[----:B------:R-:W-:Y:S02]  /*0d10*/  ISETP.NE.AND P0, PT, R2, 0x1, PT ;  /* 0x000000010200780c */ /* 0x000fe40003f05270 */
[----:B------:R-:W-:-:S11]  /*0d20*/  LOP3.LUT R2, R0, 0x1ffffff, RZ, 0x3c, !PT ;  /* 0x01ffffff00027812 */ /* 0x000fd600078e3cff */
[----:B------:R-:W-:Y:S01]  /*0d30*/  @P0 IMAD.HI.U32 R3, R0, c[0x0][0x540], RZ ;  /* 0x0001500000030a27 */ /* 0x000fe200078e00ff */
[----:B------:R-:W-:-:S03]  /*0d40*/  IADD3 R0, R2, c[0x0][0x53c], RZ ;  /* 0x00014f0002007a10 */ /* 0x000fc60007ffe0ff */
[----:B------:R-:W-:Y:S01]  /*0d50*/  IMAD.MOV.U32 R2, RZ, RZ, c[0x0][0x2ac] ;  /* 0x0000ab00ff027624 */ /* 0x000fe200078e00ff */
[----:B------:R-:W-:-:S03]  /*0d60*/  @P0 SHF.R.U32.HI R11, RZ, c[0x0][0x544], R3 ;  /* 0x00015100ff0b0a19 */ /* 0x000fc60000011603 */
[C---:B------:R-:W-:Y:S02]  /*0d70*/  IMAD R238, R2.reuse, c[0x0][0x1d0], RZ ;  /* 0x0000740002ee7a24 */ /* 0x040fe400078e02ff */
[----:B------:R-:W-:Y:S01]  /*0d80*/  IMAD R0, R11, c[0x0][0x53c], R0 ;  /* 0x00014f000b007a24 */ /* 0x000fe200078e0200 */
[----:B------:R1:W-:Y:S01]  /*0d90*/  STL [R1+0x44], R11 ;  /* 0x0000440b01007387 */ /* 0x0003e20000100800 */
[----:B------:R-:W-:Y:S01]  /*0da0*/  IMAD R2, R2, c[0x0][0x1d0], R5 ;  /* 0x0000740002027a24 */ /* 0x000fe200078e0205 */
[----:B------:R-:W-:Y:S01]  /*0db0*/  IADD3 R5, R238, 0x7f, RZ ;  /* 0x0000007fee057810 */ /* 0x000fe20007ffe0ff */
[----:B------:R-:W-:-:S05]  /*0dc0*/  IMAD.SHL.U32 R13, R0, 0x80, RZ ;  /* 0x00000080000d7824 */ /* 0x000fca00078e00ff */
[----:B------:R-:W-:Y:S01]  /*0dd0*/  IADD3 R0, R13, 0x7f, RZ ;  /* 0x0000007f0d007810 */ /* 0x000fe20007ffe0ff */
[----:B------:R1:W-:Y:S04]  /*0de0*/  STL [R1+0x48], R13 ;  /* 0x0000480d01007387 */ /* 0x0003e80000100800 */
[----:B------:R-:W-:-:S05]  /*0df0*/  @P4 IMAD.HI.U32 R3, R0, c[0x0][0x2c8], RZ ;  /* 0x0000b20000034a27 */ /* 0x000fca00078e00ff */
[----:B------:R-:W-:-:S04]  /*0e00*/  @P4 SHF.R.U32.HI R0, RZ, c[0x0][0x2cc], R3 ;  /* 0x0000b300ff004a19 */ /* 0x000fc80000011603 */
[----:B------:R-:W-:Y:S02]  /*0e10*/  IADD3 R0, R2, R0, RZ ;  /* 0x0000000002007210 */ /* 0x000fe40007ffe0ff */
[----:B------:R-:W-:Y:S02]  /*0e20*/  SHF.R.S32.HI R2, RZ, 0x1f, R5 ;  /* 0x0000001fff027819 */ /* 0x000fe40000011405 */
[----:B------:R-:W-:Y:S02]  /*0e30*/  SHF.R.S32.HI R3, RZ, 0x1f, R0 ;  /* 0x0000001fff037819 */ /* 0x000fe40000011400 */
[----:B------:R-:W-:Y:S02]  /*0e40*/  LEA.HI R2, R2, R5, RZ, 0x7 ;  /* 0x0000000502027211 */ /* 0x000fe400078f38ff */
[----:B------:R-:W-:Y:S02]  /*0e50*/  LEA.HI R3, R3, R0, RZ, 0x7 ;  /* 0x0000000003037211 */ /* 0x000fe400078f38ff */
[----:B------:R-:W-:-:S02]  /*0e60*/  SHF.R.S32.HI R0, RZ, 0x7, R2 ;  /* 0x00000007ff007819 */ /* 0x000fc40000011402 */
[----:B------:R-:W-:-:S04]  /*0e70*/  SHF.R.S32.HI R2, RZ, 0x7, R3 ;  /* 0x00000007ff027819 */ /* 0x000fc80000011403 */
[----:B------:R-:W-:Y:S01]  /*0e80*/  IMNMX R7, R0, R2, PT ;  /* 0x0000000200077217 */ /* 0x000fe20003800200 */
[----:B------:R-:W-:Y:S02]  /*0e90*/  IMAD.MOV R0, RZ, RZ, -R14 ;  /* 0x000000ffff007224 */ /* 0x000fe400078e0a0e */
[----:B------:R-:W-:Y:S01]  /*0ea0*/  IMAD.MOV.U32 R2, RZ, RZ, RZ ;  /* 0x000000ffff027224 */ /* 0x000fe200078e00ff */
[----:B------:R-:W-:Y:S01]  /*0eb0*/  ISETP.GE.AND P0, PT, R7, 0x1, PT ;  /* 0x000000010700780c */ /* 0x000fe20003f06270 */
[----:B------:R-:W-:Y:S01]  /*0ec0*/  IMAD R46, R0, c[0x0][0x548], R4 ;  /* 0x00015200002e7a24 */ /* 0x000fe200078e0204 */
[----:B---3--:R1:W-:Y:S04]  /*0ed0*/  STL [R1+0x10], R169 ;  /* 0x000010a901007387 */ /* 0x0083e80000100800 */
[----:B------:R1:W-:Y:S07]  /*0ee0*/  STL [R1+0x40], R46 ;  /* 0x0000402e01007387 */ /* 0x0003ee0000100800 */
[----:B------:R-:W-:Y:S05]  /*0ef0*/  @!P0 BRA `(.L_x_73) ;  /* 0x000001f000008947 */ /* 0x000fea0003800000 */
[----:B------:R-:W-:-:S04]  /*0f00*/  SHF.R.U32.HI R0, RZ, 0x10, R11 ;  /* 0x00000010ff007819 */ /* 0x000fc8000001160b */
[----:B------:R-:W-:-:S04]  /*0f10*/  ISETP.NE.AND P0, PT, R0, RZ, PT ;  /* 0x000000ff0000720c */ /* 0x000fc80003f05270 */
[----:B------:R-:W-:-:S04]  /*0f20*/  SEL R0, R0, c[0x0][0x338], P0 ;  /* 0x0000ce0000007a07 */ /* 0x000fc80000000000 */
[----:B------:R-:W-:Y:S02]  /*0f30*/  IABS R3, R0 ;  /* 0x0000000000037213 */ /* 0x000fe40000000000 */
[----:B------:R-:W-:Y:S02]  /*0f40*/  IADD3 R6, R0, -0x1, R7 ;  /* 0xffffffff00067810 */ /* 0x000fe40007ffe007 */
[----:B------:R-:W2:Y:S02]  /*0f50*/  I2F.RP R4, R3 ;  /* 0x0000000300047306 */ /* 0x000ea40000209400 */
[----:B------:R-:W-:Y:S02]  /*0f60*/  IABS R10, R6 ;  /* 0x00000006000a7213 */ /* 0x000fe40000000000 */
[----:B------:R-:W-:-:S04]  /*0f70*/  LOP3.LUT R6, R6, R0, RZ, 0x3c, !PT ;  /* 0x0000000006067212 */ /* 0x000fc800078e3cff */
[----:B------:R-:W-:Y:S01]  /*0f80*/  ISETP.GE.AND P0, PT, R6, RZ, PT ;  /* 0x000000ff0600720c */ /* 0x000fe20003f06270 */
[----:B--2---:R-:W2:Y:S02]  /*0f90*/  MUFU.RCP R4, R4 ;  /* 0x0000000400047308 */ /* 0x004ea40000001000 */
[----:B--2---:R-:W-:-:S06]  /*0fa0*/  IADD3 R4, R4, 0xffffffe, RZ ;  /* 0x0ffffffe04047810 */ /* 0x004fcc0007ffe0ff */
[----:B------:R-:W2:Y:S02]  /*0fb0*/  F2I.FTZ.U32.TRUNC.NTZ R5, R4 ;  /* 0x0000000400057305 */ /* 0x000ea4000021f000 */
[----:B--2---:R-:W-:Y:S02]  /*0fc0*/  IMAD.MOV R2, RZ, RZ, -R5 ;  /* 0x000000ffff027224 */ /* 0x004fe400078e0a05 */
[----:B------:R-:W-:Y:S02]  /*0fd0*/  IMAD.MOV.U32 R4, RZ, RZ, RZ ;  /* 0x000000ffff047224 */ /* 0x000fe400078e00ff */
[----:B------:R-:W-:Y:S01]  /*0fe0*/  IMAD.MOV.U32 R8, RZ, RZ, R2 ;  /* 0x000000ffff087224 */ /* 0x000fe200078e0002 */
[----:B------:R-:W-:-:S03]  /*0ff0*/  IABS R2, R0 ;  /* 0x0000000000027213 */ /* 0x000fc60000000000 */
[----:B------:R-:W-:Y:S02]  /*1000*/  IMAD R8, R8, R3, RZ ;  /* 0x0000000308087224 */ /* 0x000fe400078e02ff */
[----:B------:R-:W-:Y:S02]  /*1010*/  IMAD.MOV R9, RZ, RZ, -R2 ;  /* 0x000000ffff097224 */ /* 0x000fe400078e0a02 */
[----:B------:R-:W-:-:S04]  /*1020*/  IMAD.HI.U32 R2, R5, R8, R4 ;  /* 0x0000000805027227 */ /* 0x000fc800078e0004 */
[----:B------:R-:W-:Y:S02]  /*1030*/  IMAD.MOV.U32 R4, RZ, RZ, R10 ;  /* 0x000000ffff047224 */ /* 0x000fe400078e000a */
[----:B------:R-:W-:Y:S02]  /*1040*/  IMAD.MOV.U32 R5, RZ, RZ, R9 ;  /* 0x000000ffff057224 */ /* 0x000fe400078e0009 */
[----:B------:R-:W-:-:S04]  /*1050*/  IMAD.HI.U32 R2, R2, R4, RZ ;  /* 0x0000000402027227 */ /* 0x000fc800078e00ff */
[----:B------:R-:W-:-:S05]  /*1060*/  IMAD R4, R2, R5, R4 ;  /* 0x0000000502047224 */ /* 0x000fca00078e0204 */
[----:B------:R-:W-:-:S13]  /*1070*/  ISETP.GT.U32.AND P1, PT, R3, R4, PT ;  /* 0x000000040300720c */ /* 0x000fda0003f24070 */
[----:B------:R-:W-:Y:S01]  /*1080*/  @!P1 IMAD.IADD R4, R4, 0x1, -R3 ;  /* 0x0000000104049824 */ /* 0x000fe200078e0a03 */
[----:B------:R-:W-:Y:S02]  /*1090*/  @!P1 IADD3 R2, R2, 0x1, RZ ;  /* 0x0000000102029810 */ /* 0x000fe40007ffe0ff */
[----:B------:R-:W-:Y:S02]  /*10a0*/  ISETP.NE.AND P1, PT, R0, RZ, PT ;  /* 0x000000ff0000720c */ /* 0x000fe40003f25270 */
[----:B------:R-:W-:-:S13]  /*10b0*/  ISETP.GE.U32.AND P2, PT, R4, R3, PT ;  /* 0x000000030400720c */ /* 0x000fda0003f46070 */
[----:B------:R-:W-:-:S05]  /*10c0*/  @P2 IADD3 R2, R2, 0x1, RZ ;  /* 0x0000000102022810 */ /* 0x000fca0007ffe0ff */
[----:B------:R-:W-:Y:S01]  /*10d0*/  @!P0 IMAD.MOV R2, RZ, RZ, -R2 ;  /* 0x000000ffff028224 */ /* 0x000fe200078e0a02 */
[----:B------:R-:W-:Y:S02]  /*10e0*/  @!P1 LOP3.LUT R2, RZ, R0, RZ, 0x33, !PT ;  /* 0x00000000ff029212 */ /* 0x000fe400078e33ff */
.L_x_73:
[----:B------:R-:W-:Y:S05]  /*10f0*/  BSYNC B0 ;  /* 0x0000000000007941 */ /* 0x000fea0003800000 */
.L_x_72:
[----:B------:R-:W-:Y:S01]  /*1100*/  LOP3.LUT R0, R11, 0xffff, RZ, 0xc0, !PT ;  /* 0x0000ffff0b007812 */ /* 0x000fe200078ec0ff */
[----:B------:R-:W-:Y:S01]  /*1110*/  CS2R R16, SRZ ;  /* 0x0000000000107805 */ /* 0x000fe2000001ff00 */
[----:B------:R-:W-:Y:S01]  /*1120*/  CS2R R74, SRZ ;  /* 0x00000000004a7805 */ /* 0x000fe2000001ff00 */
[----:B------:R-:W-:Y:S01]  /*1130*/  CS2R R72, SRZ ;  /* 0x0000000000487805 */ /* 0x000fe2000001ff00 */
[----:B------:R-:W-:Y:S01]  /*1140*/  CS2R R78, SRZ ;  /* 0x00000000004e7805 */ /* 0x000fe2000001ff00 */
[----:B------:R-:W-:Y:S01]  /*1150*/  IMAD R172, R0, R2, RZ ;  /* 0x0000000200ac7224 */ /* 0x000fe200078e02ff */
[----:B------:R-:W-:Y:S01]  /*1160*/  PRMT R0, RZ, 0x7610, R0 ;  /* 0x00007610ff007816 */ /* 0x000fe20000000000 */
[----:B------:R-:W-:Y:S01]  /*1170*/  CS2R R76, SRZ ;  /* 0x00000000004c7805 */ /* 0x000fe2000001ff00 */
[----:B------:R-:W-:Y:S01]  /*1180*/  CS2R R82, SRZ ;  /* 0x0000000000527805 */ /* 0x000fe2000001ff00 */
[----:B------:R-:W-:Y:S01]  /*1190*/  IMAD.IADD R2, R172, 0x1, R2 ;  /* 0x00000001ac027824 */ /* 0x000fe200078e0202 */
[----:B------:R2:W-:Y:S01]  /*11a0*/  STL [R1+0x4], R172 ;  /* 0x000004ac01007387 */ /* 0x0005e20000100800 */
[----:B------:R-:W-:Y:S01]  /*11b0*/  CS2R R80, SRZ ;  /* 0x0000000000507805 */ /* 0x000fe2000001ff00 */
[----:B------:R-:W-:Y:S01]  /*11c0*/  CS2R R86, SRZ ;  /* 0x0000000000567805 */ /* 0x000fe2000001ff00 */
[----:B------:R-:W-:Y:S01]  /*11d0*/  CS2R R84, SRZ ;  /* 0x0000000000547805 */ /* 0x000fe2000001ff00 */
[----:B------:R-:W-:Y:S01]  /*11e0*/  IMNMX R237, R7, R2, PT ;  /* 0x0000000207ed7217 */ /* 0x000fe20003800200 */
        /* <DEDUP_REMOVED lines=26> */
[----:B--2---:R-:W-:-:S04]  /*1390*/  ISETP.NE.U32.AND P0, PT, RZ, c[0x0][0x340], PT ;  /* 0x0000d000ff007a0c */ /* 0x004fc80003f05070 */
[----:B------:R-:W-:-:S13]  /*13a0*/  ISETP.NE.AND.EX P0, PT, RZ, c[0x0][0x344], PT, P0 ;  /* 0x0000d100ff007a0c */ /* 0x000fda0003f05300 */
[----:B------:R-:W-:-:S04]  /*13b0*/  @P0 IMAD.MOV.U32 R2, RZ, RZ, 0x4 ;  /* 0x00000004ff020424 */ /* 0x000fc800078e00ff */
[----:B------:R-:W-:-:S05]  /*13c0*/  @P0 IMAD.WIDE R2, R14, R2, c[0x0][0x340] ;  /* 0x0000d0000e020625 */ /* 0x000fca00078e0202 */
[----:B------:R2:W5:Y:S01]  /*13d0*/  @P0 LDG.E R0, [R2.64] ;  /* 0x0000000602000981 */ /* 0x000562000c1e1900 */
[----:B------:R-:W-:Y:S01]  /*13e0*/  WARPSYNC 0xffffffff ;  /* 0xffffffff00007948 */ /* 0x000fe20003800000 */
[----:B------:R-:W-:Y:S01]  /*13f0*/  IADD3 R160, R237, -0x1, RZ ;  /* 0xffffffffeda07810 */ /* 0x000fe20007ffe0ff */
[----:B------:R-:W-:-:S03]  /*1400*/  @!P0 IMAD.MOV.U32 R0, RZ, RZ, R14 ;  /* 0x000000ffff008224 */ /* 0x000fc600078e000e */
[----:B--2---:R-:W2:Y:S01]  /*1410*/  S2R R4, SR_TID.X ;  /* 0x0000000000047919 */ /* 0x004ea20000002100 */
[----:B------:R-:W-:Y:S01]  /*1420*/  IMAD.MOV.U32 R2, RZ, RZ, c[0x0][0x2b8] ;  /* 0x0000ae00ff027624 */ /* 0x000fe200078e00ff */
[----:B-----5:R-:W-:Y:S01]  /*1430*/  SHF.R.S32.HI R3, RZ, 0x1f, R0 ;  /* 0x0000001fff037819 */ /* 0x020fe20000011400 */
[----:B------:R-:W-:Y:S01]  /*1440*/  IMAD.WIDE.U32 R170, R0, c[0x0][0x2b0], RZ ;  /* 0x0000ac0000aa7a25 */ /* 0x000fe200078e00ff */
[----:B------:R-:W-:Y:S02]  /*1450*/  BAR.SYNC.DEFER_BLOCKING 0x0 ;  /* 0x0000000000007b1d */ /* 0x000fe40000010000 */
[----:B------:R-:W-:Y:S01]  /*1460*/  ISETP.NE.AND P3, PT, R2, 0x1, PT ;  /* 0x000000010200780c */ /* 0x000fe20003f65270 */
[----:B------:R-:W-:Y:S01]  /*1470*/  IMAD.MOV.U32 R230, RZ, RZ, RZ ;  /* 0x000000ffffe67224 */ /* 0x000fe200078e00ff */
[----:B------:R-:W-:-:S02]  /*1480*/  SHF.R.S32.HI R41, RZ, 0x1f, R46 ;  /* 0x0000001fff297819 */ /* 0x000fc4000001142e */
[----:B------:R-:W-:Y:S01]  /*1490*/  SHF.R.S32.HI R6, RZ, 0x1f, R14 ;  /* 0x0000001fff067819 */ /* 0x000fe2000001140e */
[----:B------:R-:W-:Y:S01]  /*14a0*/  IMAD R16, R12, c[0x0][0x168], RZ ;  /* 0x00005a000c107a24 */ /* 0x000fe200078e02ff */
[----:B------:R-:W-:Y:S02]  /*14b0*/  SHF.R.S32.HI R43, RZ, 0x1f, R233 ;  /* 0x0000001fff2b7819 */ /* 0x000fe400000114e9 */
[----:B--2---:R-:W-:Y:S02]  /*14c0*/  SHF.R.S32.HI R18, RZ, 0x1f, R4 ;  /* 0x0000001fff127819 */ /* 0x004fe40000011404 */
[----:B------:R-:W-:Y:S02]  /*14d0*/  SHF.R.S32.HI R42, RZ, 0x1f, R234 ;  /* 0x0000001fff2a7819 */ /* 0x000fe400000114ea */
[----:B------:R-:W-:Y:S02]  /*14e0*/  ISETP.GE.AND P2, PT, R233, c[0x0][0x198], PT ;  /* 0x00006600e9007a0c */ /* 0x000fe40003f46270 */
[----:B------:R-:W-:Y:S01]  /*14f0*/  ISETP.GE.AND P6, PT, R234, c[0x0][0x198], PT ;  /* 0x00006600ea007a0c */ /* 0x000fe20003fc6270 */
[----:B------:R-:W-:Y:S01]  /*1500*/  IMAD.WIDE.U32 R166, R46, c[0x0][0x1e8], RZ ;  /* 0x00007a002ea67a25 */ /* 0x000fe200078e00ff */
[----:B------:R-:W-:Y:S01]  /*1510*/  LEA.HI R18, R18, R4, RZ, 0x3 ;  /* 0x0000000412127211 */ /* 0x000fe200078f18ff */
[----:B------:R-:W-:Y:S01]  /*1520*/  STL.64 [R1+0x20], R170 ;  /* 0x000020aa01007387 */ /* 0x000fe20000100a00 */
[----:B------:R-:W-:-:S02]  /*1530*/  SHF.R.S32.HI R19, RZ, 0x1f, R4 ;  /* 0x0000001fff137819 */ /* 0x000fc40000011404 */
[----:B------:R-:W-:Y:S02]  /*1540*/  LOP3.LUT R18, R18, 0xfffffff8, RZ, 0xc0, !PT ;  /* 0xfffffff812127812 */ /* 0x000fe400078ec0ff */
[----:B------:R-:W-:-:S03]  /*1550*/  LEA.HI R19, R19, R4, RZ, 0x3 ;  /* 0x0000000413137211 */ /* 0x000fc600078f18ff */
[----:B------:R-:W-:Y:S01]  /*1560*/  IMAD.IADD R18, R4, 0x1, -R18 ;  /* 0x0000000104127824 */ /* 0x000fe200078e0a12 */
[----:B------:R-:W-:-:S05]  /*1570*/  SHF.R.S32.HI R19, RZ, 0x3, R19 ;  /* 0x00000003ff137819 */ /* 0x000fca0000011413 */
[----:B------:R-:W-:-:S04]  /*1580*/  IMAD R161, R18, 0x20, R19 ;  /* 0x0000002012a17824 */ /* 0x000fc800078e0213 */
[----:B------:R-:W-:-:S04]  /*1590*/  IMAD R2, R160, 0x80, R161 ;  /* 0x00000080a0027824 */ /* 0x000fc800078e02a1 */
[C---:B-1----:R-:W-:Y:S01]  /*15a0*/  IMAD.IADD R11, R2.reuse, 0x1, R169 ;  /* 0x00000001020b7824 */ /* 0x042fe200078e02a9 */
[----:B------:R-:W-:Y:S01]  /*15b0*/  ISETP.GE.AND P1, PT, R2, R238, PT ;  /* 0x000000ee0200720c */ /* 0x000fe20003f26270 */
[----:B------:R-:W-:Y:S02]  /*15c0*/  IMAD R2, R3, c[0x0][0x2b0], RZ ;  /* 0x0000ac0003027a24 */ /* 0x000fe400078e02ff */
[----:B------:R-:W-:Y:S01]  /*15d0*/  @P3 IMAD.HI.U32 R3, R11, c[0x0][0x2bc], RZ ;  /* 0x0000af000b033a27 */ /* 0x000fe200078e00ff */
[----:B------:R-:W-:-:S03]  /*15e0*/  ISETP.GT.OR P1, PT, R161, 0x7f, P1 ;  /* 0x0000007fa100780c */ /* 0x000fc60000f24670 */
[----:B------:R-:W-:Y:S01]  /*15f0*/  IMAD.MOV.U32 R10, RZ, RZ, R11 ;  /* 0x000000ffff0a7224 */ /* 0x000fe200078e000b */
[----:B------:R-:W-:Y:S01]  /*1600*/  @P3 SHF.R.U32.HI R10, RZ, c[0x0][0x2c0], R3 ;  /* 0x0000b000ff0a3a19 */ /* 0x000fe20000011603 */
[----:B------:R-:W-:-:S04]  /*1610*/  IMAD R2, R0, c[0x0][0x2b4], R2 ;  /* 0x0000ad0000027a24 */ /* 0x000fc800078e0202 */
[----:B------:R-:W-:-:S04]  /*1620*/  IMAD.IADD R168, R171, 0x1, R2 ;  /* 0x00000001aba87824 */ /* 0x000fc800078e0202 */
[----:B------:R-:W-:Y:S01]  /*1630*/  @!P1 IADD3 R0, P0, R10, R170, RZ ;  /* 0x000000aa0a009210 */ /* 0x000fe20007f1e0ff */
[----:B------:R-:W-:Y:S02]  /*1640*/  IMAD R5, R41, c[0x0][0x1b8], RZ ;  /* 0x00006e0029057a24 */ /* 0x000fe400078e02ff */
[----:B------:R-:W-:Y:S01]  /*1650*/  IMAD R162, R160, -0x80, R238 ;  /* 0xffffff80a0a27824 */ /* 0x000fe200078e02ee */
[----:B------:R-:W-:Y:S01]  /*1660*/  @!P1 LEA.HI.X.SX32 R3, R10, R168, 0x1, P0 ;  /* 0x000000a80a039211 */ /* 0x000fe200000f0eff */
[----:B------:R-:W-:Y:S01]  /*1670*/  IMAD.IADD R4, R13, 0x1, R161 ;  /* 0x000000010d047824 */ /* 0x000fe200078e02a1 */
[----:B------:R-:W-:Y:S01]  /*1680*/  @!P1 LEA R2, P0, R0, c[0x0][0x2a0], 0x2 ;  /* 0x0000a80000029a11 */ /* 0x000fe200078010ff */
[----:B------:R-:W-:Y:S01]  /*1690*/  IMAD.IADD R12, R19, 0x1, R13 ;  /* 0x00000001130c7824 */ /* 0x000fe200078e020d */
[----:B------:R-:W-:Y:S01]  /*16a0*/  IADD3 R207, R200, 0x20, RZ ;  /* 0x00000020c8cf7810 */ /* 0x000fe20007ffe0ff */
[----:B------:R-:W-:Y:S01]  /*16b0*/  IMAD.WIDE.U32 R44, R46, c[0x0][0x210], RZ ;  /* 0x000084002e2c7a25 */ /* 0x000fe200078e00ff */
[----:B------:R-:W-:Y:S01]  /*16c0*/  @!P1 LEA.HI.X R3, R0, c[0x0][0x2a4], R3, 0x2, P0 ;  /* 0x0000a90000039a11 */ /* 0x000fe200000f1403 */
[----:B------:R-:W-:Y:S04]  /*16d0*/  STL [R1+0x30], R168 ;  /* 0x000030a801007387 */ /* 0x000fe80000100800 */
[----:B------:R-:W-:Y:S04]  /*16e0*/  STL.64 [R1+0x18], R166 ;  /* 0x000018a601007387 */ /* 0x000fe80000100a00 */
[----:B------:R1:W2:Y:S01]  /*16f0*/  @!P1 LDG.E R230, [R2.64] ;  /* 0x0000000602e69981 */ /* 0x0002a2000c1e1900 */
[----:B------:R-:W-:Y:S01]  /*1700*/  IMAD R5, R46, c[0x0][0x1bc], R5 ;  /* 0x00006f002e057a24 */ /* 0x000fe200078e0205 */
[----:B------:R-:W-:Y:S01]  /*1710*/  BSSY B0, `(.L_x_75) ;  /* 0x00001f4000007945 */ /* 0x000fe20003800000 */
[----:B------:R-:W-:-:S04]  /*1720*/  @P4 IMAD.HI.U32 R7, R4, c[0x0][0x2c8], RZ ;  /* 0x0000b20004074a27 */ /* 0x000fc800078e00ff */
[----:B------:R-:W-:Y:S01]  /*1730*/  IMAD.MOV.U32 R0, RZ, RZ, R4 ;  /* 0x000000ffff007224 */ /* 0x000fe200078e0004 */
[----:B------:R-:W-:Y:S01]  /*1740*/  @P4 SHF.R.U32.HI R0, RZ, c[0x0][0x2cc], R7 ;  /* 0x0000b300ff004a19 */ /* 0x000fe20000011607 */
[----:B------:R-:W-:Y:S02]  /*1750*/  IMAD.SHL.U32 R164, R234, 0x2, RZ ;  /* 0x00000002eaa47824 */ /* 0x000fe400078e00ff */
[----:B------:R-:W-:Y:S01]  /*1760*/  IMAD.SHL.U32 R163, R233, 0x2, RZ ;  /* 0x00000002e9a37824 */ /* 0x000fe200078e00ff */
[----:B------:R-:W-:Y:S01]  /*1770*/  SHF.R.S32.HI R7, RZ, 0x1f, R0 ;  /* 0x0000001fff077819 */ /* 0x000fe20000011400 */
[----:B-1----:R-:W-:-:S04]  /*1780*/  IMAD.WIDE.U32 R2, R46, c[0x0][0x1b8], RZ ;  /* 0x00006e002e027a25 */ /* 0x002fc800078e00ff */
[----:B------:R-:W-:Y:S02]  /*1790*/  IMAD.IADD R3, R3, 0x1, R5 ;  /* 0x0000000103037824 */ /* 0x000fe400078e0205 */
[----:B------:R-:W-:Y:S02]  /*17a0*/  IMAD R5, R6, c[0x0][0x1c0], RZ ;  /* 0x0000700006057a24 */ /* 0x000fe400078e02ff */
[----:B------:R-:W-:-:S04]  /*17b0*/  IMAD.WIDE.U32 R2, R14, c[0x0][0x1c0], R2 ;  /* 0x000070000e027a25 */ /* 0x000fc800078e0002 */
[----:B------:R-:W-:Y:S02]  /*17c0*/  IMAD R6, R14, c[0x0][0x1c4], R5 ;  /* 0x000071000e067a24 */ /* 0x000fe400078e0205 */
[----:B------:R-:W-:Y:S02]  /*17d0*/  IMAD.MOV R5, RZ, RZ, -R0 ;  /* 0x000000ffff057224 */ /* 0x000fe400078e0a00 */
[----:B------:R-:W-:Y:S02]  /*17e0*/  IMAD.IADD R3, R3, 0x1, R6 ;  /* 0x0000000103037824 */ /* 0x000fe400078e0206 */
[----:B------:R-:W-:Y:S02]  /*17f0*/  IMAD R4, R5, c[0x0][0x2c4], R4 ;  /* 0x0000b10005047a24 */ /* 0x000fe400078e0204 */
[----:B------:R-:W-:Y:S02]  /*1800*/  IMAD R5, R7, c[0x0][0x1b0], RZ ;  /* 0x00006c0007057a24 */ /* 0x000fe400078e02ff */
[----:B------:R-:W-:-:S04]  /*1810*/  IMAD.WIDE.U32 R2, R0, c[0x0][0x1b0], R2 ;  /* 0x00006c0000027a25 */ /* 0x000fc800078e0002 */
[----:B------:R-:W-:Y:S01]  /*1820*/  IMAD R6, R0, c[0x0][0x1b4], R5 ;  /* 0x00006d0000067a24 */ /* 0x000fe200078e0205 */
[----:B------:R-:W-:-:S03]  /*1830*/  SHF.R.S32.HI R5, RZ, 0x1f, R4 ;  /* 0x0000001fff057819 */ /* 0x000fc60000011404 */
[----:B------:R-:W-:Y:S01]  /*1840*/  IMAD.IADD R3, R3, 0x1, R6 ;  /* 0x0000000103037824 */ /* 0x000fe200078e0206 */
[----:B------:R-:W-:Y:S01]  /*1850*/  IADD3 R6, R12, 0x20, RZ ;  /* 0x000000200c067810 */ /* 0x000fe20007ffe0ff */
[----:B------:R-:W-:Y:S02]  /*1860*/  IMAD R0, R5, c[0x0][0x1a8], RZ ;  /* 0x00006a0005007a24 */ /* 0x000fe400078e02ff */
[----:B------:R-:W-:-:S04]  /*1870*/  IMAD.WIDE.U32 R2, R4, c[0x0][0x1a8], R2 ;  /* 0x00006a0004027a25 */ /* 0x000fc800078e0002 */
[----:B------:R-:W-:Y:S01]  /*1880*/  IMAD R0, R4, c[0x0][0x1ac], R0 ;  /* 0x00006b0004007a24 */ /* 0x000fe200078e0200 */
[----:B------:R-:W-:-:S03]  /*1890*/  LEA R9, P0, R2, c[0x0][0x160], 0x1 ;  /* 0x0000580002097a11 */ /* 0x000fc600078008ff */
[----:B------:R-:W-:Y:S02]  /*18a0*/  IMAD.IADD R8, R3, 0x1, R0 ;  /* 0x0000000103087824 */ /* 0x000fe400078e0200 */
[----:B------:R-:W1:Y:S03]  /*18b0*/  SHFL.IDX PT, R0, R9, RZ, 0x181f ;  /* 0x00181fff09007589 */ /* 0x000e6600000e0000 */
[----:B------:R-:W-:Y:S01]  /*18c0*/  LEA.HI.X R8, R2, c[0x0][0x164], R8, 0x1, P0 ;  /* 0x0000590002087a11 */ /* 0x000fe200000f0c08 */
[----:B------:R-:W-:Y:S01]  /*18d0*/  IMAD.MOV R2, RZ, RZ, -R10 ;  /* 0x000000ffff027224 */ /* 0x000fe200078e0a0a */
[----:B------:R-:W-:Y:S01]  /*18e0*/  ISETP.GE.AND P0, PT, R12, R16, PT ;  /* 0x000000100c00720c */ /* 0x000fe20003f06270 */
[----:B------:R-:W-:Y:S02]  /*18f0*/  SHFL.IDX PT, R10, R9, 0x1, 0x181f ;  /* 0x00381f00090a7f89 */ /* 0x000fe400000e0000 */
[----:B------:R-:W-:-:S02]  /*1900*/  IMAD R231, R2, c[0x0][0x2b8], R11 ;  /* 0x0000ae0002e77a24 */ /* 0x000fc400078e020b */
[----:B------:R-:W3:Y:S03]  /*1910*/  SHFL.IDX PT, R5, R8, RZ, 0x181f ;  /* 0x00181fff08057589 */ /* 0x000ee600000e0000 */
[----:B------:R-:W-:Y:S01]  /*1920*/  SHF.R.S32.HI R15, RZ, 0x1f, R231 ;  /* 0x0000001fff0f7819 */ /* 0x000fe200000114e7 */
[----:B------:R-:W4:Y:S04]  /*1930*/  SHFL.IDX PT, R11, R8, 0x1, 0x181f ;  /* 0x00381f00080b7f89 */ /* 0x000f2800000e0000 */
[----:B------:R-:W4:Y:S04]  /*1940*/  SHFL.IDX PT, R13, R9, 0x2, 0x181f ;  /* 0x00581f00090d7f89 */ /* 0x000f2800000e0000 */
[----:B------:R-:W4:Y:S01]  /*1950*/  SHFL.IDX PT, R14, R8, 0x2, 0x181f ;  /* 0x00581f00080e7f89 */ /* 0x000f2200000e0000 */
[----:B-1----:R-:W-:-:S02]  /*1960*/  @!P0 LEA R2, P5, R233, R0, 0x1 ;  /* 0x00000000e9028211 */ /* 0x002fc400078a08ff */
[C---:B------:R-:W-:Y:S01]  /*1970*/  @!P0 LEA R4, P1, R234.reuse, R0, 0x1 ;  /* 0x00000000ea048211 */ /* 0x040fe200078208ff */
[----:B------:R-:W-:Y:S01]  /*1980*/  IMAD R0, R15, c[0x0][0x1e0], RZ ;  /* 0x000078000f007a24 */ /* 0x000fe200078e02ff */
[----:B------:R-:W1:Y:S03]  /*1990*/  SHFL.IDX PT, R9, R9, 0x3, 0x181f ;  /* 0x00781f0009097f89 */ /* 0x000e6600000e0000 */
[----:B------:R-:W-:Y:S01]  /*19a0*/  IMAD R0, R231, c[0x0][0x1e4], R0 ;  /* 0x00007900e7007a24 */ /* 0x000fe200078e0200 */
[----:B------:R-:W1:Y:S01]  /*19b0*/  SHFL.IDX PT, R8, R8, 0x3, 0x181f ;  /* 0x00781f0008087f89 */ /* 0x000e6200000e0000 */
[CC--:B---3--:R-:W-:Y:S02]  /*19c0*/  @!P0 LEA.HI.X R3, R233.reuse, R5.reuse, R43, 0x1, P5 ;  /* 0x00000005e9038211 */ /* 0x0c8fe400028f0c2b */
[----:B------:R-:W-:Y:S02]  /*19d0*/  @!P0 LEA.HI.X R5, R234, R5, R42, 0x1, P1 ;  /* 0x00000005ea058211 */ /* 0x000fe400008f0c2a */
[----:B------:R-:W-:Y:S01]  /*19e0*/  ISETP.GE.AND P1, PT, R6, R16, PT ;  /* 0x000000100600720c */ /* 0x000fe20003f26270 */
[----:B------:R3:W-:Y:S04]  /*19f0*/  @!P0 LDGSTS.E.BYPASS.LTC128B.128 [R229+0x100], [R2.64], !P2 ;  /* 0x0010000002e58fae */ /* 0x0007e8000d101d46 */
[----:B------:R1:W-:Y:S08]  /*1a00*/  @!P0 LDGSTS.E.BYPASS.LTC128B.128 [R229+0x4100], [R4.64], !P6 ;  /* 0x0410000004e58fae */ /* 0x0003f0000f101d46 */
[----:B------:R-:W-:-:S04]  /*1a10*/  @!P1 LEA R6, P0, R233, R10, 0x1 ;  /* 0x0000000ae9069211 */ /* 0x000fc800078008ff */
[----:B----4-:R-:W-:-:S05]  /*1a20*/  @!P1 LEA.HI.X R7, R233, R11, R43, 0x1, P0 ;  /* 0x0000000be9079211 */ /* 0x010fca00000f0c2b */
[----:B------:R4:W-:Y:S01]  /*1a30*/  @!P1 LDGSTS.E.BYPASS.LTC128B.128 [R229+0x1100], [R6.64], !P2 ;  /* 0x0110000006e59fae */ /* 0x0009e2000d101d46 */
[----:B---3--:R-:W-:Y:S01]  /*1a40*/  IMAD.WIDE.U32 R2, R231, c[0x0][0x1e0], RZ ;  /* 0x00007800e7027a25 */ /* 0x008fe200078e00ff */
[----:B-1----:R-:W-:-:S03]  /*1a50*/  IADD3 R4, R12, 0x40, RZ ;  /* 0x000000400c047810 */ /* 0x002fc60007ffe0ff */
[----:B------:R-:W-:Y:S01]  /*1a60*/  IMAD.IADD R3, R3, 0x1, R0 ;  /* 0x0000000103037824 */ /* 0x000fe200078e0200 */
[----:B------:R-:W-:Y:S01]  /*1a70*/  IADD3 R12, R12, 0x60, RZ ;  /* 0x000000600c0c7810 */ /* 0x000fe20007ffe0ff */
[----:B------:R-:W-:Y:S01]  /*1a80*/  IMAD R0, R41, c[0x0][0x1e8], RZ ;  /* 0x00007a0029007a24 */ /* 0x000fe200078e02ff */
[----:B------:R-:W-:Y:S02]  /*1a90*/  ISETP.GE.AND P5, PT, R4, R16, PT ;  /* 0x000000100400720c */ /* 0x000fe40003fa6270 */
[----:B------:R-:W-:Y:S01]  /*1aa0*/  @!P1 LEA R4, P0, R234, R10, 0x1 ;  /* 0x0000000aea049211 */ /* 0x000fe200078008ff */
[----:B------:R-:W-:-:S03]  /*1ab0*/  IMAD R0, R46, c[0x0][0x1ec], R0 ;  /* 0x00007b002e007a24 */ /* 0x000fc600078e0200 */
[----:B------:R-:W-:Y:S01]  /*1ac0*/  @!P1 LEA.HI.X R5, R234, R11, R42, 0x1, P0 ;  /* 0x0000000bea059211 */ /* 0x000fe200000f0c2a */
[----:B------:R-:W-:-:S04]  /*1ad0*/  IMAD.IADD R165, R167, 0x1, R0 ;  /* 0x00000001a7a57824 */ /* 0x000fc800078e0200 */
[----:B------:R1:W-:Y:S04]  /*1ae0*/  @!P1 LDGSTS.E.BYPASS.LTC128B.128 [R229+0x5100], [R4.64], !P6 ;  /* 0x0510000004e59fae */ /* 0x0003e8000f101d46 */
[----:B------:R-:W-:Y:S04]  /*1af0*/  STL [R1+0x14], R165 ;  /* 0x000014a501007387 */ /* 0x000fe80000100800 */
[----:B------:R-:W-:Y:S01]  /*1b00*/  STL.64 [R1+0x28], R44 ;  /* 0x0000282c01007387 */ /* 0x000fe20000100a00 */
[----:B-1----:R-:W-:-:S04]  /*1b10*/  @!P5 LEA R4, P1, R233, R13, 0x1 ;  /* 0x0000000de904d211 */ /* 0x002fc800078208ff */
[----:B------:R-:W-:-:S05]  /*1b20*/  @!P5 LEA.HI.X R5, R233, R14, R43, 0x1, P1 ;  /* 0x0000000ee905d211 */ /* 0x000fca00008f0c2b */
[----:B------:R1:W-:Y:S01]  /*1b30*/  @!P5 LDGSTS.E.BYPASS.LTC128B.128 [R229+0x2100], [R4.64], !P2 ;  /* 0x0210000004e5dfae */ /* 0x0003e2000d101d46 */
[----:B--2---:R-:W-:Y:S01]  /*1b40*/  SHF.R.S32.HI R40, RZ, 0x1f, R230 ;  /* 0x0000001fff287819 */ /* 0x004fe200000114e6 */
[----:B------:R-:W-:-:S04]  /*1b50*/  IMAD.WIDE.U32 R2, R230, c[0x0][0x1f0], R2 ;  /* 0x00007c00e6027a25 */ /* 0x000fc800078e0002 */
[----:B----4-:R-:W-:Y:S01]  /*1b60*/  IMAD R7, R40, c[0x0][0x1f0], RZ ;  /* 0x00007c0028077a24 */ /* 0x010fe200078e02ff */
[----:B------:R-:W-:Y:S02]  /*1b70*/  IADD3 R6, P0, R2, R166, RZ ;  /* 0x000000a602067210 */ /* 0x000fe40007f1e0ff */
[----:B------:R-:W-:Y:S01]  /*1b80*/  @!P5 LEA R2, P1, R234, R13, 0x1 ;  /* 0x0000000dea02d211 */ /* 0x000fe200078208ff */
[----:B------:R-:W-:Y:S02]  /*1b90*/  IMAD R7, R230, c[0x0][0x1f4], R7 ;  /* 0x00007d00e6077a24 */ /* 0x000fe400078e0207 */
[----:B------:R-:W-:-:S03]  /*1ba0*/  IMAD.IADD R13, R162, 0x1, -R19 ;  /* 0x00000001a20d7824 */ /* 0x000fc600078e0a13 */
[----:B------:R-:W-:Y:S02]  /*1bb0*/  IADD3.X R7, R165, R3, R7, P0, !PT ;  /* 0x00000003a5077210 */ /* 0x000fe400007fe407 */
[----:B------:R-:W-:Y:S02]  /*1bc0*/  LEA R0, P0, R6, c[0x0][0x1c8], 0x1 ;  /* 0x0000720006007a11 */ /* 0x000fe400078008ff */
[----:B------:R-:W-:Y:S02]  /*1bd0*/  @!P5 LEA.HI.X R3, R234, R14, R42, 0x1, P1 ;  /* 0x0000000eea03d211 */ /* 0x000fe400008f0c2a */
[----:B------:R-:W-:Y:S01]  /*1be0*/  LEA.HI.X R14, R6, c[0x0][0x1cc], R7, 0x1, P0 ;  /* 0x00007300060e7a11 */ /* 0x000fe200000f0c07 */
[----:B------:R-:W-:Y:S01]  /*1bf0*/  SHFL.IDX PT, R10, R0, 0x1, 0x181f ;  /* 0x00381f00000a7f89 */ /* 0x000fe200000e0000 */
[----:B------:R-:W-:-:S03]  /*1c00*/  ISETP.GE.AND P1, PT, R12, R16, PT ;  /* 0x000000100c00720c */ /* 0x000fc60003f26270 */
[----:B------:R-:W2:Y:S04]  /*1c10*/  SHFL.IDX PT, R6, R0, RZ, 0x181f ;  /* 0x00181fff00067589 */ /* 0x000ea800000e0000 */
[----:B------:R-:W3:Y:S04]  /*1c20*/  SHFL.IDX PT, R7, R14, RZ, 0x181f ;  /* 0x00181fff0e077589 */ /* 0x000ee800000e0000 */
[----:B------:R4:W-:Y:S01]  /*1c30*/  @!P5 LDGSTS.E.BYPASS.LTC128B.128 [R229+0x6100], [R2.64], !P6 ;  /* 0x0610000002e5dfae */ /* 0x0009e2000f101d46 */
[----:B------:R-:W-:-:S03]  /*1c40*/  ISETP.GE.AND P5, PT, R13, 0x1, PT ;  /* 0x000000010d00780c */ /* 0x000fc60003fa6270 */
[----:B------:R-:W1:Y:S04]  /*1c50*/  SHFL.IDX PT, R12, R14, 0x1, 0x181f ;  /* 0x00381f000e0c7f89 */ /* 0x000e6800000e0000 */
[----:B------:R-:W-:Y:S01]  /*1c60*/  SHFL.IDX PT, R11, R14, 0x2, 0x181f ;  /* 0x00581f000e0b7f89 */ /* 0x000fe200000e0000 */
[----:B----4-:R-:W-:-:S04]  /*1c70*/  @!P1 LEA R2, P0, R233, R9, 0x1 ;  /* 0x00000009e9029211 */ /* 0x010fc800078008ff */
[CC--:B------:R-:W-:Y:S02]  /*1c80*/  @!P1 LEA.HI.X R3, R233.reuse, R8.reuse, R43, 0x1, P0 ;  /* 0x00000008e9039211 */ /* 0x0c0fe400000f0c2b */
[C---:B-1----:R-:W-:Y:S02]  /*1c90*/  @!P1 LEA R4, P0, R234.reuse, R9, 0x1 ;  /* 0x00000009ea049211 */ /* 0x042fe400078008ff */
[----:B------:R-:W-:Y:S02]  /*1ca0*/  SHFL.IDX PT, R9, R14, 0x3, 0x181f ;  /* 0x00781f000e097f89 */ /* 0x000fe400000e0000 */
[----:B------:R-:W-:Y:S02]  /*1cb0*/  @!P1 LEA.HI.X R5, R234, R8, R42, 0x1, P0 ;  /* 0x00000008ea059211 */ /* 0x000fe400000f0c2a */
[----:B------:R2:W-:Y:S01]  /*1cc0*/  @!P1 LDGSTS.E.BYPASS.LTC128B.128 [R229+0x3100], [R2.64], !P2 ;  /* 0x0310000002e59fae */ /* 0x0005e2000d101d46 */
[----:B------:R-:W-:-:S03]  /*1cd0*/  @P5 ISETP.GE.AND P0, PT, R233, c[0x0][0x1d4], PT ;  /* 0x00007500e9005a0c */ /* 0x000fc60003f06270 */
[----:B------:R-:W1:Y:S04]  /*1ce0*/  SHFL.IDX PT, R8, R0, 0x2, 0x181f ;  /* 0x00581f0000087f89 */ /* 0x000e6800000e0000 */
[----:B------:R4:W-:Y:S04]  /*1cf0*/  @!P1 LDGSTS.E.BYPASS.LTC128B.128 [R229+0x7100], [R4.64], !P6 ;  /* 0x0710000004e59fae */ /* 0x0009e8000f101d46 */
[----:B------:R-:W0:Y:S04]  /*1d00*/  LDGDEPBAR ;  /* 0x00000000000079af */ /* 0x000e280000000000 */
[----:B------:R-:W1:Y:S01]  /*1d10*/  SHFL.IDX PT, R0, R0, 0x3, 0x181f ;  /* 0x00781f0000007f89 */ /* 0x000e6200000e0000 */
[----:B--2---:R-:W-:-:S04]  /*1d20*/  @P5 LEA R2, P2, R233, R6, 0x1 ;  /* 0x00000006e9025211 */ /* 0x004fc800078408ff */
[----:B---3--:R-:W-:Y:S02]  /*1d30*/  @P5 LEA.HI.X R3, R233, R7, R43, 0x1, P2 ;  /* 0x00000007e9035211 */ /* 0x008fe400010f0c2b */
[----:B------:R-:W-:-:S03]  /*1d40*/  ISETP.GE.AND P2, PT, R13, 0x21, PT ;  /* 0x000000210d00780c */ /* 0x000fc60003f46270 */
[----:B------:R2:W-:Y:S01]  /*1d50*/  @P5 LDGSTS.E.BYPASS.LTC128B.128 [R229+0x8100], [R2.64], !P0 ;  /* 0x0810000002e55fae */ /* 0x0005e2000c101d46 */
[C---:B------:R-:W-:Y:S02]  /*1d60*/  @P5 ISETP.GE.AND P0, PT, R234.reuse, c[0x0][0x1d4], PT ;  /* 0x00007500ea005a0c */ /* 0x040fe40003f06270 */
[----:B--2---:R-:W-:-:S07]  /*1d70*/  @P5 LEA R2, P1, R234, R6, 0x1 ;  /* 0x00000006ea025211 */ /* 0x004fce00078208ff */
[C---:B------:R-:W-:Y:S02]  /*1d80*/  @P2 LEA R6, P6, R233.reuse, R10, 0x1 ;  /* 0x0000000ae9062211 */ /* 0x040fe400078c08ff */
[C---:B------:R-:W-:Y:S02]  /*1d90*/  @P5 LEA.HI.X R3, R234.reuse, R7, R42, 0x1, P1 ;  /* 0x00000007ea035211 */ /* 0x040fe400008f0c2a */
[----:B------:R-:W-:Y:S02]  /*1da0*/  @P2 LEA.HI.X R7, R233, R12, R43, 0x1, P6 ;  /* 0x0000000ce9072211 */ /* 0x000fe400030f0c2b */
[----:B------:R-:W-:Y:S01]  /*1db0*/  ISETP.GE.AND P6, PT, R13, 0x41, PT ;  /* 0x000000410d00780c */ /* 0x000fe20003fc6270 */
[----:B------:R1:W-:Y:S01]  /*1dc0*/  @P5 LDGSTS.E.BYPASS.LTC128B.128 [R229+0xc100], [R2.64], !P0 ;  /* 0x0c10000002e55fae */ /* 0x0003e2000c101d46 */
[----:B------:R-:W-:Y:S02]  /*1dd0*/  @P2 ISETP.GE.AND P1, PT, R233, c[0x0][0x1d4], PT ;  /* 0x00007500e9002a0c */ /* 0x000fe40003f26270 */
[----:B----4-:R-:W-:-:S04]  /*1de0*/  @P2 LEA R4, P0, R234, R10, 0x1 ;  /* 0x0000000aea042211 */ /* 0x010fc800078008ff */
[----:B------:R-:W-:-:S05]  /*1df0*/  @P2 LEA.HI.X R5, R234, R12, R42, 0x1, P0 ;  /* 0x0000000cea052211 */ /* 0x000fca00000f0c2a */
[C---:B------:R-:W-:Y:S02]  /*1e00*/  @P6 ISETP.GE.AND P0, PT, R233.reuse, c[0x0][0x1d4], PT ;  /* 0x00007500e9006a0c */ /* 0x040fe40003f06270 */
[----:B------:R2:W-:Y:S01]  /*1e10*/  @P2 LDGSTS.E.BYPASS.LTC128B.128 [R229+0x9100], [R6.64], !P1 ;  /* 0x0910000006e52fae */ /* 0x0005e2000c901d46 */
[----:B------:R-:W-:Y:S02]  /*1e20*/  @P2 ISETP.GE.AND P1, PT, R234, c[0x0][0x1d4], PT ;  /* 0x00007500ea002a0c */ /* 0x000fe40003f26270 */
[----:B-1----:R-:W-:-:S11]  /*1e30*/  @P6 LEA R2, P5, R233, R8, 0x1 ;  /* 0x00000008e9026211 */ /* 0x002fd600078a08ff */
[----:B------:R1:W-:Y:S01]  /*1e40*/  @P2 LDGSTS.E.BYPASS.LTC128B.128 [R229+0xd100], [R4.64], !P1 ;  /* 0x0d10000004e52fae */ /* 0x0003e2000c901d46 */
[----:B------:R-:W-:Y:S02]  /*1e50*/  @P6 LEA.HI.X R3, R233, R11, R43, 0x1, P5 ;  /* 0x0000000be9036211 */ /* 0x000fe400028f0c2b */
[----:B------:R-:W-:-:S03]  /*1e60*/  ISETP.GE.AND P5, PT, R13, 0x61, PT ;  /* 0x000000610d00780c */ /* 0x000fc60003fa6270 */
[----:B------:R3:W-:Y:S01]  /*1e70*/  @P6 LDGSTS.E.BYPASS.LTC128B.128 [R229+0xa100], [R2.64], !P0 ;  /* 0x0a10000002e56fae */ /* 0x0007e2000c101d46 */
[----:B--2---:R-:W-:-:S04]  /*1e80*/  @P6 LEA R6, P2, R234, R8, 0x1 ;  /* 0x00000008ea066211 */ /* 0x004fc800078408ff */
[C---:B------:R-:W-:Y:S02]  /*1e90*/  @P6 LEA.HI.X R7, R234.reuse, R11, R42, 0x1, P2 ;  /* 0x0000000bea076211 */ /* 0x040fe400010f0c2a */
[----:B------:R-:W-:-:S03]  /*1ea0*/  @P6 ISETP.GE.AND P2, PT, R234, c[0x0][0x1d4], PT ;  /* 0x00007500ea006a0c */ /* 0x000fc60003f46270 */
[----:B-1----:R-:W-:-:S04]  /*1eb0*/  @P5 LEA R4, P1, R233, R0, 0x1 ;  /* 0x00000000e9045211 */ /* 0x002fc800078208ff */
[----:B------:R-:W-:-:S06]  /*1ec0*/  @P5 LEA.HI.X R5, R233, R9, R43, 0x1, P1 ;  /* 0x00000009e9055211 */ /* 0x000fcc00008f0c2b */
[----:B------:R1:W-:Y:S01]  /*1ed0*/  @P6 LDGSTS.E.BYPASS.LTC128B.128 [R229+0xe100], [R6.64], !P2 ;  /* 0x0e10000006e56fae */ /* 0x0003e2000d101d46 */
[----:B------:R-:W-:Y:S02]  /*1ee0*/  @P5 ISETP.GE.AND P1, PT, R233, c[0x0][0x1d4], PT ;  /* 0x00007500e9005a0c */ /* 0x000fe40003f26270 */
[----:B---3--:R-:W-:Y:S01]  /*1ef0*/  @P5 LEA R2, P0, R234, R0, 0x1 ;  /* 0x00000000ea025211 */ /* 0x008fe200078008ff */
[----:B------:R-:W-:-:S03]  /*1f00*/  IMAD R0, R15, c[0x0][0x208], RZ ;  /* 0x000082000f007a24 */ /* 0x000fc600078e02ff */
[C---:B------:R-:W-:Y:S01]  /*1f10*/  @P5 LEA.HI.X R3, R234.reuse, R9, R42, 0x1, P0 ;  /* 0x00000009ea035211 */ /* 0x040fe200000f0c2a */
[----:B------:R-:W-:Y:S01]  /*1f20*/  IMAD R0, R231, c[0x0][0x20c], R0 ;  /* 0x00008300e7007a24 */ /* 0x000fe200078e0200 */
[----:B------:R-:W-:-:S05]  /*1f30*/  @P5 ISETP.GE.AND P0, PT, R234, c[0x0][0x1d4], PT ;  /* 0x00007500ea005a0c */ /* 0x000fca0003f06270 */
[----:B------:R1:W-:Y:S08]  /*1f40*/  @P5 LDGSTS.E.BYPASS.LTC128B.128 [R229+0xb100], [R4.64], !P1 ;  /* 0x0b10000004e55fae */ /* 0x0003f0000c901d46 */
[----:B------:R2:W-:Y:S01]  /*1f50*/  @P5 LDGSTS.E.BYPASS.LTC128B.128 [R229+0xf100], [R2.64], !P0 ;  /* 0x0f10000002e55fae */ /* 0x0005e2000c101d46 */
[----:B------:R-:W-:Y:S02]  /*1f60*/  R2P PR, R18, 0x6 ;  /* 0x0000000612007804 */ /* 0x000fe40000000000 */
[----:B------:R-:W-:Y:S01]  /*1f70*/  ISETP.GE.AND P6, PT, R233, c[0x0][0x1d4], PT ;  /* 0x00007500e9007a0c */ /* 0x000fe20003fc6270 */
[----:B------:R-:W0:Y:S10]  /*1f80*/  LDGDEPBAR ;  /* 0x00000000000079af */ /* 0x000e340000000000 */
[----:B------:R-:W-:-:S04]  /*1f90*/  @P1 IADD3 R207, R200, -0x20, RZ ;  /* 0xffffffe0c8cf1810 */ /* 0x000fc80007ffe0ff */
[C---:B------:R-:W-:Y:S02]  /*1fa0*/  IADD3 R208, R207.reuse, 0x4000, RZ ;  /* 0x00004000cfd07810 */ /* 0x040fe40007ffe0ff */
[C---:B------:R-:W-:Y:S02]  /*1fb0*/  IADD3 R210, R207.reuse, 0x5000, RZ ;  /* 0x00005000cfd27810 */ /* 0x040fe40007ffe0ff */
[C---:B------:R-:W-:Y:S02]  /*1fc0*/  IADD3 R211, R207.reuse, 0x5800, RZ ;  /* 0x00005800cfd37810 */ /* 0x040fe40007ffe0ff */
[C---:B------:R-:W-:Y:S02]  /*1fd0*/  IADD3 R209, R207.reuse, 0x4800, RZ ;  /* 0x00004800cfd17810 */ /* 0x040fe40007ffe0ff */
[----:B------:R-:W-:Y:S01]  /*1fe0*/  IADD3 R213, R207, 0x6800, RZ ;  /* 0x00006800cfd57810 */ /* 0x000fe20007ffe0ff */
[----:B--2---:R-:W-:Y:S01]  /*1ff0*/  IMAD.WIDE.U32 R2, R231, c[0x0][0x208], RZ ;  /* 0x00008200e7027a25 */ /* 0x004fe200078e00ff */
[----:B------:R-:W-:-:S04]  /*2000*/  DEPBAR.LE SB0, 0x1 ;  /* 0x000080400000791a */ /* 0x000fc80000000000 */
[----:B------:R-:W-:Y:S01]  /*2010*/  BAR.SYNC.DEFER_BLOCKING 0x0 ;  /* 0x0000000000007b1d */ /* 0x000fe20000010000 */
[----:B------:R-:W-:Y:S01]  /*2020*/  IMAD.IADD R3, R3, 0x1, R0 ;  /* 0x0000000103037824 */ /* 0x000fe200078e0200 */
[----:B------:R-:W-:Y:S01]  /*2030*/  IADD3 R212, R207, 0x6000, RZ ;  /* 0x00006000cfd47810 */ /* 0x000fe20007ffe0ff */
[----:B------:R-:W-:Y:S01]  /*2040*/  IMAD R0, R41, c[0x0][0x210], RZ ;  /* 0x0000840029007a24 */ /* 0x000fe200078e02ff */
[C---:B------:R-:W-:Y:S01]  /*2050*/  IADD3 R214, R207.reuse, 0x7000, RZ ;  /* 0x00007000cfd67810 */ /* 0x040fe20007ffe0ff */
[----:B------:R-:W-:Y:S01]  /*2060*/  IMAD.WIDE.U32 R2, R230, c[0x0][0x218], R2 ;  /* 0x00008600e6027a25 */ /* 0x000fe200078e0002 */
[C---:B------:R-:W-:Y:S02]  /*2070*/  IADD3 R215, R207.reuse, 0x7800, RZ ;  /* 0x00007800cfd77810 */ /* 0x040fe40007ffe0ff */
[----:B------:R-:W-:Y:S01]  /*2080*/  IADD3 R223, R207, 0x3800, RZ ;  /* 0x00003800cfdf7810 */ /* 0x000fe20007ffe0ff */
[----:B------:R-:W-:Y:S01]  /*2090*/  IMAD R0, R46, c[0x0][0x214], R0 ;  /* 0x000085002e007a24 */ /* 0x000fe200078e0200 */
[----:B------:R-:W-:-:S02]  /*20a0*/  IADD3 R2, P0, R2, R44, RZ ;  /* 0x0000002c02027210 */ /* 0x000fc40007f1e0ff */
[C---:B------:R-:W-:Y:S02]  /*20b0*/  IADD3 R222, R207.reuse, 0x3000, RZ ;  /* 0x00003000cfde7810 */ /* 0x040fe40007ffe0ff */
[C---:B------:R-:W-:Y:S02]  /*20c0*/  IADD3 R221, R207.reuse, 0x2800, RZ ;  /* 0x00002800cfdd7810 */ /* 0x040fe40007ffe0ff */
[C---:B------:R-:W-:Y:S02]  /*20d0*/  IADD3 R220, R207.reuse, 0x2000, RZ ;  /* 0x00002000cfdc7810 */ /* 0x040fe40007ffe0ff */
[C---:B------:R-:W-:Y:S02]  /*20e0*/  IADD3 R219, R207.reuse, 0x1800, RZ ;  /* 0x00001800cfdb7810 */ /* 0x040fe40007ffe0ff */
[C---:B------:R-:W-:Y:S02]  /*20f0*/  IADD3 R218, R207.reuse, 0x1000, RZ ;  /* 0x00001000cfda7810 */ /* 0x040fe40007ffe0ff */
[----:B------:R-:W-:Y:S01]  /*2100*/  IADD3 R217, R207, 0x800, RZ ;  /* 0x00000800cfd97810 */ /* 0x000fe20007ffe0ff */
[----:B------:R-:W-:Y:S04]  /*2110*/  LDSM.16.M88.4 R136, [R224] ;  /* 0x00000000e088783b */ /* 0x000fe80000000200 */
[----:B------:R-:W-:Y:S04]  /*2120*/  LDSM.16.M88.4 R140, [R225] ;  /* 0x00000000e18c783b */ /* 0x000fe80000000200 */
[----:B------:R-:W-:Y:S04]  /*2130*/  LDSM.16.M88.4 R176, [R227] ;  /* 0x00000000e3b0783b */ /* 0x000fe80000000200 */
[----:B------:R-:W-:Y:S04]  /*2140*/  LDSM.16.M88.4 R180, [R226] ;  /* 0x00000000e2b4783b */ /* 0x000fe80000000200 */
[----:B------:R-:W-:Y:S04]  /*2150*/  LDSM.16.M88.4 R184, [R224+0x4000] ;  /* 0x00400000e0b8783b */ /* 0x000fe80000000200 */
[----:B------:R-:W-:Y:S04]  /*2160*/  LDSM.16.M88.4 R188, [R225+0x4000] ;  /* 0x00400000e1bc783b */ /* 0x000fe80000000200 */
[----:B------:R-:W-:Y:S04]  /*2170*/  LDSM.16.M88.4 R192, [R227+0x4000] ;  /* 0x00400000e3c0783b */ /* 0x000fe80000000200 */
[----:B------:R-:W-:Y:S04]  /*2180*/  LDSM.16.M88.4 R196, [R226+0x4000] ;  /* 0x00400000e2c4783b */ /* 0x000fe80000000200 */
[----:B------:R-:W-:Y:S06]  /*2190*/  BAR.SYNC.DEFER_BLOCKING 0x0 ;  /* 0x0000000000007b1d */ /* 0x000fec0000010000 */
[----:B------:R-:W-:-:S04]  /*21a0*/  DEPBAR.LE SB0, 0x0 ;  /* 0x000080000000791a */ /* 0x000fc80000000000 */
[----:B------:R-:W-:Y:S06]  /*21b0*/  BAR.SYNC.DEFER_BLOCKING 0x0 ;  /* 0x0000000000007b1d */ /* 0x000fec0000010000 */
[----:B-1----:R-:W1:Y:S04]  /*21c0*/  LDSM.16.M88.4 R4, [R200] ;  /* 0x00000000c804783b */ /* 0x002e680000000200 */
[----:B------:R-:W2:Y:S04]  /*21d0*/  LDSM.16.M88.4 R20, [R200+0x800] ;  /* 0x00080000c814783b */ /* 0x000ea80000000200 */
[----:B------:R-:W-:Y:S04]  /*21e0*/  LDSM.16.M88.4 R36, [R207+0x800] ;  /* 0x00080000cf24783b */ /* 0x000fe80000000200 */
[----:B------:R-:W3:Y:S04]  /*21f0*/  LDSM.16.M88.4 R24, [R207] ;  /* 0x00000000cf18783b */ /* 0x000ee80000000200 */
[----:B------:R-:W4:Y:S04]  /*2200*/  LDSM.16.M88.4 R28, [R200+0x1000] ;  /* 0x00100000c81c783b */ /* 0x000f280000000200 */
[----:B------:R-:W3:Y:S04]  /*2210*/  LDSM.16.M88.4 R48, [R200+0x1800] ;  /* 0x00180000c830783b */ /* 0x000ee80000000200 */
[----:B------:R-:W3:Y:S04]  /*2220*/  LDSM.16.M88.4 R32, [R207+0x1000] ;  /* 0x00100000cf20783b */ /* 0x000ee80000000200 */
[----:B------:R-:W4:Y:S04]  /*2230*/  LDSM.16.M88.4 R52, [R207+0x1800] ;  /* 0x00180000cf34783b */ /* 0x000f280000000200 */
[----:B------:R-:W-:Y:S04]  /*2240*/  LDSM.16.M88.4 R56, [R200+0x3800] ;  /* 0x00380000c838783b */ /* 0x000fe80000000200 */
[----:B------:R-:W-:Y:S01]  /*2250*/  LDSM.16.M88.4 R60, [R207+0x2800] ;  /* 0x00280000cf3c783b */ /* 0x000fe20000000200 */
[C---:B-1----:R-:W-:Y:S03]  /*2260*/  HMMA.16816.F32 R16, R136.reuse, R4, RZ ;  /* 0x000000048810723c */ /* 0x042fe600000018ff */
[----:B------:R-:W-:Y:S05]  /*2270*/  LDSM.16.M88.4 R68, [R207+0x3000] ;  /* 0x00300000cf44783b */ /* 0x000fea0000000200 */
[C---:B------:R-:W-:Y:S08]  /*2280*/  HMMA.16816.F32 R8, R136.reuse, R6, RZ ;  /* 0x000000068808723c */ /* 0x040ff000000018ff */
[----:B--2---:R-:W-:Y:S08]  /*2290*/  HMMA.16816.F32 R4, R136, R20, RZ ;  /* 0x000000148804723c */ /* 0x004ff000000018ff */
[----:B---3--:R-:W-:Y:S08]  /*22a0*/  HMMA.16816.F32 R120, R140, R24, R16 ;  /* 0x000000188c78723c */ /* 0x008ff00000001810 */
[----:B----4-:R-:W-:Y:S08]  /*22b0*/  HMMA.16816.F32 R16, R136, R28, RZ ;  /* 0x0000001c8810723c */ /* 0x010ff000000018ff */
[C---:B------:R-:W-:Y:S07]  /*22c0*/  HMMA.16816.F32 R112, R140.reuse, R36, R4 ;  /* 0x000000248c70723c */ /* 0x040fee0000001804 */
[----:B------:R-:W-:Y:S01]  /*22d0*/  IMAD R4, R40, c[0x0][0x218], RZ ;  /* 0x0000860028047a24 */ /* 0x000fe200078e02ff */
[----:B------:R-:W-:Y:S01]  /*22e0*/  HMMA.16816.F32 R116, R140, R26, R8 ;  /* 0x0000001a8c74723c */ /* 0x000fe20000001808 */
[----:B------:R-:W-:-:S02]  /*22f0*/  IMAD.IADD R5, R45, 0x1, R0 ;  /* 0x000000012d057824 */ /* 0x000fc400078e0200 */
[----:B------:R-:W-:Y:S01]  /*2300*/  IMAD R0, R230, c[0x0][0x21c], R4 ;  /* 0x00008700e6007a24 */ /* 0x000fe200078e0204 */
[----:B------:R-:W-:Y:S04]  /*2310*/  LDSM.16.M88.4 R44, [R200+0x2000] ;  /* 0x00200000c82c783b */ /* 0x000fe80000000200 */
[----:B------:R-:W-:Y:S01]  /*2320*/  IADD3.X R3, R5, R3, R0, P0, !PT ;  /* 0x0000000305037210 */ /* 0x000fe200007fe400 */
[C---:B------:R-:W-:Y:S01]  /*2330*/  HMMA.16816.F32 R8, R136.reuse, R22, RZ ;  /* 0x000000168808723c */ /* 0x040fe200000018ff */
[C---:B------:R-:W-:Y:S01]  /*2340*/  LEA R0, P0, R2.reuse, c[0x0][0x1f8], 0x1 ;  /* 0x00007e0002007a11 */ /* 0x040fe200078008ff */
[----:B------:R1:W-:Y:S03]  /*2350*/  STL [R1+0x34], R5 ;  /* 0x0000340501007387 */ /* 0x0003e60000100800 */
[----:B------:R-:W-:Y:S01]  /*2360*/  LEA.HI.X R4, R2, c[0x0][0x1fc], R3, 0x1, P0 ;  /* 0x00007f0002047a11 */ /* 0x000fe200000f0c03 */
[----:B------:R-:W-:Y:S02]  /*2370*/  SHFL.IDX PT, R12, R0, 0x2, 0x181f ;  /* 0x00581f00000c7f89 */ /* 0x000fe400000e0000 */
[----:B------:R-:W-:Y:S02]  /*2380*/  HMMA.16816.F32 R20, R136, R48, RZ ;  /* 0x000000308814723c */ /* 0x000fe400000018ff */
[----:B------:R-:W2:Y:S04]  /*2390*/  SHFL.IDX PT, R2, R0, RZ, 0x181f ;  /* 0x00181fff00027589 */ /* 0x000ea800000e0000 */
[----:B------:R-:W-:Y:S02]  /*23a0*/  SHFL.IDX PT, R7, R4, RZ, 0x181f ;  /* 0x00181fff04077589 */ /* 0x000fe400000e0000 */
[----:B------:R-:W-:Y:S02]  /*23b0*/  HMMA.16816.F32 R100, R140, R32, R16 ;  /* 0x000000208c64723c */ /* 0x000fe40000001810 */
[----:B------:R-:W3:Y:S04]  /*23c0*/  SHFL.IDX PT, R3, R0, 0x1, 0x181f ;  /* 0x00381f0000037f89 */ /* 0x000ee800000e0000 */
[----:B------:R-:W4:Y:S02]  /*23d0*/  SHFL.IDX PT, R18, R4, 0x1, 0x181f ;  /* 0x00381f0004127f89 */ /* 0x000f2400000e0000 */
[----:B------:R-:W-:Y:S02]  /*23e0*/  HMMA.16816.F32 R24, R136, R30, RZ ;  /* 0x0000001e8818723c */ /* 0x000fe400000018ff */
[----:B------:R-:W4:Y:S01]  /*23f0*/  SHFL.IDX PT, R17, R4, 0x2, 0x181f ;  /* 0x00581f0004117f89 */ /* 0x000f2200000e0000 */
[----:B-1----:R-:W-:-:S03]  /*2400*/  SHF.L.U64.HI R5, R234, 0x1, R42 ;  /* 0x00000001ea057819 */ /* 0x002fc6000001022a */
[----:B------:R-:W1:Y:S02]  /*2410*/  SHFL.IDX PT, R0, R0, 0x3, 0x181f ;  /* 0x00781f0000007f89 */ /* 0x000e6400000e0000 */
[----:B------:R-:W-:Y:S02]  /*2420*/  HMMA.16816.F32 R96, R140, R52, R20 ;  /* 0x000000348c60723c */ /* 0x000fe40000001814 */
[----:B------:R1:W4:Y:S01]  /*2430*/  SHFL.IDX PT, R20, R4, 0x3, 0x181f ;  /* 0x00781f0004147f89 */ /* 0x00032200000e0000 */
[----:B--2---:R-:W-:-:S05]  /*2440*/  IADD3 R14, P1, R2, R163, RZ ;  /* 0x000000a3020e7210 */ /* 0x004fca0007f3e0ff */
[C---:B------:R-:W-:Y:S07]  /*2450*/  HMMA.16816.F32 R108, R140.reuse, R38, R8 ;  /* 0x000000268c6c723c */ /* 0x040fee0000001808 */
[----:B------:R-:W-:Y:S01]  /*2460*/  IADD3 R10, P0, R2, R164, RZ ;  /* 0x000000a4020a7210 */ /* 0x000fe20007f1e0ff */
[----:B------:R-:W-:Y:S01]  /*2470*/  HMMA.16816.F32 R80, R140, R34, R24 ;  /* 0x000000228c50723c */ /* 0x000fe20000001818 */
[-C--:B---3--:R-:W-:Y:S01]  /*2480*/  IADD3 R8, P5, R3, R163.reuse, RZ ;  /* 0x000000a303087210 */ /* 0x088fe20007fbe0ff */
[----:B------:R-:W2:Y:S02]  /*2490*/  LDSM.16.M88.4 R32, [R200+0x2800] ;  /* 0x00280000c820783b */ /* 0x000ea40000000200 */
[----:B------:R-:W-:Y:S01]  /*24a0*/  IMAD.X R11, R7, 0x1, R5, P0 ;  /* 0x00000001070b7824 */ /* 0x000fe200000e0605 */
[----:B------:R-:W-:-:S03]  /*24b0*/  IADD3 R2, P0, R12, R163, RZ ;  /* 0x000000a30c027210 */ /* 0x000fc60007f1e0ff */
[C---:B------:R-:W-:Y:S01]  /*24c0*/  HMMA.16816.F32 R36, R136.reuse, R50, RZ ;  /* 0x000000328824723c */ /* 0x040fe200000018ff */
[----:B-1----:R-:W-:Y:S01]  /*24d0*/  SHF.L.U64.HI R4, R233, 0x1, R43 ;  /* 0x00000001e9047819 */ /* 0x002fe2000001022b */
[----:B------:R-:W-:Y:S04]  /*24e0*/  LDSM.16.M88.4 R48, [R200+0x3000] ;  /* 0x00300000c830783b */ /* 0x000fe80000000200 */
[--C-:B------:R-:W-:Y:S01]  /*24f0*/  IMAD.X R15, R7, 0x1, R4.reuse, P1 ;  /* 0x00000001070f7824 */ /* 0x100fe200008e0604 */
[-C--:B------:R-:W-:Y:S01]  /*2500*/  IADD3 R6, P1, R3, R164.reuse, RZ ;  /* 0x000000a403067210 */ /* 0x080fe20007f3e0ff */
[--C-:B----4-:R-:W-:Y:S01]  /*2510*/  IMAD.X R9, R18, 0x1, R4.reuse, P5 ;  /* 0x0000000112097824 */ /* 0x110fe200028e0604 */
[----:B------:R-:W-:Y:S01]  /*2520*/  IADD3 R16, P5, R12, R164, RZ ;  /* 0x000000a40c107210 */ /* 0x000fe20007fbe0ff */
[--C-:B------:R-:W-:Y:S01]  /*2530*/  IMAD.X R3, R17, 0x1, R4.reuse, P0 ;  /* 0x0000000111037824 */ /* 0x100fe200000e0604 */
[----:B------:R-:W-:Y:S01]  /*2540*/  ISETP.LT.OR P0, PT, R13, 0x1, P6 ;  /* 0x000000010d00780c */ /* 0x000fe20003701670 */
[--C-:B------:R-:W-:Y:S01]  /*2550*/  IMAD.X R7, R18, 0x1, R5.reuse, P1 ;  /* 0x0000000112077824 */ /* 0x100fe200008e0605 */
[----:B------:R-:W-:Y:S01]  /*2560*/  ISETP.GE.AND P1, PT, R234, c[0x0][0x1d4], PT ;  /* 0x00007500ea007a0c */ /* 0x000fe20003f26270 */
[----:B------:R-:W-:Y:S01]  /*2570*/  IMAD.X R17, R17, 0x1, R5, P5 ;  /* 0x0000000111117824 */ /* 0x000fe200028e0605 */
[----:B------:R-:W-:Y:S01]  /*2580*/  IADD3 R18, P5, R0, R163, RZ ;  /* 0x000000a300127210 */ /* 0x000fe20007fbe0ff */
[----:B------:R-:W-:Y:S01]  /*2590*/  HMMA.16816.F32 R28, R136, R44, RZ ;  /* 0x0000002c881c723c */ /* 0x000fe200000018ff */
[----:B------:R-:W1:Y:S03]  /*25a0*/  LDSM.16.M88.4 R40, [R207+0x2000] ;  /* 0x00200000cf28783b */ /* 0x000e660000000200 */
[----:B------:R-:W-:Y:S01]  /*25b0*/  IMAD.X R19, R20, 0x1, R4, P5 ;  /* 0x0000000114137824 */ /* 0x000fe200028e0604 */
[----:B------:R-:W-:-:S03]  /*25c0*/  ISETP.LT.OR P5, PT, R13, 0x1, P1 ;  /* 0x000000010d00780c */ /* 0x000fc60000fa1670 */
[----:B------:R-:W-:Y:S01]  /*25d0*/  HMMA.16816.F32 R24, R136, R46, RZ ;  /* 0x0000002e8818723c */ /* 0x000fe200000018ff */
[----:B------:R-:W3:Y:S04]  /*25e0*/  LDSM.16.M88.4 R44, [R207+0x3800] ;  /* 0x00380000cf2c783b */ /* 0x000ee80000000200 */
[----:B------:R-:W-:Y:S01]  /*25f0*/  @!PT LDS RZ, [RZ] ;  /* 0x00000000fffff984 */ /* 0x000fe20000000800 */
[----:B------:R-:W-:Y:S01]  /*2600*/  @!PT LDS RZ, [RZ] ;  /* 0x00000000fffff984 */ /* 0x000fe20000000800 */
[----:B------:R-:W-:Y:S01]  /*2610*/  @!PT LDS RZ, [RZ] ;  /* 0x00000000fffff984 */ /* 0x000fe20000000800 */
[----:B------:R4:W-:Y:S01]  /*2620*/  LDGSTS.E.BYPASS.LTC128B.128 [R229+0x100], [R14.64], !P0 ;  /* 0x001000000ee57fae */ /* 0x0009e2000c101d46 */
[C---:B------:R-:W-:Y:S02]  /*2630*/  ISETP.LT.OR P0, PT, R13.reuse, 0x21, P6 ;  /* 0x000000210d00780c */ /* 0x040fe40003701670 */
[----:B------:R-:W-:Y:S02]  /*2640*/  HMMA.16816.F32 R84, R140, R54, R36 ;  /* 0x000000368c54723c */ /* 0x000fe40000001824 */
[----:B------:R3:W-:Y:S01]  /*2650*/  LDGSTS.E.BYPASS.LTC128B.128 [R229+0x4100], [R10.64], !P5 ;  /* 0x041000000ae57fae */ /* 0x0007e2000e901d46 */
[----:B------:R-:W-:-:S05]  /*2660*/  ISETP.LT.OR P5, PT, R13, 0x21, P1 ;  /* 0x000000210d00780c */ /* 0x000fca0000fa1670 */
[----:B--2---:R-:W-:Y:S03]  /*2670*/  HMMA.16816.F32 R36, R136, R34, RZ ;  /* 0x000000228824723c */ /* 0x004fe600000018ff */
[----:B------:R3:W-:Y:S01]  /*2680*/  LDGSTS.E.BYPASS.LTC128B.128 [R229+0x1100], [R8.64], !P0 ;  /* 0x0110000008e57fae */ /* 0x0007e2000c101d46 */
[----:B------:R-:W-:-:S04]  /*2690*/  ISETP.LT.OR P0, PT, R13, 0x41, P6 ;  /* 0x000000410d00780c */ /* 0x000fc80003701670 */
[----:B------:R2:W-:Y:S01]  /*26a0*/  LDGSTS.E.BYPASS.LTC128B.128 [R229+0x5100], [R6.64], !P5 ;  /* 0x0510000006e57fae */ /* 0x0005e2000e901d46 */
[C---:B------:R-:W-:Y:S02]  /*26b0*/  ISETP.LT.OR P5, PT, R13.reuse, 0x61, P6 ;  /* 0x000000610d00780c */ /* 0x040fe400037a1670 */
[C---:B------:R-:W-:Y:S02]  /*26c0*/  ISETP.LT.OR P6, PT, R13.reuse, 0x41, P1 ;  /* 0x000000410d00780c */ /* 0x040fe40000fc1670 */
[----:B------:R-:W-:-:S04]  /*26d0*/  ISETP.LT.OR P1, PT, R13, 0x61, P1 ;  /* 0x000000610d00780c */ /* 0x000fc80000f21670 */
[----:B------:R2:W-:Y:S01]  /*26e0*/  LDGSTS.E.BYPASS.LTC128B.128 [R229+0x2100], [R2.64], !P0 ;  /* 0x0210000002e57fae */ /* 0x0005e2000c101d46 */
[C---:B-1----:R-:W-:Y:S06]  /*26f0*/  HMMA.16816.F32 R92, R140.reuse, R40, R28 ;  /* 0x000000288c5c723c */ /* 0x042fec000000181c */
[----:B------:R1:W-:Y:S02]  /*2700*/  LDGSTS.E.BYPASS.LTC128B.128 [R229+0x6100], [R16.64], !P6 ;  /* 0x0610000010e57fae */ /* 0x0003e4000f101d46 */
[----:B------:R-:W-:Y:S02]  /*2710*/  HMMA.16816.F32 R104, R140, R42, R24 ;  /* 0x0000002a8c68723c */ /* 0x000fe40000001818 */
[----:B------:R1:W-:Y:S06]  /*2720*/  LDGSTS.E.BYPASS.LTC128B.128 [R229+0x3100], [R18.64], !P5 ;  /* 0x0310000012e57fae */ /* 0x0003ec000e901d46 */
[C---:B------:R-:W-:Y:S08]  /*2730*/  HMMA.16816.F32 R40, R136.reuse, R32, RZ ;  /* 0x000000208828723c */ /* 0x040ff000000018ff */
[----:B------:R-:W-:Y:S01]  /*2740*/  HMMA.16816.F32 R28, R136, R48, RZ ;  /* 0x00000030881c723c */ /* 0x000fe200000018ff */
[----:B--2---:R-:W-:Y:S01]  /*2750*/  IMAD.MOV.U32 R3, RZ, RZ, 0x40 ;  /* 0x00000040ff037424 */ /* 0x004fe200078e00ff */
[----:B------:R-:W-:-:S04]  /*2760*/  IADD3 R2, P0, R0, R164, RZ ;  /* 0x000000a400027210 */ /* 0x000fc80007f1e0ff */
[----:B------:R-:W-:Y:S01]  /*2770*/  SEL R0, R3, 0xffffffc0, !P2 ;  /* 0xffffffc003007807 */ /* 0x000fe20005000000 */
[----:B------:R-:W-:Y:S01]  /*2780*/  IMAD.X R3, R20, 0x1, R5, P0 ;  /* 0x0000000114037824 */ /* 0x000fe200000e0605 */
[C---:B------:R-:W-:Y:S01]  /*2790*/  HMMA.16816.F32 R24, R136.reuse, R50, RZ ;  /* 0x000000328818723c */ /* 0x040fe200000018ff */
[----:B------:R-:W-:Y:S02]  /*27a0*/  ISETP.GT.AND P0, PT, R160, R172, PT ;  /* 0x000000aca000720c */ /* 0x000fe40003f04270 */
[--C-:B------:R-:W-:Y:S01]  /*27b0*/  IMAD.IADD R202, R200, 0x1, R0.reuse ;  /* 0x00000001c8ca7824 */ /* 0x100fe200078e0200 */
[----:B------:R2:W-:Y:S01]  /*27c0*/  LDGSTS.E.BYPASS.LTC128B.128 [R229+0x7100], [R2.64], !P1 ;  /* 0x0710000002e57fae */ /* 0x0005e2000c901d46 */
[----:B------:R-:W-:Y:S01]  /*27d0*/  IMAD.IADD R201, R208, 0x1, R0 ;  /* 0x00000001d0c97824 */ /* 0x000fe200078e0200 */
[----:B------:R-:W-:Y:S02]  /*27e0*/  ISETP.GT.AND P1, PT, R161, 0x7f, PT ;  /* 0x0000007fa100780c */ /* 0x000fe40003f24270 */
[----:B----4-:R-:W4:Y:S01]  /*27f0*/  LDSM.16.M88.4 R12, [R202] ;  /* 0x00000000ca0c783b */ /* 0x010f220000000200 */
[C---:B------:R-:W-:Y:S03]  /*2800*/  HMMA.16816.F32 R20, R136.reuse, R56, RZ ;  /* 0x000000388814723c */ /* 0x040fe600000018ff */
[----:B---3--:R-:W3:Y:S04]  /*2810*/  LDSM.16.M88.4 R8, [R202+0x800] ;  /* 0x00080000ca08783b */ /* 0x008ee80000000200 */
[----:B------:R-:W2:Y:S01]  /*2820*/  LDSM.16.M88.4 R32, [R202+0x1000] ;  /* 0x00100000ca20783b */ /* 0x000ea20000000200 */
[----:B-1----:R-:W-:Y:S03]  /*2830*/  HMMA.16816.F32 R16, R136, R58, RZ ;  /* 0x0000003a8810723c */ /* 0x002fe600000018ff */
[----:B------:R-:W-:Y:S04]  /*2840*/  LDSM.16.M88.4 R56, [R202+0x2000] ;  /* 0x00200000ca38783b */ /* 0x000fe80000000200 */
[----:B------:R-:W0:Y:S01]  /*2850*/  LDGDEPBAR ;  /* 0x00000000000079af */ /* 0x000e220000000000 */
[C---:B------:R-:W-:Y:S03]  /*2860*/  HMMA.16816.F32 R88, R140.reuse, R60, R40 ;  /* 0x0000003c8c58723c */ /* 0x040fe60000001828 */
[----:B------:R-:W1:Y:S05]  /*2870*/  LDSM.16.M88.4 R40, [R202+0x1800] ;  /* 0x00180000ca28783b */ /* 0x000e6a0000000200 */
[C---:B------:R-:W-:Y:S08]  /*2880*/  HMMA.16816.F32 R76, R140.reuse, R62, R36 ;  /* 0x0000003e8c4c723c */ /* 0x040ff00000001824 */
[C---:B------:R-:W-:Y:S01]  /*2890*/  HMMA.16816.F32 R72, R140.reuse, R68, R28 ;  /* 0x000000448c48723c */ /* 0x040fe2000000181c */
[----:B------:R-:W-:Y:S07]  /*28a0*/  LDSM.16.M88.4 R28, [R201+-0x3800] ;  /* 0xffc80000c91c783b */ /* 0x000fee0000000200 */
[C---:B------:R-:W-:Y:S08]  /*28b0*/  HMMA.16816.F32 R68, R140.reuse, R70, R24 ;  /* 0x000000468c44723c */ /* 0x040ff00000001818 */
[C---:B------:R-:W-:Y:S01]  /*28c0*/  HMMA.16816.F32 R64, R140.reuse, R44, R20 ;  /* 0x0000002c8c40723c */ /* 0x040fe20000001814 */
[----:B------:R-:W-:Y:S07]  /*28d0*/  LDSM.16.M88.4 R20, [R201+-0x4000] ;  /* 0xffc00000c914783b */ /* 0x000fee0000000200 */
[----:B------:R-:W-:Y:S01]  /*28e0*/  HMMA.16816.F32 R52, R140, R46, R16 ;  /* 0x0000002e8c34723c */ /* 0x000fe20000001810 */
[----:B------:R-:W-:Y:S07]  /*28f0*/  LDSM.16.M88.4 R16, [R202+0x3800] ;  /* 0x00380000ca10783b */ /* 0x000fee0000000200 */
[C---:B----4-:R-:W-:Y:S08]  /*2900*/  HMMA.16816.F32 R60, R176.reuse, R12, R120 ;  /* 0x0000000cb03c723c */ /* 0x050ff00000001878 */
[C---:B------:R-:W-:Y:S01]  /*2910*/  HMMA.16816.F32 R48, R176.reuse, R14, R116 ;  /* 0x0000000eb030723c */ /* 0x040fe20000001874 */
[----:B------:R-:W4:Y:S07]  /*2920*/  LDSM.16.M88.4 R12, [R202+0x2800] ;  /* 0x00280000ca0c783b */ /* 0x000f2e0000000200 */
[C---:B---3--:R-:W-:Y:S08]  /*2930*/  HMMA.16816.F32 R24, R176.reuse, R8, R112 ;  /* 0x00000008b018723c */ /* 0x048ff00000001870 */
[C---:B------:R-:W-:Y:S01]  /*2940*/  HMMA.16816.F32 R44, R176.reuse, R10, R108 ;  /* 0x0000000ab02c723c */ /* 0x040fe2000000186c */
[----:B------:R-:W3:Y:S07]  /*2950*/  LDSM.16.M88.4 R8, [R202+0x3000] ;  /* 0x00300000ca08783b */ /* 0x000eee0000000200 */
[C---:B--2---:R-:W-:Y:S08]  /*2960*/  HMMA.16816.F32 R36, R176.reuse, R32, R100 ;  /* 0x00000020b024723c */ /* 0x044ff00000001864 */
[C---:B------:R-:W-:Y:S08]  /*2970*/  HMMA.16816.F32 R32, R176.reuse, R34, R80 ;  /* 0x00000022b020723c */ /* 0x040ff00000001850 */
[C---:B-1----:R-:W-:Y:S08]  /*2980*/  HMMA.16816.F32 R80, R176.reuse, R40, R96 ;  /* 0x00000028b050723c */ /* 0x042ff00000001860 */
[C---:B----4-:R-:W-:Y:S08]  /*2990*/  HMMA.16816.F32 R120, R176.reuse, R12, R88 ;  /* 0x0000000cb078723c */ /* 0x050ff00000001858 */
[C---:B------:R-:W-:Y:S01]  /*29a0*/  HMMA.16816.F32 R100, R176.reuse, R14, R76 ;  /* 0x0000000eb064723c */ /* 0x040fe2000000184c */
[----:B------:R-:W1:Y:S07]  /*29b0*/  LDSM.16.M88.4 R12, [R201+-0x3000] ;  /* 0xffd00000c90c783b */ /* 0x000e6e0000000200 */
[C---:B---3--:R-:W-:Y:S08]  /*29c0*/  HMMA.16816.F32 R116, R176.reuse, R8, R72 ;  /* 0x00000008b074723c */ /* 0x048ff00000001848 */
[C---:B------:R-:W-:Y:S01]  /*29d0*/  HMMA.16816.F32 R96, R176.reuse, R10, R68 ;  /* 0x0000000ab060723c */ /* 0x040fe20000001844 */
[----:B------:R-:W2:Y:S07]  /*29e0*/  LDSM.16.M88.4 R8, [R201+-0x2800] ;  /* 0xffd80000c908783b */ /* 0x000eae0000000200 */
[C---:B------:R-:W-:Y:S08]  /*29f0*/  HMMA.16816.F32 R40, R176.reuse, R42, R84 ;  /* 0x0000002ab028723c */ /* 0x040ff00000001854 */
[C---:B------:R-:W-:Y:S08]  /*2a00*/  HMMA.16816.F32 R84, R176.reuse, R56, R92 ;  /* 0x00000038b054723c */ /* 0x040ff0000000185c */
[C---:B------:R-:W-:Y:S08]  /*2a10*/  HMMA.16816.F32 R104, R176.reuse, R58, R104 ;  /* 0x0000003ab068723c */ /* 0x040ff00000001868 */
[C---:B------:R-:W-:Y:S08]  /*2a20*/  HMMA.16816.F32 R112, R176.reuse, R16, R64 ;  /* 0x00000010b070723c */ /* 0x040ff00000001840 */
[----:B------:R-:W-:Y:S01]  /*2a30*/  HMMA.16816.F32 R88, R176, R18, R52 ;  /* 0x00000012b058723c */ /* 0x000fe20000001834 */
[----:B------:R-:W3:Y:S07]  /*2a40*/  LDSM.16.M88.4 R16, [R201+-0x2000] ;  /* 0xffe00000c910783b */ /* 0x000eee0000000200 */
[C---:B------:R-:W-:Y:S01]  /*2a50*/  HMMA.16816.F32 R76, R180.reuse, R28, R24 ;  /* 0x0000001cb44c723c */ /* 0x040fe20000001818 */
[----:B------:R-:W-:Y:S07]  /*2a60*/  LDSM.16.M88.4 R24, [R201+-0x1800] ;  /* 0xffe80000c918783b */ /* 0x000fee0000000200 */
[C---:B------:R-:W-:Y:S01]  /*2a70*/  HMMA.16816.F32 R72, R180.reuse, R30, R44 ;  /* 0x0000001eb448723c */ /* 0x040fe2000000182c */
[----:B------:R-:W4:Y:S07]  /*2a80*/  LDSM.16.M88.4 R28, [R201+-0x1000] ;  /* 0xfff00000c91c783b */ /* 0x000f2e0000000200 */
[C---:B-1----:R-:W-:Y:S08]  /*2a90*/  HMMA.16816.F32 R68, R180.reuse, R12, R36 ;  /* 0x0000000cb444723c */ /* 0x042ff00000001824 */
[C---:B------:R-:W-:Y:S01]  /*2aa0*/  HMMA.16816.F32 R56, R180.reuse, R14, R32 ;  /* 0x0000000eb438723c */ /* 0x040fe20000001820 */
[----:B------:R-:W1:Y:S07]  /*2ab0*/  LDSM.16.M88.4 R12, [R200+0x4000] ;  /* 0x00400000c80c783b */ /* 0x000e6e0000000200 */
[C---:B--2---:R-:W-:Y:S08]  /*2ac0*/  HMMA.16816.F32 R36, R180.reuse, R8, R80 ;  /* 0x00000008b424723c */ /* 0x044ff00000001850 */
[C---:B------:R-:W-:Y:S01]  /*2ad0*/  HMMA.16816.F32 R52, R180.reuse, R10, R40 ;  /* 0x0000000ab434723c */ /* 0x040fe20000001828 */
[----:B------:R-:W2:Y:S07]  /*2ae0*/  LDSM.16.M88.4 R8, [R200+0x4800] ;  /* 0x00480000c808783b */ /* 0x000eae0000000200 */
[C---:B------:R-:W-:Y:S08]  /*2af0*/  HMMA.16816.F32 R108, R180.reuse, R20, R60 ;  /* 0x00000014b46c723c */ /* 0x040ff0000000183c */
[C---:B------:R-:W-:Y:S01]  /*2b00*/  HMMA.16816.F32 R92, R180.reuse, R22, R48 ;  /* 0x00000016b45c723c */ /* 0x040fe20000001830 */
[----:B------:R-:W2:Y:S07]  /*2b10*/  LDSM.16.M88.4 R20, [R201+-0x800] ;  /* 0xfff80000c914783b */ /* 0x000eae0000000200 */
[C---:B---3--:R-:W-:Y:S08]  /*2b20*/  HMMA.16816.F32 R48, R180.reuse, R18, R104 ;  /* 0x00000012b430723c */ /* 0x048ff00000001868 */
[C---:B----4-:R-:W-:Y:S08]  /*2b30*/  HMMA.16816.F32 R64, R180.reuse, R30, R96 ;  /* 0x0000001eb440723c */ /* 0x050ff00000001860 */
[C---:B------:R-:W-:Y:S01]  /*2b40*/  HMMA.16816.F32 R32, R180.reuse, R16, R84 ;  /* 0x00000010b420723c */ /* 0x040fe20000001854 */
[----:B------:R-:W3:Y:S07]  /*2b50*/  LDSM.16.M88.4 R16, [R200+0x5000] ;  /* 0x00500000c810783b */ /* 0x000eee0000000200 */
[----:B------:R-:W-:Y:S01]  /*2b60*/  HMMA.16816.F32 R44, R180, R28, R116 ;  /* 0x0000001cb42c723c */ /* 0x000fe20000001874 */
[----:B------:R-:W-:Y:S07]  /*2b70*/  LDSM.16.M88.4 R28, [R208] ;  /* 0x00000000d01c783b */ /* 0x000fee0000000200 */
[C---:B-1----:R-:W-:Y:S08]  /*2b80*/  HMMA.16816.F32 R96, R184.reuse, R12, R108 ;  /* 0x0000000cb860723c */ /* 0x042ff0000000186c */
[C---:B------:R-:W-:Y:S01]  /*2b90*/  HMMA.16816.F32 R104, R184.reuse, R14, R92 ;  /* 0x0000000eb868723c */ /* 0x040fe2000000185c */
[----:B------:R-:W1:Y:S07]  /*2ba0*/  LDSM.16.M88.4 R12, [R200+0x6800] ;  /* 0x00680000c80c783b */ /* 0x000e6e0000000200 */
[C---:B--2---:R-:W-:Y:S08]  /*2bb0*/  HMMA.16816.F32 R92, R184.reuse, R8, R76 ;  /* 0x00000008b85c723c */ /* 0x044ff0000000184c */
[----:B------:R-:W-:Y:S01]  /*2bc0*/  HMMA.16816.F32 R116, R184, R10, R72 ;  /* 0x0000000ab874723c */ /* 0x000fe20000001848 */
[----:B------:R-:W2:Y:S07]  /*2bd0*/  LDSM.16.M88.4 R8, [R200+0x7000] ;  /* 0x00700000c808783b */ /* 0x000eae0000000200 */
[C---:B------:R-:W-:Y:S08]  /*2be0*/  HMMA.16816.F32 R40, R180.reuse, R24, R120 ;  /* 0x00000018b428723c */ /* 0x040ff00000001878 */
[C---:B------:R-:W-:Y:S01]  /*2bf0*/  HMMA.16816.F32 R60, R180.reuse, R26, R100 ;  /* 0x0000001ab43c723c */ /* 0x040fe20000001864 */
[----:B------:R-:W4:Y:S07]  /*2c00*/  LDSM.16.M88.4 R24, [R200+0x5800] ;  /* 0x00580000c818783b */ /* 0x000f2e0000000200 */
[C---:B------:R-:W-:Y:S08]  /*2c10*/  HMMA.16816.F32 R80, R180.reuse, R20, R112 ;  /* 0x00000014b450723c */ /* 0x040ff00000001870 */
[----:B------:R-:W-:Y:S01]  /*2c20*/  HMMA.16816.F32 R88, R180, R22, R88 ;  /* 0x00000016b458723c */ /* 0x000fe20000001858 */
[----:B------:R-:W4:Y:S07]  /*2c30*/  LDSM.16.M88.4 R20, [R200+0x6000] ;  /* 0x00600000c814783b */ /* 0x000f2e0000000200 */
[C---:B---3--:R-:W-:Y:S08]  /*2c40*/  HMMA.16816.F32 R100, R184.reuse, R16, R68 ;  /* 0x00000010b864723c */ /* 0x048ff00000001844 */
[C---:B-1----:R-:W-:Y:S08]  /*2c50*/  HMMA.16816.F32 R76, R184.reuse, R12, R40 ;  /* 0x0000000cb84c723c */ /* 0x042ff00000001828 */
[C---:B------:R-:W-:Y:S01]  /*2c60*/  HMMA.16816.F32 R72, R184.reuse, R14, R60 ;  /* 0x0000000eb848723c */ /* 0x040fe2000000183c */
[----:B------:R-:W1:Y:S07]  /*2c70*/  LDSM.16.M88.4 R12, [R210] ;  /* 0x00000000d20c783b */ /* 0x000e6e0000000200 */
[C---:B--2---:R-:W-:Y:S08]  /*2c80*/  HMMA.16816.F32 R68, R184.reuse, R8, R44 ;  /* 0x00000008b844723c */ /* 0x044ff0000000182c */
[C---:B------:R-:W-:Y:S01]  /*2c90*/  HMMA.16816.F32 R64, R184.reuse, R10, R64 ;  /* 0x0000000ab840723c */ /* 0x040fe20000001840 */
[----:B------:R-:W2:Y:S07]  /*2ca0*/  LDSM.16.M88.4 R8, [R211] ;  /* 0x00000000d308783b */ /* 0x000eae0000000200 */
[C---:B------:R-:W-:Y:S01]  /*2cb0*/  HMMA.16816.F32 R120, R184.reuse, R18, R56 ;  /* 0x00000012b878723c */ /* 0x040fe20000001838 */
[----:B------:R-:W3:Y:S07]  /*2cc0*/  LDSM.16.M88.4 R16, [R200+0x7800] ;  /* 0x00780000c810783b */ /* 0x000eee0000000200 */
[C---:B----4-:R-:W-:Y:S08]  /*2cd0*/  HMMA.16816.F32 R112, R184.reuse, R24, R36 ;  /* 0x00000018b870723c */ /* 0x050ff00000001824 */
[C---:B------:R-:W-:Y:S01]  /*2ce0*/  HMMA.16816.F32 R124, R184.reuse, R26, R52 ;  /* 0x0000001ab87c723c */ /* 0x040fe20000001834 */
[----:B------:R-:W4:Y:S07]  /*2cf0*/  LDSM.16.M88.4 R24, [R209] ;  /* 0x00000000d118783b */ /* 0x000f2e0000000200 */
[C---:B------:R-:W-:Y:S01]  /*2d00*/  HMMA.16816.F32 R108, R184.reuse, R20, R32 ;  /* 0x00000014b86c723c */ /* 0x040fe20000001820 */
[----:B------:R-:W2:Y:S07]  /*2d10*/  LDSM.16.M88.4 R32, [R213] ;  /* 0x00000000d520783b */ /* 0x000eae0000000200 */
[----:B------:R-:W-:Y:S01]  /*2d20*/  HMMA.16816.F32 R84, R184, R22, R48 ;  /* 0x00000016b854723c */ /* 0x000fe20000001830 */
[----:B------:R-:W3:Y:S07]  /*2d30*/  LDSM.16.M88.4 R20, [R212] ;  /* 0x00000000d414783b */ /* 0x000eee0000000200 */
[C---:B------:R-:W-:Y:S08]  /*2d40*/  HMMA.16816.F32 R52, R188.reuse, R28, R96 ;  /* 0x0000001cbc34723c */ /* 0x040ff00000001860 */
[C---:B------:R-:W-:Y:S01]  /*2d50*/  HMMA.16816.F32 R44, R188.reuse, R30, R104 ;  /* 0x0000001ebc2c723c */ /* 0x040fe20000001868 */
[----:B------:R-:W-:Y:S07]  /*2d60*/  LDSM.16.M88.4 R28, [R214] ;  /* 0x00000000d61c783b */ /* 0x000fee0000000200 */
[C---:B-1----:R-:W-:Y:S08]  /*2d70*/  HMMA.16816.F32 R48, R188.reuse, R12, R100 ;  /* 0x0000000cbc30723c */ /* 0x042ff00000001864 */
[C---:B------:R-:W-:Y:S01]  /*2d80*/  HMMA.16816.F32 R96, R188.reuse, R14, R120 ;  /* 0x0000000ebc60723c */ /* 0x040fe20000001878 */
[----:B------:R-:W1:Y:S07]  /*2d90*/  LDSM.16.M88.4 R12, [R202+0x4000] ;  /* 0x00400000ca0c783b */ /* 0x000e6e0000000200 */
[C---:B--2---:R-:W-:Y:S08]  /*2da0*/  HMMA.16816.F32 R104, R188.reuse, R8, R112 ;  /* 0x00000008bc68723c */ /* 0x044ff00000001870 */
[----:B------:R-:W-:Y:S01]  /*2db0*/  HMMA.16816.F32 R112, R188, R10, R124 ;  /* 0x0000000abc70723c */ /* 0x000fe2000000187c */
[----:B------:R-:W2:Y:S07]  /*2dc0*/  LDSM.16.M88.4 R8, [R202+0x4800] ;  /* 0x00480000ca08783b */ /* 0x000eae0000000200 */
[C---:B---3--:R-:W-:Y:S01]  /*2dd0*/  HMMA.16816.F32 R60, R184.reuse, R16, R80 ;  /* 0x00000010b83c723c */ /* 0x048fe20000001850 */
[----:B------:R-:W-:Y:S07]  /*2de0*/  LDSM.16.M88.4 R80, [R201+0x800] ;  /* 0x00080000c950783b */ /* 0x000fee0000000200 */
[----:B------:R-:W-:Y:S01]  /*2df0*/  HMMA.16816.F32 R56, R184, R18, R88 ;  /* 0x00000012b838723c */ /* 0x000fe20000001858 */
[----:B------:R-:W3:Y:S07]  /*2e00*/  LDSM.16.M88.4 R16, [R215] ;  /* 0x00000000d710783b */ /* 0x000eee0000000200 */
[C---:B----4-:R-:W-:Y:S01]  /*2e10*/  HMMA.16816.F32 R40, R188.reuse, R24, R92 ;  /* 0x00000018bc28723c */ /* 0x050fe2000000185c */
[----:B------:R-:W-:Y:S07]  /*2e20*/  LDSM.16.M88.4 R92, [R201] ;  /* 0x00000000c95c783b */ /* 0x000fee0000000200 */
[C---:B------:R-:W-:Y:S01]  /*2e30*/  HMMA.16816.F32 R36, R188.reuse, R26, R116 ;  /* 0x0000001abc24723c */ /* 0x040fe20000001874 */
[----:B------:R-:W4:Y:S07]  /*2e40*/  LDSM.16.M88.4 R24, [R202+0x5000] ;  /* 0x00500000ca18783b */ /* 0x000f2e0000000200 */
[C---:B------:R-:W-:Y:S08]  /*2e50*/  HMMA.16816.F32 R148, R188.reuse, R32, R76 ;  /* 0x00000020bc94723c */ /* 0x040ff0000000184c */
[C---:B------:R-:W-:Y:S01]  /*2e60*/  HMMA.16816.F32 R144, R188.reuse, R34, R72 ;  /* 0x00000022bc90723c */ /* 0x040fe20000001848 */
[----:B------:R-:W3:Y:S07]  /*2e70*/  LDSM.16.M88.4 R32, [R202+0x6000] ;  /* 0x00600000ca20783b */ /* 0x000eee0000000200 */
[----:B------:R-:W-:Y:S08]  /*2e80*/  HMMA.16816.F32 R152, R188, R20, R108 ;  /* 0x00000014bc98723c */ /* 0x000ff0000000186c */
[C---:B-1----:R-:W-:Y:S01]  /*2e90*/  HMMA.16816.F32 R116, R192.reuse, R12, R52 ;  /* 0x0000000cc074723c */ /* 0x042fe20000001834 */
[----:B------:R-:W-:Y:S07]  /*2ea0*/  LDSM.16.M88.4 R52, [R201+0x2800] ;  /* 0x00280000c934783b */ /* 0x000fee0000000200 */
[----:B------:R-:W-:Y:S01]  /*2eb0*/  HMMA.16816.F32 R108, R192, R14, R44 ;  /* 0x0000000ec06c723c */ /* 0x000fe2000000182c */
[----:B------:R-:W1:Y:S04]  /*2ec0*/  LDSM.16.M88.4 R12, [R202+0x6800] ;  /* 0x00680000ca0c783b */ /* 0x000e680000000200 */
[----:B------:R-:W-:Y:S03]  /*2ed0*/  LDSM.16.M88.4 R44, [R201+0x3800] ;  /* 0x00380000c92c783b */ /* 0x000fe60000000200 */
[----:B------:R-:W-:Y:S01]  /*2ee0*/  HMMA.16816.F32 R156, R188, R22, R84 ;  /* 0x00000016bc9c723c */ /* 0x000fe20000001854 */
[----:B------:R-:W1:Y:S04]  /*2ef0*/  LDSM.16.M88.4 R20, [R202+0x5800] ;  /* 0x00580000ca14783b */ /* 0x000e680000000200 */
[----:B------:R-:W-:Y:S03]  /*2f00*/  LDSM.16.M88.4 R84, [R202+0x7800] ;  /* 0x00780000ca54783b */ /* 0x000fe60000000200 */
[C---:B--2---:R-:W-:Y:S08]  /*2f10*/  HMMA.16816.F32 R100, R192.reuse, R8, R40 ;  /* 0x00000008c064723c */ /* 0x044ff00000001828 */
[----:B------:R-:W-:Y:S01]  /*2f20*/  HMMA.16816.F32 R88, R192, R10, R36 ;  /* 0x0000000ac058723c */ /* 0x000fe20000001824 */
[----:B------:R-:W2:Y:S07]  /*2f30*/  LDSM.16.M88.4 R8, [R202+0x7000] ;  /* 0x00700000ca08783b */ /* 0x000eae0000000200 */
[C---:B------:R-:W-:Y:S01]  /*2f40*/  HMMA.16816.F32 R132, R188.reuse, R28, R68 ;  /* 0x0000001cbc84723c */ /* 0x040fe20000001844 */
[----:B------:R-:W-:Y:S07]  /*2f50*/  LDSM.16.M88.4 R68, [R201+0x1000] ;  /* 0x00100000c944783b */ /* 0x000fee0000000200 */
[C---:B------:R-:W-:Y:S08]  /*2f60*/  HMMA.16816.F32 R128, R188.reuse, R30, R64 ;  /* 0x0000001ebc80723c */ /* 0x040ff00000001840 */
[C---:B---3--:R-:W-:Y:S01]  /*2f70*/  HMMA.16816.F32 R124, R188.reuse, R16, R60 ;  /* 0x00000010bc7c723c */ /* 0x048fe2000000183c */
[----:B------:R-:W-:Y:S07]  /*2f80*/  LDSM.16.M88.4 R60, [R201+0x1800] ;  /* 0x00180000c93c783b */ /* 0x000fee0000000200 */
[----:B------:R-:W-:Y:S01]  /*2f90*/  HMMA.16816.F32 R120, R188, R18, R56 ;  /* 0x00000012bc78723c */ /* 0x000fe20000001838 */
[----:B------:R-:W3:Y:S07]  /*2fa0*/  LDSM.16.M88.4 R56, [R201+0x2000] ;  /* 0x00200000c938783b */ /* 0x000eee0000000200 */
[----:B----4-:R-:W-:Y:S01]  /*2fb0*/  HMMA.16816.F32 R76, R192, R24, R48 ;  /* 0x00000018c04c723c */ /* 0x010fe20000001830 */
[----:B------:R-:W4:Y:S01]  /*2fc0*/  LDSM.16.M88.4 R48, [R201+0x3000] ;  /* 0x00300000c930783b */ /* 0x000f220000000200 */
[----:B------:R-:W-:-:S06]  /*2fd0*/  DEPBAR.LE SB0, 0x0 ;  /* 0x000080000000791a */ /* 0x000fcc0000000000 */
[C---:B------:R-:W-:Y:S08]  /*2fe0*/  HMMA.16816.F32 R36, R192.reuse, R32, R152 ;  /* 0x00000020c024723c */ /* 0x040ff00000001898 */
[C---:B------:R-:W-:Y:S08]  /*2ff0*/  HMMA.16816.F32 R32, R192.reuse, R34, R156 ;  /* 0x00000022c020723c */ /* 0x040ff0000000189c */
[C---:B------:R-:W-:Y:S08]  /*3000*/  HMMA.16816.F32 R72, R192.reuse, R26, R96 ;  /* 0x0000001ac048723c */ /* 0x040ff00000001860 */
[C---:B-1----:R-:W-:Y:S08]  /*3010*/  HMMA.16816.F32 R28, R192.reuse, R12, R148 ;  /* 0x0000000cc01c723c */ /* 0x042ff00000001894 */
[C---:B------:R-:W-:Y:S08]  /*3020*/  HMMA.16816.F32 R64, R192.reuse, R20, R104 ;  /* 0x00000014c040723c */ /* 0x040ff00000001868 */
[C---:B------:R-:W-:Y:S08]  /*3030*/  HMMA.16816.F32 R40, R192.reuse, R22, R112 ;  /* 0x00000016c028723c */ /* 0x040ff00000001870 */
[C---:B------:R-:W-:Y:S08]  /*3040*/  HMMA.16816.F32 R24, R192.reuse, R14, R144 ;  /* 0x0000000ec018723c */ /* 0x040ff00000001890 */
[C---:B--2---:R-:W-:Y:S08]  /*3050*/  HMMA.16816.F32 R20, R192.reuse, R8, R132 ;  /* 0x00000008c014723c */ /* 0x044ff00000001884 */
        /* <DEDUP_REMOVED lines=18> */
[----:B------:R-:W-:Y:S01]  /*3180*/  HMMA.16816.F32 R44, R196, R46, R8 ;  /* 0x0000002ec42c723c */ /* 0x000fe20000001808 */
[----:B------:R-:W-:Y:S06]  /*3190*/  BAR.SYNC.DEFER_BLOCKING 0x0 ;  /* 0x0000000000007b1d */ /* 0x000fec0000010000 */
[----:B------:R-:W-:Y:S01]  /*31a0*/  @!UPT UIADD3 URZ, URZ, URZ, URZ ;  /* 0x0000003f3f3ff290 */ /* 0x000fe2000fffe03f */
[----:B------:R-:W-:Y:S11]  /*31b0*/  @!P0 BRA `(.L_x_76) ;  /* 0x0000049000008947 */ /* 0x000ff60003800000 */
[----:B------:R-:W-:Y:S01]  /*31c0*/  IMAD R2, R160, 0x80, R169 ;  /* 0x00000080a0027824 */ /* 0x000fe200078e02a9 */
[----:B------:R-:W-:-:S04]  /*31d0*/  MOV R230, RZ ;  /* 0x000000ff00e67202 */ /* 0x000fc80000000f00 */
[----:B------:R-:W-:-:S05]  /*31e0*/  IADD3 R2, R2, -0x80, R161 ;  /* 0xffffff8002027810 */ /* 0x000fca0007ffe0a1 */
[----:B------:R-:W-:-:S04]  /*31f0*/  @P3 IMAD.HI.U32 R3, R2, c[0x0][0x2bc], RZ ;  /* 0x0000af0002033a27 */ /* 0x000fc800078e00ff */
[----:B------:R-:W-:Y:S01]  /*3200*/  IMAD.MOV.U32 R0, RZ, RZ, R2 ;  /* 0x000000ffff007224 */ /* 0x000fe200078e0002 */
[----:B------:R-:W-:-:S04]  /*3210*/  @P3 SHF.R.U32.HI R0, RZ, c[0x0][0x2c0], R3 ;  /* 0x0000b000ff003a19 */ /* 0x000fc80000011603 */
[----:B------:R-:W-:-:S04]  /*3220*/  @!P1 IADD3 R3, P0, R0, R170, RZ ;  /* 0x000000aa00039210 */ /* 0x000fc80007f1e0ff */
[----:B------:R-:W-:Y:S02]  /*3230*/  @!P1 LEA.HI.X.SX32 R7, R0, R168, 0x1, P0 ;  /* 0x000000a800079211 */ /* 0x000fe400000f0eff */
[----:B------:R-:W-:-:S04]  /*3240*/  @!P1 LEA R6, P0, R3, c[0x0][0x2a0], 0x2 ;  /* 0x0000a80003069a11 */ /* 0x000fc800078010ff */
[----:B------:R-:W-:-:S05]  /*3250*/  @!P1 LEA.HI.X R7, R3, c[0x0][0x2a4], R7, 0x2, P0 ;  /* 0x0000a90003079a11 */ /* 0x000fca00000f1407 */
[----:B------:R-:W2:Y:S01]  /*3260*/  @!P1 LDG.E R230, [R6.64] ;  /* 0x0000000606e69981 */ /* 0x000ea2000c1e1900 */
[----:B------:R-:W-:-:S04]  /*3270*/  IMAD.MOV R0, RZ, RZ, -R0 ;  /* 0x000000ffff007224 */ /* 0x000fc800078e0a00 */
[----:B------:R-:W-:-:S04]  /*3280*/  IMAD R231, R0, c[0x0][0x2b8], R2 ;  /* 0x0000ae0000e77a24 */ /* 0x000fc800078e0202 */
[----:B------:R-:W-:Y:S01]  /*3290*/  IMAD.WIDE.U32 R2, R231, c[0x0][0x1e0], RZ ;  /* 0x00007800e7027a25 */ /* 0x000fe200078e00ff */
[----:B------:R-:W-:-:S05]  /*32a0*/  SHF.R.S32.HI R0, RZ, 0x1f, R231 ;  /* 0x0000001fff007819 */ /* 0x000fca00000114e7 */
[----:B------:R-:W-:-:S04]  /*32b0*/  IMAD R0, R0, c[0x0][0x1e0], RZ ;  /* 0x0000780000007a24 */ /* 0x000fc800078e02ff */
[----:B------:R-:W-:-:S05]  /*32c0*/  IMAD R0, R231, c[0x0][0x1e4], R0 ;  /* 0x00007900e7007a24 */ /* 0x000fca00078e0200 */
[----:B------:R-:W-:Y:S02]  /*32d0*/  IADD3 R3, R3, R0, RZ ;  /* 0x0000000003037210 */ /* 0x000fe40007ffe0ff */
[----:B--2---:R-:W-:-:S03]  /*32e0*/  SHF.R.S32.HI R0, RZ, 0x1f, R230 ;  /* 0x0000001fff007819 */ /* 0x004fc600000114e6 */
[----:B------:R-:W-:-:S04]  /*32f0*/  IMAD.WIDE.U32 R2, R230, c[0x0][0x1f0], R2 ;  /* 0x00007c00e6027a25 */ /* 0x000fc800078e0002 */
[----:B------:R-:W-:Y:S01]  /*3300*/  IMAD R6, R0, c[0x0][0x1f0], RZ ;  /* 0x00007c0000067a24 */ /* 0x000fe200078e02ff */
[----:B------:R-:W-:-:S03]  /*3310*/  IADD3 R0, P2, R166, R2, RZ ;  /* 0x00000002a6007210 */ /* 0x000fc60007f5e0ff */
[----:B------:R-:W-:Y:S01]  /*3320*/  IMAD R2, R230, c[0x0][0x1f4], R6 ;  /* 0x00007d00e6027a24 */ /* 0x000fe200078e0206 */
[----:B------:R-:W-:-:S04]  /*3330*/  LEA R6, P0, R0, c[0x0][0x1c8], 0x1 ;  /* 0x0000720000067a11 */ /* 0x000fc800078008ff */
[----:B------:R-:W-:-:S04]  /*3340*/  IADD3.X R2, R165, R3, R2, P2, !PT ;  /* 0x00000003a5027210 */ /* 0x000fc800017fe402 */
[----:B------:R-:W-:Y:S01]  /*3350*/  LEA.HI.X R0, R0, c[0x0][0x1cc], R2, 0x1, P0 ;  /* 0x0000730000007a11 */ /* 0x000fe200000f0c02 */
[----:B------:R-:W-:Y:S05]  /*3360*/  BRA.DIV ~URZ, `(.L_x_77) ;  /* 0x0000c9727f007947 */ /* 0x000fea000b800000 */
[----:B------:R1:W2:Y:S02]  /*3370*/  SHFL.IDX PT, R10, R0, RZ, 0x181f ;  /* 0x00181fff000a7589 */ /* 0x0002a400000e0000 */
.L_x_115:
[----:B------:R-:W-:Y:S05]  /*3380*/  BRA.DIV ~URZ, `(.L_x_78) ;  /* 0x0000c9c27f007947 */ /* 0x000fea000b800000 */
[----:B------:R-:W3:Y:S01]  /*3390*/  SHFL.IDX PT, R2, R6, RZ, 0x181f ;  /* 0x00181fff06027589 */ /* 0x000ee200000e0000 */
[----:B------:R-:W-:Y:S02]  /*33a0*/  ISETP.GE.AND P2, PT, R233, c[0x0][0x1d4], PT ;  /* 0x00007500e9007a0c */ /* 0x000fe40003f46270 */
[----:B------:R-:W-:Y:S01]  /*33b0*/  ISETP.GE.AND P0, PT, R234, c[0x0][0x1d4], PT ;  /* 0x00007500ea007a0c */ /* 0x000fe20003f06270 */
[----:B------:R-:W4:Y:S04]  /*33c0*/  SHFL.IDX PT, R7, R6, 0x1, 0x181f ;  /* 0x00381f0006077f89 */ /* 0x000f2800000e0000 */
[----:B------:R-:W5:Y:S04]  /*33d0*/  SHFL.IDX PT, R11, R0, 0x1, 0x181f ;  /* 0x00381f00000b7f89 */ /* 0x000f6800000e0000 */
[----:B------:R-:W1:Y:S04]  /*33e0*/  SHFL.IDX PT, R14, R6, 0x2, 0x181f ;  /* 0x00581f00060e7f89 */ /* 0x000e6800000e0000 */
[----:B------:R-:W2:Y:S04]  /*33f0*/  SHFL.IDX PT, R15, R0, 0x2, 0x181f ;  /* 0x00581f00000f7f89 */ /* 0x000ea800000e0000 */
[----:B-1----:R-:W1:Y:S01]  /*3400*/  SHFL.IDX PT, R0, R0, 0x3, 0x181f ;  /* 0x00781f0000007f89 */ /* 0x002e6200000e0000 */
[----:B---3--:R-:W-:-:S02]  /*3410*/  IADD3 R8, P6, R2, R163, RZ ;  /* 0x000000a302087210 */ /* 0x008fc40007fde0ff */
[----:B------:R-:W-:-:S03]  /*3420*/  IADD3 R2, P5, R2, R164, RZ ;  /* 0x000000a402027210 */ /* 0x000fc60007fbe0ff */
[C-C-:B--2---:R-:W-:Y:S01]  /*3430*/  IMAD.X R9, R10.reuse, 0x1, R4.reuse, P6 ;  /* 0x000000010a097824 */ /* 0x144fe200030e0604 */
[C---:B----4-:R-:W-:Y:S01]  /*3440*/  IADD3 R12, P6, R7.reuse, R163, RZ ;  /* 0x000000a3070c7210 */ /* 0x050fe20007fde0ff */
[--C-:B------:R-:W-:Y:S01]  /*3450*/  IMAD.X R3, R10, 0x1, R5.reuse, P5 ;  /* 0x000000010a037824 */ /* 0x100fe200028e0605 */
[-C--:B------:R-:W-:Y:S02]  /*3460*/  IADD3 R10, P5, R7, R164.reuse, RZ ;  /* 0x000000a4070a7210 */ /* 0x080fe40007fbe0ff */
[----:B------:R2:W-:Y:S01]  /*3470*/  LDGSTS.E.BYPASS.LTC128B.128 [R229+0x8100], [R8.64], !P2 ;  /* 0x0810000008e57fae */ /* 0x0005e2000d101d46 */
[C---:B-----5:R-:W-:Y:S01]  /*3480*/  IMAD.X R13, R11.reuse, 0x1, R4, P6 ;  /* 0x000000010b0d7824 */ /* 0x060fe200030e0604 */
[----:B------:R-:W-:Y:S01]  /*3490*/  SEL R7, RZ, 0x10, P0 ;  /* 0x00000010ff077807 */ /* 0x000fe20000000000 */
[----:B------:R-:W-:Y:S01]  /*34a0*/  IMAD.X R11, R11, 0x1, R5, P5 ;  /* 0x000000010b0b7824 */ /* 0x000fe200028e0605 */
[----:B------:R3:W-:Y:S04]  /*34b0*/  LDGSTS.E.BYPASS.LTC128B.128 [R229+0xc100], [R2.64], !P0 ;  /* 0x0c10000002e57fae */ /* 0x0007e8000c101d46 */
[----:B------:R4:W-:Y:S04]  /*34c0*/  LDGSTS.E.BYPASS.LTC128B.128 [R229+0x9100], [R12.64], !P2 ;  /* 0x091000000ce57fae */ /* 0x0009e8000d101d46 */
[----:B------:R4:W-:Y:S01]  /*34d0*/  LDGSTS.E.BYPASS.LTC128B.128 [R229+0xd100], [R10.64], !P0 ;  /* 0x0d1000000ae57fae */ /* 0x0009e2000c101d46 */
[----:B--2---:R-:W-:-:S02]  /*34e0*/  IADD3 R8, P5, R14, R164, RZ ;  /* 0x000000a40e087210 */ /* 0x004fc40007fbe0ff */
[----:B---3--:R-:W-:-:S03]  /*34f0*/  IADD3 R2, P6, R14, R163, RZ ;  /* 0x000000a30e027210 */ /* 0x008fc60007fde0ff */
[C---:B------:R-:W-:Y:S02]  /*3500*/  IMAD.X R9, R15.reuse, 0x1, R5, P5 ;  /* 0x000000010f097824 */ /* 0x040fe400028e0605 */
[----:B------:R-:W-:-:S05]  /*3510*/  IMAD.X R3, R15, 0x1, R4, P6 ;  /* 0x000000010f037824 */ /* 0x000fca00030e0604 */
[----:B------:R2:W-:Y:S04]  /*3520*/  LDGSTS.E.BYPASS.LTC128B.128 [R229+0xa100], [R2.64], !P2 ;  /* 0x0a10000002e57fae */ /* 0x0005e8000d101d46 */
[----:B------:R3:W-:Y:S04]  /*3530*/  LDGSTS.E.BYPASS.LTC128B.128 [R229+0xe100], [R8.64], !P0 ;  /* 0x0e10000008e57fae */ /* 0x0007e8000c101d46 */
[----:B--2---:R4:W2:Y:S01]  /*3540*/  SHFL.IDX PT, R2, R6, 0x3, 0x181f ;  /* 0x00781f0006027f89 */ /* 0x0048a200000e0000 */
[----:B---3--:R-:W-:-:S04]  /*3550*/  SEL R8, RZ, 0x10, P2 ;  /* 0x00000010ff087807 */ /* 0x008fc80001000000 */
.L_x_116:
[----:B-1----:R-:W-:Y:S02]  /*3560*/  IADD3 R3, -R8, 0x10, RZ ;  /* 0x0000001008037810 */ /* 0x002fe40007ffe1ff */
[----:B------:R-:W-:-:S02]  /*3570*/  IADD3 R9, -R7, 0x10, RZ ;  /* 0x0000001007097810 */ /* 0x000fc40007ffe1ff */
[----:B------:R-:W-:Y:S02]  /*3580*/  LOP3.LUT R3, R3, 0xf, RZ, 0xc0, !PT ;  /* 0x0000000f03037812 */ /* 0x000fe400078ec0ff */
[----:B------:R-:W-:Y:S02]  /*3590*/  ISETP.NE.U32.AND P6, PT, R8, RZ, PT ;  /* 0x000000ff0800720c */ /* 0x000fe40003fc5070 */
[----:B--2-4-:R-:W-:Y:S02]  /*35a0*/  IADD3 R6, P2, P0, R3, R2, R163 ;  /* 0x0000000203067210 */ /* 0x014fe4000785e0a3 */
[----:B------:R-:W-:Y:S02]  /*35b0*/  LOP3.LUT R3, R9, 0xf, RZ, 0xc0, !PT ;  /* 0x0000000f09037812 */ /* 0x000fe400078ec0ff */
[----:B------:R-:W-:Y:S02]  /*35c0*/  ISETP.NE.U32.AND P5, PT, R7, RZ, PT ;  /* 0x000000ff0700720c */ /* 0x000fe40003fa5070 */
[----:B------:R-:W-:-:S02]  /*35d0*/  IADD3.X R7, RZ, R0, R4, P2, P0 ;  /* 0x00000000ff077210 */ /* 0x000fc400017e0404 */
[----:B------:R-:W-:-:S03]  /*35e0*/  IADD3 R2, P2, P0, R3, R2, R164 ;  /* 0x0000000203027210 */ /* 0x000fc6000785e0a4 */
[----:B------:R-:W-:Y:S01]  /*35f0*/  @!PT LDS RZ, [RZ] ;  /* 0x00000000fffff984 */ /* 0x000fe20000000800 */
[----:B------:R-:W-:Y:S01]  /*3600*/  @!PT LDS RZ, [RZ] ;  /* 0x00000000fffff984 */ /* 0x000fe20000000800 */
[----:B------:R-:W-:Y:S01]  /*3610*/  @!PT LDS RZ, [RZ] ;  /* 0x00000000fffff984 */ /* 0x000fe20000000800 */
[----:B------:R1:W-:Y:S01]  /*3620*/  LDGSTS.E.BYPASS.LTC128B.128.ZFILL [R229+0xb100], [R6.64], P6 ;  /* 0x0b10000006e57fae */ /* 0x0003e2000b141d46 */
[----:B------:R-:W-:-:S05]  /*3630*/  IADD3.X R3, RZ, R0, R5, P2, P0 ;  /* 0x00000000ff037210 */ /* 0x000fca00017e0405 */
[----:B------:R1:W-:Y:S04]  /*3640*/  LDGSTS.E.BYPASS.LTC128B.128.ZFILL [R229+0xf100], [R2.64], P5 ;  /* 0x0f10000002e57fae */ /* 0x0003e8000a941d46 */
.L_x_76:
[----:B------:R-:W-:Y:S05]  /*3650*/  BSYNC B0 ;  /* 0x0000000000007941 */ /* 0x000fea0003800000 */
.L_x_75:
[----:B-1----:R-:W2:Y:S04]  /*3660*/  LDL R3, [R1+0x48] ;  /* 0x0000480001037983 */ /* 0x002ea80000100800 */
[----:B------:R-:W2:Y:S04]  /*3670*/  LDL R2, [R1+0xc8] ;  /* 0x0000c80001027983 */ /* 0x000ea80000100800 */
[----:B------:R-:W3:Y:S01]  /*3680*/  LDL R5, [R1+0x38] ;  /* 0x0000380001057983 */ /* 0x000ee20000100800 */
[----:B------:R-:W-:-:S03]  /*3690*/  MOV R0, 0xffffff80 ;  /* 0xffffff8000007802 */ /* 0x000fc60000000f00 */
[----:B------:R-:W0:Y:S02]  /*36a0*/  LDGDEPBAR ;  /* 0x00000000000079af */ /* 0x000e240000000000 */
[----:B------:R-:W-:Y:S01]  /*36b0*/  IMAD R0, R160, R0, 0x1 ;  /* 0x00000001a0007424 */ /* 0x000fe200078e0200 */
[----:B--2---:R-:W-:Y:S02]  /*36c0*/  IADD3 R4, R2, R3, RZ ;  /* 0x0000000302047210 */ /* 0x004fe40007ffe0ff */
[----:B------:R-:W-:Y:S02]  /*36d0*/  MOV R3, c[0x0][0x2ac] ;  /* 0x0000ab0000037a02 */ /* 0x000fe40000000f00 */
[----:B---3--:R-:W-:Y:S01]  /*36e0*/  IADD3 R6, -R5, R162, RZ ;  /* 0x000000a205067210 */ /* 0x008fe20007ffe1ff */
[----:B------:R-:W-:Y:S01]  /*36f0*/  @P4 IMAD.HI.U32 R2, R4, c[0x0][0x2c8], RZ ;  /* 0x0000b20004024a27 */ /* 0x000fe200078e00ff */
[----:B------:R1:W-:Y:S03]  /*3700*/  STL [R1+0x8], R4 ;  /* 0x0000080401007387 */ /* 0x0003e60000100800 */
[----:B------:R-:W-:-:S05]  /*3710*/  IMAD R0, R3, c[0x0][0x1d0], R0 ;  /* 0x0000740003007a24 */ /* 0x000fca00078e0200 */
[----:B------:R-:W-:Y:S02]  /*3720*/  IADD3 R5, R0, -c[0x0][0x168], -R5 ;  /* 0x80005a0000057a10 */ /* 0x000fe40007ffe805 */
[----:B-1----:R-:W-:Y:S01]  /*3730*/  @P4 SHF.R.U32.HI R4, RZ, c[0x0][0x2cc], R2 ;  /* 0x0000b300ff044a19 */ /* 0x002fe20000011602 */
[----:B------:R-:W-:Y:S05]  /*3740*/  BRA.DIV ~URZ, `(.L_x_79) ;  /* 0x0000cb327f007947 */ /* 0x000fea000b800000 */
[----:B------:R1:W2:Y:S02]  /*3750*/  SHFL.IDX PT, R0, R4, RZ, 0x1c1f ;  /* 0x001c1fff04007589 */ /* 0x0002a400000e0000 */
.L_x_117:
[----:B--2---:R-:W-:-:S05]  /*3760*/  IMAD.IADD R0, R5, 0x1, R0 ;  /* 0x0000000105007824 */ /* 0x004fca00078e0200 */
[----:B------:R-:W-:-:S04]  /*3770*/  IMNMX R0, R6, R0, PT ;  /* 0x0000000006007217 */ /* 0x000fc80003800200 */
[C---:B------:R-:W-:Y:S02]  /*3780*/  ISETP.GT.AND P6, PT, R0.reuse, RZ, PT ;  /* 0x000000ff0000720c */ /* 0x040fe40003fc4270 */
[C---:B------:R-:W-:Y:S02]  /*3790*/  ISETP.GT.AND P5, PT, R0.reuse, 0x1, PT ;  /* 0x000000010000780c */ /* 0x040fe40003fa4270 */
[C---:B------:R-:W-:Y:S02]  /*37a0*/  ISETP.GT.AND P2, PT, R0.reuse, 0x8, PT ;  /* 0x000000080000780c */ /* 0x040fe40003f44270 */
[----:B------:R-:W-:Y:S02]  /*37b0*/  ISETP.GT.AND P0, PT, R0, 0x9, PT ;  /* 0x000000090000780c */ /* 0x000fe40003f04270 */
[----:B------:R-:W-:Y:S02]  /*37c0*/  FSEL R7, R116, -INF , P6 ;  /* 0xff80000074077808 */ /* 0x000fe40003000000 */
[----:B------:R-:W-:-:S02]  /*37d0*/  FSEL R9, R117, -INF , P5 ;  /* 0xff80000075097808 */ /* 0x000fc40002800000 */
[----:B------:R-:W-:Y:S02]  /*37e0*/  FSEL R11, R108, -INF , P2 ;  /* 0xff8000006c0b7808 */ /* 0x000fe40001000000 */
[----:B------:R-:W-:Y:S02]  /*37f0*/  FSEL R13, R109, -INF , P0 ;  /* 0xff8000006d0d7808 */ /* 0x000fe40000000000 */
[C---:B------:R-:W-:Y:S02]  /*3800*/  ISETP.GT.AND P6, PT, R0.reuse, 0x10, PT ;  /* 0x000000100000780c */ /* 0x040fe40003fc4270 */
[C---:B------:R-:W-:Y:S02]  /*3810*/  ISETP.GT.AND P5, PT, R0.reuse, 0x11, PT ;  /* 0x000000110000780c */ /* 0x040fe40003fa4270 */
[C---:B------:R-:W-:Y:S02]  /*3820*/  ISETP.GT.AND P2, PT, R0.reuse, 0x18, PT ;  /* 0x000000180000780c */ /* 0x040fe40003f44270 */
[----:B------:R-:W-:-:S02]  /*3830*/  ISETP.GT.AND P0, PT, R0, 0x19, PT ;  /* 0x000000190000780c */ /* 0x000fc40003f04270 */
[----:B------:R-:W-:Y:S02]  /*3840*/  FSEL R16, R100, -INF , P6 ;  /* 0xff80000064107808 */ /* 0x000fe40003000000 */
[----:B------:R-:W-:Y:S02]  /*3850*/  FSEL R17, R101, -INF , P5 ;  /* 0xff80000065117808 */ /* 0x000fe40002800000 */
[----:B------:R-:W-:Y:S02]  /*3860*/  FSEL R18, R88, -INF , P2 ;  /* 0xff80000058127808 */ /* 0x000fe40001000000 */
[----:B------:R-:W-:Y:S02]  /*3870*/  FSEL R21, R89, -INF , P0 ;  /* 0xff80000059157808 */ /* 0x000fe40000000000 */
[C---:B------:R-:W-:Y:S02]  /*3880*/  ISETP.GT.AND P6, PT, R0.reuse, 0x20, PT ;  /* 0x000000200000780c */ /* 0x040fe40003fc4270 */
[----:B------:R-:W-:-:S02]  /*3890*/  ISETP.GT.AND P5, PT, R0, 0x21, PT ;  /* 0x000000210000780c */ /* 0x000fc40003fa4270 */
[C---:B------:R-:W-:Y:S02]  /*38a0*/  ISETP.GT.AND P2, PT, R0.reuse, 0x28, PT ;  /* 0x000000280000780c */ /* 0x040fe40003f44270 */
[----:B------:R-:W-:Y:S02]  /*38b0*/  ISETP.GT.AND P0, PT, R0, 0x29, PT ;  /* 0x000000290000780c */ /* 0x000fe40003f04270 */
[----:B------:R-:W-:Y:S02]  /*38c0*/  FSEL R121, R76, -INF , P6 ;  /* 0xff8000004c797808 */ /* 0x000fe40003000000 */
[----:B------:R-:W-:Y:S02]  /*38d0*/  FSEL R120, R77, -INF , P5 ;  /* 0xff8000004d787808 */ /* 0x000fe40002800000 */
[----:B------:R-:W-:Y:S02]  /*38e0*/  FSEL R117, R72, -INF , P2 ;  /* 0xff80000048757808 */ /* 0x000fe40001000000 */
[----:B------:R-:W-:-:S02]  /*38f0*/  FSEL R116, R73, -INF , P0 ;  /* 0xff80000049747808 */ /* 0x000fc40000000000 */
[C---:B------:R-:W-:Y:S02]  /*3900*/  ISETP.GT.AND P6, PT, R0.reuse, 0x30, PT ;  /* 0x000000300000780c */ /* 0x040fe40003fc4270 */
        /* <DEDUP_REMOVED lines=38> */
[----:B------:R-:W-:Y:S01]  /*3b70*/  FSEL R167, R45, -INF , P0 ;  /* 0xff8000002da77808 */ /* 0x000fe20000000000 */
[----:B------:R-:W-:Y:S05]  /*3b80*/  BRA.DIV ~URZ, `(.L_x_80) ;  /* 0x0000c7627f007947 */ /* 0x000fea000b800000 */
[----:B------:R-:W2:Y:S01]  /*3b90*/  SHFL.IDX PT, R0, R4, 0x1, 0x1c1f ;  /* 0x003c1f0004007f89 */ /* 0x000ea200000e0000 */
[----:B------:R-:W-:-:S04]  /*3ba0*/  FMNMX.FTZ R2, R7, R9, !PT ;  /* 0x0000000907027209 */ /* 0x000fc80007810000 */
[----:B------:R-:W-:-:S04]  /*3bb0*/  FMNMX.FTZ R2, R11, R2, !PT ;  /* 0x000000020b027209 */ /* 0x000fc80007810000 */
[----:B------:R-:W-:-:S04]  /*3bc0*/  FMNMX.FTZ R2, R13, R2, !PT ;  /* 0x000000020d027209 */ /* 0x000fc80007810000 */
[----:B------:R-:W-:-:S04]  /*3bd0*/  FMNMX.FTZ R2, R16, R2, !PT ;  /* 0x0000000210027209 */ /* 0x000fc80007810000 */
[----:B------:R-:W-:-:S04]  /*3be0*/  FMNMX.FTZ R2, R17, R2, !PT ;  /* 0x0000000211027209 */ /* 0x000fc80007810000 */
[----:B------:R-:W-:Y:S01]  /*3bf0*/  FMNMX.FTZ R2, R18, R2, !PT ;  /* 0x0000000212027209 */ /* 0x000fe20007810000 */
[----:B--2---:R-:W-:-:S03]  /*3c00*/  IMAD.IADD R0, R5, 0x1, R0 ;  /* 0x0000000105007824 */ /* 0x004fc600078e0200 */
[----:B------:R-:W-:Y:S02]  /*3c10*/  FMNMX.FTZ R2, R21, R2, !PT ;  /* 0x0000000215027209 */ /* 0x000fe40007810000 */
[----:B------:R-:W-:Y:S02]  /*3c20*/  IMNMX R0, R6, R0, PT ;  /* 0x0000000006007217 */ /* 0x000fe40003800200 */
[----:B------:R-:W-:Y:S02]  /*3c30*/  FMNMX.FTZ R2, R121, R2, !PT ;  /* 0x0000000279027209 */ /* 0x000fe40007810000 */
[C---:B------:R-:W-:Y:S02]  /*3c40*/  ISETP.GT.AND P5, PT, R0.reuse, RZ, PT ;  /* 0x000000ff0000720c */ /* 0x040fe40003fa4270 */
[C---:B------:R-:W-:Y:S02]  /*3c50*/  ISETP.GT.AND P2, PT, R0.reuse, 0x1, PT ;  /* 0x000000010000780c */ /* 0x040fe40003f44270 */
[----:B------:R-:W-:-:S02]  /*3c60*/  ISETP.GT.AND P0, PT, R0, 0x8, PT ;  /* 0x000000080000780c */ /* 0x000fc40003f04270 */
[----:B-1----:R-:W-:Y:S02]  /*3c70*/  FSEL R4, R118, -INF , P5 ;  /* 0xff80000076047808 */ /* 0x002fe40002800000 */
[----:B------:R-:W-:Y:S02]  /*3c80*/  FSEL R8, R119, -INF , P2 ;  /* 0xff80000077087808 */ /* 0x000fe40001000000 */
[----:B------:R-:W-:Y:S02]  /*3c90*/  ISETP.GT.AND P2, PT, R0, 0x9, PT ;  /* 0x000000090000780c */ /* 0x000fe40003f44270 */
[----:B------:R-:W-:Y:S02]  /*3ca0*/  FSEL R10, R110, -INF , P0 ;  /* 0xff8000006e0a7808 */ /* 0x000fe40000000000 */
[----:B------:R-:W-:Y:S02]  /*3cb0*/  FMNMX.FTZ R3, R4, R8, !PT ;  /* 0x0000000804037209 */ /* 0x000fe40007810000 */
[----:B------:R-:W-:-:S02]  /*3cc0*/  FSEL R15, R111, -INF , P2 ;  /* 0xff8000006f0f7808 */ /* 0x000fc40001000000 */
[----:B------:R-:W-:Y:S02]  /*3cd0*/  ISETP.GT.AND P2, PT, R0, 0x10, PT ;  /* 0x000000100000780c */ /* 0x000fe40003f44270 */
[----:B------:R-:W-:Y:S02]  /*3ce0*/  FMNMX.FTZ R3, R10, R3, !PT ;  /* 0x000000030a037209 */ /* 0x000fe40007810000 */
        /* <DEDUP_REMOVED lines=15> */
[----:B------:R-:W-:-:S02]  /*3de0*/  FMNMX.FTZ R2, R120, R2, !PT ;  /* 0x0000000278027209 */ /* 0x000fc40007810000 */
[----:B------:R-:W-:Y:S02]  /*3df0*/  FSEL R70, R79, -INF , P0 ;  /* 0xff8000004f467808 */ /* 0x000fe40000000000 */
[C---:B------:R-:W-:Y:S02]  /*3e00*/  ISETP.GT.AND P2, PT, R0.reuse, 0x28, PT ;  /* 0x000000280000780c */ /* 0x040fe40003f44270 */
[----:B------:R-:W-:Y:S02]  /*3e10*/  FMNMX.FTZ R3, R71, R3, !PT ;  /* 0x0000000347037209 */ /* 0x000fe40007810000 */
[----:B------:R-:W-:Y:S02]  /*3e20*/  FMNMX.FTZ R2, R117, R2, !PT ;  /* 0x0000000275027209 */ /* 0x000fe40007810000 */
[----:B------:R-:W-:Y:S02]  /*3e30*/  ISETP.GT.AND P0, PT, R0, 0x29, PT ;  /* 0x000000290000780c */ /* 0x000fe40003f04270 */
[----:B------:R-:W-:-:S02]  /*3e40*/  FSEL R57, R74, -INF , P2 ;  /* 0xff8000004a397808 */ /* 0x000fc40001000000 */
[----:B------:R-:W-:Y:S02]  /*3e50*/  FMNMX.FTZ R3, R70, R3, !PT ;  /* 0x0000000346037209 */ /* 0x000fe40007810000 */
[----:B------:R-:W-:Y:S02]  /*3e60*/  FMNMX.FTZ R2, R116, R2, !PT ;  /* 0x0000000274027209 */ /* 0x000fe40007810000 */
[----:B------:R-:W-:Y:S02]  /*3e70*/  FSEL R56, R75, -INF , P0 ;  /* 0xff8000004b387808 */ /* 0x000fe40000000000 */
[----:B------:R-:W-:Y:S02]  /*3e80*/  ISETP.GT.AND P2, PT, R0, 0x30, PT ;  /* 0x000000300000780c */ /* 0x000fe40003f44270 */
[----:B------:R-:W-:Y:S02]  /*3e90*/  FMNMX.FTZ R3, R57, R3, !PT ;  /* 0x0000000339037209 */ /* 0x000fe40007810000 */
[----:B------:R-:W-:-:S02]  /*3ea0*/  FMNMX.FTZ R2, R127, R2, !PT ;  /* 0x000000027f027209 */ /* 0x000fc40007810000 */
[----:B------:R-:W-:Y:S02]  /*3eb0*/  ISETP.GT.AND P0, PT, R0, 0x31, PT ;  /* 0x000000310000780c */ /* 0x000fe40003f04270 */
[----:B------:R-:W-:Y:S02]  /*3ec0*/  FSEL R123, R66, -INF , P2 ;  /* 0xff800000427b7808 */ /* 0x000fe40001000000 */
[----:B------:R-:W-:Y:S02]  /*3ed0*/  FMNMX.FTZ R3, R56, R3, !PT ;  /* 0x0000000338037209 */ /* 0x000fe40007810000 */
[----:B------:R-:W-:Y:S02]  /*3ee0*/  FMNMX.FTZ R2, R126, R2, !PT ;  /* 0x000000027e027209 */ /* 0x000fe40007810000 */
[----:B------:R-:W-:Y:S02]  /*3ef0*/  FSEL R122, R67, -INF , P0 ;  /* 0xff800000437a7808 */ /* 0x000fe40000000000 */
[----:B------:R-:W-:-:S02]  /*3f00*/  ISETP.GT.AND P2, PT, R0, 0x38, PT ;  /* 0x000000380000780c */ /* 0x000fc40003f44270 */
[----:B------:R-:W-:Y:S02]  /*3f10*/  FMNMX.FTZ R3, R123, R3, !PT ;  /* 0x000000037b037209 */ /* 0x000fe40007810000 */
        /* <DEDUP_REMOVED lines=70> */
[----:B------:R-:W-:-:S02]  /*4380*/  FMNMX.FTZ R2, R166, R3, !PT ;  /* 0x00000003a6027209 */ /* 0x000fc40007810000 */
[----:B------:R-:W1:Y:S02]  /*4390*/  SHFL.BFLY PT, R3, R0, 0x2, 0x1f ;  /* 0x0c401f0000037f89 */ /* 0x000e6400000e0000 */
[----:B------:R-:W-:-:S05]  /*43a0*/  FMNMX.FTZ R2, R171, R2, !PT ;  /* 0x00000002ab027209 */ /* 0x000fca0007810000 */
[----:B------:R-:W2:Y:S01]  /*43b0*/  SHFL.BFLY PT, R12, R2, 0x2, 0x1f ;  /* 0x0c401f00020c7f89 */ /* 0x000ea200000e0000 */
[----:B-1----:R-:W-:-:S05]  /*43c0*/  FMNMX.FTZ R0, R3, R0, !PT ;  /* 0x0000000003007209 */ /* 0x002fca0007810000 */
[----:B------:R-:W1:Y:S01]  /*43d0*/  SHFL.BFLY PT, R69, R0, 0x1, 0x1f ;  /* 0x0c201f0000457f89 */ /* 0x000e6200000e0000 */
[----:B--2---:R-:W-:-:S05]  /*43e0*/  FMNMX.FTZ R12, R2, R12, !PT ;  /* 0x0000000c020c7209 */ /* 0x004fca0007810000 */
[----:B------:R2:W3:Y:S01]  /*43f0*/  SHFL.BFLY PT, R3, R12, 0x1, 0x1f ;  /* 0x0c201f000c037f89 */ /* 0x0004e200000e0000 */
[----:B-1----:R-:W-:-:S05]  /*4400*/  FMNMX.FTZ R69, R0, R69, !PT ;  /* 0x0000004500457209 */ /* 0x002fca0007810000 */
.L_x_118:
[C---:B------:R-:W-:Y:S01]  /*4410*/  FMUL.FTZ R2, R69.reuse, c[0x0][0x2d0] ;  /* 0x0000b40045027a20 */ /* 0x040fe20000410000 */
[----:B------:R-:W-:Y:S01]  /*4420*/  FSETP.NEU.FTZ.AND P0, PT, R69, -INF , PT ;  /* 0xff8000004500780b */ /* 0x000fe20003f1d000 */
[----:B------:R-:W4:Y:S03]  /*4430*/  LDL R239, [R1+0x48] ;  /* 0x0000480001ef7983 */ /* 0x000f260000100800 */
[----:B------:R-:W-:Y:S01]  /*4440*/  FSEL R2, R2, RZ, P0 ;  /* 0x000000ff02027208 */ /* 0x000fe20000000000 */
[----:B------:R-:W5:Y:S01]  /*4450*/  LDL R236, [R1+0x4] ;  /* 0x0000040001ec7983 */ /* 0x000f620000100800 */
[----:B--23--:R-:W-:Y:S01]  /*4460*/  FMNMX.FTZ R12, R3, R12, !PT ;  /* 0x0000000c030c7209 */ /* 0x00cfe20007810000 */
[----:B------:R-:W-:Y:S02]  /*4470*/  WARPSYNC 0xffffffff ;  /* 0xffffffff00007948 */ /* 0x000fe40003800000 */
[--C-:B------:R-:W-:Y:S01]  /*4480*/  FFMA.FTZ R0, R7, c[0x0][0x2d0], -R2.reuse ;  /* 0x0000b40007007a23 */ /* 0x100fe20000010802 */
[----:B------:R-:W-:Y:S01]  /*4490*/  FSETP.NEU.FTZ.AND P0, PT, R12, -INF , PT ;  /* 0xff8000000c00780b */ /* 0x000fe20003f1d000 */
[--C-:B------:R-:W-:Y:S01]  /*44a0*/  FFMA.FTZ R3, R17, c[0x0][0x2d0], -R2.reuse ;  /* 0x0000b40011037a23 */ /* 0x100fe20000010802 */
[----:B------:R-:W-:Y:S01]  /*44b0*/  LDSM.16.MT88.4 R36, [R205] ;  /* 0x00000000cd24783b */ /* 0x000fe20000004200 */
[----:B------:R1:W-:Y:S03]  /*44c0*/  MUFU.EX2 R60, R0 ;  /* 0x00000000003c7308 */ /* 0x0003e60000000800 */
[----:B------:R-:W-:Y:S04]  /*44d0*/  LDSM.16.MT88.4 R28, [R203+0x800] ;  /* 0x00080000cb1c783b */ /* 0x000fe80000004200 */
[----:B------:R-:W-:Y:S01]  /*44e0*/  LDSM.16.MT88.4 R40, [R204] ;  /* 0x00000000cc28783b */ /* 0x000fe20000004200 */
[----:B------:R2:W-:Y:S03]  /*44f0*/  MUFU.EX2 R68, R3 ;  /* 0x0000000300447308 */ /* 0x0005e60000000800 */
[----:B------:R-:W-:Y:S04]  /*4500*/  LDSM.16.MT88.4 R52, [R205+0x800] ;  /* 0x00080000cd34783b */ /* 0x000fe80000004200 */
[----:B------:R-:W-:Y:S01]  /*4510*/  LDSM.16.MT88.4 R48, [R216] ;  /* 0x00000000d830783b */ /* 0x000fe20000004200 */
[----:B-1----:R-:W-:-:S03]  /*4520*/  FFMA.FTZ R0, R9, c[0x0][0x2d0], -R2 ;  /* 0x0000b40009007a23 */ /* 0x002fc60000010802 */
[----:B------:R-:W-:Y:S01]  /*4530*/  LDSM.16.MT88.4 R44, [R206+0x800] ;  /* 0x00080000ce2c783b */ /* 0x000fe20000004200 */
[----:B------:R1:W3:Y:S01]  /*4540*/  MUFU.EX2 R59, R0 ;  /* 0x00000000003b7308 */ /* 0x0002e20000000800 */
[----:B--2---:R-:W-:-:S07]  /*4550*/  FFMA.FTZ R3, R18, c[0x0][0x2d0], -R2 ;  /* 0x0000b40012037a23 */ /* 0x004fce0000010802 */
[----:B------:R-:W-:Y:S01]  /*4560*/  MUFU.EX2 R73, R3 ;  /* 0x0000000300497308 */ /* 0x000fe20000000800 */
[----:B-1----:R-:W-:-:S07]  /*4570*/  FFMA.FTZ R0, R11, c[0x0][0x2d0], -R2 ;  /* 0x0000b4000b007a23 */ /* 0x002fce0000010802 */
[----:B------:R1:W-:Y:S02]  /*4580*/  MUFU.EX2 R65, R0 ;  /* 0x0000000000417308 */ /* 0x0003e40000000800 */
[----:B-1----:R-:W-:-:S06]  /*4590*/  FFMA.FTZ R0, R13, c[0x0][0x2d0], -R2 ;  /* 0x0000b4000d007a23 */ /* 0x002fcc0000010802 */
[----:B------:R1:W2:Y:S02]  /*45a0*/  MUFU.EX2 R66, R0 ;  /* 0x0000000000427308 */ /* 0x0002a40000000800 */
[----:B-1----:R-:W-:-:S06]  /*45b0*/  FFMA.FTZ R0, R16, c[0x0][0x2d0], -R2 ;  /* 0x0000b40010007a23 */ /* 0x002fcc0000010802 */
[----:B------:R1:W-:Y:S02]  /*45c0*/  MUFU.EX2 R72, R0 ;  /* 0x0000000000487308 */ /* 0x0003e40000000800 */
[----:B-1----:R-:W-:-:S05]  /*45d0*/  FMUL.FTZ R0, R12, c[0x0][0x2d0] ;  /* 0x0000b4000c007a20 */ /* 0x002fca0000410000 */
[----:B------:R-:W-:-:S05]  /*45e0*/  FSEL R0, R0, RZ, P0 ;  /* 0x000000ff00007208 */ /* 0x000fca0000000000 */
[--C-:B------:R-:W-:Y:S02]  /*45f0*/  FFMA.FTZ R3, R4, c[0x0][0x2d0], -R0.reuse ;  /* 0x0000b40004037a23 */ /* 0x100fe40000010800 */
[----:B------:R-:W1:Y:S02]  /*4600*/  LDSM.16.MT88.4 R4, [R203] ;  /* 0x00000000cb04783b */ /* 0x000e640000004200 */
[----:B------:R2:W-:Y:S02]  /*4610*/  MUFU.EX2 R58, R3 ;  /* 0x00000003003a7308 */ /* 0x0005e40000000800 */
[----:B--2---:R-:W-:Y:S01]  /*4620*/  FFMA.FTZ R3, R8, c[0x0][0x2d0], -R0 ;  /* 0x0000b40008037a23 */ /* 0x004fe20000010800 */
[----:B---3--:R-:W-:-:S05]  /*4630*/  F2FP.PACK_AB R8, R59, R60 ;  /* 0x0000003c3b08723e */ /* 0x008fca00000000ff */
[----:B------:R2:W3:Y:S02]  /*4640*/  MUFU.EX2 R13, R3 ;  /* 0x00000003000d7308 */ /* 0x0004e40000000800 */
[----:B--2---:R-:W-:Y:S01]  /*4650*/  FFMA.FTZ R3, R10, c[0x0][0x2d0], -R0 ;  /* 0x0000b4000a037a23 */ /* 0x004fe20000010800 */
[----:B------:R-:W-:Y:S02]  /*4660*/  F2FP.PACK_AB R10, R66, R65 ;  /* 0x00000041420a723e */ /* 0x000fe400000000ff */
[----:B---3--:R-:W-:-:S03]  /*4670*/  F2FP.PACK_AB R9, R13, R58 ;  /* 0x0000003a0d09723e */ /* 0x008fc600000000ff */
[----:B------:R2:W3:Y:S01]  /*4680*/  MUFU.EX2 R64, R3 ;  /* 0x0000000300407308 */ /* 0x0004e20000000800 */
[----:B------:R-:W-:Y:S02]  /*4690*/  FADD.FTZ R13, R58, R13 ;  /* 0x0000000d3a0d7221 */ /* 0x000fe40000010000 */
[----:B--2---:R-:W-:Y:S02]  /*46a0*/  FFMA.FTZ R3, R15, c[0x0][0x2d0], -R0 ;  /* 0x0000b4000f037a23 */ /* 0x004fe40000010800 */
[----:B---3--:R-:W-:-:S03]  /*46b0*/  FADD.FTZ R13, R64, R13 ;  /* 0x0000000d400d7221 */ /* 0x008fc60000010000 */
[----:B------:R2:W3:Y:S02]  /*46c0*/  MUFU.EX2 R15, R3 ;  /* 0x00000003000f7308 */ /* 0x0004e40000000800 */
[----:B--2---:R-:W-:Y:S01]  /*46d0*/  FFMA.FTZ R3, R21, c[0x0][0x2d0], -R2 ;  /* 0x0000b40015037a23 */ /* 0x004fe20000010802 */
[C---:B---3--:R-:W-:Y:S01]  /*46e0*/  F2FP.PACK_AB R11, R15.reuse, R64 ;  /* 0x000000400f0b723e */ /* 0x048fe200000000ff */
[----:B------:R-:W-:-:S04]  /*46f0*/  FADD.FTZ R13, R15, R13 ;  /* 0x0000000d0f0d7221 */ /* 0x000fc80000010000 */
[----:B------:R2:W-:Y:S02]  /*4700*/  MUFU.EX2 R232, R3 ;  /* 0x0000000300e87308 */ /* 0x0005e40000000800 */
[----:B-1----:R-:W-:Y:S07]  /*4710*/  HMMA.16816.F32 R24, R8, R4, RZ ;  /* 0x000000040818723c */ /* 0x002fee00000018ff */
[----:B------:R-:W-:Y:S01]  /*4720*/  F2FP.PACK_AB R4, R68, R72 ;  /* 0x000000484404723e */ /* 0x000fe200000000ff */
[----:B--2---:R-:W-:-:S04]  /*4730*/  FFMA.FTZ R3, R14, c[0x0][0x2d0], -R0 ;  /* 0x0000b4000e037a23 */ /* 0x004fc80000010800 */
[----:B------:R1:W2:Y:S02]  /*4740*/  MUFU.EX2 R14, R3 ;  /* 0x00000003000e7308 */ /* 0x0002a40000000800 */
[----:B-1----:R-:W-:Y:S02]  /*4750*/  FFMA.FTZ R3, R19, c[0x0][0x2d0], -R0 ;  /* 0x0000b40013037a23 */ /* 0x002fe40000010800 */
[----:B------:R-:W-:Y:S01]  /*4760*/  HMMA.16816.F32 R16, R8, R36, RZ ;  /* 0x000000240810723c */ /* 0x000fe200000018ff */
[----:B--2---:R-:W-:-:S03]  /*4770*/  FADD.FTZ R13, R14, R13 ;  /* 0x0000000d0e0d7221 */ /* 0x004fc60000010000 */
[----:B------:R1:W2:Y:S02]  /*4780*/  MUFU.EX2 R67, R3 ;  /* 0x0000000300437308 */ /* 0x0002a40000000800 */
[----:B-1----:R-:W-:Y:S01]  /*4790*/  FFMA.FTZ R3, R20, c[0x0][0x2d0], -R0 ;  /* 0x0000b40014037a23 */ /* 0x002fe20000010800 */
[C---:B--2---:R-:W-:Y:S01]  /*47a0*/  F2FP.PACK_AB R5, R67.reuse, R14 ;  /* 0x0000000e4305723e */ /* 0x044fe200000000ff */
[----:B------:R-:W-:Y:S01]  /*47b0*/  HMMA.16816.F32 R20, R8, R6, RZ ;  /* 0x000000060814723c */ /* 0x000fe200000018ff */
[----:B------:R-:W-:-:S03]  /*47c0*/  FADD.FTZ R13, R67, R13 ;  /* 0x0000000d430d7221 */ /* 0x000fc60000010000 */
[----:B------:R1:W-:Y:S03]  /*47d0*/  MUFU.EX2 R228, R3 ;  /* 0x0000000300e47308 */ /* 0x0003e60000000800 */
[----:B------:R-:W-:Y:S01]  /*47e0*/  F2FP.PACK_AB R6, R232, R73 ;  /* 0x00000049e806723e */ /* 0x000fe200000000ff */
[----:B-1----:R-:W-:Y:S02]  /*47f0*/  FFMA.FTZ R3, R32, c[0x0][0x2d0], -R0 ;  /* 0x0000b40020037a23 */ /* 0x002fe40000010800 */
[----:B------:R-:W1:Y:S02]  /*4800*/  LDSM.16.MT88.4 R32, [R204+0x800] ;  /* 0x00080000cc20783b */ /* 0x000e640000004200 */
[----:B------:R-:W2:Y:S02]  /*4810*/  MUFU.EX2 R175, R3 ;  /* 0x0000000300af7308 */ /* 0x000ea40000000800 */
[----:B--2---:R-:W-:Y:S01]  /*4820*/  F2FP.PACK_AB R7, R175, R228 ;  /* 0x000000e4af07723e */ /* 0x004fe200000000ff */
[----:B------:R-:W-:-:S04]  /*4830*/  FADD.FTZ R3, R60, R59 ;  /* 0x0000003b3c037221 */ /* 0x000fc80000010000 */
[----:B------:R-:W-:Y:S02]  /*4840*/  FADD.FTZ R3, R65, R3 ;  /* 0x0000000341037221 */ /* 0x000fe40000010000 */
[----:B------:R-:W-:Y:S02]  /*4850*/  HMMA.16816.F32 R112, R4, R28, R24 ;  /* 0x0000001c0470723c */ /* 0x000fe40000001818 */
[----:B------:R-:W-:-:S04]  /*4860*/  FADD.FTZ R3, R66, R3 ;  /* 0x0000000342037221 */ /* 0x000fc80000010000 */
[----:B------:R-:W-:Y:S02]  /*4870*/  FADD.FTZ R3, R72, R3 ;  /* 0x0000000348037221 */ /* 0x000fe40000010000 */
[----:B------:R-:W-:Y:S02]  /*4880*/  HMMA.16816.F32 R104, R4, R30, R20 ;  /* 0x0000001e0468723c */ /* 0x000fe40000001814 */
[----:B------:R-:W-:-:S04]  /*4890*/  FADD.FTZ R3, R68, R3 ;  /* 0x0000000344037221 */ /* 0x000fc80000010000 */
[----:B------:R-:W-:Y:S02]  /*48a0*/  FADD.FTZ R14, R73, R3 ;  /* 0x00000003490e7221 */ /* 0x000fe40000010000 */
[----:B------:R-:W-:Y:S01]  /*48b0*/  HMMA.16816.F32 R28, R8, R38, RZ ;  /* 0x00000026081c723c */ /* 0x000fe200000018ff */
[----:B------:R-:W2:Y:S01]  /*48c0*/  LDSM.16.MT88.4 R36, [R203+0x4000] ;  /* 0x00400000cb24783b */ /* 0x000ea20000004200 */
[----:B------:R-:W-:-:S04]  /*48d0*/  FFMA.FTZ R3, R121, c[0x0][0x2d0], -R2 ;  /* 0x0000b40079037a23 */ /* 0x000fc80000010802 */
[----:B------:R3:W-:Y:S02]  /*48e0*/  MUFU.EX2 R15, R3 ;  /* 0x00000003000f7308 */ /* 0x0007e40000000800 */
[----:B------:R-:W-:Y:S08]  /*48f0*/  HMMA.16816.F32 R24, R8, R40, RZ ;  /* 0x000000280818723c */ /* 0x000ff000000018ff */
[----:B------:R-:W-:Y:S01]  /*4900*/  HMMA.16816.F32 R108, R4, R52, R16 ;  /* 0x00000034046c723c */ /* 0x000fe20000001810 */
[----:B---3--:R-:W-:-:S07]  /*4910*/  FFMA.FTZ R3, R120, c[0x0][0x2d0], -R2 ;  /* 0x0000b40078037a23 */ /* 0x008fce0000010802 */
[----:B------:R-:W-:Y:S01]  /*4920*/  HMMA.16816.F32 R16, R8, R48, RZ ;  /* 0x000000300810723c */ /* 0x000fe200000018ff */
[----:B------:R3:W2:Y:S07]  /*4930*/  MUFU.EX2 R120, R3 ;  /* 0x0000000300787308 */ /* 0x0006ae0000000800 */
[----:B-1----:R-:W-:Y:S01]  /*4940*/  HMMA.16816.F32 R100, R4, R32, R24 ;  /* 0x000000200464723c */ /* 0x002fe20000001818 */
[----:B------:R-:W1:Y:S07]  /*4950*/  LDSM.16.MT88.4 R24, [R203+0x4800] ;  /* 0x00480000cb18783b */ /* 0x000e6e0000004200 */
[----:B------:R-:W-:Y:S01]  /*4960*/  HMMA.16816.F32 R20, R8, R42, RZ ;  /* 0x0000002a0814723c */ /* 0x000fe200000018ff */
[----:B---3--:R-:W-:-:S04]  /*4970*/  FFMA.FTZ R3, R117, c[0x0][0x2d0], -R2 ;  /* 0x0000b40075037a23 */ /* 0x008fc80000010802 */
[----:B------:R3:W-:Y:S03]  /*4980*/  MUFU.EX2 R117, R3 ;  /* 0x0000000300757308 */ /* 0x0007e60000000800 */
[----:B------:R-:W-:Y:S08]  /*4990*/  HMMA.16816.F32 R96, R4, R44, R16 ;  /* 0x0000002c0460723c */ /* 0x000ff00000001810 */
[----:B--2---:R-:W-:Y:S01]  /*49a0*/  HMMA.16816.F32 R16, R8, R36, RZ ;  /* 0x000000240810723c */ /* 0x004fe200000018ff */
[----:B---3--:R-:W-:-:S07]  /*49b0*/  FFMA.FTZ R3, R116, c[0x0][0x2d0], -R2 ;  /* 0x0000b40074037a23 */ /* 0x008fce0000010802 */
[C---:B------:R-:W-:Y:S01]  /*49c0*/  HMMA.16816.F32 R84, R4.reuse, R34, R20 ;  /* 0x000000220454723c */ /* 0x040fe20000001814 */
[----:B------:R2:W3:Y:S07]  /*49d0*/  MUFU.EX2 R116, R3 ;  /* 0x0000000300747308 */ /* 0x0004ee0000000800 */
[----:B------:R-:W-:Y:S01]  /*49e0*/  HMMA.16816.F32 R92, R4, R54, R28 ;  /* 0x00000036045c723c */ /* 0x000fe2000000181c */
[----:B------:R-:W3:Y:S07]  /*49f0*/  LDSM.16.MT88.4 R28, [R205+0x4000] ;  /* 0x00400000cd1c783b */ /* 0x000eee0000004200 */
[----:B------:R-:W-:Y:S01]  /*4a00*/  HMMA.16816.F32 R20, R8, R50, RZ ;  /* 0x000000320814723c */ /* 0x000fe200000018ff */
[----:B--2---:R-:W-:-:S04]  /*4a10*/  FFMA.FTZ R3, R71, c[0x0][0x2d0], -R0 ;  /* 0x0000b40047037a23 */ /* 0x004fc80000010800 */
[----:B------:R2:W-:Y:S03]  /*4a20*/  MUFU.EX2 R71, R3 ;  /* 0x0000000300477308 */ /* 0x0005e60000000800 */
[----:B-1----:R-:W-:Y:S08]  /*4a30*/  HMMA.16816.F32 R80, R4, R24, R16 ;  /* 0x000000180450723c */ /* 0x002ff00000001810 */
[----:B------:R-:W-:Y:S01]  /*4a40*/  HMMA.16816.F32 R16, R8, R38, RZ ;  /* 0x000000260810723c */ /* 0x000fe200000018ff */
[----:B--2---:R-:W-:-:S07]  /*4a50*/  FFMA.FTZ R3, R70, c[0x0][0x2d0], -R0 ;  /* 0x0000b40046037a23 */ /* 0x004fce0000010800 */
[C---:B------:R-:W-:Y:S01]  /*4a60*/  HMMA.16816.F32 R52, R4.reuse, R46, R20 ;  /* 0x0000002e0434723c */ /* 0x040fe20000001814 */
[----:B------:R-:W1:Y:S01]  /*4a70*/  LDSM.16.MT88.4 R20, [R205+0x4800] ;  /* 0x00480000cd14783b */ /* 0x000e620000004200 */
[----:B------:R2:W1:Y:S11]  /*4a80*/  MUFU.EX2 R68, R3 ;  /* 0x0000000300447308 */ /* 0x0004760000000800 */
[----:B------:R-:W-:Y:S03]  /*4a90*/  @!UPT UIADD3 URZ, URZ, URZ, URZ ;  /* 0x0000003f3f3ff290 */ /* 0x000fe6000fffe03f */
[----:B------:R-:W-:Y:S01]  /*4aa0*/  HMMA.16816.F32 R60, R4, R26, R16 ;  /* 0x0000001a043c723c */ /* 0x000fe20000001810 */
[----:B------:R-:W4:Y:S01]  /*4ab0*/  LDSM.16.MT88.4 R24, [R204+0x4000] ;  /* 0x00400000cc18783b */ /* 0x000f220000004200 */
[----:B--2---:R-:W-:-:S04]  /*4ac0*/  FFMA.FTZ R3, R57, c[0x0][0x2d0], -R0 ;  /* 0x0000b40039037a23 */ /* 0x004fc80000010800 */
[----:B------:R2:W-:Y:S02]  /*4ad0*/  MUFU.EX2 R172, R3 ;  /* 0x0000000300ac7308 */ /* 0x0005e40000000800 */
[----:B---3--:R-:W-:Y:S01]  /*4ae0*/  HMMA.16816.F32 R16, R8, R28, RZ ;  /* 0x0000001c0810723c */ /* 0x008fe200000018ff */
[----:B--2---:R-:W-:-:S05]  /*4af0*/  FFMA.FTZ R3, R56, c[0x0][0x2d0], -R0 ;  /* 0x0000b40038037a23 */ /* 0x004fca0000010800 */
[----:B------:R2:W3:Y:S11]  /*4b00*/  MUFU.EX2 R173, R3 ;  /* 0x0000000300ad7308 */ /* 0x0004f60000000800 */
[----:B------:R-:W-:Y:S07]  /*4b10*/  @!UPT UIADD3 URZ, URZ, URZ, URZ ;  /* 0x0000003f3f3ff290 */ /* 0x000fee000fffe03f */
[----:B-1----:R-:W-:Y:S08]  /*4b20*/  HMMA.16816.F32 R88, R4, R20, R16 ;  /* 0x000000140458723c */ /* 0x002ff00000001810 */
[----:B------:R-:W-:Y:S01]  /*4b30*/  HMMA.16816.F32 R16, R8, R30, RZ ;  /* 0x0000001e0810723c */ /* 0x000fe200000018ff */
[----:B--2---:R-:W-:Y:S11]  /*4b40*/  FFMA.FTZ R3, R127, c[0x0][0x2d0], -R2 ;  /* 0x0000b4007f037a23 */ /* 0x004ff60000010802 */
[----:B------:R-:W-:Y:S11]  /*4b50*/  @!UPT UIADD3 URZ, URZ, URZ, URZ ;  /* 0x0000003f3f3ff290 */ /* 0x000ff6000fffe03f */
[----:B------:R-:W-:Y:S01]  /*4b60*/  @!UPT UIADD3 URZ, URZ, URZ, URZ ;  /* 0x0000003f3f3ff290 */ /* 0x000fe2000fffe03f */
[----:B------:R-:W-:Y:S01]  /*4b70*/  HMMA.16816.F32 R76, R4, R22, R16 ;  /* 0x00000016044c723c */ /* 0x000fe20000001810 */
[----:B------:R-:W1:Y:S07]  /*4b80*/  LDSM.16.MT88.4 R20, [R204+0x4800] ;  /* 0x00480000cc14783b */ /* 0x000e6e0000004200 */
[----:B----4-:R-:W-:Y:S11]  /*4b90*/  HMMA.16816.F32 R16, R8, R24, RZ ;  /* 0x000000180810723c */ /* 0x010ff600000018ff */
[----:B------:R-:W-:Y:S11]  /*4ba0*/  @!UPT UIADD3 URZ, URZ, URZ, URZ ;  /* 0x0000003f3f3ff290 */ /* 0x000ff6000fffe03f */
[----:B------:R-:W-:Y:S02]  /*4bb0*/  @!UPT UIADD3 URZ, URZ, URZ, URZ ;  /* 0x0000003f3f3ff290 */ /* 0x000fe4000fffe03f */
[----:B-1----:R-:W-:Y:S08]  /*4bc0*/  HMMA.16816.F32 R72, R4, R20, R16 ;  /* 0x000000140448723c */ /* 0x002ff00000001810 */
[----:B------:R-:W-:Y:S11]  /*4bd0*/  HMMA.16816.F32 R16, R8, R26, RZ ;  /* 0x0000001a0810723c */ /* 0x000ff600000018ff */
[----:B------:R-:W-:Y:S11]  /*4be0*/  @!UPT UIADD3 URZ, URZ, URZ, URZ ;  /* 0x0000003f3f3ff290 */ /* 0x000ff6000fffe03f */
[----:B------:R-:W-:Y:S02]  /*4bf0*/  @!UPT UIADD3 URZ, URZ, URZ, URZ ;  /* 0x0000003f3f3ff290 */ /* 0x000fe4000fffe03f */
[----:B------:R-:W-:Y:S01]  /*4c00*/  HMMA.16816.F32 R64, R4, R22, R16 ;  /* 0x000000160440723c */ /* 0x000fe20000001810 */
[----:B------:R-:W1:Y:S07]  /*4c10*/  LDSM.16.MT88.4 R16, [R206+0x4000] ;  /* 0x00400000ce10783b */ /* 0x000e6e0000004200 */
[C---:B-1----:R-:W-:Y:S08]  /*4c20*/  HMMA.16816.F32 R20, R8.reuse, R16, RZ ;  /* 0x000000100814723c */ /* 0x042ff000000018ff */
[----:B------:R-:W-:Y:S01]  /*4c30*/  HMMA.16816.F32 R8, R8, R18, RZ ;  /* 0x000000120808723c */ /* 0x000fe200000018ff */
[----:B------:R-:W1:Y:S11]  /*4c40*/  LDSM.16.MT88.4 R16, [R206+0x4800] ;  /* 0x00480000ce10783b */ /* 0x000e760000004200 */
[----:B------:R-:W-:Y:S04]  /*4c50*/  @!UPT UIADD3 URZ, URZ, URZ, URZ ;  /* 0x0000003f3f3ff290 */ /* 0x000fe8000fffe03f */
[C---:B-1----:R-:W-:Y:S08]  /*4c60*/  HMMA.16816.F32 R48, R4.reuse, R16, R20 ;  /* 0x000000100430723c */ /* 0x042ff00000001814 */
[----:B------:R-:W-:Y:S01]  /*4c70*/  HMMA.16816.F32 R16, R4, R18, R8 ;  /* 0x000000120410723c */ /* 0x000fe20000001808 */
[----:B------:R-:W1:Y:S06]  /*4c80*/  LDSM.16.MT88.4 R8, [R203+0x1000] ;  /* 0x00100000cb08783b */ /* 0x000e6c0000004200 */
[----:B------:R-:W-:-:S02]  /*4c90*/  F2FP.PACK_AB R4, R120, R15 ;  /* 0x0000000f7804723e */ /* 0x000fc400000000ff */
[----:B------:R-:W-:Y:S02]  /*4ca0*/  F2FP.PACK_AB R6, R116, R117 ;  /* 0x000000757406723e */ /* 0x000fe400000000ff */
[----:B------:R-:W-:Y:S02]  /*4cb0*/  F2FP.PACK_AB R5, R68, R71 ;  /* 0x000000474405723e */ /* 0x000fe400000000ff */
[----:B---3--:R-:W-:-:S07]  /*4cc0*/  F2FP.PACK_AB R7, R173, R172 ;  /* 0x000000acad07723e */ /* 0x008fce00000000ff */
[C---:B-1----:R-:W-:Y:S08]  /*4cd0*/  HMMA.16816.F32 R40, R4.reuse, R8, R112 ;  /* 0x000000080428723c */ /* 0x042ff00000001870 */
[----:B------:R-:W-:Y:S01]  /*4ce0*/  HMMA.16816.F32 R28, R4, R10, R104 ;  /* 0x0000000a041c723c */ /* 0x000fe20000001868 */
[----:B------:R-:W1:Y:S01]  /*4cf0*/  LDSM.16.MT88.4 R8, [R205+0x1000] ;  /* 0x00100000cd08783b */ /* 0x000e620000004200 */
[----:B------:R2:W-:Y:S02]  /*4d00*/  MUFU.EX2 R107, R3 ;  /* 0x00000003006b7308 */ /* 0x0005e40000000800 */
[----:B--2---:R-:W-:-:S06]  /*4d10*/  FFMA.FTZ R3, R126, c[0x0][0x2d0], -R2 ;  /* 0x0000b4007e037a23 */ /* 0x004fcc0000010802 */
[----:B------:R2:W3:Y:S02]  /*4d20*/  MUFU.EX2 R106, R3 ;  /* 0x00000003006a7308 */ /* 0x0004e40000000800 */
[--C-:B--2---:R-:W-:Y:S01]  /*4d30*/  FFMA.FTZ R3, R125, c[0x0][0x2d0], -R2.reuse ;  /* 0x0000b4007d037a23 */ /* 0x104fe20000010802 */
[C---:B-1----:R-:W-:Y:S05]  /*4d40*/  HMMA.16816.F32 R36, R4.reuse, R8, R108 ;  /* 0x000000080424723c */ /* 0x042fea000000186c */
[----:B------:R1:W-:Y:S03]  /*4d50*/  MUFU.EX2 R105, R3 ;  /* 0x0000000300697308 */ /* 0x0003e60000000800 */
[----:B------:R-:W-:Y:S01]  /*4d60*/  HMMA.16816.F32 R24, R4, R10, R92 ;  /* 0x0000000a0418723c */ /* 0x000fe2000000185c */
[----:B------:R-:W2:Y:S01]  /*4d70*/  LDSM.16.MT88.4 R8, [R204+0x1000] ;  /* 0x00100000cc08783b */ /* 0x000ea20000004200 */
[----:B-1----:R-:W-:-:S04]  /*4d80*/  FFMA.FTZ R3, R124, c[0x0][0x2d0], -R2 ;  /* 0x0000b4007c037a23 */ /* 0x002fc80000010802 */
[----:B------:R1:W4:Y:S02]  /*4d90*/  MUFU.EX2 R174, R3 ;  /* 0x0000000300ae7308 */ /* 0x0003240000000800 */
[----:B-1----:R-:W-:-:S06]  /*4da0*/  FFMA.FTZ R3, R123, c[0x0][0x2d0], -R0 ;  /* 0x0000b4007b037a23 */ /* 0x002fcc0000010800 */
[----:B------:R1:W-:Y:S01]  /*4db0*/  MUFU.EX2 R104, R3 ;  /* 0x0000000300687308 */ /* 0x0003e20000000800 */
[C---:B--2---:R-:W-:Y:S08]  /*4dc0*/  HMMA.16816.F32 R32, R4.reuse, R8, R100 ;  /* 0x000000080420723c */ /* 0x044ff00000001864 */
[----:B------:R-:W-:Y:S01]  /*4dd0*/  HMMA.16816.F32 R20, R4, R10, R84 ;  /* 0x0000000a0414723c */ /* 0x000fe20000001854 */
[----:B------:R-:W2:Y:S01]  /*4de0*/  LDSM.16.MT88.4 R8, [R206+0x1000] ;  /* 0x00100000ce08783b */ /* 0x000ea20000004200 */
[----:B-1----:R-:W-:-:S04]  /*4df0*/  FFMA.FTZ R3, R122, c[0x0][0x2d0], -R0 ;  /* 0x0000b4007a037a23 */ /* 0x002fc80000010800 */
[----:B------:R1:W1:Y:S02]  /*4e00*/  MUFU.EX2 R70, R3 ;  /* 0x0000000300467308 */ /* 0x0002640000000800 */
[----:B-1----:R-:W-:-:S06]  /*4e10*/  FFMA.FTZ R3, R119, c[0x0][0x2d0], -R0 ;  /* 0x0000b40077037a23 */ /* 0x002fcc0000010800 */
[----:B------:R1:W-:Y:S01]  /*4e20*/  MUFU.EX2 R121, R3 ;  /* 0x0000000300797308 */ /* 0x0003e20000000800 */
[----:B--2---:R-:W-:Y:S01]  /*4e30*/  HMMA.16816.F32 R44, R4, R8, R96 ;  /* 0x00000008042c723c */ /* 0x004fe20000001860 */
[----:B-1----:R-:W-:-:S06]  /*4e40*/  FFMA.FTZ R3, R118, c[0x0][0x2d0], -R0 ;  /* 0x0000b40076037a23 */ /* 0x002fcc0000010800 */
[----:B------:R1:W2:Y:S01]  /*4e50*/  MUFU.EX2 R122, R3 ;  /* 0x00000003007a7308 */ /* 0x0002a20000000800 */
[----:B------:R-:W-:Y:S01]  /*4e60*/  HMMA.16816.F32 R52, R4, R10, R52 ;  /* 0x0000000a0434723c */ /* 0x000fe20000001834 */
[----:B------:R-:W2:Y:S01]  /*4e70*/  LDSM.16.MT88.4 R8, [R203+0x5000] ;  /* 0x00500000cb08783b */ /* 0x000ea20000004200 */
[----:B-1----:R-:W-:-:S05]  /*4e80*/  FFMA.FTZ R3, R147, c[0x0][0x2d0], -R2 ;  /* 0x0000b40093037a23 */ /* 0x002fca0000010802 */
[----:B------:R1:W-:Y:S02]  /*4e90*/  MUFU.EX2 R113, R3 ;  /* 0x0000000300717308 */ /* 0x0003e40000000800 */
[----:B-1----:R-:W-:-:S06]  /*4ea0*/  FFMA.FTZ R3, R146, c[0x0][0x2d0], -R2 ;  /* 0x0000b40092037a23 */ /* 0x002fcc0000010802 */
[----:B------:R1:W-:Y:S01]  /*4eb0*/  MUFU.EX2 R114, R3 ;  /* 0x0000000300727308 */ /* 0x0003e20000000800 */
[C---:B--2---:R-:W-:Y:S08]  /*4ec0*/  HMMA.16816.F32 R56, R4.reuse, R8, R80 ;  /* 0x000000080438723c */ /* 0x044ff00000001850 */
[----:B------:R-:W-:Y:S01]  /*4ed0*/  HMMA.16816.F32 R60, R4, R10, R60 ;  /* 0x0000000a043c723c */ /* 0x000fe2000000183c */
[----:B------:R-:W2:Y:S01]  /*4ee0*/  LDSM.16.MT88.4 R8, [R205+0x5000] ;  /* 0x00500000cd08783b */ /* 0x000ea20000004200 */
[----:B-1----:R-:W-:-:S04]  /*4ef0*/  FFMA.FTZ R3, R145, c[0x0][0x2d0], -R2 ;  /* 0x0000b40091037a23 */ /* 0x002fc80000010802 */
[----:B------:R1:W-:Y:S02]  /*4f00*/  MUFU.EX2 R115, R3 ;  /* 0x0000000300737308 */ /* 0x0003e40000000800 */
[----:B-1----:R-:W-:-:S06]  /*4f10*/  FFMA.FTZ R3, R144, c[0x0][0x2d0], -R2 ;  /* 0x0000b40090037a23 */ /* 0x002fcc0000010802 */
[----:B------:R1:W1:Y:S01]  /*4f20*/  MUFU.EX2 R235, R3 ;  /* 0x0000000300eb7308 */ /* 0x0002620000000800 */
[----:B--2---:R-:W-:Y:S01]  /*4f30*/  HMMA.16816.F32 R88, R4, R8, R88 ;  /* 0x000000080458723c */ /* 0x004fe20000001858 */
[----:B-1----:R-:W-:-:S07]  /*4f40*/  FADD.FTZ R3, R232, R14 ;  /* 0x0000000ee8037221 */ /* 0x002fce0000010000 */
[C---:B------:R-:W-:Y:S01]  /*4f50*/  HMMA.16816.F32 R76, R4.reuse, R10, R76 ;  /* 0x0000000a044c723c */ /* 0x040fe2000000184c */
[----:B------:R-:W1:Y:S07]  /*4f60*/  LDSM.16.MT88.4 R8, [R204+0x5000] ;  /* 0x00500000cc08783b */ /* 0x000e6e0000004200 */
[C---:B-1----:R-:W-:Y:S08]  /*4f70*/  HMMA.16816.F32 R84, R4.reuse, R8, R72 ;  /* 0x000000080454723c */ /* 0x042ff00000001848 */
[C---:B------:R-:W-:Y:S01]  /*4f80*/  HMMA.16816.F32 R72, R4.reuse, R10, R64 ;  /* 0x0000000a0448723c */ /* 0x040fe20000001840 */
[----:B------:R-:W1:Y:S07]  /*4f90*/  LDSM.16.MT88.4 R8, [R206+0x5000] ;  /* 0x00500000ce08783b */ /* 0x000e6e0000004200 */
[C---:B-1----:R-:W-:Y:S08]  /*4fa0*/  HMMA.16816.F32 R80, R4.reuse, R8, R48 ;  /* 0x000000080450723c */ /* 0x042ff00000001830 */
[----:B------:R-:W-:Y:S01]  /*4fb0*/  HMMA.16816.F32 R64, R4, R10, R16 ;  /* 0x0000000a0440723c */ /* 0x000fe20000001810 */
[----:B------:R-:W1:Y:S06]  /*4fc0*/  LDSM.16.MT88.4 R8, [R203+0x1800] ;  /* 0x00180000cb08783b */ /* 0x000e6c0000004200 */
[----:B---3--:R-:W-:-:S02]  /*4fd0*/  F2FP.PACK_AB R4, R106, R107 ;  /* 0x0000006b6a04723e */ /* 0x008fc400000000ff */
[----:B----4-:R-:W-:Y:S02]  /*4fe0*/  F2FP.PACK_AB R6, R174, R105 ;  /* 0x00000069ae06723e */ /* 0x010fe400000000ff */
[----:B------:R-:W-:Y:S02]  /*4ff0*/  F2FP.PACK_AB R5, R70, R104 ;  /* 0x000000684605723e */ /* 0x000fe400000000ff */
[----:B------:R-:W-:-:S07]  /*5000*/  F2FP.PACK_AB R7, R122, R121 ;  /* 0x000000797a07723e */ /* 0x000fce00000000ff */
[C---:B-1----:R-:W-:Y:S08]  /*5010*/  HMMA.16816.F32 R132, R4.reuse, R8, R40 ;  /* 0x000000080484723c */ /* 0x042ff00000001828 */
[C---:B------:R-:W-:Y:S01]  /*5020*/  HMMA.16816.F32 R96, R4.reuse, R10, R28 ;  /* 0x0000000a0460723c */ /* 0x040fe2000000181c */
[----:B------:R-:W1:Y:S07]  /*5030*/  LDSM.16.MT88.4 R8, [R205+0x1800] ;  /* 0x00180000cd08783b */ /* 0x000e6e0000004200 */
        /* <DEDUP_REMOVED lines=21> */
[----:B------:R-:W-:Y:S01]  /*5190*/  FFMA.FTZ R4, R129, c[0x0][0x2d0], -R0 ;  /* 0x0000b40081047a23 */ /* 0x000fe20000010800 */
[----:B------:R-:W-:Y:S01]  /*51a0*/  F2FP.PACK_AB R6, R235, R115 ;  /* 0x00000073eb06723e */ /* 0x000fe200000000ff */
[----:B------:R-:W-:-:S02]  /*51b0*/  FADD.FTZ R5, R228, R13 ;  /* 0x0000000de4057221 */ /* 0x000fc40000010000 */
[----:B------:R2:W-:Y:S02]  /*51c0*/  MUFU.EX2 R112, R4 ;  /* 0x0000000400707308 */ /* 0x0005e40000000800 */
[----:B------:R-:W-:Y:S02]  /*51d0*/  FADD.FTZ R5, R175, R5 ;  /* 0x00000005af057221 */ /* 0x000fe40000010000 */
[----:B--2---:R-:W-:Y:S02]  /*51e0*/  FADD.FTZ R4, R15, R3 ;  /* 0x000000030f047221 */ /* 0x004fe40000010000 */
[----:B------:R-:W-:Y:S02]  /*51f0*/  FFMA.FTZ R3, R128, c[0x0][0x2d0], -R0 ;  /* 0x0000b40080037a23 */ /* 0x000fe40000010800 */
[----:B------:R-:W-:Y:S02]  /*5200*/  FFMA.FTZ R15, R170, c[0x0][0x2d0], -R2 ;  /* 0x0000b400aa0f7a23 */ /* 0x000fe40000010802 */
[----:B------:R2:W-:Y:S02]  /*5210*/  MUFU.EX2 R175, R3 ;  /* 0x0000000300af7308 */ /* 0x0005e40000000800 */
[----:B--2---:R-:W-:-:S06]  /*5220*/  FFMA.FTZ R3, R131, c[0x0][0x2d0], -R0 ;  /* 0x0000b40083037a23 */ /* 0x004fcc0000010800 */
[----:B------:R2:W-:Y:S02]  /*5230*/  MUFU.EX2 R232, R3 ;  /* 0x0000000300e87308 */ /* 0x0005e40000000800 */
[----:B--2---:R-:W-:Y:S02]  /*5240*/  FFMA.FTZ R3, R130, c[0x0][0x2d0], -R0 ;  /* 0x0000b40082037a23 */ /* 0x004fe40000010800 */
[----:B------:R-:W-:Y:S04]  /*5250*/  LDSM.16.MT88.4 R128, [R203+0x3800] ;  /* 0x00380000cb80783b */ /* 0x000fe80000004200 */
[----:B------:R2:W3:Y:S02]  /*5260*/  MUFU.EX2 R228, R3 ;  /* 0x0000000300e47308 */ /* 0x0004e40000000800 */
[----:B--2---:R-:W-:Y:S01]  /*5270*/  FADD.FTZ R3, R120, R4 ;  /* 0x0000000478037221 */ /* 0x004fe20000010000 */
[----:B---3--:R-:W-:Y:S01]  /*5280*/  F2FP.PACK_AB R7, R228, R232 ;  /* 0x000000e8e407723e */ /* 0x008fe200000000ff */
[----:B------:R-:W-:Y:S01]  /*5290*/  FADD.FTZ R4, R71, R5 ;  /* 0x0000000547047221 */ /* 0x000fe20000010000 */
[----:B------:R-:W-:Y:S01]  /*52a0*/  F2FP.PACK_AB R5, R175, R112 ;  /* 0x00000070af05723e */ /* 0x000fe200000000ff */
[----:B------:R-:W-:-:S02]  /*52b0*/  FADD.FTZ R13, R117, R3 ;  /* 0x00000003750d7221 */ /* 0x000fc40000010000 */
[----:B------:R-:W-:Y:S01]  /*52c0*/  FADD.FTZ R14, R68, R4 ;  /* 0x00000004440e7221 */ /* 0x000fe20000010000 */
[----:B------:R-:W-:Y:S01]  /*52d0*/  F2FP.PACK_AB R4, R114, R113 ;  /* 0x000000717204723e */ /* 0x000fe200000000ff */
[----:B------:R-:W-:-:S06]  /*52e0*/  FFMA.FTZ R3, R155, c[0x0][0x2d0], -R2 ;  /* 0x0000b4009b037a23 */ /* 0x000fcc0000010802 */
[C---:B-1----:R-:W-:Y:S08]  /*52f0*/  HMMA.16816.F32 R132, R4.reuse, R8, R132 ;  /* 0x000000080484723c */ /* 0x042ff00000001884 */
[----:B------:R-:W-:Y:S01]  /*5300*/  HMMA.16816.F32 R76, R4, R10, R96 ;  /* 0x0000000a044c723c */ /* 0x000fe20000001860 */
[----:B------:R-:W1:Y:S01]  /*5310*/  LDSM.16.MT88.4 R8, [R205+0x2000] ;  /* 0x00200000cd08783b */ /* 0x000e620000004200 */
[----:B------:R2:W-:Y:S02]  /*5320*/  MUFU.EX2 R97, R3 ;  /* 0x0000000300617308 */ /* 0x0005e40000000800 */
[----:B--2---:R-:W-:-:S06]  /*5330*/  FFMA.FTZ R3, R154, c[0x0][0x2d0], -R2 ;  /* 0x0000b4009a037a23 */ /* 0x004fcc0000010802 */
[----:B------:R2:W-:Y:S02]  /*5340*/  MUFU.EX2 R98, R3 ;  /* 0x0000000300627308 */ /* 0x0005e40000000800 */
[--C-:B--2---:R-:W-:Y:S01]  /*5350*/  FFMA.FTZ R3, R153, c[0x0][0x2d0], -R2.reuse ;  /* 0x0000b40099037a23 */ /* 0x104fe20000010802 */
[C---:B-1----:R-:W-:Y:S05]  /*5360*/  HMMA.16816.F32 R124, R4.reuse, R8, R124 ;  /* 0x00000008047c723c */ /* 0x042fea000000187c */
[----:B------:R1:W-:Y:S03]  /*5370*/  MUFU.EX2 R153, R3 ;  /* 0x0000000300997308 */ /* 0x0003e60000000800 */
[----:B------:R-:W-:Y:S01]  /*5380*/  HMMA.16816.F32 R80, R4, R10, R92 ;  /* 0x0000000a0450723c */ /* 0x000fe2000000185c */
[----:B------:R-:W2:Y:S01]  /*5390*/  LDSM.16.MT88.4 R8, [R204+0x2000] ;  /* 0x00200000cc08783b */ /* 0x000ea20000004200 */
[----:B-1----:R-:W-:-:S04]  /*53a0*/  FFMA.FTZ R3, R152, c[0x0][0x2d0], -R2 ;  /* 0x0000b40098037a23 */ /* 0x002fc80000010802 */
[----:B------:R1:W3:Y:S02]  /*53b0*/  MUFU.EX2 R152, R3 ;  /* 0x0000000300987308 */ /* 0x0002e40000000800 */
        /* <DEDUP_REMOVED lines=8> */
[----:B------:R1:W-:Y:S01]  /*5440*/  MUFU.EX2 R146, R3 ;  /* 0x0000000300927308 */ /* 0x0003e20000000800 */
[----:B--2---:R-:W-:Y:S01]  /*5450*/  HMMA.16816.F32 R88, R4, R8, R32 ;  /* 0x000000080458723c */ /* 0x004fe20000001820 */
[----:B-1----:R-:W-:-:S06]  /*5460*/  FFMA.FTZ R3, R151, c[0x0][0x2d0], -R0 ;  /* 0x0000b40097037a23 */ /* 0x002fcc0000010800 */
[----:B------:R-:W1:Y:S01]  /*5470*/  MUFU.EX2 R148, R3 ;  /* 0x0000000300947308 */ /* 0x000e620000000800 */
[C---:B------:R-:W-:Y:S01]  /*5480*/  HMMA.16816.F32 R84, R4.reuse, R10, R20 ;  /* 0x0000000a0454723c */ /* 0x040fe20000001814 */
[----:B------:R-:W2:Y:S04]  /*5490*/  LDSM.16.MT88.4 R8, [R203+0x6000] ;  /* 0x00600000cb08783b */ /* 0x000ea80000004200 */
[----:B------:R-:W-:Y:S03]  /*54a0*/  LDSM.16.MT88.4 R20, [R204+0x2800] ;  /* 0x00280000cc14783b */ /* 0x000fe60000004200 */
[C---:B--2---:R-:W-:Y:S08]  /*54b0*/  HMMA.16816.F32 R56, R4.reuse, R8, R28 ;  /* 0x000000080438723c */ /* 0x044ff0000000181c */
[C---:B------:R-:W-:Y:S01]  /*54c0*/  HMMA.16816.F32 R28, R4.reuse, R10, R16 ;  /* 0x0000000a041c723c */ /* 0x040fe20000001810 */
[----:B------:R-:W2:Y:S04]  /*54d0*/  LDSM.16.MT88.4 R8, [R205+0x6000] ;  /* 0x00600000cd08783b */ /* 0x000ea80000004200 */
[----:B------:R-:W-:Y:S03]  /*54e0*/  LDSM.16.MT88.4 R16, [R203+0x2800] ;  /* 0x00280000cb10783b */ /* 0x000fe60000004200 */
[C---:B--2---:R-:W-:Y:S08]  /*54f0*/  HMMA.16816.F32 R52, R4.reuse, R8, R40 ;  /* 0x000000080434723c */ /* 0x044ff00000001828 */
[C---:B------:R-:W-:Y:S01]  /*5500*/  HMMA.16816.F32 R44, R4.reuse, R10, R36 ;  /* 0x0000000a042c723c */ /* 0x040fe20000001824 */
[----:B------:R-:W2:Y:S07]  /*5510*/  LDSM.16.MT88.4 R8, [R204+0x6000] ;  /* 0x00600000cc08783b */ /* 0x000eae0000004200 */
[C---:B--2---:R-:W-:Y:S08]  /*5520*/  HMMA.16816.F32 R40, R4.reuse, R8, R48 ;  /* 0x000000080428723c */ /* 0x044ff00000001830 */
[C---:B------:R-:W-:Y:S01]  /*5530*/  HMMA.16816.F32 R36, R4.reuse, R10, R60 ;  /* 0x0000000a0424723c */ /* 0x040fe2000000183c */
[----:B------:R-:W2:Y:S07]  /*5540*/  LDSM.16.MT88.4 R8, [R206+0x6000] ;  /* 0x00600000ce08783b */ /* 0x000eae0000004200 */
[C---:B--2---:R-:W-:Y:S08]  /*5550*/  HMMA.16816.F32 R32, R4.reuse, R8, R72 ;  /* 0x000000080420723c */ /* 0x044ff00000001848 */
[----:B------:R-:W-:Y:S01]  /*5560*/  HMMA.16816.F32 R24, R4, R10, R64 ;  /* 0x0000000a0418723c */ /* 0x000fe20000001840 */
[----:B------:R-:W2:Y:S06]  /*5570*/  LDSM.16.MT88.4 R8, [R205+0x2800] ;  /* 0x00280000cd08783b */ /* 0x000eac0000004200 */
[----:B------:R-:W-:Y:S01]  /*5580*/  FADD.FTZ R4, R116, R13 ;  /* 0x0000000d74047221 */ /* 0x000fe20000010000 */
[----:B---3--:R-:W-:Y:S01]  /*5590*/  F2FP.PACK_AB R6, R152, R153 ;  /* 0x000000999806723e */ /* 0x008fe200000000ff */
[----:B------:R-:W-:Y:S01]  /*55a0*/  FADD.FTZ R5, R172, R14 ;  /* 0x0000000eac057221 */ /* 0x000fe20000010000 */
[----:B-1----:R-:W-:Y:S01]  /*55b0*/  F2FP.PACK_AB R7, R148, R146 ;  /* 0x000000929407723e */ /* 0x002fe200000000ff */
[----:B------:R-:W-:-:S02]  /*55c0*/  FADD.FTZ R3, R107, R4 ;  /* 0x000000046b037221 */ /* 0x000fc40000010000 */
[----:B------:R-:W-:Y:S01]  /*55d0*/  FADD.FTZ R4, R173, R5 ;  /* 0x00000005ad047221 */ /* 0x000fe20000010000 */
[----:B------:R-:W-:Y:S01]  /*55e0*/  F2FP.PACK_AB R5, R147, R96 ;  /* 0x000000609305723e */ /* 0x000fe200000000ff */
[----:B------:R-:W-:Y:S02]  /*55f0*/  FADD.FTZ R3, R106, R3 ;  /* 0x000000036a037221 */ /* 0x000fe40000010000 */
[----:B------:R-:W-:Y:S02]  /*5600*/  FADD.FTZ R4, R104, R4 ;  /* 0x0000000468047221 */ /* 0x000fe40000010000 */
[----:B------:R-:W-:Y:S02]  /*5610*/  FADD.FTZ R13, R105, R3 ;  /* 0x00000003690d7221 */ /* 0x000fe40000010000 */
[----:B------:R-:W-:Y:S01]  /*5620*/  FADD.FTZ R14, R70, R4 ;  /* 0x00000004460e7221 */ /* 0x000fe20000010000 */
[----:B------:R-:W-:Y:S01]  /*5630*/  F2FP.PACK_AB R4, R98, R97 ;  /* 0x000000616204723e */ /* 0x000fe200000000ff */
[----:B------:R-:W-:Y:S01]  /*5640*/  FFMA.FTZ R3, R160, c[0x0][0x2d0], -R2 ;  /* 0x0000b400a0037a23 */ /* 0x000fe20000010802 */
[----:B------:R-:W-:Y:S05]  /*5650*/  LDSM.16.MT88.4 R104, [R206+0x3800] ;  /* 0x00380000ce68783b */ /* 0x000fea0000004200 */
[C---:B------:R-:W-:Y:S08]  /*5660*/  HMMA.16816.F32 R132, R4.reuse, R16, R132 ;  /* 0x000000100484723c */ /* 0x040ff00000001884 */
[C---:B------:R-:W-:Y:S01]  /*5670*/  HMMA.16816.F32 R60, R4.reuse, R18, R76 ;  /* 0x00000012043c723c */ /* 0x040fe2000000184c */
[----:B------:R-:W1:Y:S07]  /*5680*/  LDSM.16.MT88.4 R16, [R206+0x2800] ;  /* 0x00280000ce10783b */ /* 0x000e6e0000004200 */
[C---:B--2---:R-:W-:Y:S08]  /*5690*/  HMMA.16816.F32 R124, R4.reuse, R8, R124 ;  /* 0x00000008047c723c */ /* 0x044ff0000000187c */
[C---:B------:R-:W-:Y:S01]  /*56a0*/  HMMA.16816.F32 R64, R4.reuse, R10, R80 ;  /* 0x0000000a0440723c */ /* 0x040fe20000001850 */
[----:B------:R-:W2:Y:S07]  /*56b0*/  LDSM.16.MT88.4 R8, [R203+0x6800] ;  /* 0x00680000cb08783b */ /* 0x000eae0000004200 */
[C---:B------:R-:W-:Y:S08]  /*56c0*/  HMMA.16816.F32 R76, R4.reuse, R22, R92 ;  /* 0x00000016044c723c */ /* 0x040ff0000000185c */
[C---:B------:R-:W-:Y:S01]  /*56d0*/  HMMA.16816.F32 R116, R4.reuse, R20, R100 ;  /* 0x000000140474723c */ /* 0x040fe20000001864 */
[----:B------:R-:W3:Y:S07]  /*56e0*/  LDSM.16.MT88.4 R20, [R205+0x6800] ;  /* 0x00680000cd14783b */ /* 0x000eee0000004200 */
[C---:B-1----:R-:W-:Y:S08]  /*56f0*/  HMMA.16816.F32 R108, R4.reuse, R16, R88 ;  /* 0x00000010046c723c */ /* 0x042ff00000001858 */
[C---:B------:R-:W-:Y:S01]  /*5700*/  HMMA.16816.F32 R92, R4.reuse, R18, R84 ;  /* 0x00000012045c723c */ /* 0x040fe20000001854 */
[----:B------:R-:W1:Y:S07]  /*5710*/  LDSM.16.MT88.4 R16, [R204+0x6800] ;  /* 0x00680000cc10783b */ /* 0x000e6e0000004200 */
[C---:B--2---:R-:W-:Y:S08]  /*5720*/  HMMA.16816.F32 R88, R4.reuse, R8, R56 ;  /* 0x000000080458723c */ /* 0x044ff00000001838 */
[C---:B------:R-:W-:Y:S01]  /*5730*/  HMMA.16816.F32 R84, R4.reuse, R10, R28 ;  /* 0x0000000a0454723c */ /* 0x040fe2000000181c */
[----:B------:R-:W2:Y:S04]  /*5740*/  LDSM.16.MT88.4 R8, [R206+0x6800] ;  /* 0x00680000ce08783b */ /* 0x000ea80000004200 */
[----:B------:R-:W-:Y:S03]  /*5750*/  LDSM.16.MT88.4 R28, [R206+0x7000] ;  /* 0x00700000ce1c783b */ /* 0x000fe60000004200 */
[C---:B---3--:R-:W-:Y:S08]  /*5760*/  HMMA.16816.F32 R80, R4.reuse, R20, R52 ;  /* 0x000000140450723c */ /* 0x048ff00000001834 */
[C---:B------:R-:W-:Y:S01]  /*5770*/  HMMA.16816.F32 R72, R4.reuse, R22, R44 ;  /* 0x000000160448723c */ /* 0x040fe2000000182c */
[----:B------:R-:W3:Y:S07]  /*5780*/  LDSM.16.MT88.4 R20, [R203+0x3000] ;  /* 0x00300000cb14783b */ /* 0x000eee0000004200 */
[C---:B-1----:R-:W-:Y:S08]  /*5790*/  HMMA.16816.F32 R56, R4.reuse, R16, R40 ;  /* 0x000000100438723c */ /* 0x042ff00000001828 */
[C---:B------:R-:W-:Y:S01]  /*57a0*/  HMMA.16816.F32 R48, R4.reuse, R18, R36 ;  /* 0x000000120430723c */ /* 0x040fe20000001824 */
[----:B------:R-:W1:Y:S07]  /*57b0*/  LDSM.16.MT88.4 R16, [R205+0x3000] ;  /* 0x00300000cd10783b */ /* 0x000e6e0000004200 */
[C---:B--2---:R-:W-:Y:S01]  /*57c0*/  HMMA.16816.F32 R40, R4.reuse, R8, R32 ;  /* 0x000000080428723c */ /* 0x044fe20000001820 */
[----:B------:R2:W-:Y:S07]  /*57d0*/  MUFU.EX2 R35, R3 ;  /* 0x0000000300237308 */ /* 0x0005ee0000000800 */
[----:B------:R-:W-:Y:S01]  /*57e0*/  HMMA.16816.F32 R36, R4, R10, R24 ;  /* 0x0000000a0424723c */ /* 0x000fe20000001818 */
[----:B------:R-:W4:Y:S04]  /*57f0*/  LDSM.16.MT88.4 R8, [R204+0x3000] ;  /* 0x00300000cc08783b */ /* 0x000f280000004200 */
[----:B------:R-:W1:Y:S02]  /*5800*/  LDSM.16.MT88.4 R24, [R206+0x3000] ;  /* 0x00300000ce18783b */ /* 0x000e640000004200 */
[----:B------:R-:W-:-:S02]  /*5810*/  FFMA.FTZ R4, R156, c[0x0][0x2d0], -R0 ;  /* 0x0000b4009c047a23 */ /* 0x000fc40000010800 */
[----:B--2---:R-:W-:Y:S02]  /*5820*/  FFMA.FTZ R3, R161, c[0x0][0x2d0], -R2 ;  /* 0x0000b400a1037a23 */ /* 0x004fe40000010802 */
[----:B------:R2:W-:Y:S01]  /*5830*/  MUFU.EX2 R34, R4 ;  /* 0x0000000400227308 */ /* 0x0005e20000000800 */
[----:B------:R-:W-:Y:S02]  /*5840*/  FADD.FTZ R5, R121, R14 ;  /* 0x0000000e79057221 */ /* 0x000fe40000010000 */
[----:B------:R-:W-:-:S05]  /*5850*/  FFMA.FTZ R14, R169, c[0x0][0x2d0], -R2 ;  /* 0x0000b400a90e7a23 */ /* 0x000fca0000010802 */
[----:B------:R3:W-:Y:S01]  /*5860*/  MUFU.EX2 R71, R3 ;  /* 0x0000000300477308 */ /* 0x0007e20000000800 */
[----:B--2---:R-:W-:-:S07]  /*5870*/  FFMA.FTZ R4, R159, c[0x0][0x2d0], -R0 ;  /* 0x0000b4009f047a23 */ /* 0x004fce0000010800 */
[----:B------:R-:W-:Y:S01]  /*5880*/  MUFU.EX2 R247, R14 ;  /* 0x0000000e00f77308 */ /* 0x000fe20000000800 */
[----:B---3--:R-:W-:-:S07]  /*5890*/  FFMA.FTZ R3, R162, c[0x0][0x2d0], -R2 ;  /* 0x0000b400a2037a23 */ /* 0x008fce0000010802 */
[----:B------:R2:W3:Y:S08]  /*58a0*/  MUFU.EX2 R70, R4 ;  /* 0x0000000400467308 */ /* 0x0004f00000000800 */
[----:B------:R1:W-:Y:S01]  /*58b0*/  MUFU.EX2 R144, R3 ;  /* 0x0000000300907308 */ /* 0x0003e20000000800 */
[----:B--2---:R-:W-:Y:S01]  /*58c0*/  FADD.FTZ R4, R122, R5 ;  /* 0x000000057a047221 */ /* 0x004fe20000010000 */
[----:B---3--:R-:W-:Y:S01]  /*58d0*/  F2FP.PACK_AB R7, R70, R34 ;  /* 0x000000224607723e */ /* 0x008fe200000000ff */
[----:B------:R-:W-:Y:S02]  /*58e0*/  LDSM.16.MT88.4 R120, [R205+0x3800] ;  /* 0x00380000cd78783b */ /* 0x000fe40000004200 */
[----:B------:R-:W-:Y:S01]  /*58f0*/  FADD.FTZ R32, R112, R4 ;  /* 0x0000000470207221 */ /* 0x000fe20000010000 */
[----:B------:R-:W-:Y:S01]  /*5900*/  F2FP.PACK_AB R4, R71, R35 ;  /* 0x000000234704723e */ /* 0x000fe200000000ff */
[----:B-1----:R-:W-:-:S04]  /*5910*/  FFMA.FTZ R3, R163, c[0x0][0x2d0], -R2 ;  /* 0x0000b400a3037a23 */ /* 0x002fc80000010802 */
[----:B------:R1:W2:Y:S02]  /*5920*/  MUFU.EX2 R145, R3 ;  /* 0x0000000300917308 */ /* 0x0002a40000000800 */
[----:B-1----:R-:W-:Y:S01]  /*5930*/  FFMA.FTZ R3, R158, c[0x0][0x2d0], -R0 ;  /* 0x0000b4009e037a23 */ /* 0x002fe20000010800 */
[----:B--2---:R-:W-:-:S05]  /*5940*/  F2FP.PACK_AB R6, R145, R144 ;  /* 0x000000909106723e */ /* 0x004fca00000000ff */
[----:B------:R1:W-:Y:S02]  /*5950*/  MUFU.EX2 R33, R3 ;  /* 0x0000000300217308 */ /* 0x0003e40000000800 */
[----:B-1----:R-:W-:-:S06]  /*5960*/  FFMA.FTZ R3, R157, c[0x0][0x2d0], -R0 ;  /* 0x0000b4009d037a23 */ /* 0x002fcc0000010800 */
[----:B------:R-:W1:Y:S02]  /*5970*/  MUFU.EX2 R68, R3 ;  /* 0x0000000300447308 */ /* 0x000e640000000800 */
[----:B-1----:R-:W-:Y:S01]  /*5980*/  F2FP.PACK_AB R5, R68, R33 ;  /* 0x000000214405723e */ /* 0x002fe200000000ff */
[----:B------:R-:W-:Y:S02]  /*5990*/  FADD.FTZ R3, R174, R13 ;  /* 0x0000000dae037221 */ /* 0x000fe40000010000 */
[--C-:B------:R-:W-:Y:S02]  /*59a0*/  FFMA.FTZ R13, R168, c[0x0][0x2d0], -R2.reuse ;  /* 0x0000b400a80d7a23 */ /* 0x100fe40000010802 */
[----:B------:R-:W-:Y:S02]  /*59b0*/  FFMA.FTZ R2, R167, c[0x0][0x2d0], -R2 ;  /* 0x0000b400a7027a23 */ /* 0x000fe40000010802 */
[----:B------:R-:W-:Y:S01]  /*59c0*/  HMMA.16816.F32 R132, R4, R20, R132 ;  /* 0x000000140484723c */ /* 0x000fe20000001884 */
[----:B------:R-:W-:-:S04]  /*59d0*/  FADD.FTZ R3, R113, R3 ;  /* 0x0000000371037221 */ /* 0x000fc80000010000 */
[----:B------:R-:W-:-:S03]  /*59e0*/  FADD.FTZ R3, R114, R3 ;  /* 0x0000000372037221 */ /* 0x000fc60000010000 */
[----:B------:R-:W-:Y:S01]  /*59f0*/  HMMA.16816.F32 R44, R4, R22, R60 ;  /* 0x00000016042c723c */ /* 0x000fe2000000183c */
[----:B------:R-:W1:Y:S01]  /*5a00*/  LDSM.16.MT88.4 R20, [R203+0x7000] ;  /* 0x00700000cb14783b */ /* 0x000e620000004200 */
[----:B------:R-:W-:-:S03]  /*5a10*/  FADD.FTZ R3, R115, R3 ;  /* 0x0000000373037221 */ /* 0x000fc60000010000 */
[----:B------:R-:W-:Y:S01]  /*5a20*/  LDSM.16.MT88.4 R112, [R204+0x3800] ;  /* 0x00380000cc70783b */ /* 0x000fe20000004200 */
[----:B------:R-:W-:Y:S02]  /*5a30*/  FADD.FTZ R3, R235, R3 ;  /* 0x00000003eb037221 */ /* 0x000fe40000010000 */
[C---:B------:R-:W-:Y:S08]  /*5a40*/  HMMA.16816.F32 R124, R4.reuse, R16, R124 ;  /* 0x00000010047c723c */ /* 0x040ff0000000187c */
[C---:B------:R-:W-:Y:S01]  /*5a50*/  HMMA.16816.F32 R52, R4.reuse, R18, R64 ;  /* 0x000000120434723c */ /* 0x040fe20000001840 */
[----:B------:R-:W2:Y:S07]  /*5a60*/  LDSM.16.MT88.4 R16, [R205+0x7000] ;  /* 0x00700000cd10783b */ /* 0x000eae0000004200 */
[C---:B----4-:R-:W-:Y:S08]  /*5a70*/  HMMA.16816.F32 R116, R4.reuse, R8, R116 ;  /* 0x000000080474723c */ /* 0x050ff00000001874 */
[C---:B------:R-:W-:Y:S01]  /*5a80*/  HMMA.16816.F32 R60, R4.reuse, R10, R76 ;  /* 0x0000000a043c723c */ /* 0x040fe2000000184c */
[----:B------:R-:W3:Y:S07]  /*5a90*/  LDSM.16.MT88.4 R8, [R204+0x7000] ;  /* 0x00700000cc08783b */ /* 0x000eee0000004200 */
[C---:B------:R-:W-:Y:S08]  /*5aa0*/  HMMA.16816.F32 R108, R4.reuse, R24, R108 ;  /* 0x00000018046c723c */ /* 0x040ff0000000186c */
[C---:B-1----:R-:W-:Y:S01]  /*5ab0*/  HMMA.16816.F32 R100, R4.reuse, R20, R88 ;  /* 0x000000140464723c */ /* 0x042fe20000001858 */
[----:B------:R-:W1:Y:S01]  /*5ac0*/  MUFU.EX2 R20, R15 ;  /* 0x0000000f00147308 */ /* 0x000e620000000800 */
[----:B------:R-:W4:Y:S06]  /*5ad0*/  LDSM.16.MT88.4 R88, [R205+0x7800] ;  /* 0x00780000cd58783b */ /* 0x000f2c0000004200 */
[C---:B------:R-:W-:Y:S01]  /*5ae0*/  HMMA.16816.F32 R24, R4.reuse, R26, R92 ;  /* 0x0000001a0418723c */ /* 0x040fe2000000185c */
[----:B------:R1:W-:Y:S07]  /*5af0*/  MUFU.EX2 R15, R2 ;  /* 0x00000002000f7308 */ /* 0x0003ee0000000800 */
[C---:B--2---:R-:W-:Y:S01]  /*5b00*/  HMMA.16816.F32 R92, R4.reuse, R16, R80 ;  /* 0x00000010045c723c */ /* 0x044fe20000001850 */
[----:B------:R-:W2:Y:S01]  /*5b10*/  MUFU.EX2 R21, R13 ;  /* 0x0000000d00157308 */ /* 0x000ea20000000800 */
[----:B------:R-:W-:Y:S06]  /*5b20*/  LDSM.16.MT88.4 R80, [R204+0x7800] ;  /* 0x00780000cc50783b */ /* 0x000fec0000004200 */
[----:B------:R-:W-:Y:S01]  /*5b30*/  HMMA.16816.F32 R84, R4, R22, R84 ;  /* 0x000000160454723c */ /* 0x000fe20000001854 */
[----:B-1----:R-:W-:-:S04]  /*5b40*/  FFMA.FTZ R2, R164, c[0x0][0x2d0], -R0 ;  /* 0x0000b400a4027a23 */ /* 0x002fc80000010800 */
[----:B------:R1:W-:Y:S03]  /*5b50*/  MUFU.EX2 R14, R2 ;  /* 0x00000002000e7308 */ /* 0x0003e60000000800 */
[C---:B------:R-:W-:Y:S07]  /*5b60*/  HMMA.16816.F32 R16, R4.reuse, R18, R72 ;  /* 0x000000120410723c */ /* 0x040fee0000001848 */
[----:B------:R-:W-:Y:S01]  /*5b70*/  F2FP.PACK_AB R72, R247, R20 ;  /* 0x00000014f748723e */ /* 0x000fe200000000ff */
[----:B---3--:R-:W-:Y:S01]  /*5b80*/  HMMA.16816.F32 R56, R4, R8, R56 ;  /* 0x000000080438723c */ /* 0x008fe20000001838 */
[----:B--2---:R-:W-:Y:S01]  /*5b90*/  F2FP.PACK_AB R74, R15, R21 ;  /* 0x000000150f4a723e */ /* 0x004fe200000000ff */
[----:B-1----:R-:W-:-:S06]  /*5ba0*/  FFMA.FTZ R2, R165, c[0x0][0x2d0], -R0 ;  /* 0x0000b400a5027a23 */ /* 0x002fcc0000010800 */
[C---:B------:R-:W-:Y:S01]  /*5bb0*/  HMMA.16816.F32 R48, R4.reuse, R10, R48 ;  /* 0x0000000a0430723c */ /* 0x040fe20000001830 */
[----:B------:R1:W2:Y:S01]  /*5bc0*/  MUFU.EX2 R13, R2 ;  /* 0x00000002000d7308 */ /* 0x0002a20000000800 */
[----:B------:R-:W-:Y:S06]  /*5bd0*/  LDSM.16.MT88.4 R8, [R206+0x7800] ;  /* 0x00780000ce08783b */ /* 0x000fec0000004200 */
[C---:B------:R-:W-:Y:S08]  /*5be0*/  HMMA.16816.F32 R40, R4.reuse, R28, R40 ;  /* 0x0000001c0428723c */ /* 0x040ff00000001828 */
[----:B------:R-:W-:Y:S01]  /*5bf0*/  HMMA.16816.F32 R36, R4, R30, R36 ;  /* 0x0000001e0424723c */ /* 0x000fe20000001824 */
[----:B-1----:R-:W-:Y:S01]  /*5c00*/  FFMA.FTZ R2, R166, c[0x0][0x2d0], -R0 ;  /* 0x0000b400a6027a23 */ /* 0x002fe20000010800 */
[----:B--2---:R-:W-:-:S03]  /*5c10*/  F2FP.PACK_AB R73, R13, R14 ;  /* 0x0000000e0d49723e */ /* 0x004fc600000000ff */
[----:B------:R1:W-:Y:S02]  /*5c20*/  MUFU.EX2 R7, R2 ;  /* 0x0000000200077308 */ /* 0x0003e40000000800 */
[----:B------:R-:W-:-:S04]  /*5c30*/  @P4 IMAD.HI.U32 R4, R239, c[0x0][0x2c8], RZ ;  /* 0x0000b200ef044a27 */ /* 0x000fc800078e00ff */
[----:B-1----:R-:W-:Y:S02]  /*5c40*/  FFMA.FTZ R2, R171, c[0x0][0x2d0], -R0 ;  /* 0x0000b400ab027a23 */ /* 0x002fe40000010800 */
[----:B------:R-:W-:Y:S02]  /*5c50*/  FADD.FTZ R0, R175, R32 ;  /* 0x00000020af007221 */ /* 0x000fe40000010000 */
[----:B------:R1:W2:Y:S02]  /*5c60*/  MUFU.EX2 R6, R2 ;  /* 0x0000000200067308 */ /* 0x0002a40000000800 */
[----:B------:R-:W-:Y:S01]  /*5c70*/  FADD.FTZ R0, R232, R0 ;  /* 0x00000000e8007221 */ /* 0x000fe20000010000 */
[----:B------:R-:W-:-:S03]  /*5c80*/  IADD3 R232, R237, -0x2, RZ ;  /* 0xfffffffeede87810 */ /* 0x000fc60007ffe0ff */
[----:B------:R-:W-:-:S04]  /*5c90*/  FADD.FTZ R0, R228, R0 ;  /* 0x00000000e4007221 */ /* 0x000fc80000010000 */
[----:B------:R-:W-:-:S04]  /*5ca0*/  FADD.FTZ R0, R96, R0 ;  /* 0x0000000060007221 */ /* 0x000fc80000010000 */
[----:B------:R-:W-:Y:S02]  /*5cb0*/  FADD.FTZ R0, R147, R0 ;  /* 0x0000000093007221 */ /* 0x000fe40000010000 */
[----:B-1----:R-:W-:Y:S01]  /*5cc0*/  FADD.FTZ R2, R97, R3 ;  /* 0x0000000361027221 */ /* 0x002fe20000010000 */
[----:B--2---:R-:W-:-:S03]  /*5cd0*/  F2FP.PACK_AB R75, R6, R7 ;  /* 0x00000007064b723e */ /* 0x004fc600000000ff */
[----:B------:R-:W-:Y:S02]  /*5ce0*/  FADD.FTZ R2, R98, R2 ;  /* 0x0000000262027221 */ /* 0x000fe40000010000 */
[----:B------:R-:W1:Y:S02]  /*5cf0*/  LDSM.16.MT88.4 R96, [R203+0x7800] ;  /* 0x00780000cb60783b */ /* 0x000e640000004200 */
[----:B------:R-:W-:Y:S01]  /*5d00*/  FADD.FTZ R3, R153, R2 ;  /* 0x0000000299037221 */ /* 0x000fe20000010000 */
[----:B----4-:R-:W-:Y:S01]  /*5d10*/  HMMA.16816.F32 R92, R72, R88, R92 ;  /* 0x00000058485c723c */ /* 0x010fe2000000185c */
[----:B------:R-:W-:Y:S01]  /*5d20*/  FADD.FTZ R2, R146, R0 ;  /* 0x0000000092027221 */ /* 0x000fe20000010000 */
[----:B------:R-:W-:Y:S01]  /*5d30*/  MOV R0, R239 ;  /* 0x000000ef00007202 */ /* 0x000fe20000000f00 */
[----:B------:R-:W-:Y:S01]  /*5d40*/  FADD.FTZ R3, R152, R3 ;  /* 0x0000000398037221 */ /* 0x000fe20000010000 */
[----:B------:R-:W-:Y:S01]  /*5d50*/  @P4 SHF.R.U32.HI R0, RZ, c[0x0][0x2cc], R4 ;  /* 0x0000b300ff004a19 */ /* 0x000fe20000011604 */
[----:B------:R-:W-:-:S02]  /*5d60*/  FADD.FTZ R2, R148, R2 ;  /* 0x0000000294027221 */ /* 0x000fc40000010000 */
[----:B------:R-:W-:Y:S01]  /*5d70*/  FADD.FTZ R3, R35, R3 ;  /* 0x0000000323037221 */ /* 0x000fe20000010000 */
[----:B------:R-:W-:Y:S01]  /*5d80*/  IADD3 R0, R0, -c[0x0][0x168], R238 ;  /* 0x80005a0000007a10 */ /* 0x000fe20007ffe0ee */
[----:B------:R-:W-:Y:S01]  /*5d90*/  FADD.FTZ R2, R33, R2 ;  /* 0x0000000221027221 */ /* 0x000fe20000010000 */
[C---:B------:R-:W-:Y:S01]  /*5da0*/  HMMA.16816.F32 R88, R72.reuse, R90, R16 ;  /* 0x0000005a4858723c */ /* 0x040fe20000001810 */
[----:B------:R-:W-:Y:S01]  /*5db0*/  FADD.FTZ R3, R71, R3 ;  /* 0x0000000347037221 */ /* 0x000fe20000010000 */
[----:B------:R-:W-:Y:S01]  /*5dc0*/  SHF.R.S32.HI R5, RZ, 0x1f, R0 ;  /* 0x0000001fff057819 */ /* 0x000fe20000011400 */
[----:B------:R-:W-:Y:S02]  /*5dd0*/  FADD.FTZ R2, R68, R2 ;  /* 0x0000000244027221 */ /* 0x000fe40000010000 */
[----:B------:R-:W-:Y:S01]  /*5de0*/  FADD.FTZ R4, R144, R3 ;  /* 0x0000000390047221 */ /* 0x000fe20000010000 */
[----:B------:R-:W-:Y:S01]  /*5df0*/  LEA.HI R5, R5, R0, RZ, 0x7 ;  /* 0x0000000005057211 */ /* 0x000fe200078f38ff */
[----:B------:R-:W-:Y:S01]  /*5e00*/  FADD.FTZ R3, R34, R2 ;  /* 0x0000000222037221 */ /* 0x000fe20000010000 */
[----:B------:R-:W-:Y:S01]  /*5e10*/  HMMA.16816.F32 R132, R72, R128, R132 ;  /* 0x000000804884723c */ /* 0x000fe20000001884 */
[----:B------:R-:W-:-:S02]  /*5e20*/  FADD.FTZ R2, R145, R4 ;  /* 0x0000000491027221 */ /* 0x000fc40000010000 */
[----:B------:R-:W-:Y:S01]  /*5e30*/  FADD.FTZ R0, R70, R3 ;  /* 0x0000000346007221 */ /* 0x000fe20000010000 */
[----:B------:R-:W-:Y:S01]  /*5e40*/  SHF.R.S32.HI R3, RZ, 0x7, R5 ;  /* 0x00000007ff037819 */ /* 0x000fe20000011405 */
[----:B------:R-:W-:Y:S02]  /*5e50*/  FADD.FTZ R2, R20, R2 ;  /* 0x0000000214027221 */ /* 0x000fe40000010000 */
[----:B------:R-:W-:Y:S01]  /*5e60*/  FADD.FTZ R0, R14, R0 ;  /* 0x000000000e007221 */ /* 0x000fe20000010000 */
[----:B-----5:R-:W-:Y:S01]  /*5e70*/  IMNMX R16, R236, R3, !PT ;  /* 0x00000003ec107217 */ /* 0x020fe20007800200 */
[----:B------:R-:W-:Y:S01]  /*5e80*/  FADD.FTZ R247, R247, R2 ;  /* 0x00000002f7f77221 */ /* 0x000fe20000010000 */
[----:B------:R-:W-:Y:S01]  /*5e90*/  HMMA.16816.F32 R124, R72, R120, R124 ;  /* 0x00000078487c723c */ /* 0x000fe2000000187c */
[----:B------:R-:W-:Y:S01]  /*5ea0*/  FADD.FTZ R0, R13, R0 ;  /* 0x000000000d007221 */ /* 0x000fe20000010000 */
[----:B------:R-:W-:Y:S01]  /*5eb0*/  ISETP.GE.AND P0, PT, R232, R16, PT ;  /* 0x00000010e800720c */ /* 0x000fe20003f06270 */
[----:B------:R2:W-:Y:S01]  /*5ec0*/  STL [R1+0xc], R16 ;  /* 0x00000c1001007387 */ /* 0x0005e20000100800 */
[----:B------:R-:W-:-:S02]  /*5ed0*/  FADD.FTZ R247, R21, R247 ;  /* 0x000000f715f77221 */ /* 0x000fc40000010000 */
[----:B------:R-:W-:Y:S02]  /*5ee0*/  FADD.FTZ R0, R7, R0 ;  /* 0x0000000007007221 */ /* 0x000fe40000010000 */
[----:B------:R-:W-:Y:S01]  /*5ef0*/  HMMA.16816.F32 R116, R72, R112, R116 ;  /* 0x000000704874723c */ /* 0x000fe20000001874 */
[----:B------:R-:W-:Y:S02]  /*5f00*/  FADD.FTZ R247, R15, R247 ;  /* 0x000000f70ff77221 */ /* 0x000fe40000010000 */
[----:B------:R-:W-:-:S05]  /*5f10*/  FADD.FTZ R0, R6, R0 ;  /* 0x0000000006007221 */ /* 0x000fca0000010000 */
[----:B------:R2:W-:Y:S01]  /*5f20*/  STL [R1], R0 ;  /* 0x0000000001007387 */ /* 0x0005e20000100800 */
        /* <DEDUP_REMOVED lines=11> */
[----:B------:R-:W-:Y:S03]  /*5fe0*/  @!UPT UIADD3 URZ, URZ, URZ, URZ ;  /* 0x0000003f3f3ff290 */ /* 0x000fe6000fffe03f */
[----:B------:R-:W-:Y:S11]  /*5ff0*/  @!P0 BRA `(.L_x_81) ;  /* 0x0000455000008947 */ /* 0x000ff60003800000 */
[----:B--2---:R-:W-:Y:S02]  /*6000*/  MOV R71, R12 ;  /* 0x0000000c00477202 */ /* 0x004fe40000000f00 */
[----:B------:R-:W-:-:S07]  /*6010*/  MOV R70, R69 ;  /* 0x0000004500467202 */ /* 0x000fce0000000f00 */
.L_x_92:
[----:B------:R-:W2:Y:S01]  /*6020*/  LDL R0, [R1+0x4] ;  /* 0x0000040001007983 */ /* 0x000ea20000100800 */
[----:B------:R-:W-:Y:S04]  /*6030*/  DEPBAR.LE SB0, 0x0 ;  /* 0x000080000000791a */ /* 0x000fe80000000000 */
[----:B------:R-:W-:Y:S01]  /*6040*/  WARPSYNC 0xffffffff ;  /* 0xffffffff00007948 */ /* 0x000fe20003800000 */
[----:B------:R-:W-:Y:S06]  /*6050*/  BAR.SYNC.DEFER_BLOCKING 0x0 ;  /* 0x0000000000007b1d */ /* 0x000fec0000010000 */
[----:B------:R1:W3:Y:S01]  /*6060*/  LDSM.16.M88.4 R8, [R200] ;  /* 0x00000000c808783b */ /* 0x0002e20000000200 */
[----:B------:R-:W-:Y:S03]  /*6070*/  BSSY B0, `(.L_x_82) ;  /* 0x0000058000007945 */ /* 0x000fe60003800000 */
[----:B------:R1:W4:Y:S04]  /*6080*/  LDSM.16.M88.4 R16, [R200+0x800] ;  /* 0x00080000c810783b */ /* 0x0003280000000200 */
[----:B------:R1:W1:Y:S04]  /*6090*/  LDSM.16.M88.4 R24, [R200+0x1000] ;  /* 0x00100000c818783b */ /* 0x0002680000000200 */
[----:B------:R1:W1:Y:S04]  /*60a0*/  LDSM.16.M88.4 R32, [R200+0x1800] ;  /* 0x00180000c820783b */ /* 0x0002680000000200 */
[----:B------:R1:W1:Y:S04]  /*60b0*/  LDSM.16.M88.4 R40, [R200+0x2000] ;  /* 0x00200000c828783b */ /* 0x0002680000000200 */
        /* <DEDUP_REMOVED lines=8> */
[----:B------:R1:W1:Y:S04]  /*6140*/  LDSM.16.M88.4 R164, [R221] ;  /* 0x00000000dda4783b */ /* 0x0002680000000200 */
[----:B------:R1:W1:Y:S04]  /*6150*/  LDSM.16.M88.4 R168, [R222] ;  /* 0x00000000dea8783b */ /* 0x0002680000000200 */
[----:B------:R1:W1:Y:S01]  /*6160*/  LDSM.16.M88.4 R172, [R223] ;  /* 0x00000000dfac783b */ /* 0x0002620000000200 */
[----:B--2---:R-:W-:Y:S11]  /*6170*/  ISETP.GT.AND P0, PT, R0, R232, PT ;  /* 0x000000e80000720c */ /* 0x004ff60003f04270 */
[----:B------:R-:W-:Y:S02]  /*6180*/  @!UPT UIADD3 URZ, URZ, URZ, URZ ;  /* 0x0000003f3f3ff290 */ /* 0x000fe4000fffe03f */
[----:B------:R-:W-:-:S05]  /*6190*/  @P0 BRA `(.L_x_83) ;  /* 0x0000045000000947 */ /* 0x000fca0003800000 */
[----:B-1-34-:R-:W-:Y:S01]  /*61a0*/  IMAD.WIDE.U32 R2, R231, c[0x0][0x208], RZ ;  /* 0x00008200e7027a25 */ /* 0x01afe200078e00ff */
[----:B------:R-:W-:Y:S01]  /*61b0*/  SHF.R.S32.HI R0, RZ, 0x1f, R231 ;  /* 0x0000001fff007819 */ /* 0x000fe200000114e7 */
[----:B------:R-:W2:Y:S02]  /*61c0*/  LDL.64 R6, [R1+0x28] ;  /* 0x0000280001067983 */ /* 0x000ea40000100a00 */
[----:B------:R-:W-:Y:S02]  /*61d0*/  IMAD.SHL.U32 R21, R234, 0x2, RZ ;  /* 0x00000002ea157824 */ /* 0x000fe400078e00ff */
[----:B------:R-:W-:Y:S02]  /*61e0*/  IMAD R0, R0, c[0x0][0x208], RZ ;  /* 0x0000820000007a24 */ /* 0x000fe400078e02ff */
[----:B------:R-:W3:Y:S01]  /*61f0*/  LDL R5, [R1+0x34] ;  /* 0x0000340001057983 */ /* 0x000ee20000100800 */
[----:B------:R-:W-:Y:S02]  /*6200*/  IMAD.SHL.U32 R20, R233, 0x2, RZ ;  /* 0x00000002e9147824 */ /* 0x000fe400078e00ff */
[----:B------:R-:W-:Y:S04]  /*6210*/  IMAD R0, R231, c[0x0][0x20c], R0 ;  /* 0x00008300e7007a24 */ /* 0x000fe800078e0200 */
[----:B------:R-:W-:Y:S01]  /*6220*/  IMAD.IADD R3, R3, 0x1, R0 ;  /* 0x0000000103037824 */ /* 0x000fe200078e0200 */
[----:B------:R-:W-:Y:S03]  /*6230*/  SHF.R.S32.HI R0, RZ, 0x1f, R230 ;  /* 0x0000001fff007819 */ /* 0x000fe600000114e6 */
[----:B------:R-:W-:Y:S04]  /*6240*/  IMAD.WIDE.U32 R2, R230, c[0x0][0x218], R2 ;  /* 0x00008600e6027a25 */ /* 0x000fe800078e0002 */
[----:B------:R-:W-:Y:S04]  /*6250*/  IMAD R4, R0, c[0x0][0x218], RZ ;  /* 0x0000860000047a24 */ /* 0x000fe800078e02ff */
[----:B------:R-:W-:Y:S01]  /*6260*/  IMAD R4, R230, c[0x0][0x21c], R4 ;  /* 0x00008700e6047a24 */ /* 0x000fe200078e0204 */
[----:B--2---:R-:W-:Y:S02]  /*6270*/  IADD3 R0, P0, R6, R2, RZ ;  /* 0x0000000206007210 */ /* 0x004fe40007f1e0ff */
[----:B------:R-:W-:Y:S02]  /*6280*/  SHF.R.S32.HI R6, RZ, 0x1f, R234 ;  /* 0x0000001fff067819 */ /* 0x000fe400000114ea */
[----:B---3--:R-:W-:Y:S02]  /*6290*/  IADD3.X R2, R5, R3, R4, P0, !PT ;  /* 0x0000000305027210 */ /* 0x008fe400007fe404 */
[C---:B------:R-:W-:Y:S02]  /*62a0*/  LEA R4, P0, R0.reuse, c[0x0][0x1f8], 0x1 ;  /* 0x00007e0000047a11 */ /* 0x040fe400078008ff */
[----:B------:R-:W-:Y:S02]  /*62b0*/  SHF.R.S32.HI R5, RZ, 0x1f, R233 ;  /* 0x0000001fff057819 */ /* 0x000fe400000114e9 */
[----:B------:R-:W-:Y:S02]  /*62c0*/  LEA.HI.X R0, R0, c[0x0][0x1fc], R2, 0x1, P0 ;  /* 0x00007f0000007a11 */ /* 0x000fe400000f0c02 */
[----:B------:R-:W-:Y:S02]  /*62d0*/  SHF.L.U64.HI R6, R234, 0x1, R6 ;  /* 0x00000001ea067819 */ /* 0x000fe40000010206 */
[----:B------:R-:W-:Y:S01]  /*62e0*/  SHF.L.U64.HI R5, R233, 0x1, R5 ;  /* 0x00000001e9057819 */ /* 0x000fe20000010205 */
[----:B------:R-:W-:-:S05]  /*62f0*/  BRA.DIV ~URZ, `(.L_x_84) ;  /* 0x0000a9927f007947 */ /* 0x000fca000b800000 */
[----:B------:R1:W2:Y:S02]  /*6300*/  SHFL.IDX PT, R7, R0, RZ, 0x181f ;  /* 0x00181fff00077589 */ /* 0x0002a400000e0000 */
.L_x_119:
[----:B------:R-:W-:-:S05]  /*6310*/  BRA.DIV ~URZ, `(.L_x_85) ;  /* 0x0000a9e27f007947 */ /* 0x000fca000b800000 */
[----:B------:R-:W3:Y:S01]  /*6320*/  SHFL.IDX PT, R14, R4, RZ, 0x181f ;  /* 0x00181fff040e7589 */ /* 0x000ee200000e0000 */
[----:B------:R-:W-:Y:S02]  /*6330*/  ISETP.GE.AND P2, PT, R233, c[0x0][0x1d4], PT ;  /* 0x00007500e9007a0c */ /* 0x000fe40003f46270 */
[CC--:B---3--:R-:W-:Y:S02]  /*6340*/  IADD3 R2, P0, R14.reuse, R20.reuse, RZ ;  /* 0x000000140e027210 */ /* 0x0c8fe40007f1e0ff */
[-C--:B------:R-:W-:Y:S03]  /*6350*/  IADD3 R14, P5, R14, R21.reuse, RZ ;  /* 0x000000150e0e7210 */ /* 0x080fe60007fbe0ff */
[C-C-:B--2---:R-:W-:Y:S01]  /*6360*/  IMAD.X R3, R7.reuse, 0x1, R5.reuse, P0 ;  /* 0x0000000107037824 */ /* 0x144fe200000e0605 */
[----:B------:R-:W-:Y:S01]  /*6370*/  ISETP.GE.AND P0, PT, R234, c[0x0][0x1d4], PT ;  /* 0x00007500ea007a0c */ /* 0x000fe20003f06270 */
[--C-:B------:R-:W-:Y:S02]  /*6380*/  IMAD.X R15, R7, 0x1, R6.reuse, P5 ;  /* 0x00000001070f7824 */ /* 0x100fe400028e0606 */
[----:B------:R-:W-:Y:S04]  /*6390*/  SHFL.IDX PT, R7, R4, 0x2, 0x181f ;  /* 0x00581f0004077f89 */ /* 0x000fe800000e0000 */
[----:B------:R-:W-:Y:S01]  /*63a0*/  @!PT LDS RZ, [RZ] ;  /* 0x00000000fffff984 */ /* 0x000fe20000000800 */
[----:B------:R2:W-:Y:S06]  /*63b0*/  LDGSTS.E.BYPASS.LTC128B.128 [R229+0x100], [R2.64], !P2 ;  /* 0x0010000002e57fae */ /* 0x0005ec000d101d46 */
[----:B------:R3:W-:Y:S04]  /*63c0*/  LDGSTS.E.BYPASS.LTC128B.128 [R229+0x4100], [R14.64], !P0 ;  /* 0x041000000ee57fae */ /* 0x0007e8000c101d46 */
[----:B--2---:R-:W2:Y:S04]  /*63d0*/  SHFL.IDX PT, R2, R4, 0x1, 0x181f ;  /* 0x00381f0004027f89 */ /* 0x004ea800000e0000 */
[----:B------:R-:W4:Y:S04]  /*63e0*/  SHFL.IDX PT, R3, R0, 0x1, 0x181f ;  /* 0x00381f0000037f89 */ /* 0x000f2800000e0000 */
[----:B------:R-:W-:Y:S01]  /*63f0*/  SHFL.IDX PT, R4, R4, 0x3, 0x181f ;  /* 0x00781f0004047f89 */ /* 0x000fe200000e0000 */
[CC--:B--2---:R-:W-:Y:S02]  /*6400*/  IADD3 R12, P6, R2.reuse, R20.reuse, RZ ;  /* 0x00000014020c7210 */ /* 0x0c4fe40007fde0ff */
[-C--:B------:R-:W-:Y:S03]  /*6410*/  IADD3 R2, P5, R2, R21.reuse, RZ ;  /* 0x0000001502027210 */ /* 0x080fe60007fbe0ff */
[C-C-:B----4-:R-:W-:Y:S02]  /*6420*/  IMAD.X R13, R3.reuse, 0x1, R5.reuse, P6 ;  /* 0x00000001030d7824 */ /* 0x150fe400030e0605 */
[--C-:B------:R-:W-:Y:S03]  /*6430*/  IMAD.X R3, R3, 0x1, R6.reuse, P5 ;  /* 0x0000000103037824 */ /* 0x100fe600028e0606 */
[----:B------:R2:W-:Y:S04]  /*6440*/  LDGSTS.E.BYPASS.LTC128B.128 [R229+0x1100], [R12.64], !P2 ;  /* 0x011000000ce57fae */ /* 0x0005e8000d101d46 */
[----:B------:R4:W-:Y:S04]  /*6450*/  LDGSTS.E.BYPASS.LTC128B.128 [R229+0x5100], [R2.64], !P0 ;  /* 0x0510000002e57fae */ /* 0x0009e8000c101d46 */
[----:B--2---:R-:W2:Y:S04]  /*6460*/  SHFL.IDX PT, R12, R0, 0x2, 0x181f ;  /* 0x00581f00000c7f89 */ /* 0x004ea800000e0000 */
[----:B-1----:R-:W1:Y:S01]  /*6470*/  SHFL.IDX PT, R0, R0, 0x3, 0x181f ;  /* 0x00781f0000007f89 */ /* 0x002e6200000e0000 */
[C---:B----4-:R-:W-:Y:S05]  /*6480*/  IADD3 R2, P5, R7.reuse, R20, RZ ;  /* 0x0000001407027210 */ /* 0x050fea0007fbe0ff */
[C---:B--2---:R-:W-:Y:S05]  /*6490*/  IMAD.X R3, R12.reuse, 0x1, R5, P5 ;  /* 0x000000010c037824 */ /* 0x044fea00028e0605 */
[----:B------:R2:W-:Y:S02]  /*64a0*/  LDGSTS.E.BYPASS.LTC128B.128 [R229+0x2100], [R2.64], !P2 ;  /* 0x0210000002e57fae */ /* 0x0005e4000d101d46 */
[----:B--2---:R-:W-:Y:S02]  /*64b0*/  IADD3 R2, P5, R7, R21, RZ ;  /* 0x0000001507027210 */ /* 0x004fe40007fbe0ff */
[----:B------:R-:W-:Y:S03]  /*64c0*/  SEL R7, RZ, 0x10, P2 ;  /* 0x00000010ff077807 */ /* 0x000fe60001000000 */
[----:B------:R-:W-:Y:S01]  /*64d0*/  IMAD.X R3, R12, 0x1, R6, P5 ;  /* 0x000000010c037824 */ /* 0x000fe200028e0606 */
[----:B------:R-:W-:Y:S04]  /*64e0*/  SEL R12, RZ, 0x10, P0 ;  /* 0x00000010ff0c7807 */ /* 0x000fe80000000000 */
[----:B------:R3:W-:Y:S03]  /*64f0*/  LDGSTS.E.BYPASS.LTC128B.128 [R229+0x6100], [R2.64], !P0 ;  /* 0x0610000002e57fae */ /* 0x0007e6000c101d46 */
.L_x_120:
[C---:B-1----:R-:W-:Y:S02]  /*6500*/  ISETP.NE.U32.AND P5, PT, R7.reuse, RZ, PT ;  /* 0x000000ff0700720c */ /* 0x042fe40003fa5070 */
[----:B------:R-:W-:Y:S04]  /*6510*/  IADD3 R7, -R7, 0x10, RZ ;  /* 0x0000001007077810 */ /* 0x000fe80007ffe1ff */
[----:B------:R-:W-:Y:S04]  /*6520*/  LOP3.LUT R7, R7, 0xf, RZ, 0xc0, !PT ;  /* 0x0000000f07077812 */ /* 0x000fe800078ec0ff */
[----:B---3--:R-:W-:Y:S04]  /*6530*/  IADD3 R2, P2, P0, R7, R4, R20 ;  /* 0x0000000407027210 */ /* 0x008fe8000785e014 */
[----:B------:R-:W-:Y:S05]  /*6540*/  IADD3.X R3, RZ, R0, R5, P2, P0 ;  /* 0x00000000ff037210 */ /* 0x000fea00017e0405 */
[----:B------:R-:W-:Y:S01]  /*6550*/  @!PT LDS RZ, [RZ] ;  /* 0x00000000fffff984 */ /* 0x000fe20000000800 */
[----:B------:R-:W-:Y:S01]  /*6560*/  @!PT LDS RZ, [RZ] ;  /* 0x00000000fffff984 */ /* 0x000fe20000000800 */
[----:B------:R-:W-:Y:S01]  /*6570*/  @!PT LDS RZ, [RZ] ;  /* 0x00000000fffff984 */ /* 0x000fe20000000800 */
[----:B------:R1:W-:Y:S01]  /*6580*/  LDGSTS.E.BYPASS.LTC128B.128.ZFILL [R229+0x3100], [R2.64], P5 ;  /* 0x0310000002e57fae */ /* 0x0003e2000a941d46 */
[C---:B------:R-:W-:Y:S02]  /*6590*/  ISETP.NE.U32.AND P5, PT, R12.reuse, RZ, PT ;  /* 0x000000ff0c00720c */ /* 0x040fe40003fa5070 */
[----:B------:R-:W-:Y:S04]  /*65a0*/  IADD3 R12, -R12, 0x10, RZ ;  /* 0x000000100c0c7810 */ /* 0x000fe80007ffe1ff */
[----:B------:R-:W-:Y:S04]  /*65b0*/  LOP3.LUT R12, R12, 0xf, RZ, 0xc0, !PT ;  /* 0x0000000f0c0c7812 */ /* 0x000fe800078ec0ff */
[----:B-1----:R-:W-:Y:S04]  /*65c0*/  IADD3 R2, P2, P0, R12, R4, R21 ;  /* 0x000000040c027210 */ /* 0x002fe8000785e015 */
[----:B------:R-:W-:Y:S05]  /*65d0*/  IADD3.X R3, RZ, R0, R6, P2, P0 ;  /* 0x00000000ff037210 */ /* 0x000fea00017e0406 */
[----:B------:R1:W-:Y:S04]  /*65e0*/  LDGSTS.E.BYPASS.LTC128B.128.ZFILL [R229+0x7100], [R2.64], P5 ;  /* 0x0710000002e57fae */ /* 0x0003e8000a941d46 */
.L_x_83:
[----:B-1-34-:R-:W-:Y:S05]  /*65f0*/  BSYNC B0 ;  /* 0x0000000000007941 */ /* 0x01afea0003800000 */
.L_x_82:
[----:B------:R-:W0:Y:S01]  /*6600*/  LDGDEPBAR ;  /* 0x00000000000079af */ /* 0x000e220000000000 */
[----:B------:R-:W-:Y:S01]  /*6610*/  WARPSYNC 0xffffffff ;  /* 0xffffffff00007948 */ /* 0x000fe20003800000 */
[C---:B------:R-:W-:Y:S01]  /*6620*/  HMMA.16816.F32 R4, R136.reuse, R8, RZ ;  /* 0x000000088804723c */ /* 0x040fe200000018ff */
[----:B------:R-:W-:Y:S05]  /*6630*/  BSSY B0, `(.L_x_86) ;  /* 0x0000114000007945 */ /* 0x000fea0003800000 */
[----:B------:R-:W2:Y:S02]  /*6640*/  LDL R0, [R1+0x4] ;  /* 0x0000040001007983 */ /* 0x000ea40000100800 */
[C---:B------:R-:W-:Y:S08]  /*6650*/  HMMA.16816.F32 R8, R136.reuse, R10, RZ ;  /* 0x0000000a8808723c */ /* 0x040ff000000018ff */
        /* <DEDUP_REMOVED lines=16> */
[----:B------:R-:W1:Y:S07]  /*6760*/  LDSM.16.M88.4 R144, [R202] ;  /* 0x00000000ca90783b */ /* 0x000e6e0000000200 */
        /* <DEDUP_REMOVED lines=11> */
[----:B------:R-:W1:Y:S07]  /*6820*/  LDSM.16.M88.4 R160, [R202+0x2000] ;  /* 0x00200000caa0783b */ /* 0x000e6e0000000200 */
[C---:B------:R-:W-:Y:S08]  /*6830*/  HMMA.16816.F32 R44, R140.reuse, R164, R44 ;  /* 0x000000a48c2c723c */ /* 0x040ff0000000182c */
[C---:B------:R-:W-:Y:S01]  /*6840*/  HMMA.16816.F32 R48, R140.reuse, R166, R48 ;  /* 0x000000a68c30723c */ /* 0x040fe20000001830 */
[----:B------:R-:W-:Y:S07]  /*6850*/  LDSM.16.M88.4 R164, [R201+-0x3800] ;  /* 0xffc80000c9a4783b */ /* 0x000fee0000000200 */
[C---:B------:R-:W-:Y:S08]  /*6860*/  HMMA.16816.F32 R52, R140.reuse, R168, R52 ;  /* 0x000000a88c34723c */ /* 0x040ff00000001834 */
[C---:B------:R-:W-:Y:S01]  /*6870*/  HMMA.16816.F32 R56, R140.reuse, R170, R56 ;  /* 0x000000aa8c38723c */ /* 0x040fe20000001838 */
[----:B------:R-:W-:Y:S07]  /*6880*/  LDSM.16.M88.4 R168, [R201+-0x3000] ;  /* 0xffd00000c9a8783b */ /* 0x000fee0000000200 */
[C---:B------:R-:W-:Y:S08]  /*6890*/  HMMA.16816.F32 R60, R140.reuse, R172, R60 ;  /* 0x000000ac8c3c723c */ /* 0x040ff0000000183c */
[----:B------:R-:W-:Y:S08]  /*68a0*/  HMMA.16816.F32 R64, R140, R174, R64 ;  /* 0x000000ae8c40723c */ /* 0x000ff00000001840 */
        /* <DEDUP_REMOVED lines=9> */
[C---:B-----5:R-:W-:Y:S03]  /*6940*/  HMMA.16816.F32 R28, R176.reuse, R156, R28 ;  /* 0x0000009cb01c723c */ /* 0x060fe6000000181c */
[----:B--2---:R-:W-:Y:S05]  /*6950*/  ISETP.GT.AND P0, PT, R232, R0, PT ;  /* 0x00000000e800720c */ /* 0x004fea0003f04270 */
[C---:B------:R-:W-:Y:S01]  /*6960*/  HMMA.16816.F32 R32, R176.reuse, R158, R32 ;  /* 0x0000009eb020723c */ /* 0x040fe20000001820 */
[----:B------:R-:W2:Y:S07]  /*6970*/  LDSM.16.M88.4 R156, [R201+-0x4000] ;  /* 0xffc00000c99c783b */ /* 0x000eae0000000200 */
[C---:B------:R-:W-:Y:S08]  /*6980*/  HMMA.16816.F32 R36, R176.reuse, R160, R36 ;  /* 0x000000a0b024723c */ /* 0x040ff00000001824 */
[C---:B------:R-:W-:Y:S01]  /*6990*/  HMMA.16816.F32 R40, R176.reuse, R162, R40 ;  /* 0x000000a2b028723c */ /* 0x040fe20000001828 */
[----:B------:R-:W5:Y:S07]  /*69a0*/  LDSM.16.M88.4 R160, [R201+-0x2800] ;  /* 0xffd80000c9a0783b */ /* 0x000f6e0000000200 */
[C---:B-1----:R-:W-:Y:S08]  /*69b0*/  HMMA.16816.F32 R44, R176.reuse, R144, R44 ;  /* 0x00000090b02c723c */ /* 0x042ff0000000182c */
[C---:B------:R-:W-:Y:S01]  /*69c0*/  HMMA.16816.F32 R48, R176.reuse, R146, R48 ;  /* 0x00000092b030723c */ /* 0x040fe20000001830 */
[----:B------:R-:W1:Y:S07]  /*69d0*/  LDSM.16.M88.4 R144, [R201+-0x2000] ;  /* 0xffe00000c990783b */ /* 0x000e6e0000000200 */
[C---:B---3--:R-:W-:Y:S08]  /*69e0*/  HMMA.16816.F32 R52, R176.reuse, R148, R52 ;  /* 0x00000094b034723c */ /* 0x048ff00000001834 */
[C---:B------:R-:W-:Y:S01]  /*69f0*/  HMMA.16816.F32 R56, R176.reuse, R150, R56 ;  /* 0x00000096b038723c */ /* 0x040fe20000001838 */
[----:B------:R-:W3:Y:S07]  /*6a00*/  LDSM.16.M88.4 R148, [R201+-0x1800] ;  /* 0xffe80000c994783b */ /* 0x000eee0000000200 */
[C---:B----4-:R-:W-:Y:S08]  /*6a10*/  HMMA.16816.F32 R60, R176.reuse, R152, R60 ;  /* 0x00000098b03c723c */ /* 0x050ff0000000183c */
[----:B------:R-:W-:Y:S01]  /*6a20*/  HMMA.16816.F32 R64, R176, R154, R64 ;  /* 0x0000009ab040723c */ /* 0x000fe20000001840 */
[----:B------:R-:W4:Y:S07]  /*6a30*/  LDSM.16.M88.4 R152, [R201+-0x1000] ;  /* 0xfff00000c998783b */ /* 0x000f2e0000000200 */
[C---:B--2---:R-:W-:Y:S08]  /*6a40*/  HMMA.16816.F32 R4, R180.reuse, R156, R4 ;  /* 0x0000009cb404723c */ /* 0x044ff00000001804 */
[C---:B------:R-:W-:Y:S01]  /*6a50*/  HMMA.16816.F32 R8, R180.reuse, R158, R8 ;  /* 0x0000009eb408723c */ /* 0x040fe20000001808 */
[----:B------:R-:W2:Y:S07]  /*6a60*/  LDSM.16.M88.4 R156, [R201+-0x800] ;  /* 0xfff80000c99c783b */ /* 0x000eae0000000200 */
[C---:B------:R-:W-:Y:S08]  /*6a70*/  HMMA.16816.F32 R12, R180.reuse, R164, R12 ;  /* 0x000000a4b40c723c */ /* 0x040ff0000000180c */
[C---:B------:R-:W-:Y:S01]  /*6a80*/  HMMA.16816.F32 R16, R180.reuse, R166, R16 ;  /* 0x000000a6b410723c */ /* 0x040fe20000001810 */
[----:B------:R-:W2:Y:S07]  /*6a90*/  LDSM.16.M88.4 R164, [R200+0x4000] ;  /* 0x00400000c8a4783b */ /* 0x000eae0000000200 */
[C---:B------:R-:W-:Y:S08]  /*6aa0*/  HMMA.16816.F32 R20, R180.reuse, R168, R20 ;  /* 0x000000a8b414723c */ /* 0x040ff00000001814 */
[C---:B------:R-:W-:Y:S01]  /*6ab0*/  HMMA.16816.F32 R24, R180.reuse, R170, R24 ;  /* 0x000000aab418723c */ /* 0x040fe20000001818 */
[----:B------:R-:W2:Y:S07]  /*6ac0*/  LDSM.16.M88.4 R168, [R200+0x4800] ;  /* 0x00480000c8a8783b */ /* 0x000eae0000000200 */
[C---:B-----5:R-:W-:Y:S08]  /*6ad0*/  HMMA.16816.F32 R28, R180.reuse, R160, R28 ;  /* 0x000000a0b41c723c */ /* 0x060ff0000000181c */
[C---:B------:R-:W-:Y:S01]  /*6ae0*/  HMMA.16816.F32 R32, R180.reuse, R162, R32 ;  /* 0x000000a2b420723c */ /* 0x040fe20000001820 */
[----:B------:R-:W5:Y:S07]  /*6af0*/  LDSM.16.M88.4 R160, [R200+0x5000] ;  /* 0x00500000c8a0783b */ /* 0x000f6e0000000200 */
        /* <DEDUP_REMOVED lines=9> */
[C---:B--2---:R-:W-:Y:S08]  /*6b90*/  HMMA.16816.F32 R60, R180.reuse, R156, R60 ;  /* 0x0000009cb43c723c */ /* 0x044ff0000000183c */
[----:B------:R-:W-:Y:S01]  /*6ba0*/  HMMA.16816.F32 R64, R180, R158, R64 ;  /* 0x0000009eb440723c */ /* 0x000fe20000001840 */
[----:B------:R-:W2:Y:S07]  /*6bb0*/  LDSM.16.M88.4 R156, [R200+0x7000] ;  /* 0x00700000c89c783b */ /* 0x000eae0000000200 */
[C---:B------:R-:W-:Y:S08]  /*6bc0*/  HMMA.16816.F32 R4, R184.reuse, R164, R4 ;  /* 0x000000a4b804723c */ /* 0x040ff00000001804 */
[C---:B------:R-:W-:Y:S01]  /*6bd0*/  HMMA.16816.F32 R8, R184.reuse, R166, R8 ;  /* 0x000000a6b808723c */ /* 0x040fe20000001808 */
[----:B------:R-:W-:Y:S07]  /*6be0*/  LDSM.16.M88.4 R164, [R208] ;  /* 0x00000000d0a4783b */ /* 0x000fee0000000200 */
[C---:B------:R-:W-:Y:S08]  /*6bf0*/  HMMA.16816.F32 R12, R184.reuse, R168, R12 ;  /* 0x000000a8b80c723c */ /* 0x040ff0000000180c */
[C---:B------:R-:W-:Y:S01]  /*6c00*/  HMMA.16816.F32 R16, R184.reuse, R170, R16 ;  /* 0x000000aab810723c */ /* 0x040fe20000001810 */
[----:B------:R-:W-:Y:S07]  /*6c10*/  LDSM.16.M88.4 R168, [R209] ;  /* 0x00000000d1a8783b */ /* 0x000fee0000000200 */
[C---:B-----5:R-:W-:Y:S08]  /*6c20*/  HMMA.16816.F32 R20, R184.reuse, R160, R20 ;  /* 0x000000a0b814723c */ /* 0x060ff00000001814 */
[C---:B------:R-:W-:Y:S01]  /*6c30*/  HMMA.16816.F32 R24, R184.reuse, R162, R24 ;  /* 0x000000a2b818723c */ /* 0x040fe20000001818 */
[----:B------:R-:W5:Y:S07]  /*6c40*/  LDSM.16.M88.4 R160, [R200+0x7800] ;  /* 0x00780000c8a0783b */ /* 0x000f6e0000000200 */
[C---:B-1----:R-:W-:Y:S08]  /*6c50*/  HMMA.16816.F32 R28, R184.reuse, R144, R28 ;  /* 0x00000090b81c723c */ /* 0x042ff0000000181c */
[C---:B------:R-:W-:Y:S01]  /*6c60*/  HMMA.16816.F32 R32, R184.reuse, R146, R32 ;  /* 0x00000092b820723c */ /* 0x040fe20000001820 */
[----:B------:R-:W1:Y:S07]  /*6c70*/  LDSM.16.M88.4 R144, [R210] ;  /* 0x00000000d290783b */ /* 0x000e6e0000000200 */
[C---:B---3--:R-:W-:Y:S08]  /*6c80*/  HMMA.16816.F32 R36, R184.reuse, R148, R36 ;  /* 0x00000094b824723c */ /* 0x048ff00000001824 */
[C---:B------:R-:W-:Y:S01]  /*6c90*/  HMMA.16816.F32 R40, R184.reuse, R150, R40 ;  /* 0x00000096b828723c */ /* 0x040fe20000001828 */
[----:B------:R-:W3:Y:S07]  /*6ca0*/  LDSM.16.M88.4 R148, [R211] ;  /* 0x00000000d394783b */ /* 0x000eee0000000200 */
[C---:B----4-:R-:W-:Y:S08]  /*6cb0*/  HMMA.16816.F32 R44, R184.reuse, R152, R44 ;  /* 0x00000098b82c723c */ /* 0x050ff0000000182c */
[C---:B------:R-:W-:Y:S01]  /*6cc0*/  HMMA.16816.F32 R48, R184.reuse, R154, R48 ;  /* 0x0000009ab830723c */ /* 0x040fe20000001830 */
[----:B------:R-:W4:Y:S07]  /*6cd0*/  LDSM.16.M88.4 R152, [R212] ;  /* 0x00000000d498783b */ /* 0x000f2e0000000200 */
[C---:B--2---:R-:W-:Y:S08]  /*6ce0*/  HMMA.16816.F32 R52, R184.reuse, R156, R52 ;  /* 0x0000009cb834723c */ /* 0x044ff00000001834 */
[C---:B------:R-:W-:Y:S01]  /*6cf0*/  HMMA.16816.F32 R56, R184.reuse, R158, R56 ;  /* 0x0000009eb838723c */ /* 0x040fe20000001838 */
[----:B------:R-:W2:Y:S07]  /*6d00*/  LDSM.16.M88.4 R156, [R213] ;  /* 0x00000000d59c783b */ /* 0x000eae0000000200 */
[C---:B-----5:R-:W-:Y:S08]  /*6d10*/  HMMA.16816.F32 R60, R184.reuse, R160, R60 ;  /* 0x000000a0b83c723c */ /* 0x060ff0000000183c */
[----:B------:R-:W-:Y:S01]  /*6d20*/  HMMA.16816.F32 R64, R184, R162, R64 ;  /* 0x000000a2b840723c */ /* 0x000fe20000001840 */
[----:B------:R-:W5:Y:S07]  /*6d30*/  LDSM.16.M88.4 R160, [R214] ;  /* 0x00000000d6a0783b */ /* 0x000f6e0000000200 */
[C---:B------:R-:W-:Y:S08]  /*6d40*/  HMMA.16816.F32 R4, R188.reuse, R164, R4 ;  /* 0x000000a4bc04723c */ /* 0x040ff00000001804 */
[C---:B------:R-:W-:Y:S01]  /*6d50*/  HMMA.16816.F32 R8, R188.reuse, R166, R8 ;  /* 0x000000a6bc08723c */ /* 0x040fe20000001808 */
[----:B------:R-:W2:Y:S07]  /*6d60*/  LDSM.16.M88.4 R164, [R215] ;  /* 0x00000000d7a4783b */ /* 0x000eae0000000200 */
[C---:B------:R-:W-:Y:S08]  /*6d70*/  HMMA.16816.F32 R12, R188.reuse, R168, R12 ;  /* 0x000000a8bc0c723c */ /* 0x040ff0000000180c */
        /* <DEDUP_REMOVED lines=14> */
[C---:B-----5:R-:W-:Y:S08]  /*6e60*/  HMMA.16816.F32 R52, R188.reuse, R160, R52 ;  /* 0x000000a0bc34723c */ /* 0x060ff00000001834 */
[C---:B------:R-:W-:Y:S01]  /*6e70*/  HMMA.16816.F32 R56, R188.reuse, R162, R56 ;  /* 0x000000a2bc38723c */ /* 0x040fe20000001838 */
[----:B------:R-:W5:Y:S07]  /*6e80*/  LDSM.16.M88.4 R160, [R202+0x6800] ;  /* 0x00680000caa0783b */ /* 0x000f6e0000000200 */
[C---:B------:R-:W-:Y:S08]  /*6e90*/  HMMA.16816.F32 R60, R188.reuse, R164, R60 ;  /* 0x000000a4bc3c723c */ /* 0x040ff0000000183c */
[----:B------:R-:W-:Y:S01]  /*6ea0*/  HMMA.16816.F32 R64, R188, R166, R64 ;  /* 0x000000a6bc40723c */ /* 0x000fe20000001840 */
[----:B------:R-:W2:Y:S07]  /*6eb0*/  LDSM.16.M88.4 R164, [R202+0x7000] ;  /* 0x00700000caa4783b */ /* 0x000eae0000000200 */
[C---:B------:R-:W-:Y:S08]  /*6ec0*/  HMMA.16816.F32 R4, R192.reuse, R168, R4 ;  /* 0x000000a8c004723c */ /* 0x040ff00000001804 */
[C---:B------:R-:W-:Y:S01]  /*6ed0*/  HMMA.16816.F32 R8, R192.reuse, R170, R8 ;  /* 0x000000aac008723c */ /* 0x040fe20000001808 */
[----:B------:R-:W2:Y:S07]  /*6ee0*/  LDSM.16.M88.4 R168, [R202+0x7800] ;  /* 0x00780000caa8783b */ /* 0x000eae0000000200 */
[C---:B-1----:R-:W-:Y:S08]  /*6ef0*/  HMMA.16816.F32 R12, R192.reuse, R144, R12 ;  /* 0x00000090c00c723c */ /* 0x042ff0000000180c */
[C---:B------:R-:W-:Y:S01]  /*6f00*/  HMMA.16816.F32 R16, R192.reuse, R146, R16 ;  /* 0x00000092c010723c */ /* 0x040fe20000001810 */
[----:B------:R-:W1:Y:S07]  /*6f10*/  LDSM.16.M88.4 R144, [R201] ;  /* 0x00000000c990783b */ /* 0x000e6e0000000200 */
        /* <DEDUP_REMOVED lines=13> */
[C---:B------:R-:W-:Y:S01]  /*6ff0*/  HMMA.16816.F32 R56, R192.reuse, R166, R56 ;  /* 0x000000a6c038723c */ /* 0x040fe20000001838 */
[----:B------:R-:W2:Y:S07]  /*7000*/  LDSM.16.M88.4 R164, [R201+0x2800] ;  /* 0x00280000c9a4783b */ /* 0x000eae0000000200 */
[C---:B------:R-:W-:Y:S08]  /*7010*/  HMMA.16816.F32 R60, R192.reuse, R168, R60 ;  /* 0x000000a8c03c723c */ /* 0x040ff0000000183c */
[----:B------:R-:W-:Y:S01]  /*7020*/  HMMA.16816.F32 R64, R192, R170, R64 ;  /* 0x000000aac040723c */ /* 0x000fe20000001840 */
[----:B------:R-:W2:Y:S07]  /*7030*/  LDSM.16.M88.4 R168, [R201+0x3000] ;  /* 0x00300000c9a8783b */ /* 0x000eae0000000200 */
[C---:B-1----:R-:W-:Y:S08]  /*7040*/  HMMA.16816.F32 R4, R196.reuse, R144, R4 ;  /* 0x00000090c404723c */ /* 0x042ff00000001804 */
[C---:B------:R-:W-:Y:S01]  /*7050*/  HMMA.16816.F32 R8, R196.reuse, R146, R8 ;  /* 0x00000092c408723c */ /* 0x040fe20000001808 */
[----:B------:R-:W1:Y:S01]  /*7060*/  LDSM.16.M88.4 R144, [R201+0x3800] ;  /* 0x00380000c990783b */ /* 0x000e620000000200 */
[----:B------:R-:W-:Y:S06]  /*7070*/  DEPBAR.LE SB0, 0x0 ;  /* 0x000080000000791a */ /* 0x000fec0000000000 */
[C---:B---3--:R-:W-:Y:S01]  /*7080*/  HMMA.16816.F32 R12, R196.reuse, R148, R12 ;  /* 0x00000094c40c723c */ /* 0x048fe2000000180c */
[----:B------:R-:W-:Y:S07]  /*7090*/  BAR.SYNC.DEFER_BLOCKING 0x0 ;  /* 0x0000000000007b1d */ /* 0x000fee0000010000 */
[C---:B------:R-:W-:Y:S08]  /*70a0*/  HMMA.16816.F32 R16, R196.reuse, R150, R16 ;  /* 0x00000096c410723c */ /* 0x040ff00000001810 */
[C---:B----4-:R-:W-:Y:S08]  /*70b0*/  HMMA.16816.F32 R20, R196.reuse, R152, R20 ;  /* 0x00000098c414723c */ /* 0x050ff00000001814 */
[C---:B------:R-:W-:Y:S08]  /*70c0*/  HMMA.16816.F32 R24, R196.reuse, R154, R24 ;  /* 0x0000009ac418723c */ /* 0x040ff00000001818 */
[C---:B--2---:R-:W-:Y:S08]  /*70d0*/  HMMA.16816.F32 R28, R196.reuse, R156, R28 ;  /* 0x0000009cc41c723c */ /* 0x044ff0000000181c */
[C---:B------:R-:W-:Y:S08]  /*70e0*/  HMMA.16816.F32 R32, R196.reuse, R158, R32 ;  /* 0x0000009ec420723c */ /* 0x040ff00000001820 */
[C---:B-----5:R-:W-:Y:S08]  /*70f0*/  HMMA.16816.F32 R36, R196.reuse, R160, R36 ;  /* 0x000000a0c424723c */ /* 0x060ff00000001824 */
[C---:B------:R-:W-:Y:S08]  /*7100*/  HMMA.16816.F32 R40, R196.reuse, R162, R40 ;  /* 0x000000a2c428723c */ /* 0x040ff00000001828 */
[C---:B------:R-:W-:Y:S08]  /*7110*/  HMMA.16816.F32 R44, R196.reuse, R164, R44 ;  /* 0x000000a4c42c723c */ /* 0x040ff0000000182c */
[C---:B------:R-:W-:Y:S08]  /*7120*/  HMMA.16816.F32 R48, R196.reuse, R166, R48 ;  /* 0x000000a6c430723c */ /* 0x040ff00000001830 */
[C---:B------:R-:W-:Y:S08]  /*7130*/  HMMA.16816.F32 R52, R196.reuse, R168, R52 ;  /* 0x000000a8c434723c */ /* 0x040ff00000001834 */
[C---:B------:R-:W-:Y:S08]  /*7140*/  HMMA.16816.F32 R56, R196.reuse, R170, R56 ;  /* 0x000000aac438723c */ /* 0x040ff00000001838 */
[C---:B-1----:R-:W-:Y:S08]  /*7150*/  HMMA.16816.F32 R60, R196.reuse, R144, R60 ;  /* 0x00000090c43c723c */ /* 0x042ff0000000183c */
[----:B------:R-:W-:Y:S01]  /*7160*/  HMMA.16816.F32 R64, R196, R146, R64 ;  /* 0x00000092c440723c */ /* 0x000fe20000001840 */
[----:B------:R-:W-:Y:S07]  /*7170*/  @!UPT UIADD3 URZ, URZ, URZ, URZ ;  /* 0x0000003f3f3ff290 */ /* 0x000fee000fffe03f */
[----:B------:R-:W-:-:S11]  /*7180*/  @!P0 BRA `(.L_x_87) ;  /* 0x000005e000008947 */ /* 0x000fd60003800000 */
[----:B------:R-:W-:Y:S01]  /*7190*/  SHF.R.S32.HI R144, RZ, 0x1f, R234 ;  /* 0x0000001fff907819 */ /* 0x000fe200000114ea */
[----:B------:R-:W1:Y:S01]  /*71a0*/  S2R R68, SR_TID.X ;  /* 0x0000000000447919 */ /* 0x000e620000002100 */
[----:B------:R-:W-:Y:S01]  /*71b0*/  SHF.R.S32.HI R145, RZ, 0x1f, R233 ;  /* 0x0000001fff917819 */ /* 0x000fe200000114e9 */
[----:B------:R-:W-:Y:S01]  /*71c0*/  IMAD.MOV.U32 R230, RZ, RZ, RZ ;  /* 0x000000ffffe67224 */ /* 0x000fe200078e00ff */
[C---:B------:R-:W-:Y:S01]  /*71d0*/  SHF.L.U64.HI R144, R234.reuse, 0x1, R144 ;  /* 0x00000001ea907819 */ /* 0x040fe20000010290 */
[----:B------:R-:W-:Y:S02]  /*71e0*/  IMAD.SHL.U32 R151, R234, 0x2, RZ ;  /* 0x00000002ea977824 */ /* 0x000fe400078e00ff */
[----:B------:R-:W-:Y:S02]  /*71f0*/  IMAD.SHL.U32 R150, R233, 0x2, RZ ;  /* 0x00000002e9967824 */ /* 0x000fe400078e00ff */
[----:B------:R-:W2:Y:S04]  /*7200*/  LDL R2, [R1+0x10] ;  /* 0x0000100001027983 */ /* 0x000ea80000100800 */
[----:B------:R-:W3:Y:S06]  /*7210*/  LDL.64 R238, [R1+0x20] ;  /* 0x0000200001ee7983 */ /* 0x000eec0000100a00 */
[----:B------:R-:W4:Y:S01]  /*7220*/  LDL.64 R236, [R1+0x18] ;  /* 0x0000180001ec7983 */ /* 0x000f220000100a00 */
[--C-:B-1----:R-:W-:Y:S05]  /*7230*/  SHF.R.S32.HI R0, RZ, 0x1f, R68.reuse ;  /* 0x0000001fff007819 */ /* 0x102fea0000011444 */
[----:B------:R-:W5:Y:S01]  /*7240*/  LDL R228, [R1+0x14] ;  /* 0x0000140001e47983 */ /* 0x000f620000100800 */
[----:B------:R-:W-:Y:S02]  /*7250*/  SHF.R.S32.HI R3, RZ, 0x1f, R68 ;  /* 0x0000001fff037819 */ /* 0x000fe40000011444 */
[-C--:B------:R-:W-:Y:S02]  /*7260*/  LEA.HI R0, R0, R68.reuse, RZ, 0x3 ;  /* 0x0000004400007211 */ /* 0x080fe400078f18ff */
[----:B------:R-:W-:Y:S02]  /*7270*/  LEA.HI R3, R3, R68, RZ, 0x3 ;  /* 0x0000004403037211 */ /* 0x000fe400078f18ff */
[----:B------:R-:W-:Y:S02]  /*7280*/  LOP3.LUT R0, R0, 0xfffffff8, RZ, 0xc0, !PT ;  /* 0xfffffff800007812 */ /* 0x000fe400078ec0ff */
[----:B------:R-:W-:Y:S03]  /*7290*/  SHF.R.S32.HI R3, RZ, 0x3, R3 ;  /* 0x00000003ff037819 */ /* 0x000fe60000011403 */
[----:B------:R-:W-:Y:S02]  /*72a0*/  IMAD.IADD R0, R68, 0x1, -R0 ;  /* 0x0000000144007824 */ /* 0x000fe400078e0a00 */
[----:B------:R-:W4:Y:S02]  /*72b0*/  LDL R68, [R1+0x30] ;  /* 0x0000300001447983 */ /* 0x000f240000100800 */
[----:B------:R-:W-:Y:S02]  /*72c0*/  IMAD R0, R0, 0x20, R3 ;  /* 0x0000002000007824 */ /* 0x000fe400078e0203 */
[----:B--2---:R-:W-:Y:S05]  /*72d0*/  IMAD R2, R232, 0x80, R2 ;  /* 0x00000080e8027824 */ /* 0x004fea00078e0202 */
[----:B------:R-:W-:Y:S05]  /*72e0*/  IADD3 R2, R2, -0x80, R0 ;  /* 0xffffff8002027810 */ /* 0x000fea0007ffe000 */
[----:B------:R-:W-:Y:S04]  /*72f0*/  @P3 IMAD.HI.U32 R3, R2, c[0x0][0x2bc], RZ ;  /* 0x0000af0002033a27 */ /* 0x000fe800078e00ff */
[----:B------:R-:W-:Y:S01]  /*7300*/  IMAD.MOV.U32 R0, RZ, RZ, R2 ;  /* 0x000000ffff007224 */ /* 0x000fe200078e0002 */
[----:B------:R-:W-:Y:S04]  /*7310*/  @P3 SHF.R.U32.HI R0, RZ, c[0x0][0x2c0], R3 ;  /* 0x0000b000ff003a19 */ /* 0x000fe80000011603 */
[C---:B---3--:R-:W-:Y:S04]  /*7320*/  @!P1 IADD3 R3, P0, R0.reuse, R238, RZ ;  /* 0x000000ee00039210 */ /* 0x048fe80007f1e0ff */
[----:B----4-:R-:W-:Y:S01]  /*7330*/  @!P1 LEA.HI.X.SX32 R69, R0, R68, 0x1, P0 ;  /* 0x0000004400459211 */ /* 0x010fe200000f0eff */
[----:B------:R-:W-:Y:S01]  /*7340*/  IMAD.MOV R0, RZ, RZ, -R0 ;  /* 0x000000ffff007224 */ /* 0x000fe200078e0a00 */
[C---:B------:R-:W-:Y:S03]  /*7350*/  @!P1 LEA R68, P0, R3.reuse, c[0x0][0x2a0], 0x2 ;  /* 0x0000a80003449a11 */ /* 0x040fe600078010ff */
[----:B------:R-:W-:Y:S01]  /*7360*/  IMAD R231, R0, c[0x0][0x2b8], R2 ;  /* 0x0000ae0000e77a24 */ /* 0x000fe200078e0202 */
[----:B------:R-:W-:Y:S03]  /*7370*/  @!P1 LEA.HI.X R69, R3, c[0x0][0x2a4], R69, 0x2, P0 ;  /* 0x0000a90003459a11 */ /* 0x000fe600000f1445 */
[C---:B------:R-:W-:Y:S01]  /*7380*/  IMAD.WIDE.U32 R2, R231.reuse, c[0x0][0x1e0], RZ ;  /* 0x00007800e7027a25 */ /* 0x040fe200078e00ff */
[----:B------:R-:W-:Y:S01]  /*7390*/  SHF.R.S32.HI R0, RZ, 0x1f, R231 ;  /* 0x0000001fff007819 */ /* 0x000fe200000114e7 */
[----:B------:R1:W2:Y:S04]  /*73a0*/  @!P1 LDG.E R230, [R68.64] ;  /* 0x0000000644e69981 */ /* 0x0002a8000c1e1900 */
[----:B------:R-:W-:Y:S04]  /*73b0*/  IMAD R0, R0, c[0x0][0x1e0], RZ ;  /* 0x0000780000007a24 */ /* 0x000fe800078e02ff */
[----:B------:R-:W-:Y:S04]  /*73c0*/  IMAD R0, R231, c[0x0][0x1e4], R0 ;  /* 0x00007900e7007a24 */ /* 0x000fe800078e0200 */
[----:B------:R-:W-:Y:S01]  /*73d0*/  IMAD.IADD R3, R3, 0x1, R0 ;  /* 0x0000000103037824 */ /* 0x000fe200078e0200 */
[----:B-1----:R-:W-:Y:S02]  /*73e0*/  SHF.L.U64.HI R69, R233, 0x1, R145 ;  /* 0x00000001e9457819 */ /* 0x002fe40000010291 */
[----:B--2---:R-:W-:Y:S01]  /*73f0*/  SHF.R.S32.HI R68, RZ, 0x1f, R230 ;  /* 0x0000001fff447819 */ /* 0x004fe200000114e6 */
[----:B------:R-:W-:Y:S04]  /*7400*/  IMAD.WIDE.U32 R2, R230, c[0x0][0x1f0], R2 ;  /* 0x00007c00e6027a25 */ /* 0x000fe800078e0002 */
[----:B------:R-:W-:Y:S01]  /*7410*/  IMAD R68, R68, c[0x0][0x1f0], RZ ;  /* 0x00007c0044447a24 */ /* 0x000fe200078e02ff */
[----:B------:R-:W-:Y:S03]  /*7420*/  IADD3 R0, P0, R236, R2, RZ ;  /* 0x00000002ec007210 */ /* 0x000fe60007f1e0ff */
[----:B------:R-:W-:Y:S05]  /*7430*/  IMAD R68, R230, c[0x0][0x1f4], R68 ;  /* 0x00007d00e6447a24 */ /* 0x000fea00078e0244 */
[----:B-----5:R-:W-:Y:S02]  /*7440*/  IADD3.X R2, R228, R3, R68, P0, !PT ;  /* 0x00000003e4027210 */ /* 0x020fe400007fe444 */
[C---:B------:R-:W-:Y:S04]  /*7450*/  LEA R68, P0, R0.reuse, c[0x0][0x1c8], 0x1 ;  /* 0x0000720000447a11 */ /* 0x040fe800078008ff */
[----:B------:R-:W-:Y:S01]  /*7460*/  LEA.HI.X R0, R0, c[0x0][0x1cc], R2, 0x1, P0 ;  /* 0x0000730000007a11 */ /* 0x000fe200000f0c02 */
[----:B------:R-:W-:-:S06]  /*7470*/  BRA.DIV ~URZ, `(.L_x_88) ;  /* 0x00009db27f007947 */ /* 0x000fcc000b800000 */
[----:B------:R1:W2:Y:S02]  /*7480*/  SHFL.IDX PT, R145, R0, RZ, 0x181f ;  /* 0x00181fff00917589 */ /* 0x0002a400000e0000 */
.L_x_121:
        /* <DEDUP_REMOVED lines=31> */
.L_x_122:
        /* <DEDUP_REMOVED lines=15> */
.L_x_87:
[----:B------:R-:W-:Y:S05]  /*7770*/  BSYNC B0 ;  /* 0x0000000000007941 */ /* 0x000fea0003800000 */
.L_x_86:
[----:B------:R-:W-:Y:S01]  /*7780*/  MOV R69, 0xffffff80 ;  /* 0xffffff8000457802 */ /* 0x000fe20000000f00 */
[----:B-1----:R-:W2:Y:S04]  /*7790*/  LDL R3, [R1+0x8] ;  /* 0x0000080001037983 */ /* 0x002ea80000100800 */
[----:B------:R-:W3:Y:S01]  /*77a0*/  LDL R2, [R1+0x38] ;  /* 0x0000380001027983 */ /* 0x000ee20000100800 */
[----:B------:R-:W-:Y:S03]  /*77b0*/  IMAD R69, R232, R69, 0x1 ;  /* 0x00000001e8457424 */ /* 0x000fe600078e0245 */
[----:B------:R-:W0:Y:S01]  /*77c0*/  LDGDEPBAR ;  /* 0x00000000000079af */ /* 0x000e220000000000 */
[----:B--2---:R-:W-:Y:S01]  /*77d0*/  MOV R68, R3 ;  /* 0x0000000300447202 */ /* 0x004fe20000000f00 */
[----:B------:R-:W-:Y:S01]  /*77e0*/  @P4 IMAD.HI.U32 R0, R3, c[0x0][0x2c8], RZ ;  /* 0x0000b20003004a27 */ /* 0x000fe200078e00ff */
[----:B---3--:R-:W-:Y:S04]  /*77f0*/  IADD3 R69, -R2, R69, RZ ;  /* 0x0000004502457210 */ /* 0x008fe80007ffe1ff */
[----:B------:R-:W-:Y:S02]  /*7800*/  @P4 SHF.R.U32.HI R68, RZ, c[0x0][0x2cc], R0 ;  /* 0x0000b300ff444a19 */ /* 0x000fe40000011600 */
[----:B------:R-:W-:Y:S05]  /*7810*/  MOV R0, c[0x0][0x2ac] ;  /* 0x0000ab0000007a02 */ /* 0x000fea0000000f00 */
[----:B------:R-:W-:Y:S05]  /*7820*/  IMAD R69, R0, c[0x0][0x1d0], R69 ;  /* 0x0000740000457a24 */ /* 0x000fea00078e0245 */
[----:B------:R-:W-:Y:S01]  /*7830*/  IADD3 R69, R69, -c[0x0][0x168], RZ ;  /* 0x80005a0045457a10 */ /* 0x000fe20007ffe0ff */
[----:B------:R-:W-:-:S05]  /*7840*/  BRA.DIV ~URZ, `(.L_x_90) ;  /* 0x00009f827f007947 */ /* 0x000fca000b800000 */
[----:B------:R1:W2:Y:S02]  /*7850*/  SHFL.IDX PT, R0, R68, RZ, 0x1c1f ;  /* 0x001c1fff44007589 */ /* 0x0002a400000e0000 */
.L_x_123:
[----:B--2---:R-:W-:Y:S05]  /*7860*/  IMAD.IADD R0, R69, 0x1, R0 ;  /* 0x0000000145007824 */ /* 0x004fea00078e0200 */
[C---:B------:R-:W-:Y:S02]  /*7870*/  ISETP.GT.AND P6, PT, R0.reuse, RZ, PT ;  /* 0x000000ff0000720c */ /* 0x040fe40003fc4270 */
[C---:B------:R-:W-:Y:S02]  /*7880*/  ISETP.GT.AND P5, PT, R0.reuse, 0x1, PT ;  /* 0x000000010000780c */ /* 0x040fe40003fa4270 */
[C---:B------:R-:W-:Y:S02]  /*7890*/  ISETP.GT.AND P2, PT, R0.reuse, 0x8, PT ;  /* 0x000000080000780c */ /* 0x040fe40003f44270 */
[----:B------:R-:W-:Y:S02]  /*78a0*/  ISETP.GT.AND P0, PT, R0, 0x9, PT ;  /* 0x000000090000780c */ /* 0x000fe40003f04270 */
[----:B------:R-:W-:Y:S02]  /*78b0*/  FSEL R4, R4, -INF , P6 ;  /* 0xff80000004047808 */ /* 0x000fe40003000000 */
[C---:B------:R-:W-:Y:S02]  /*78c0*/  ISETP.GT.AND P6, PT, R0.reuse, 0x10, PT ;  /* 0x000000100000780c */ /* 0x040fe40003fc4270 */
[----:B------:R-:W-:Y:S02]  /*78d0*/  FSEL R5, R5, -INF , P5 ;  /* 0xff80000005057808 */ /* 0x000fe40002800000 */
        /* <DEDUP_REMOVED lines=54> */
[----:B------:R-:W-:Y:S02]  /*7c40*/  FSEL R61, R61, -INF , P5 ;  /* 0xff8000003d3d7808 */ /* 0x000fe40002800000 */
[----:B------:R-:W-:Y:S02]  /*7c50*/  FSEL R64, R64, -INF , P2 ;  /* 0xff80000040407808 */ /* 0x000fe40001000000 */
[----:B------:R-:W-:Y:S01]  /*7c60*/  FSEL R65, R65, -INF , P0 ;  /* 0xff80000041417808 */ /* 0x000fe20000000000 */
[----:B------:R-:W-:-:S05]  /*7c70*/  BRA.DIV ~URZ, `(.L_x_91) ;  /* 0x00009bc27f007947 */ /* 0x000fca000b800000 */
[----:B------:R-:W2:Y:S02]  /*7c80*/  SHFL.IDX PT, R0, R68, 0x1, 0x1c1f ;  /* 0x003c1f0044007f89 */ /* 0x000ea400000e0000 */
[----:B--2---:R-:W-:Y:S05]  /*7c90*/  IMAD.IADD R0, R69, 0x1, R0 ;  /* 0x0000000145007824 */ /* 0x004fea00078e0200 */
[C---:B------:R-:W-:Y:S02]  /*7ca0*/  ISETP.GT.AND P6, PT, R0.reuse, RZ, PT ;  /* 0x000000ff0000720c */ /* 0x040fe40003fc4270 */
[C---:B------:R-:W-:Y:S02]  /*7cb0*/  ISETP.GT.AND P5, PT, R0.reuse, 0x1, PT ;  /* 0x000000010000780c */ /* 0x040fe40003fa4270 */
[C---:B------:R-:W-:Y:S02]  /*7cc0*/  ISETP.GT.AND P2, PT, R0.reuse, 0x8, PT ;  /* 0x000000080000780c */ /* 0x040fe40003f44270 */
[----:B------:R-:W-:Y:S02]  /*7cd0*/  ISETP.GT.AND P0, PT, R0, 0x9, PT ;  /* 0x000000090000780c */ /* 0x000fe40003f04270 */
[----:B------:R-:W-:Y:S02]  /*7ce0*/  FSEL R9, R6, -INF , P6 ;  /* 0xff80000006097808 */ /* 0x000fe40003000000 */
[----:B------:R-:W-:Y:S02]  /*7cf0*/  FSEL R12, R7, -INF , P5 ;  /* 0xff800000070c7808 */ /* 0x000fe40002800000 */
[----:B------:R-:W-:Y:S02]  /*7d00*/  FSEL R10, R10, -INF , P2 ;  /* 0xff8000000a0a7808 */ /* 0x000fe40001000000 */
[----:B------:R-:W-:Y:S02]  /*7d10*/  FSEL R11, R11, -INF , P0 ;  /* 0xff8000000b0b7808 */ /* 0x000fe40000000000 */
[C---:B------:R-:W-:Y:S02]  /*7d20*/  ISETP.GT.AND P6, PT, R0.reuse, 0x10, PT ;  /* 0x000000100000780c */ /* 0x040fe40003fc4270 */
        /* <DEDUP_REMOVED lines=51> */
[----:B------:R-:W-:Y:S02]  /*8060*/  FMNMX.FTZ R0, R4, R70, !PT ;  /* 0x0000004604007209 */ /* 0x000fe40007810000 */
[----:B------:R-:W-:Y:S02]  /*8070*/  FSEL R62, R62, -INF , P6 ;  /* 0xff8000003e3e7808 */ /* 0x000fe40003000000 */
[----:B------:R-:W-:Y:S02]  /*8080*/  FMNMX.FTZ R0, R5, R0, !PT ;  /* 0x0000000005007209 */ /* 0x000fe40007810000 */
[----:B------:R-:W-:Y:S02]  /*8090*/  FSEL R63, R63, -INF , P5 ;  /* 0xff8000003f3f7808 */ /* 0x000fe40002800000 */
[----:B------:R-:W-:Y:S02]  /*80a0*/  FMNMX.FTZ R0, R145, R0, !PT ;  /* 0x0000000091007209 */ /* 0x000fe40007810000 */
[----:B------:R-:W-:Y:S02]  /*80b0*/  FSEL R66, R66, -INF , P2 ;  /* 0xff80000042427808 */ /* 0x000fe40001000000 */
[----:B------:R-:W-:Y:S02]  /*80c0*/  FMNMX.FTZ R0, R8, R0, !PT ;  /* 0x0000000008007209 */ /* 0x000fe40007810000 */
[----:B------:R-:W-:Y:S02]  /*80d0*/  FSEL R67, R67, -INF , P0 ;  /* 0xff80000043437808 */ /* 0x000fe40000000000 */
[----:B------:R-:W-:Y:S04]  /*80e0*/  FMNMX.FTZ R0, R144, R0, !PT ;  /* 0x0000000090007209 */ /* 0x000fe80007810000 */
        /* <DEDUP_REMOVED lines=26> */
[----:B------:R-:W-:Y:S05]  /*8290*/  FMNMX.FTZ R0, R65, R0, !PT ;  /* 0x0000000041007209 */ /* 0x000fea0007810000 */
[----:B------:R-:W2:Y:S02]  /*82a0*/  SHFL.BFLY PT, R2, R0, 0x2, 0x1f ;  /* 0x0c401f0000027f89 */ /* 0x000ea400000e0000 */
[----:B--2---:R-:W-:Y:S06]  /*82b0*/  FMNMX.FTZ R0, R2, R0, !PT ;  /* 0x0000000002007209 */ /* 0x004fec0007810000 */
[----:B------:R-:W2:Y:S02]  /*82c0*/  SHFL.BFLY PT, R69, R0, 0x1, 0x1f ;  /* 0x0c201f0000457f89 */ /* 0x000ea400000e0000 */
[----:B--2---:R-:W-:Y:S02]  /*82d0*/  FMNMX.FTZ R69, R0, R69, !PT ;  /* 0x0000004500457209 */ /* 0x004fe40007810000 */
        /* <DEDUP_REMOVED lines=27> */
[----:B-1----:R-:W-:Y:S04]  /*8490*/  FMNMX.FTZ R68, R59, R0, !PT ;  /* 0x000000003b447209 */ /* 0x002fe80007810000 */
[----:B------:R-:W-:Y:S04]  /*84a0*/  FMNMX.FTZ R68, R62, R68, !PT ;  /* 0x000000443e447209 */ /* 0x000fe80007810000 */
[----:B------:R-:W-:Y:S04]  /*84b0*/  FMNMX.FTZ R68, R63, R68, !PT ;  /* 0x000000443f447209 */ /* 0x000fe80007810000 */
[----:B------:R-:W-:Y:S04]  /*84c0*/  FMNMX.FTZ R68, R66, R68, !PT ;  /* 0x0000004442447209 */ /* 0x000fe80007810000 */
[----:B------:R-:W-:Y:S05]  /*84d0*/  FMNMX.FTZ R68, R67, R68, !PT ;  /* 0x0000004443447209 */ /* 0x000fea0007810000 */
[----:B------:R-:W1:Y:S02]  /*84e0*/  SHFL.BFLY PT, R0, R68, 0x2, 0x1f ;  /* 0x0c401f0044007f89 */ /* 0x000e6400000e0000 */
[----:B-1----:R-:W-:Y:S06]  /*84f0*/  FMNMX.FTZ R68, R68, R0, !PT ;  /* 0x0000000044447209 */ /* 0x002fec0007810000 */
[----:B------:R1:W2:Y:S02]  /*8500*/  SHFL.BFLY PT, R0, R68, 0x1, 0x1f ;  /* 0x0c201f0044007f89 */ /* 0x0002a400000e0000 */
.L_x_124:
[----:B------:R-:W3:Y:S01]  /*8510*/  LDL.LU R147, [R1] ;  /* 0x0000000001937983 */ /* 0x000ee20000300800 */
[C---:B------:R-:W-:Y:S01]  /*8520*/  FSETP.NEU.FTZ.AND P0, PT, R69.reuse, -INF , PT ;  /* 0xff8000004500780b */ /* 0x040fe20003f1d000 */
[C---:B------:R-:W-:Y:S01]  /*8530*/  FMUL.FTZ R2, R69.reuse, c[0x0][0x2d0] ;  /* 0x0000b40045027a20 */ /* 0x040fe20000410000 */
[----:B--2---:R-:W-:Y:S01]  /*8540*/  FMNMX.FTZ R3, R0, R68, !PT ;  /* 0x0000004400037209 */ /* 0x004fe20007810000 */
[----:B------:R-:W-:Y:S01]  /*8550*/  WARPSYNC 0xffffffff ;  /* 0xffffffff00007948 */ /* 0x000fe20003800000 */
[----:B------:R-:W-:Y:S02]  /*8560*/  FSEL R0, R69, RZ, P0 ;  /* 0x000000ff45007208 */ /* 0x000fe40000000000 */
[----:B------:R-:W-:Y:S02]  /*8570*/  FSEL R2, R2, RZ, P0 ;  /* 0x000000ff02027208 */ /* 0x000fe40000000000 */
[----:B------:R-:W-:Y:S01]  /*8580*/  FSETP.NEU.FTZ.AND P0, PT, R3, -INF , PT ;  /* 0xff8000000300780b */ /* 0x000fe20003f1d000 */
[----:B------:R-:W-:Y:S02]  /*8590*/  FADD.FTZ R0, -R0, R70 ;  /* 0x0000004600007221 */ /* 0x000fe40000010100 */
[--C-:B------:R-:W-:Y:S02]  /*85a0*/  FFMA.FTZ R4, R4, c[0x0][0x2d0], -R2.reuse ;  /* 0x0000b40004047a23 */ /* 0x100fe40000010802 */
[----:B------:R-:W-:Y:S02]  /*85b0*/  FMUL.FTZ R0, R0, c[0x0][0x2d0] ;  /* 0x0000b40000007a20 */ /* 0x000fe40000410000 */
[--C-:B------:R-:W-:Y:S02]  /*85c0*/  FFMA.FTZ R5, R5, c[0x0][0x2d0], -R2.reuse ;  /* 0x0000b40005057a23 */ /* 0x100fe40000010802 */
[----:B------:R-:W-:Y:S01]  /*85d0*/  MUFU.EX2 R4, R4 ;  /* 0x0000000400047308 */ /* 0x000fe20000000800 */
[--C-:B------:R-:W-:Y:S02]  /*85e0*/  FFMA.FTZ R6, R145, c[0x0][0x2d0], -R2.reuse ;  /* 0x0000b40091067a23 */ /* 0x100fe40000010802 */
[--C-:B------:R-:W-:Y:S02]  /*85f0*/  FFMA.FTZ R155, R13, c[0x0][0x2d0], -R2.reuse ;  /* 0x0000b4000d9b7a23 */ /* 0x100fe40000010802 */
[--C-:B------:R-:W-:Y:S02]  /*8600*/  FFMA.FTZ R169, R33, c[0x0][0x2d0], -R2.reuse ;  /* 0x0000b40021a97a23 */ /* 0x100fe40000010802 */
[--C-:B------:R-:W-:Y:S02]  /*8610*/  FFMA.FTZ R238, R36, c[0x0][0x2d0], -R2.reuse ;  /* 0x0000b40024ee7a23 */ /* 0x100fe40000010802 */
[--C-:B------:R-:W-:Y:S01]  /*8620*/  FFMA.FTZ R237, R37, c[0x0][0x2d0], -R2.reuse ;  /* 0x0000b40025ed7a23 */ /* 0x100fe20000010802 */
[----:B------:R-:W2:Y:S01]  /*8630*/  MUFU.EX2 R0, R0 ;  /* 0x0000000000007308 */ /* 0x000ea20000000800 */
[--C-:B------:R-:W-:Y:S02]  /*8640*/  FFMA.FTZ R236, R40, c[0x0][0x2d0], -R2.reuse ;  /* 0x0000b40028ec7a23 */ /* 0x100fe40000010802 */
[--C-:B------:R-:W-:Y:S02]  /*8650*/  FFMA.FTZ R235, R41, c[0x0][0x2d0], -R2.reuse ;  /* 0x0000b40029eb7a23 */ /* 0x100fe40000010802 */
[--C-:B------:R-:W-:Y:S02]  /*8660*/  FFMA.FTZ R244, R44, c[0x0][0x2d0], -R2.reuse ;  /* 0x0000b4002cf47a23 */ /* 0x100fe40000010802 */
[--C-:B------:R-:W-:Y:S02]  /*8670*/  FFMA.FTZ R243, R45, c[0x0][0x2d0], -R2.reuse ;  /* 0x0000b4002df37a23 */ /* 0x100fe40000010802 */
[--C-:B------:R-:W-:Y:S01]  /*8680*/  FFMA.FTZ R245, R48, c[0x0][0x2d0], -R2.reuse ;  /* 0x0000b40030f57a23 */ /* 0x100fe20000010802 */
[----:B------:R-:W4:Y:S01]  /*8690*/  MUFU.EX2 R5, R5 ;  /* 0x0000000500057308 */ /* 0x000f220000000800 */
[--C-:B------:R-:W-:Y:S02]  /*86a0*/  FFMA.FTZ R246, R49, c[0x0][0x2d0], -R2.reuse ;  /* 0x0000b40031f67a23 */ /* 0x100fe40000010802 */
[--C-:B------:R-:W-:Y:S02]  /*86b0*/  FFMA.FTZ R249, R52, c[0x0][0x2d0], -R2.reuse ;  /* 0x0000b40034f97a23 */ /* 0x100fe40000010802 */
[--C-:B------:R-:W-:Y:S02]  /*86c0*/  FFMA.FTZ R251, R53, c[0x0][0x2d0], -R2.reuse ;  /* 0x0000b40035fb7a23 */ /* 0x100fe40000010802 */
[--C-:B------:R-:W-:Y:S02]  /*86d0*/  FFMA.FTZ R56, R56, c[0x0][0x2d0], -R2.reuse ;  /* 0x0000b40038387a23 */ /* 0x100fe40000010802 */
[--C-:B------:R-:W-:Y:S01]  /*86e0*/  FFMA.FTZ R57, R57, c[0x0][0x2d0], -R2.reuse ;  /* 0x0000b40039397a23 */ /* 0x100fe20000010802 */
[----:B------:R5:W1:Y:S01]  /*86f0*/  MUFU.EX2 R146, R6 ;  /* 0x0000000600927308 */ /* 0x000a620000000800 */
[--C-:B------:R-:W-:Y:S02]  /*8700*/  FFMA.FTZ R60, R60, c[0x0][0x2d0], -R2.reuse ;  /* 0x0000b4003c3c7a23 */ /* 0x100fe40000010802 */
        /* <DEDUP_REMOVED lines=13> */
[----:B------:R-:W-:Y:S06]  /*87e0*/  FFMA.FTZ R8, R8, c[0x0][0x2d0], -R2 ;  /* 0x0000b40008087a23 */ /* 0x000fec0000010802 */
[----:B------:R-:W1:Y:S01]  /*87f0*/  MUFU.EX2 R8, R8 ;  /* 0x0000000800087308 */ /* 0x000e620000000800 */
[C---:B--2---:R-:W-:Y:S01]  /*8800*/  FFMA.FTZ R2, R0.reuse, R247, R4 ;  /* 0x000000f700027223 */ /* 0x044fe20000010004 */
[----:B----4-:R-:W-:Y:S01]  /*8810*/  F2FP.PACK_AB R144, R5, R4 ;  /* 0x000000040590723e */ /* 0x010fe200000000ff */
[----:B------:R-:W-:Y:S02]  /*8820*/  FMUL.FTZ R4, R3, c[0x0][0x2d0] ;  /* 0x0000b40003047a20 */ /* 0x000fe40000410000 */
[----:B------:R-:W-:Y:S01]  /*8830*/  FADD.FTZ R7, R5, R2 ;  /* 0x0000000205077221 */ /* 0x000fe20000010000 */
[----:B------:R-:W-:Y:S01]  /*8840*/  FSEL R2, R3, RZ, P0 ;  /* 0x000000ff03027208 */ /* 0x000fe20000000000 */
[----:B------:R-:W-:Y:S01]  /*8850*/  FMUL.FTZ R13, R0, R125 ;  /* 0x0000007d000d7220 */ /* 0x000fe20000410000 */
[----:B------:R-:W-:Y:S01]  /*8860*/  FSEL R4, R4, RZ, P0 ;  /* 0x000000ff04047208 */ /* 0x000fe20000000000 */
[----:B------:R-:W-:Y:S01]  /*8870*/  FMUL.FTZ R16, R0, R120 ;  /* 0x0000007800107220 */ /* 0x000fe20000410000 */
[----:B------:R-:W-:Y:S01]  /*8880*/  MOV R120, R64 ;  /* 0x0000004000787202 */ /* 0x000fe20000000f00 */
[----:B------:R-:W-:Y:S01]  /*8890*/  FADD.FTZ R2, -R2, R71 ;  /* 0x0000004702027221 */ /* 0x000fe20000010100 */
[----:B------:R-:W-:Y:S01]  /*88a0*/  MOV R125, R65 ;  /* 0x00000041007d7202 */ /* 0x000fe20000000f00 */
[--C-:B------:R-:W-:Y:S01]  /*88b0*/  FFMA.FTZ R5, R9, c[0x0][0x2d0], -R4.reuse ;  /* 0x0000b40009057a23 */ /* 0x100fe20000010804 */
[----:B------:R-:W-:Y:S01]  /*88c0*/  MUFU.EX2 R71, R154 ;  /* 0x0000009a00477308 */ /* 0x000fe20000000800 */
[----:B------:R-:W-:Y:S02]  /*88d0*/  FMUL.FTZ R2, R2, c[0x0][0x2d0] ;  /* 0x0000b40002027a20 */ /* 0x000fe40000410000 */
[--C-:B-----5:R-:W-:Y:S02]  /*88e0*/  FFMA.FTZ R6, R12, c[0x0][0x2d0], -R4.reuse ;  /* 0x0000b4000c067a23 */ /* 0x120fe40000010804 */
[--C-:B------:R-:W-:Y:S02]  /*88f0*/  FFMA.FTZ R66, R66, c[0x0][0x2d0], -R4.reuse ;  /* 0x0000b40042427a23 */ /* 0x100fe40000010804 */
[--C-:B------:R-:W-:Y:S02]  /*8900*/  FFMA.FTZ R67, R67, c[0x0][0x2d0], -R4.reuse ;  /* 0x0000b40043437a23 */ /* 0x100fe40000010804 */
[--C-:B-1----:R-:W-:Y:S01]  /*8910*/  FFMA.FTZ R68, R10, c[0x0][0x2d0], -R4.reuse ;  /* 0x0000b4000a447a23 */ /* 0x102fe20000010804 */
[----:B------:R-:W1:Y:S01]  /*8920*/  MUFU.EX2 R2, R2 ;  /* 0x0000000200027308 */ /* 0x000e620000000800 */
[--C-:B------:R-:W-:Y:S02]  /*8930*/  FFMA.FTZ R70, R11, c[0x0][0x2d0], -R4.reuse ;  /* 0x0000b4000b467a23 */ /* 0x100fe40000010804 */
[--C-:B------:R-:W-:Y:S02]  /*8940*/  FFMA.FTZ R151, R18, c[0x0][0x2d0], -R4.reuse ;  /* 0x0000b40012977a23 */ /* 0x100fe40000010804 */
[--C-:B------:R-:W-:Y:S02]  /*8950*/  FFMA.FTZ R152, R19, c[0x0][0x2d0], -R4.reuse ;  /* 0x0000b40013987a23 */ /* 0x100fe40000010804 */
[--C-:B------:R-:W-:Y:S02]  /*8960*/  FFMA.FTZ R159, R26, c[0x0][0x2d0], -R4.reuse ;  /* 0x0000b4001a9f7a23 */ /* 0x100fe40000010804 */
[--C-:B------:R-:W-:Y:S01]  /*8970*/  FFMA.FTZ R160, R27, c[0x0][0x2d0], -R4.reuse ;  /* 0x0000b4001ba07a23 */ /* 0x100fe20000010804 */
[----:B------:R-:W3:Y:S01]  /*8980*/  MUFU.EX2 R145, R5 ;  /* 0x0000000500917308 */ /* 0x000ee20000000800 */
[--C-:B------:R-:W-:Y:S02]  /*8990*/  FFMA.FTZ R167, R34, c[0x0][0x2d0], -R4.reuse ;  /* 0x0000b40022a77a23 */ /* 0x100fe40000010804 */
        /* <DEDUP_REMOVED lines=24> */
[----:B------:R-:W-:Y:S02]  /*8b20*/  FFMA.FTZ R165, R31, c[0x0][0x2d0], -R4 ;  /* 0x0000b4001fa57a23 */ /* 0x000fe40000010804 */
[----:B------:R-:W-:Y:S01]  /*8b30*/  FADD.FTZ R4, R146, R7 ;  /* 0x0000000792047221 */ /* 0x000fe20000010000 */
[----:B------:R-:W-:Y:S01]  /*8b40*/  F2FP.PACK_AB R146, R8, R146 ;  /* 0x000000920892723e */ /* 0x000fe200000000ff */
[C---:B------:R-:W-:Y:S02]  /*8b50*/  FMUL.FTZ R64, R0.reuse, R72 ;  /* 0x0000004800407220 */ /* 0x040fe40000410000 */
[----:B------:R-:W-:Y:S01]  /*8b60*/  FMUL.FTZ R65, R0, R73 ;  /* 0x0000004900417220 */ /* 0x000fe20000410000 */
[----:B------:R-:W-:Y:S01]  /*8b70*/  MUFU.EX2 R158, R158 ;  /* 0x0000009e009e7308 */ /* 0x000fe20000000800 */
[----:B------:R-:W-:Y:S02]  /*8b80*/  FADD.FTZ R148, R8, R4 ;  /* 0x0000000408947221 */ /* 0x000fe40000010000 */
[----:B------:R-:W-:Y:S01]  /*8b90*/  FMUL.FTZ R8, R0, R128 ;  /* 0x0000008000087220 */ /* 0x000fe20000410000 */
[----:B------:R-:W-:Y:S01]  /*8ba0*/  MOV R128, R66 ;  /* 0x0000004200807202 */ /* 0x000fe20000000f00 */
[----:B-1----:R-:W-:Y:S02]  /*8bb0*/  FMUL.FTZ R66, R2, R74 ;  /* 0x0000004a02427220 */ /* 0x002fe40000410000 */
[C---:B------:R-:W-:Y:S02]  /*8bc0*/  FMUL.FTZ R20, R0.reuse, R116 ;  /* 0x0000007400147220 */ /* 0x040fe40000410000 */
[C---:B------:R-:W-:Y:S01]  /*8bd0*/  FMUL.FTZ R32, R0.reuse, R104 ;  /* 0x0000006800207220 */ /* 0x040fe20000410000 */
[----:B------:R-:W-:Y:S01]  /*8be0*/  MUFU.EX2 R116, R70 ;  /* 0x0000004600747308 */ /* 0x000fe20000000800 */
[----:B------:R-:W-:Y:S02]  /*8bf0*/  FMUL.FTZ R4, R0, R132 ;  /* 0x0000008400047220 */ /* 0x000fe40000410000 */
[C---:B------:R-:W-:Y:S02]  /*8c00*/  FMUL.FTZ R10, R2.reuse, R130 ;  /* 0x00000082020a7220 */ /* 0x040fe40000410000 */
[----:B------:R-:W-:Y:S02]  /*8c10*/  FMUL.FTZ R11, R2, R131 ;  /* 0x00000083020b7220 */ /* 0x000fe40000410000 */
[C---:B------:R-:W-:Y:S01]  /*8c20*/  FMUL.FTZ R9, R0.reuse, R129 ;  /* 0x0000008100097220 */ /* 0x040fe20000410000 */
[----:B------:R-:W-:Y:S01]  /*8c30*/  MOV R129, R63 ;  /* 0x0000003f00817202 */ /* 0x000fe20000000f00 */
[----:B------:R-:W-:Y:S01]  /*8c40*/  FMUL.FTZ R12, R0, R124 ;  /* 0x0000007c000c7220 */ /* 0x000fe20000410000 */
[----:B------:R-:W1:Y:S01]  /*8c50*/  MUFU.EX2 R104, R68 ;  /* 0x0000004400687308 */ /* 0x000e620000000800 */
[C---:B------:R-:W-:Y:S01]  /*8c60*/  FMUL.FTZ R14, R2.reuse, R126 ;  /* 0x0000007e020e7220 */ /* 0x040fe20000410000 */
[----:B------:R-:W-:Y:S01]  /*8c70*/  MOV R124, R62 ;  /* 0x0000003e007c7202 */ /* 0x000fe20000000f00 */
[C---:B------:R-:W-:Y:S02]  /*8c80*/  FMUL.FTZ R15, R2.reuse, R127 ;  /* 0x0000007f020f7220 */ /* 0x040fe40000410000 */
[C---:B------:R-:W-:Y:S02]  /*8c90*/  FMUL.FTZ R18, R2.reuse, R122 ;  /* 0x0000007a02127220 */ /* 0x040fe40000410000 */
[----:B------:R-:W-:Y:S02]  /*8ca0*/  FMUL.FTZ R19, R2, R123 ;  /* 0x0000007b02137220 */ /* 0x000fe40000410000 */
[C---:B------:R-:W-:Y:S01]  /*8cb0*/  FMUL.FTZ R17, R0.reuse, R121 ;  /* 0x0000007900117220 */ /* 0x040fe20000410000 */
[----:B------:R-:W-:Y:S01]  /*8cc0*/  MOV R121, R61 ;  /* 0x0000003d00797202 */ /* 0x000fe20000000f00 */
[----:B------:R-:W-:Y:S01]  /*8cd0*/  FMUL.FTZ R21, R0, R117 ;  /* 0x0000007500157220 */ /* 0x000fe20000410000 */
[----:B------:R-:W-:Y:S01]  /*8ce0*/  MOV R117, R60 ;  /* 0x0000003c00757202 */ /* 0x000fe20000000f00 */
[C---:B------:R-:W-:Y:S01]  /*8cf0*/  FMUL.FTZ R22, R2.reuse, R118 ;  /* 0x0000007602167220 */ /* 0x040fe20000410000 */
[----:B------:R-:W-:Y:S01]  /*8d00*/  MUFU.EX2 R157, R157 ;  /* 0x0000009d009d7308 */ /* 0x000fe20000000800 */
[C---:B------:R-:W-:Y:S02]  /*8d10*/  FMUL.FTZ R23, R2.reuse, R119 ;  /* 0x0000007702177220 */ /* 0x040fe40000410000 */
[C---:B------:R-:W-:Y:S02]  /*8d20*/  FMUL.FTZ R26, R2.reuse, R114 ;  /* 0x00000072021a7220 */ /* 0x040fe40000410000 */
[----:B------:R-:W-:Y:S02]  /*8d30*/  FMUL.FTZ R27, R2, R115 ;  /* 0x00000073021b7220 */ /* 0x000fe40000410000 */
[C---:B------:R-:W-:Y:S01]  /*8d40*/  FMUL.FTZ R24, R0.reuse, R112 ;  /* 0x0000007000187220 */ /* 0x040fe20000410000 */
[----:B------:R-:W-:Y:S01]  /*8d50*/  MOV R112, R57 ;  /* 0x0000003900707202 */ /* 0x000fe20000000f00 */
[C---:B------:R-:W-:Y:S01]  /*8d60*/  FMUL.FTZ R25, R0.reuse, R113 ;  /* 0x0000007100197220 */ /* 0x040fe20000410000 */
[----:B------:R-:W-:Y:S01]  /*8d70*/  MOV R113, R56 ;  /* 0x0000003800717202 */ /* 0x000fe20000000f00 */
[C---:B------:R-:W-:Y:S01]  /*8d80*/  FMUL.FTZ R28, R0.reuse, R108 ;  /* 0x0000006c001c7220 */ /* 0x040fe20000410000 */
[----:B------:R-:W-:Y:S01]  /*8d90*/  MUFU.EX2 R166, R166 ;  /* 0x000000a600a67308 */ /* 0x000fe20000000800 */
[----:B------:R-:W-:Y:S02]  /*8da0*/  FMUL.FTZ R29, R0, R109 ;  /* 0x0000006d001d7220 */ /* 0x000fe40000410000 */
[C---:B------:R-:W-:Y:S02]  /*8db0*/  FMUL.FTZ R30, R2.reuse, R110 ;  /* 0x0000006e021e7220 */ /* 0x040fe40000410000 */
[----:B------:R-:W-:Y:S02]  /*8dc0*/  FMUL.FTZ R31, R2, R111 ;  /* 0x0000006f021f7220 */ /* 0x000fe40000410000 */
[----:B------:R-:W-:Y:S02]  /*8dd0*/  FMUL.FTZ R33, R0, R105 ;  /* 0x0000006900217220 */ /* 0x000fe40000410000 */
[C---:B------:R-:W-:Y:S01]  /*8de0*/  FMUL.FTZ R34, R2.reuse, R106 ;  /* 0x0000006a02227220 */ /* 0x040fe20000410000 */
[----:B------:R-:W-:Y:S01]  /*8df0*/  MUFU.EX2 R165, R165 ;  /* 0x000000a500a57308 */ /* 0x000fe20000000800 */
[----:B------:R-:W-:Y:S02]  /*8e00*/  FMUL.FTZ R35, R2, R107 ;  /* 0x0000006b02237220 */ /* 0x000fe40000410000 */
[C---:B------:R-:W-:Y:S02]  /*8e10*/  FMUL.FTZ R36, R0.reuse, R100 ;  /* 0x0000006400247220 */ /* 0x040fe40000410000 */
[----:B------:R-:W-:Y:S02]  /*8e20*/  FMUL.FTZ R37, R0, R101 ;  /* 0x0000006500257220 */ /* 0x000fe40000410000 */
[C---:B------:R-:W-:Y:S02]  /*8e30*/  FMUL.FTZ R38, R2.reuse, R102 ;  /* 0x0000006602267220 */ /* 0x040fe40000410000 */
[----:B------:R-:W-:Y:S01]  /*8e40*/  FMUL.FTZ R39, R2, R103 ;  /* 0x0000006702277220 */ /* 0x000fe20000410000 */
[----:B------:R-:W-:Y:S01]  /*8e50*/  MUFU.EX2 R168, R168 ;  /* 0x000000a800a87308 */ /* 0x000fe20000000800 */
[C---:B------:R-:W-:Y:S01]  /*8e60*/  FMUL.FTZ R40, R0.reuse, R96 ;  /* 0x0000006000287220 */ /* 0x040fe20000410000 */
[----:B------:R-:W-:Y:S01]  /*8e70*/  LDSM.16.MT88.4 R100, [R203+0x7000] ;  /* 0x00700000cb64783b */ /* 0x000fe20000004200 */
[----:B------:R-:W-:Y:S02]  /*8e80*/  FMUL.FTZ R41, R0, R97 ;  /* 0x0000006100297220 */ /* 0x000fe40000410000 */
[C---:B------:R-:W-:Y:S02]  /*8e90*/  FMUL.FTZ R42, R2.reuse, R98 ;  /* 0x00000062022a7220 */ /* 0x040fe40000410000 */
[----:B------:R-:W-:Y:S02]  /*8ea0*/  FMUL.FTZ R43, R2, R99 ;  /* 0x00000063022b7220 */ /* 0x000fe40000410000 */
[C---:B------:R-:W-:Y:S01]  /*8eb0*/  FMUL.FTZ R44, R0.reuse, R92 ;  /* 0x0000005c002c7220 */ /* 0x040fe20000410000 */
[----:B------:R-:W-:Y:S01]  /*8ec0*/  LDSM.16.MT88.4 R96, [R205+0x6800] ;  /* 0x00680000cd60783b */ /* 0x000fe20000004200 */
[----:B------:R-:W-:Y:S01]  /*8ed0*/  FMUL.FTZ R45, R0, R93 ;  /* 0x0000005d002d7220 */ /* 0x000fe20000410000 */
[----:B------:R-:W-:Y:S01]  /*8ee0*/  MUFU.EX2 R173, R173 ;  /* 0x000000ad00ad7308 */ /* 0x000fe20000000800 */
[C---:B------:R-:W-:Y:S02]  /*8ef0*/  FMUL.FTZ R46, R2.reuse, R94 ;  /* 0x0000005e022e7220 */ /* 0x040fe40000410000 */
[----:B------:R-:W-:Y:S02]  /*8f00*/  FMUL.FTZ R47, R2, R95 ;  /* 0x0000005f022f7220 */ /* 0x000fe40000410000 */
[C---:B------:R-:W-:Y:S01]  /*8f10*/  FMUL.FTZ R48, R0.reuse, R88 ;  /* 0x0000005800307220 */ /* 0x040fe20000410000 */
[----:B------:R-:W-:Y:S01]  /*8f20*/  LDSM.16.MT88.4 R92, [R205+0x2000] ;  /* 0x00200000cd5c783b */ /* 0x000fe20000004200 */
[----:B------:R-:W-:Y:S02]  /*8f30*/  FMUL.FTZ R49, R0, R89 ;  /* 0x0000005900317220 */ /* 0x000fe40000410000 */
[C---:B------:R-:W-:Y:S01]  /*8f40*/  FMUL.FTZ R50, R2.reuse, R90 ;  /* 0x0000005a02327220 */ /* 0x040fe20000410000 */
[----:B------:R-:W-:Y:S01]  /*8f50*/  MUFU.EX2 R174, R174 ;  /* 0x000000ae00ae7308 */ /* 0x000fe20000000800 */
[----:B------:R-:W-:Y:S02]  /*8f60*/  FMUL.FTZ R51, R2, R91 ;  /* 0x0000005b02337220 */ /* 0x000fe40000410000 */
[C---:B------:R-:W-:Y:S01]  /*8f70*/  FMUL.FTZ R52, R0.reuse, R84 ;  /* 0x0000005400347220 */ /* 0x040fe20000410000 */
[----:B------:R-:W-:Y:S01]  /*8f80*/  LDSM.16.MT88.4 R88, [R205+0x1800] ;  /* 0x00180000cd58783b */ /* 0x000fe20000004200 */
        /* <DEDUP_REMOVED lines=14> */
[C---:B------:R-:W-:Y:S03]  /*9070*/  FMUL.FTZ R63, R2.reuse, R79 ;  /* 0x0000004f023f7220 */ /* 0x040fe60000410000 */
[----:B------:R-:W-:Y:S04]  /*9080*/  LDSM.16.MT88.4 R76, [R203+0x800] ;  /* 0x00080000cb4c783b */ /* 0x000fe80000004200 */
[----:B------:R-:W-:Y:S10]  /*9090*/  MUFU.EX2 R239, R239 ;  /* 0x000000ef00ef7308 */ /* 0x000ff40000000800 */
[----:B------:R-:W-:Y:S01]  /*90a0*/  MUFU.EX2 R240, R240 ;  /* 0x000000f000f07308 */ /* 0x000fe20000000800 */
[----:B---3--:R-:W-:Y:S01]  /*90b0*/  FFMA.FTZ R5, R2, R147, R145 ;  /* 0x0000009302057223 */ /* 0x008fe20000010091 */
[----:B-1----:R-:W-:Y:S02]  /*90c0*/  F2FP.PACK_AB R147, R116, R104 ;  /* 0x000000687493723e */ /* 0x002fe400000000ff */
[C---:B------:R-:W-:Y:S01]  /*90d0*/  F2FP.PACK_AB R145, R6.reuse, R145 ;  /* 0x000000910691723e */ /* 0x040fe200000000ff */
[----:B------:R-:W-:Y:S02]  /*90e0*/  FADD.FTZ R7, R6, R5 ;  /* 0x0000000506077221 */ /* 0x000fe40000010000 */
[----:B------:R-:W-:Y:S01]  /*90f0*/  FMUL.FTZ R5, R0, R133 ;  /* 0x0000008500057220 */ /* 0x000fe20000410000 */
[----:B------:R-:W-:Y:S01]  /*9100*/  MOV R133, R67 ;  /* 0x0000004300857202 */ /* 0x000fe20000000f00 */
[C---:B------:R-:W-:Y:S01]  /*9110*/  FMUL.FTZ R67, R2.reuse, R75 ;  /* 0x0000004b02437220 */ /* 0x040fe20000410000 */
[----:B------:R-:W-:Y:S01]  /*9120*/  MOV R132, R7 ;  /* 0x0000000700847202 */ /* 0x000fe20000000f00 */
[----:B------:R-:W1:Y:S01]  /*9130*/  LDSM.16.MT88.4 R72, [R203] ;  /* 0x00000000cb48783b */ /* 0x000e620000004200 */
[C---:B------:R-:W-:Y:S01]  /*9140*/  FMUL.FTZ R6, R2.reuse, R134 ;  /* 0x0000008602067220 */ /* 0x040fe20000410000 */
[----:B------:R-:W-:Y:S01]  /*9150*/  MUFU.EX2 R241, R241 ;  /* 0x000000f100f17308 */ /* 0x000fe20000000800 */
[----:B------:R-:W-:Y:S09]  /*9160*/  FMUL.FTZ R7, R2, R135 ;  /* 0x0000008702077220 */ /* 0x000ff20000410000 */
[----:B------:R2:W-:Y:S10]  /*9170*/  MUFU.EX2 R2, R155 ;  /* 0x0000009b00027308 */ /* 0x0005f40000000800 */
[----:B------:R-:W-:Y:S10]  /*9180*/  MUFU.EX2 R154, R242 ;  /* 0x000000f2009a7308 */ /* 0x000ff40000000800 */
[----:B------:R-:W3:Y:S01]  /*9190*/  MUFU.EX2 R68, R156 ;  /* 0x0000009c00447308 */ /* 0x000ee20000000800 */
[----:B--2---:R-:W2:Y:S01]  /*91a0*/  LDL R155, [R1+0xc] ;  /* 0x00000c00019b7983 */ /* 0x004ea20000100800 */
[C---:B-1----:R-:W-:Y:S08]  /*91b0*/  HMMA.16816.F32 R4, R144.reuse, R72, R4 ;  /* 0x000000489004723c */ /* 0x042ff00000001804 */
[----:B------:R-:W1:Y:S01]  /*91c0*/  MUFU.EX2 R70, R153 ;  /* 0x0000009900467308 */ /* 0x000e620000000800 */
[C---:B------:R-:W-:Y:S01]  /*91d0*/  HMMA.16816.F32 R8, R144.reuse, R74, R8 ;  /* 0x0000004a9008723c */ /* 0x040fe20000001808 */
[----:B------:R-:W4:Y:S08]  /*91e0*/  LDSM.16.MT88.4 R72, [R205] ;  /* 0x00000000cd48783b */ /* 0x000f300000004200 */
[----:B------:R-:W-:Y:S03]  /*91f0*/  MUFU.EX2 R153, R247 ;  /* 0x000000f700997308 */ /* 0x000fe60000000800 */
[----:B---3--:R-:W-:Y:S04]  /*9200*/  FADD.FTZ R0, R68, R148 ;  /* 0x0000009444007221 */ /* 0x008fe80000010000 */
[----:B------:R-:W-:Y:S03]  /*9210*/  FADD.FTZ R0, R2, R0 ;  /* 0x0000000002007221 */ /* 0x000fe60000010000 */
[----:B------:R-:W-:Y:S01]  /*9220*/  MUFU.EX2 R148, R129 ;  /* 0x0000008100947308 */ /* 0x000fe20000000800 */
[----:B------:R-:W-:Y:S04]  /*9230*/  FADD.FTZ R0, R71, R0 ;  /* 0x0000000047007221 */ /* 0x000fe80000010000 */
[----:B-1----:R-:W-:Y:S05]  /*9240*/  FADD.FTZ R0, R70, R0 ;  /* 0x0000000046007221 */ /* 0x002fea0000010000 */
[----:B------:R-:W-:Y:S10]  /*9250*/  MUFU.EX2 R111, R150 ;  /* 0x00000096006f7308 */ /* 0x000ff40000000800 */
[----:B------:R-:W-:Y:S01]  /*9260*/  MUFU.EX2 R150, R252 ;  /* 0x000000fc00967308 */ /* 0x000fe20000000800 */
[C---:B----4-:R-:W-:Y:S09]  /*9270*/  HMMA.16816.F32 R12, R144.reuse, R72, R12 ;  /* 0x00000048900c723c */ /* 0x050ff2000000180c */
[----:B------:R-:W1:Y:S01]  /*9280*/  MUFU.EX2 R110, R149 ;  /* 0x00000095006e7308 */ /* 0x000e620000000800 */
[C---:B------:R-:W-:Y:S01]  /*9290*/  HMMA.16816.F32 R16, R144.reuse, R74, R16 ;  /* 0x0000004a9010723c */ /* 0x040fe20000001810 */
[----:B------:R-:W3:Y:S08]  /*92a0*/  LDSM.16.MT88.4 R72, [R204] ;  /* 0x00000000cc48783b */ /* 0x000ef00000004200 */
[----:B------:R-:W-:Y:S10]  /*92b0*/  MUFU.EX2 R109, R151 ;  /* 0x00000097006d7308 */ /* 0x000ff40000000800 */
[----:B------:R-:W-:Y:S10]  /*92c0*/  MUFU.EX2 R151, R250 ;  /* 0x000000fa00977308 */ /* 0x000ff40000000800 */
[----:B------:R-:W4:Y:S10]  /*92d0*/  MUFU.EX2 R108, R152 ;  /* 0x00000098006c7308 */ /* 0x000f340000000800 */
[----:B------:R-:W-:Y:S01]  /*92e0*/  MUFU.EX2 R152, R248 ;  /* 0x000000f800987308 */ /* 0x000fe20000000800 */
[C---:B---3--:R-:W-:Y:S09]  /*92f0*/  HMMA.16816.F32 R20, R144.reuse, R72, R20 ;  /* 0x000000489014723c */ /* 0x048ff20000001814 */
[----:B------:R-:W3:Y:S01]  /*9300*/  MUFU.EX2 R149, R124 ;  /* 0x0000007c00957308 */ /* 0x000ee20000000800 */
[C---:B------:R-:W-:Y:S01]  /*9310*/  HMMA.16816.F32 R24, R144.reuse, R74, R24 ;  /* 0x0000004a9018723c */ /* 0x040fe20000001818 */
[----:B------:R-:W5:Y:S07]  /*9320*/  LDSM.16.MT88.4 R72, [R216] ;  /* 0x00000000d848783b */ /* 0x000f6e0000004200 */
[C---:B-----5:R-:W-:Y:S08]  /*9330*/  HMMA.16816.F32 R28, R144.reuse, R72, R28 ;  /* 0x00000048901c723c */ /* 0x060ff0000000181c */
[C---:B------:R-:W-:Y:S01]  /*9340*/  HMMA.16816.F32 R32, R144.reuse, R74, R32 ;  /* 0x0000004a9020723c */ /* 0x040fe20000001820 */
[----:B------:R-:W5:Y:S07]  /*9350*/  LDSM.16.MT88.4 R72, [R203+0x4000] ;  /* 0x00400000cb48783b */ /* 0x000f6e0000004200 */
[C---:B-----5:R-:W-:Y:S08]  /*9360*/  HMMA.16816.F32 R36, R144.reuse, R72, R36 ;  /* 0x000000489024723c */ /* 0x060ff00000001824 */
[C---:B------:R-:W-:Y:S01]  /*9370*/  HMMA.16816.F32 R40, R144.reuse, R74, R40 ;  /* 0x0000004a9028723c */ /* 0x040fe20000001828 */
[----:B------:R-:W5:Y:S07]  /*9380*/  LDSM.16.MT88.4 R72, [R205+0x4000] ;  /* 0x00400000cd48783b */ /* 0x000f6e0000004200 */
[C---:B-----5:R-:W-:Y:S08]  /*9390*/  HMMA.16816.F32 R44, R144.reuse, R72, R44 ;  /* 0x00000048902c723c */ /* 0x060ff0000000182c */
[C---:B------:R-:W-:Y:S01]  /*93a0*/  HMMA.16816.F32 R48, R144.reuse, R74, R48 ;  /* 0x0000004a9030723c */ /* 0x040fe20000001830 */
[----:B------:R-:W5:Y:S07]  /*93b0*/  LDSM.16.MT88.4 R72, [R204+0x4000] ;  /* 0x00400000cc48783b */ /* 0x000f6e0000004200 */
[C---:B-----5:R-:W-:Y:S03]  /*93c0*/  HMMA.16816.F32 R52, R144.reuse, R72, R52 ;  /* 0x000000489034723c */ /* 0x060fe60000001834 */
[C---:B--2---:R-:W-:Y:S02]  /*93d0*/  ISETP.GT.AND P0, PT, R232.reuse, R155, PT ;  /* 0x0000009be800720c */ /* 0x044fe40003f04270 */
[----:B------:R-:W-:Y:S03]  /*93e0*/  IADD3 R232, R232, -0x1, RZ ;  /* 0xffffffffe8e87810 */ /* 0x000fe60007ffe0ff */
[C---:B------:R-:W-:Y:S01]  /*93f0*/  HMMA.16816.F32 R56, R144.reuse, R74, R56 ;  /* 0x0000004a9038723c */ /* 0x040fe20000001838 */
[----:B------:R-:W2:Y:S07]  /*9400*/  LDSM.16.MT88.4 R72, [R206+0x4000] ;  /* 0x00400000ce48783b */ /* 0x000eae0000004200 */
[C---:B--2---:R-:W-:Y:S07]  /*9410*/  HMMA.16816.F32 R60, R144.reuse, R72, R60 ;  /* 0x00000048903c723c */ /* 0x044fee000000183c */
[----:B------:R-:W-:Y:S01]  /*9420*/  F2FP.PACK_AB R72, R2, R68 ;  /* 0x000000440248723e */ /* 0x000fe200000000ff */
[----:B------:R-:W-:Y:S01]  /*9430*/  HMMA.16816.F32 R64, R144, R74, R64 ;  /* 0x0000004a9040723c */ /* 0x000fe20000001840 */
[----:B------:R-:W-:Y:S03]  /*9440*/  MUFU.EX2 R144, R121 ;  /* 0x0000007900907308 */ /* 0x000fe60000000800 */
[----:B-1----:R-:W-:Y:S03]  /*9450*/  F2FP.PACK_AB R73, R110, R111 ;  /* 0x0000006f6e49723e */ /* 0x002fe600000000ff */
[----:B------:R-:W-:Y:S02]  /*9460*/  F2FP.PACK_AB R74, R70, R71 ;  /* 0x00000047464a723e */ /* 0x000fe400000000ff */
[----:B----4-:R-:W-:Y:S02]  /*9470*/  F2FP.PACK_AB R75, R108, R109 ;  /* 0x0000006d6c4b723e */ /* 0x010fe400000000ff */
[----:B------:R-:W1:Y:S01]  /*9480*/  MUFU.EX2 R68, R164 ;  /* 0x000000a400447308 */ /* 0x000e620000000800 */
[----:B---3--:R-:W-:Y:S04]  /*9490*/  F2FP.PACK_AB R145, R148, R149 ;  /* 0x000000959491723e */ /* 0x008fe800000000ff */
[C---:B------:R-:W-:Y:S05]  /*94a0*/  HMMA.16816.F32 R4, R72.reuse, R76, R4 ;  /* 0x0000004c4804723c */ /* 0x040fea0000001804 */
[----:B------:R-:W2:Y:S03]  /*94b0*/  MUFU.EX2 R2, R163 ;  /* 0x000000a300027308 */ /* 0x000ea60000000800 */
[C---:B------:R-:W-:Y:S01]  /*94c0*/  HMMA.16816.F32 R8, R72.reuse, R78, R8 ;  /* 0x0000004e4808723c */ /* 0x040fe20000001808 */
[----:B------:R-:W3:Y:S06]  /*94d0*/  LDSM.16.MT88.4 R76, [R204+0x800] ;  /* 0x00080000cc4c783b */ /* 0x000eec0000004200 */
[----:B------:R-:W4:Y:S01]  /*94e0*/  MUFU.EX2 R71, R162 ;  /* 0x000000a200477308 */ /* 0x000f220000000800 */
[C---:B------:R-:W-:Y:S04]  /*94f0*/  HMMA.16816.F32 R12, R72.reuse, R80, R12 ;  /* 0x00000050480c723c */ /* 0x040fe8000000180c */
[----:B-1----:R-:W-:Y:S04]  /*9500*/  FADD.FTZ R0, R68, R0 ;  /* 0x0000000044007221 */ /* 0x002fe80000010000 */
[C---:B------:R-:W-:Y:S01]  /*9510*/  HMMA.16816.F32 R16, R72.reuse, R82, R16 ;  /* 0x000000524810723c */ /* 0x040fe20000001810 */
[----:B------:R-:W1:Y:S01]  /*9520*/  LDSM.16.MT88.4 R80, [R206+0x800] ;  /* 0x00080000ce50783b */ /* 0x000e620000004200 */
[----:B------:R-:W5:Y:S02]  /*9530*/  MUFU.EX2 R70, R161 ;  /* 0x000000a100467308 */ /* 0x000f640000000800 */
[----:B--2---:R-:W-:Y:S08]  /*9540*/  FADD.FTZ R0, R2, R0 ;  /* 0x0000000002007221 */ /* 0x004ff00000010000 */
[----:B------:R-:W-:Y:S01]  /*9550*/  MUFU.EX2 R146, R125 ;  /* 0x0000007d00927308 */ /* 0x000fe20000000800 */
[----:B----4-:R-:W-:Y:S01]  /*9560*/  FADD.FTZ R0, R71, R0 ;  /* 0x0000000047007221 */ /* 0x010fe20000010000 */
[C---:B---3--:R-:W-:Y:S03]  /*9570*/  HMMA.16816.F32 R20, R72.reuse, R76, R20 ;  /* 0x0000004c4814723c */ /* 0x048fe60000001814 */
[----:B-----5:R-:W-:Y:S05]  /*9580*/  FADD.FTZ R0, R70, R0 ;  /* 0x0000000046007221 */ /* 0x020fea0000010000 */
[C---:B------:R-:W-:Y:S01]  /*9590*/  HMMA.16816.F32 R24, R72.reuse, R78, R24 ;  /* 0x0000004e4818723c */ /* 0x040fe20000001818 */
[----:B------:R-:W2:Y:S07]  /*95a0*/  LDSM.16.MT88.4 R76, [R203+0x4800] ;  /* 0x00480000cb4c783b */ /* 0x000eae0000004200 */
[C---:B-1----:R-:W-:Y:S08]  /*95b0*/  HMMA.16816.F32 R28, R72.reuse, R80, R28 ;  /* 0x00000050481c723c */ /* 0x042ff0000000181c */
[C---:B------:R-:W-:Y:S01]  /*95c0*/  HMMA.16816.F32 R32, R72.reuse, R82, R32 ;  /* 0x000000524820723c */ /* 0x040fe20000001820 */
[----:B------:R-:W1:Y:S07]  /*95d0*/  LDSM.16.MT88.4 R80, [R205+0x4800] ;  /* 0x00480000cd50783b */ /* 0x000e6e0000004200 */
[C---:B--2---:R-:W-:Y:S08]  /*95e0*/  HMMA.16816.F32 R36, R72.reuse, R76, R36 ;  /* 0x0000004c4824723c */ /* 0x044ff00000001824 */
        /* <DEDUP_REMOVED lines=9> */
[----:B------:R-:W-:Y:S01]  /*9680*/  HMMA.16816.F32 R64, R72, R82, R64 ;  /* 0x000000524840723c */ /* 0x000fe20000001840 */
[----:B------:R-:W1:Y:S06]  /*9690*/  LDSM.16.MT88.4 R80, [R205+0x1000] ;  /* 0x00100000cd50783b */ /* 0x000e6c0000004200 */
[----:B------:R-:W-:Y:S02]  /*96a0*/  F2FP.PACK_AB R72, R2, R68 ;  /* 0x000000440248723e */ /* 0x000fe400000000ff */
[----:B------:R-:W-:Y:S01]  /*96b0*/  F2FP.PACK_AB R74, R70, R71 ;  /* 0x00000047464a723e */ /* 0x000fe200000000ff */
[----:B------:R-:W3:Y:S02]  /*96c0*/  MUFU.EX2 R68, R172 ;  /* 0x000000ac00447308 */ /* 0x000ee40000000800 */
[----:B------:R-:W-:Y:S02]  /*96d0*/  F2FP.PACK_AB R73, R157, R158 ;  /* 0x0000009e9d49723e */ /* 0x000fe400000000ff */
[----:B------:R-:W-:Y:S06]  /*96e0*/  F2FP.PACK_AB R75, R160, R159 ;  /* 0x0000009fa04b723e */ /* 0x000fec00000000ff */
[----:B------:R-:W4:Y:S01]  /*96f0*/  MUFU.EX2 R2, R171 ;  /* 0x000000ab00027308 */ /* 0x000f220000000800 */
[C---:B--2---:R-:W-:Y:S09]  /*9700*/  HMMA.16816.F32 R4, R72.reuse, R76, R4 ;  /* 0x0000004c4804723c */ /* 0x044ff20000001804 */
[----:B------:R-:W2:Y:S01]  /*9710*/  MUFU.EX2 R71, R170 ;  /* 0x000000aa00477308 */ /* 0x000ea20000000800 */
[C---:B------:R-:W-:Y:S01]  /*9720*/  HMMA.16816.F32 R8, R72.reuse, R78, R8 ;  /* 0x0000004e4808723c */ /* 0x040fe20000001808 */
[----:B------:R-:W5:Y:S02]  /*9730*/  LDSM.16.MT88.4 R76, [R206+0x1000] ;  /* 0x00100000ce4c783b */ /* 0x000f640000004200 */
[----:B---3--:R-:W-:Y:S06]  /*9740*/  FADD.FTZ R0, R68, R0 ;  /* 0x0000000044007221 */ /* 0x008fec0000010000 */
[----:B------:R-:W3:Y:S01]  /*9750*/  MUFU.EX2 R70, R169 ;  /* 0x000000a900467308 */ /* 0x000ee20000000800 */
[C---:B-1----:R-:W-:Y:S03]  /*9760*/  HMMA.16816.F32 R12, R72.reuse, R80, R12 ;  /* 0x00000050480c723c */ /* 0x042fe6000000180c */
[----:B----4-:R-:W-:Y:S05]  /*9770*/  FADD.FTZ R0, R2, R0 ;  /* 0x0000000002007221 */ /* 0x010fea0000010000 */
[C---:B------:R-:W-:Y:S01]  /*9780*/  HMMA.16816.F32 R16, R72.reuse, R82, R16 ;  /* 0x000000524810723c */ /* 0x040fe20000001810 */
[----:B------:R-:W1:Y:S03]  /*9790*/  LDSM.16.MT88.4 R80, [R203+0x5000] ;  /* 0x00500000cb50783b */ /* 0x000e660000004200 */
[----:B--2---:R-:W-:Y:S04]  /*97a0*/  FADD.FTZ R0, R71, R0 ;  /* 0x0000000047007221 */ /* 0x004fe80000010000 */
[C---:B------:R-:W-:Y:S04]  /*97b0*/  HMMA.16816.F32 R20, R72.reuse, R84, R20 ;  /* 0x000000544814723c */ /* 0x040fe80000001814 */
[----:B---3--:R-:W-:Y:S04]  /*97c0*/  FADD.FTZ R0, R70, R0 ;  /* 0x0000000046007221 */ /* 0x008fe80000010000 */
        /* <DEDUP_REMOVED lines=11> */
[C---:B---3--:R-:W-:Y:S07]  /*9880*/  HMMA.16816.F32 R52, R72.reuse, R76, R52 ;  /* 0x0000004c4834723c */ /* 0x048fee0000001834 */
[----:B------:R-:W-:Y:S01]  /*9890*/  F2FP.PACK_AB R76, R2, R68 ;  /* 0x00000044024c723e */ /* 0x000fe200000000ff */
[C---:B------:R-:W-:Y:S01]  /*98a0*/  HMMA.16816.F32 R56, R72.reuse, R78, R56 ;  /* 0x0000004e4838723c */ /* 0x040fe20000001838 */
[----:B------:R-:W3:Y:S03]  /*98b0*/  MUFU.EX2 R68, R238 ;  /* 0x000000ee00447308 */ /* 0x000ee60000000800 */
[----:B------:R-:W-:Y:S03]  /*98c0*/  F2FP.PACK_AB R77, R165, R166 ;  /* 0x000000a6a54d723e */ /* 0x000fe600000000ff */
[----:B------:R-:W-:Y:S01]  /*98d0*/  F2FP.PACK_AB R78, R70, R71 ;  /* 0x00000047464e723e */ /* 0x000fe200000000ff */
[C---:B-1----:R-:W-:Y:S03]  /*98e0*/  HMMA.16816.F32 R60, R72.reuse, R80, R60 ;  /* 0x00000050483c723c */ /* 0x042fe6000000183c */
[----:B------:R-:W1:Y:S01]  /*98f0*/  MUFU.EX2 R2, R237 ;  /* 0x000000ed00027308 */ /* 0x000e620000000800 */
[----:B------:R-:W-:Y:S04]  /*9900*/  F2FP.PACK_AB R79, R168, R167 ;  /* 0x000000a7a84f723e */ /* 0x000fe800000000ff */
[----:B------:R-:W-:Y:S01]  /*9910*/  HMMA.16816.F32 R64, R72, R82, R64 ;  /* 0x000000524840723c */ /* 0x000fe20000001840 */
[----:B------:R-:W4:Y:S04]  /*9920*/  LDSM.16.MT88.4 R72, [R204+0x1800] ;  /* 0x00180000cc48783b */ /* 0x000f280000004200 */
[----:B------:R-:W5:Y:S03]  /*9930*/  MUFU.EX2 R71, R236 ;  /* 0x000000ec00477308 */ /* 0x000f660000000800 */
[C---:B--2---:R-:W-:Y:S01]  /*9940*/  HMMA.16816.F32 R4, R76.reuse, R84, R4 ;  /* 0x000000544c04723c */ /* 0x044fe20000001804 */
[----:B------:R-:W2:Y:S04]  /*9950*/  LDSM.16.MT88.4 R80, [R206+0x1800] ;  /* 0x00180000ce50783b */ /* 0x000ea80000004200 */
[----:B---3--:R-:W-:Y:S02]  /*9960*/  FADD.FTZ R0, R68, R0 ;  /* 0x0000000044007221 */ /* 0x008fe40000010000 */
[----:B------:R-:W3:Y:S01]  /*9970*/  MUFU.EX2 R70, R235 ;  /* 0x000000eb00467308 */ /* 0x000ee20000000800 */
[C---:B------:R-:W-:Y:S01]  /*9980*/  HMMA.16816.F32 R8, R76.reuse, R86, R8 ;  /* 0x000000564c08723c */ /* 0x040fe20000001808 */
[----:B------:R-:W2:Y:S03]  /*9990*/  LDSM.16.MT88.4 R84, [R203+0x5800] ;  /* 0x00580000cb54783b */ /* 0x000ea60000004200 */
[----:B-1----:R-:W-:Y:S04]  /*99a0*/  FADD.FTZ R0, R2, R0 ;  /* 0x0000000002007221 */ /* 0x002fe80000010000 */
[C---:B------:R-:W-:Y:S04]  /*99b0*/  HMMA.16816.F32 R12, R76.reuse, R88, R12 ;  /* 0x000000584c0c723c */ /* 0x040fe8000000180c */
[----:B-----5:R-:W-:Y:S04]  /*99c0*/  FADD.FTZ R0, R71, R0 ;  /* 0x0000000047007221 */ /* 0x020fe80000010000 */
[C---:B------:R-:W-:Y:S01]  /*99d0*/  HMMA.16816.F32 R16, R76.reuse, R90, R16 ;  /* 0x0000005a4c10723c */ /* 0x040fe20000001810 */
[----:B------:R-:W-:Y:S03]  /*99e0*/  LDSM.16.MT88.4 R88, [R204+0x5800] ;  /* 0x00580000cc58783b */ /* 0x000fe60000004200 */
[----:B---3--:R-:W-:Y:S04]  /*99f0*/  FADD.FTZ R0, R70, R0 ;  /* 0x0000000046007221 */ /* 0x008fe80000010000 */
[C---:B----4-:R-:W-:Y:S08]  /*9a00*/  HMMA.16816.F32 R20, R76.reuse, R72, R20 ;  /* 0x000000484c14723c */ /* 0x050ff00000001814 */
        /* <DEDUP_REMOVED lines=8> */
[C---:B-1----:R-:W-:Y:S07]  /*9a90*/  HMMA.16816.F32 R44, R76.reuse, R72, R44 ;  /* 0x000000484c2c723c */ /* 0x042fee000000182c */
[----:B------:R-:W-:Y:S01]  /*9aa0*/  F2FP.PACK_AB R72, R2, R68 ;  /* 0x000000440248723e */ /* 0x000fe200000000ff */
[C---:B------:R-:W-:Y:S01]  /*9ab0*/  HMMA.16816.F32 R48, R76.reuse, R74, R48 ;  /* 0x0000004a4c30723c */ /* 0x040fe20000001830 */
[----:B------:R-:W-:Y:S03]  /*9ac0*/  MUFU.EX2 R68, R245 ;  /* 0x000000f500447308 */ /* 0x000fe60000000800 */
[----:B------:R-:W-:Y:S03]  /*9ad0*/  F2FP.PACK_AB R73, R174, R173 ;  /* 0x000000adae49723e */ /* 0x000fe600000000ff */
[----:B------:R-:W-:Y:S01]  /*9ae0*/  F2FP.PACK_AB R74, R70, R71 ;  /* 0x00000047464a723e */ /* 0x000fe200000000ff */
[C---:B------:R-:W-:Y:S03]  /*9af0*/  HMMA.16816.F32 R52, R76.reuse, R88, R52 ;  /* 0x000000584c34723c */ /* 0x040fe60000001834 */
[----:B------:R-:W1:Y:S01]  /*9b00*/  MUFU.EX2 R71, R244 ;  /* 0x000000f400477308 */ /* 0x000e620000000800 */
[----:B------:R-:W-:Y:S04]  /*9b10*/  F2FP.PACK_AB R75, R228, R175 ;  /* 0x000000afe44b723e */ /* 0x000fe800000000ff */
[C---:B------:R-:W-:Y:S01]  /*9b20*/  HMMA.16816.F32 R56, R76.reuse, R90, R56 ;  /* 0x0000005a4c38723c */ /* 0x040fe20000001838 */
[----:B------:R-:W4:Y:S04]  /*9b30*/  LDSM.16.MT88.4 R88, [R204+0x2000] ;  /* 0x00200000cc58783b */ /* 0x000f280000004200 */
[----:B------:R-:W5:Y:S03]  /*9b40*/  MUFU.EX2 R70, R243 ;  /* 0x000000f300467308 */ /* 0x000f660000000800 */
[C---:B--2---:R-:W-:Y:S07]  /*9b50*/  HMMA.16816.F32 R60, R76.reuse, R80, R60 ;  /* 0x000000504c3c723c */ /* 0x044fee000000183c */
[----:B------:R-:W2:Y:S01]  /*9b60*/  MUFU.EX2 R2, R246 ;  /* 0x000000f600027308 */ /* 0x000ea20000000800 */
[----:B------:R-:W-:Y:S01]  /*9b70*/  HMMA.16816.F32 R64, R76, R82, R64 ;  /* 0x000000524c40723c */ /* 0x000fe20000001840 */
[----:B------:R-:W4:Y:S03]  /*9b80*/  LDSM.16.MT88.4 R76, [R206+0x2000] ;  /* 0x00200000ce4c783b */ /* 0x000f260000004200 */
[----:B-1----:R-:W-:Y:S04]  /*9b90*/  FADD.FTZ R0, R71, R0 ;  /* 0x0000000047007221 */ /* 0x002fe80000010000 */
[C---:B---3--:R-:W-:Y:S01]  /*9ba0*/  HMMA.16816.F32 R4, R72.reuse, R84, R4 ;  /* 0x000000544804723c */ /* 0x048fe20000001804 */
[----:B------:R-:W1:Y:S04]  /*9bb0*/  LDSM.16.MT88.4 R80, [R203+0x6000] ;  /* 0x00600000cb50783b */ /* 0x000e680000004200 */
[----:B-----5:R-:W-:Y:S03]  /*9bc0*/  FADD.FTZ R0, R70, R0 ;  /* 0x0000000046007221 */ /* 0x020fe60000010000 */
[C---:B------:R-:W-:Y:S01]  /*9bd0*/  HMMA.16816.F32 R8, R72.reuse, R86, R8 ;  /* 0x000000564808723c */ /* 0x040fe20000001808 */
[----:B------:R-:W3:Y:S03]  /*9be0*/  LDSM.16.MT88.4 R84, [R205+0x6000] ;  /* 0x00600000cd54783b */ /* 0x000ee60000004200 */
[----:B------:R-:W-:Y:S04]  /*9bf0*/  FADD.FTZ R0, R68, R0 ;  /* 0x0000000044007221 */ /* 0x000fe80000010000 */
[C---:B------:R-:W-:Y:S04]  /*9c00*/  HMMA.16816.F32 R12, R72.reuse, R92, R12 ;  /* 0x0000005c480c723c */ /* 0x040fe8000000180c */
[----:B--2---:R-:W-:Y:S04]  /*9c10*/  FADD.FTZ R0, R2, R0 ;  /* 0x0000000002007221 */ /* 0x004fe80000010000 */
[C---:B------:R-:W-:Y:S01]  /*9c20*/  HMMA.16816.F32 R16, R72.reuse, R94, R16 ;  /* 0x0000005e4810723c */ /* 0x040fe20000001810 */
[----:B------:R-:W2:Y:S07]  /*9c30*/  LDSM.16.MT88.4 R92, [R204+0x6000] ;  /* 0x00600000cc5c783b */ /* 0x000eae0000004200 */
[C---:B----4-:R-:W-:Y:S08]  /*9c40*/  HMMA.16816.F32 R20, R72.reuse, R88, R20 ;  /* 0x000000584814723c */ /* 0x050ff00000001814 */
[C---:B------:R-:W-:Y:S01]  /*9c50*/  HMMA.16816.F32 R24, R72.reuse, R90, R24 ;  /* 0x0000005a4818723c */ /* 0x040fe20000001818 */
[----:B------:R-:W4:Y:S07]  /*9c60*/  LDSM.16.MT88.4 R88, [R206+0x6000] ;  /* 0x00600000ce58783b */ /* 0x000f2e0000004200 */
[C---:B------:R-:W-:Y:S07]  /*9c70*/  HMMA.16816.F32 R28, R72.reuse, R76, R28 ;  /* 0x0000004c481c723c */ /* 0x040fee000000181c */
[----:B------:R-:W-:Y:S01]  /*9c80*/  F2FP.PACK_AB R76, R70, R71 ;  /* 0x00000047464c723e */ /* 0x000fe200000000ff */
[C---:B------:R-:W-:Y:S01]  /*9c90*/  HMMA.16816.F32 R32, R72.reuse, R78, R32 ;  /* 0x0000004e4820723c */ /* 0x040fe20000001820 */
[----:B------:R-:W-:Y:S03]  /*9ca0*/  MUFU.EX2 R71, R113 ;  /* 0x0000007100477308 */ /* 0x000fe60000000800 */
[----:B------:R-:W-:Y:S03]  /*9cb0*/  F2FP.PACK_AB R77, R240, R239 ;  /* 0x000000eff04d723e */ /* 0x000fe600000000ff */
[----:B------:R-:W-:Y:S01]  /*9cc0*/  F2FP.PACK_AB R78, R2, R68 ;  /* 0x00000044024e723e */ /* 0x000fe200000000ff */
[C---:B-1----:R-:W-:Y:S03]  /*9cd0*/  HMMA.16816.F32 R36, R72.reuse, R80, R36 ;  /* 0x000000504824723c */ /* 0x042fe60000001824 */
[----:B------:R1:W-:Y:S01]  /*9ce0*/  MUFU.EX2 R2, R112 ;  /* 0x0000007000027308 */ /* 0x0003e20000000800 */
[----:B------:R-:W-:Y:S04]  /*9cf0*/  F2FP.PACK_AB R79, R154, R241 ;  /* 0x000000f19a4f723e */ /* 0x000fe800000000ff */
[C---:B------:R-:W-:Y:S01]  /*9d00*/  HMMA.16816.F32 R40, R72.reuse, R82, R40 ;  /* 0x000000524828723c */ /* 0x040fe20000001828 */
[----:B------:R-:W5:Y:S04]  /*9d10*/  LDSM.16.MT88.4 R80, [R203+0x2800] ;  /* 0x00280000cb50783b */ /* 0x000f680000004200 */
[----:B------:R-:W4:Y:S03]  /*9d20*/  MUFU.EX2 R70, R249 ;  /* 0x000000f900467308 */ /* 0x000f260000000800 */
[C---:B---3--:R-:W-:Y:S07]  /*9d30*/  HMMA.16816.F32 R44, R72.reuse, R84, R44 ;  /* 0x00000054482c723c */ /* 0x048fee000000182c */
[----:B------:R-:W3:Y:S01]  /*9d40*/  MUFU.EX2 R68, R251 ;  /* 0x000000fb00447308 */ /* 0x000ee20000000800 */
[C---:B------:R-:W-:Y:S01]  /*9d50*/  HMMA.16816.F32 R48, R72.reuse, R86, R48 ;  /* 0x000000564830723c */ /* 0x040fe20000001830 */
[----:B------:R-:W5:Y:S07]  /*9d60*/  LDSM.16.MT88.4 R84, [R205+0x2800] ;  /* 0x00280000cd54783b */ /* 0x000f6e0000004200 */
[C---:B--2---:R-:W-:Y:S01]  /*9d70*/  HMMA.16816.F32 R52, R72.reuse, R92, R52 ;  /* 0x0000005c4834723c */ /* 0x044fe20000001834 */
[----:B-1----:R-:W-:Y:S03]  /*9d80*/  LDSM.16.MT88.4 R112, [R204+0x3800] ;  /* 0x00380000cc70783b */ /* 0x002fe60000004200 */
[----:B----4-:R-:W-:Y:S04]  /*9d90*/  FADD.FTZ R0, R70, R0 ;  /* 0x0000000046007221 */ /* 0x010fe80000010000 */
[C---:B------:R-:W-:Y:S01]  /*9da0*/  HMMA.16816.F32 R56, R72.reuse, R94, R56 ;  /* 0x0000005e4838723c */ /* 0x040fe20000001838 */
[----:B------:R-:W1:Y:S03]  /*9db0*/  LDSM.16.MT88.4 R92, [R204+0x2800] ;  /* 0x00280000cc5c783b */ /* 0x000e660000004200 */
[----:B---3--:R-:W-:Y:S04]  /*9dc0*/  FADD.FTZ R0, R68, R0 ;  /* 0x0000000044007221 */ /* 0x008fe80000010000 */
[C---:B------:R-:W-:Y:S04]  /*9dd0*/  HMMA.16816.F32 R60, R72.reuse, R88, R60 ;  /* 0x00000058483c723c */ /* 0x040fe8000000183c */
[----:B------:R-:W-:Y:S04]  /*9de0*/  FADD.FTZ R0, R71, R0 ;  /* 0x0000000047007221 */ /* 0x000fe80000010000 */
[----:B------:R-:W-:Y:S01]  /*9df0*/  HMMA.16816.F32 R64, R72, R90, R64 ;  /* 0x0000005a4840723c */ /* 0x000fe20000001840 */
[----:B------:R-:W2:Y:S03]  /*9e00*/  LDSM.16.MT88.4 R72, [R206+0x2800] ;  /* 0x00280000ce48783b */ /* 0x000ea60000004200 */
[----:B------:R-:W-:Y:S04]  /*9e10*/  FADD.FTZ R0, R2, R0 ;  /* 0x0000000002007221 */ /* 0x000fe80000010000 */
[C---:B-----5:R-:W-:Y:S01]  /*9e20*/  HMMA.16816.F32 R4, R76.reuse, R80, R4 ;  /* 0x000000504c04723c */ /* 0x060fe20000001804 */
[----:B------:R-:W3:Y:S07]  /*9e30*/  LDSM.16.MT88.4 R88, [R203+0x6800] ;  /* 0x00680000cb58783b */ /* 0x000eee0000004200 */
[C---:B------:R-:W-:Y:S01]  /*9e40*/  HMMA.16816.F32 R8, R76.reuse, R82, R8 ;  /* 0x000000524c08723c */ /* 0x040fe20000001808 */
[----:B------:R-:W4:Y:S07]  /*9e50*/  LDSM.16.MT88.4 R80, [R204+0x6800] ;  /* 0x00680000cc50783b */ /* 0x000f2e0000004200 */
[C---:B------:R-:W-:Y:S08]  /*9e60*/  HMMA.16816.F32 R12, R76.reuse, R84, R12 ;  /* 0x000000544c0c723c */ /* 0x040ff0000000180c */
[C---:B------:R-:W-:Y:S01]  /*9e70*/  HMMA.16816.F32 R16, R76.reuse, R86, R16 ;  /* 0x000000564c10723c */ /* 0x040fe20000001810 */
[----:B------:R-:W5:Y:S07]  /*9e80*/  LDSM.16.MT88.4 R84, [R206+0x6800] ;  /* 0x00680000ce54783b */ /* 0x000f6e0000004200 */
[C---:B-1----:R-:W-:Y:S08]  /*9e90*/  HMMA.16816.F32 R20, R76.reuse, R92, R20 ;  /* 0x0000005c4c14723c */ /* 0x042ff00000001814 */
[C---:B------:R-:W-:Y:S01]  /*9ea0*/  HMMA.16816.F32 R24, R76.reuse, R94, R24 ;  /* 0x0000005e4c18723c */ /* 0x040fe20000001818 */
[----:B------:R-:W-:Y:S07]  /*9eb0*/  LDSM.16.MT88.4 R92, [R205+0x3000] ;  /* 0x00300000cd5c783b */ /* 0x000fee0000004200 */
[C---:B--2---:R-:W-:Y:S07]  /*9ec0*/  HMMA.16816.F32 R28, R76.reuse, R72, R28 ;  /* 0x000000484c1c723c */ /* 0x044fee000000181c */
[----:B------:R-:W-:Y:S01]  /*9ed0*/  F2FP.PACK_AB R72, R68, R70 ;  /* 0x000000464448723e */ /* 0x000fe200000000ff */
[C---:B------:R-:W-:Y:S01]  /*9ee0*/  HMMA.16816.F32 R32, R76.reuse, R74, R32 ;  /* 0x0000004a4c20723c */ /* 0x040fe20000001820 */
[----:B------:R1:W-:Y:S03]  /*9ef0*/  MUFU.EX2 R68, R120 ;  /* 0x0000007800447308 */ /* 0x0003e60000000800 */
[----:B------:R-:W-:Y:S03]  /*9f00*/  F2FP.PACK_AB R73, R152, R153 ;  /* 0x000000999849723e */ /* 0x000fe600000000ff */
[----:B------:R-:W-:Y:S01]  /*9f10*/  F2FP.PACK_AB R74, R2, R71 ;  /* 0x00000047024a723e */ /* 0x000fe200000000ff */
[C---:B---3--:R-:W-:Y:S03]  /*9f20*/  HMMA.16816.F32 R36, R76.reuse, R88, R36 ;  /* 0x000000584c24723c */ /* 0x048fe60000001824 */
[----:B------:R2:W-:Y:S01]  /*9f30*/  MUFU.EX2 R71, R128 ;  /* 0x0000008000477308 */ /* 0x0005e20000000800 */
[----:B------:R-:W-:Y:S04]  /*9f40*/  F2FP.PACK_AB R75, R150, R151 ;  /* 0x00000097964b723e */ /* 0x000fe800000000ff */
[C---:B------:R-:W-:Y:S01]  /*9f50*/  HMMA.16816.F32 R40, R76.reuse, R90, R40 ;  /* 0x0000005a4c28723c */ /* 0x040fe20000001828 */
[----:B------:R-:W3:Y:S04]  /*9f60*/  LDSM.16.MT88.4 R88, [R203+0x3000] ;  /* 0x00300000cb58783b */ /* 0x000ee80000004200 */
[----:B------:R-:W5:Y:S03]  /*9f70*/  MUFU.EX2 R2, R117 ;  /* 0x0000007500027308 */ /* 0x000f660000000800 */
[C---:B------:R-:W-:Y:S01]  /*9f80*/  HMMA.16816.F32 R44, R76.reuse, R96, R44 ;  /* 0x000000604c2c723c */ /* 0x040fe2000000182c */
[----:B-1----:R-:W-:Y:S06]  /*9f90*/  LDSM.16.MT88.4 R120, [R205+0x3800] ;  /* 0x00380000cd78783b */ /* 0x002fec0000004200 */
[----:B------:R-:W1:Y:S01]  /*9fa0*/  MUFU.EX2 R70, R133 ;  /* 0x0000008500467308 */ /* 0x000e620000000800 */
[C---:B------:R-:W-:Y:S01]  /*9fb0*/  HMMA.16816.F32 R48, R76.reuse, R98, R48 ;  /* 0x000000624c30723c */ /* 0x040fe20000001830 */
[----:B------:R-:W-:Y:S07]  /*9fc0*/  LDSM.16.MT88.4 R96, [R206+0x3000] ;  /* 0x00300000ce60783b */ /* 0x000fee0000004200 */
[C---:B----4-:R-:W-:Y:S01]  /*9fd0*/  HMMA.16816.F32 R52, R76.reuse, R80, R52 ;  /* 0x000000504c34723c */ /* 0x050fe20000001834 */
[----:B--2---:R-:W-:Y:S03]  /*9fe0*/  LDSM.16.MT88.4 R128, [R203+0x3800] ;  /* 0x00380000cb80783b */ /* 0x004fe60000004200 */
[----:B-----5:R-:W-:Y:S04]  /*9ff0*/  FADD.FTZ R0, R2, R0 ;  /* 0x0000000002007221 */ /* 0x020fe80000010000 */
[C---:B------:R-:W-:Y:S01]  /*a000*/  HMMA.16816.F32 R56, R76.reuse, R82, R56 ;  /* 0x000000524c38723c */ /* 0x040fe20000001838 */
[----:B------:R-:W2:Y:S03]  /*a010*/  LDSM.16.MT88.4 R80, [R204+0x3000] ;  /* 0x00300000cc50783b */ /* 0x000ea60000004200 */
[C---:B------:R-:W-:Y:S01]  /*a020*/  FADD.FTZ R0, R144.reuse, R0 ;  /* 0x0000000090007221 */ /* 0x040fe20000010000 */
[----:B------:R-:W-:Y:S01]  /*a030*/  F2FP.PACK_AB R144, R144, R2 ;  /* 0x000000029090723e */ /* 0x000fe200000000ff */
[----:B------:R-:W-:Y:S01]  /*a040*/  FADD.FTZ R2, R104, R132 ;  /* 0x0000008468027221 */ /* 0x000fe20000010000 */
[----:B-1----:R-:W-:Y:S01]  /*a050*/  F2FP.PACK_AB R147, R70, R71 ;  /* 0x000000474693723e */ /* 0x002fe200000000ff */
[C---:B------:R-:W-:Y:S01]  /*a060*/  HMMA.16816.F32 R60, R76.reuse, R84, R60 ;  /* 0x000000544c3c723c */ /* 0x040fe2000000183c */
[----:B------:R-:W-:Y:S03]  /*a070*/  LDSM.16.MT88.4 R104, [R206+0x3800] ;  /* 0x00380000ce68783b */ /* 0x000fe60000004200 */
[----:B------:R-:W-:Y:S04]  /*a080*/  FADD.FTZ R0, R68, R0 ;  /* 0x0000000044007221 */ /* 0x000fe80000010000 */
[----:B------:R-:W-:Y:S01]  /*a090*/  HMMA.16816.F32 R64, R76, R86, R64 ;  /* 0x000000564c40723c */ /* 0x000fe20000001840 */
[----:B------:R-:W1:Y:S03]  /*a0a0*/  LDSM.16.MT88.4 R76, [R205+0x7000] ;  /* 0x00700000cd4c783b */ /* 0x000e660000004200 */
[C---:B------:R-:W-:Y:S01]  /*a0b0*/  FADD.FTZ R247, R146.reuse, R0 ;  /* 0x0000000092f77221 */ /* 0x040fe20000010000 */
[----:B------:R-:W-:Y:S01]  /*a0c0*/  F2FP.PACK_AB R146, R146, R68 ;  /* 0x000000449292723e */ /* 0x000fe200000000ff */
[----:B------:R-:W-:Y:S02]  /*a0d0*/  FADD.FTZ R0, R116, R2 ;  /* 0x0000000274007221 */ /* 0x000fe40000010000 */
[C---:B---3--:R-:W-:Y:S01]  /*a0e0*/  HMMA.16816.F32 R4, R72.reuse, R88, R4 ;  /* 0x000000584804723c */ /* 0x048fe20000001804 */
[----:B------:R-:W3:Y:S04]  /*a0f0*/  LDSM.16.MT88.4 R84, [R204+0x7000] ;  /* 0x00700000cc54783b */ /* 0x000ee80000004200 */
[----:B------:R-:W-:Y:S03]  /*a100*/  FADD.FTZ R0, R111, R0 ;  /* 0x000000006f007221 */ /* 0x000fe60000010000 */
[C---:B------:R-:W-:Y:S01]  /*a110*/  HMMA.16816.F32 R8, R72.reuse, R90, R8 ;  /* 0x0000005a4808723c */ /* 0x040fe20000001808 */
[----:B------:R-:W-:Y:S03]  /*a120*/  LDSM.16.MT88.4 R88, [R205+0x7800] ;  /* 0x00780000cd58783b */ /* 0x000fe60000004200 */
[----:B------:R-:W-:Y:S04]  /*a130*/  FADD.FTZ R0, R110, R0 ;  /* 0x000000006e007221 */ /* 0x000fe80000010000 */
[C---:B------:R-:W-:Y:S04]  /*a140*/  HMMA.16816.F32 R12, R72.reuse, R92, R12 ;  /* 0x0000005c480c723c */ /* 0x040fe8000000180c */
[----:B------:R-:W-:Y:S04]  /*a150*/  FADD.FTZ R0, R109, R0 ;  /* 0x000000006d007221 */ /* 0x000fe80000010000 */
[C---:B------:R-:W-:Y:S04]  /*a160*/  HMMA.16816.F32 R16, R72.reuse, R94, R16 ;  /* 0x0000005e4810723c */ /* 0x040fe80000001810 */
[----:B------:R-:W-:Y:S04]  /*a170*/  FADD.FTZ R0, R108, R0 ;  /* 0x000000006c007221 */ /* 0x000fe80000010000 */
[C---:B--2---:R-:W-:Y:S04]  /*a180*/  HMMA.16816.F32 R20, R72.reuse, R80, R20 ;  /* 0x000000504814723c */ /* 0x044fe80000001814 */
[----:B------:R-:W-:Y:S04]  /*a190*/  FADD.FTZ R0, R158, R0 ;  /* 0x000000009e007221 */ /* 0x000fe80000010000 */
[C---:B------:R-:W-:Y:S01]  /*a1a0*/  HMMA.16816.F32 R24, R72.reuse, R82, R24 ;  /* 0x000000524818723c */ /* 0x040fe20000001818 */
[----:B------:R-:W2:Y:S03]  /*a1b0*/  LDSM.16.MT88.4 R80, [R206+0x7000] ;  /* 0x00700000ce50783b */ /* 0x000ea60000004200 */
[----:B------:R-:W-:Y:S04]  /*a1c0*/  FADD.FTZ R0, R157, R0 ;  /* 0x000000009d007221 */ /* 0x000fe80000010000 */
[C---:B------:R-:W-:Y:S04]  /*a1d0*/  HMMA.16816.F32 R28, R72.reuse, R96, R28 ;  /* 0x00000060481c723c */ /* 0x040fe8000000181c */
[----:B------:R-:W-:Y:S04]  /*a1e0*/  FADD.FTZ R0, R159, R0 ;  /* 0x000000009f007221 */ /* 0x000fe80000010000 */
[C---:B------:R-:W-:Y:S01]  /*a1f0*/  HMMA.16816.F32 R32, R72.reuse, R98, R32 ;  /* 0x000000624820723c */ /* 0x040fe20000001820 */
[----:B------:R-:W4:Y:S03]  /*a200*/  LDSM.16.MT88.4 R96, [R203+0x7800] ;  /* 0x00780000cb60783b */ /* 0x000f260000004200 */
[----:B------:R-:W-:Y:S04]  /*a210*/  FADD.FTZ R0, R160, R0 ;  /* 0x00000000a0007221 */ /* 0x000fe80000010000 */
[C---:B------:R-:W-:Y:S04]  /*a220*/  HMMA.16816.F32 R36, R72.reuse, R100, R36 ;  /* 0x000000644824723c */ /* 0x040fe80000001824 */
[----:B------:R-:W-:Y:S04]  /*a230*/  FADD.FTZ R0, R166, R0 ;  /* 0x00000000a6007221 */ /* 0x000fe80000010000 */
[C---:B------:R-:W-:Y:S04]  /*a240*/  HMMA.16816.F32 R40, R72.reuse, R102, R40 ;  /* 0x000000664828723c */ /* 0x040fe80000001828 */
[----:B------:R-:W-:Y:S04]  /*a250*/  FADD.FTZ R0, R165, R0 ;  /* 0x00000000a5007221 */ /* 0x000fe80000010000 */
[C---:B-1----:R-:W-:Y:S04]  /*a260*/  HMMA.16816.F32 R44, R72.reuse, R76, R44 ;  /* 0x0000004c482c723c */ /* 0x042fe8000000182c */
[----:B------:R-:W-:Y:S04]  /*a270*/  FADD.FTZ R0, R167, R0 ;  /* 0x00000000a7007221 */ /* 0x000fe80000010000 */
[C---:B------:R-:W-:Y:S04]  /*a280*/  HMMA.16816.F32 R48, R72.reuse, R78, R48 ;  /* 0x0000004e4830723c */ /* 0x040fe80000001830 */
[----:B------:R-:W-:Y:S04]  /*a290*/  FADD.FTZ R0, R168, R0 ;  /* 0x00000000a8007221 */ /* 0x000fe80000010000 */
[C---:B---3--:R-:W-:Y:S04]  /*a2a0*/  HMMA.16816.F32 R52, R72.reuse, R84, R52 ;  /* 0x000000544834723c */ /* 0x048fe80000001834 */
[----:B------:R-:W-:Y:S04]  /*a2b0*/  FADD.FTZ R0, R173, R0 ;  /* 0x00000000ad007221 */ /* 0x000fe80000010000 */
[C---:B------:R-:W-:Y:S04]  /*a2c0*/  HMMA.16816.F32 R56, R72.reuse, R86, R56 ;  /* 0x000000564838723c */ /* 0x040fe80000001838 */
[----:B------:R-:W-:Y:S04]  /*a2d0*/  FADD.FTZ R0, R174, R0 ;  /* 0x00000000ae007221 */ /* 0x000fe80000010000 */
[C---:B--2---:R-:W-:Y:S04]  /*a2e0*/  HMMA.16816.F32 R60, R72.reuse, R80, R60 ;  /* 0x00000050483c723c */ /* 0x044fe8000000183c */
[----:B------:R-:W-:Y:S04]  /*a2f0*/  FADD.FTZ R0, R175, R0 ;  /* 0x00000000af007221 */ /* 0x000fe80000010000 */
[----:B------:R-:W-:Y:S01]  /*a300*/  HMMA.16816.F32 R64, R72, R82, R64 ;  /* 0x000000524840723c */ /* 0x000fe20000001840 */
[----:B------:R-:W1:Y:S03]  /*a310*/  LDSM.16.MT88.4 R80, [R204+0x7800] ;  /* 0x00780000cc50783b */ /* 0x000e660000004200 */
[----:B------:R-:W-:Y:S04]  /*a320*/  FADD.FTZ R0, R228, R0 ;  /* 0x00000000e4007221 */ /* 0x000fe80000010000 */
[C---:B------:R-:W-:Y:S01]  /*a330*/  HMMA.16816.F32 R132, R144.reuse, R128, R4 ;  /* 0x000000809084723c */ /* 0x040fe20000001804 */
[----:B------:R-:W2:Y:S04]  /*a340*/  LDSM.16.MT88.4 R72, [R206+0x7800] ;  /* 0x00780000ce48783b */ /* 0x000ea80000004200 */
[----:B------:R-:W-:Y:S03]  /*a350*/  FADD.FTZ R0, R239, R0 ;  /* 0x00000000ef007221 */ /* 0x000fe60000010000 */
[C---:B------:R-:W-:Y:S04]  /*a360*/  HMMA.16816.F32 R128, R144.reuse, R130, R8 ;  /* 0x000000829080723c */ /* 0x040fe80000001808 */
[----:B------:R-:W-:Y:S04]  /*a370*/  FADD.FTZ R0, R240, R0 ;  /* 0x00000000f0007221 */ /* 0x000fe80000010000 */
[C---:B------:R-:W-:Y:S04]  /*a380*/  HMMA.16816.F32 R124, R144.reuse, R120, R12 ;  /* 0x00000078907c723c */ /* 0x040fe8000000180c */
[----:B------:R-:W-:Y:S03]  /*a390*/  FADD.FTZ R0, R241, R0 ;  /* 0x00000000f1007221 */ /* 0x000fe60000010000 */
[-C--:B------:R-:W-:Y:S01]  /*a3a0*/  MOV R12, R3.reuse ;  /* 0x00000003000c7202 */ /* 0x080fe20000000f00 */
[C---:B------:R-:W-:Y:S04]  /*a3b0*/  HMMA.16816.F32 R120, R144.reuse, R122, R16 ;  /* 0x0000007a9078723c */ /* 0x040fe80000001810 */
[----:B------:R-:W-:Y:S04]  /*a3c0*/  FADD.FTZ R0, R154, R0 ;  /* 0x000000009a007221 */ /* 0x000fe80000010000 */
        /* <DEDUP_REMOVED lines=8> */
[C---:B----4-:R-:W-:Y:S04]  /*a450*/  HMMA.16816.F32 R100, R144.reuse, R96, R36 ;  /* 0x000000609064723c */ /* 0x050fe80000001824 */
[----:B------:R-:W-:Y:S04]  /*a460*/  FADD.FTZ R0, R149, R0 ;  /* 0x0000000095007221 */ /* 0x000fe80000010000 */
[C---:B------:R-:W-:Y:S04]  /*a470*/  HMMA.16816.F32 R96, R144.reuse, R98, R40 ;  /* 0x000000629060723c */ /* 0x040fe80000001828 */
[----:B------:R-:W-:Y:S04]  /*a480*/  FADD.FTZ R0, R148, R0 ;  /* 0x0000000094007221 */ /* 0x000fe80000010000 */
[C---:B------:R-:W-:Y:S04]  /*a490*/  HMMA.16816.F32 R92, R144.reuse, R88, R44 ;  /* 0x00000058905c723c */ /* 0x040fe8000000182c */
[----:B------:R-:W-:Y:S01]  /*a4a0*/  FADD.FTZ R0, R71, R0 ;  /* 0x0000000047007221 */ /* 0x000fe20000010000 */
[----:B------:R-:W-:Y:S03]  /*a4b0*/  MOV R71, R3 ;  /* 0x0000000300477202 */ /* 0x000fe60000000f00 */
[C---:B------:R-:W-:Y:S04]  /*a4c0*/  HMMA.16816.F32 R88, R144.reuse, R90, R48 ;  /* 0x0000005a9058723c */ /* 0x040fe80000001830 */
[----:B------:R-:W-:Y:S01]  /*a4d0*/  FADD.FTZ R0, R70, R0 ;  /* 0x0000000046007221 */ /* 0x000fe20000010000 */
[----:B------:R-:W-:Y:S03]  /*a4e0*/  MOV R70, R69 ;  /* 0x0000004500467202 */ /* 0x000fe60000000f00 */
[C---:B-1----:R-:W-:Y:S01]  /*a4f0*/  HMMA.16816.F32 R84, R144.reuse, R80, R52 ;  /* 0x000000509054723c */ /* 0x042fe20000001834 */
[----:B------:R1:W-:Y:S07]  /*a500*/  STL [R1], R0 ;  /* 0x0000000001007387 */ /* 0x0003ee0000100800 */
[C---:B------:R-:W-:Y:S08]  /*a510*/  HMMA.16816.F32 R80, R144.reuse, R82, R56 ;  /* 0x000000529050723c */ /* 0x040ff00000001838 */
[C---:B--2---:R-:W-:Y:S08]  /*a520*/  HMMA.16816.F32 R76, R144.reuse, R72, R60 ;  /* 0x00000048904c723c */ /* 0x044ff0000000183c */
[----:B------:R-:W-:Y:S01]  /*a530*/  HMMA.16816.F32 R72, R144, R74, R64 ;  /* 0x0000004a9048723c */ /* 0x000fe20000001840 */
[----:B-1----:R-:W-:-:S07]  /*a540*/  @P0 BRA `(.L_x_92) ;  /* 0xffffbad000000947 */ /* 0x002fce000383ffff */
.L_x_81:
[----:B--2---:R-:W2:Y:S02]  /*a550*/  LDL R0, [R1+0x4] ;  /* 0x0000040001007983 */ /* 0x004ea40000100800 */
[----:B--2---:R-:W-:-:S13]  /*a560*/  ISETP.GE.AND P0, PT, R232, R0, PT ;  /* 0x00000000e800720c */ /* 0x004fda0003f06270 */
[----:B------:R-:W-:Y:S05]  /*a570*/  @!P0 BRA `(.L_x_93) ;  /* 0x00003b2000008947 */ /* 0x000fea0003800000 */
[----:B------:R-:W-:Y:S02]  /*a580*/  MOV R71, R12 ;  /* 0x0000000c00477202 */ /* 0x000fe40000000f00 */
[----:B------:R-:W-:Y:S02]  /*a590*/  MOV R70, R69 ;  /* 0x0000004500467202 */ /* 0x000fe40000000f00 */
.L_x_100:
[----:B------:R-:W2:Y:S01]  /*a5a0*/  LDL.64 R6, [R1+0x28] ;  /* 0x0000280001067983 */ /* 0x000ea20000100a00 */
[----:B------:R-:W-:Y:S04]  /*a5b0*/  DEPBAR.LE SB0, 0x0 ;  /* 0x000080000000791a */ /* 0x000fe80000000000 */
[----:B------:R-:W3:Y:S01]  /*a5c0*/  LDL R5, [R1+0x34] ;  /* 0x0000340001057983 */ /* 0x000ee20000100800 */
[----:B------:R-:W-:Y:S01]  /*a5d0*/  WARPSYNC 0xffffffff ;  /* 0xffffffff00007948 */ /* 0x000fe20003800000 */
[----:B------:R-:W-:Y:S01]  /*a5e0*/  SHF.R.S32.HI R0, RZ, 0x1f, R231 ;  /* 0x0000001fff007819 */ /* 0x000fe200000114e7 */
[C---:B------:R-:W-:Y:S01]  /*a5f0*/  IMAD.WIDE.U32 R2, R231.reuse, c[0x0][0x208], RZ ;  /* 0x00008200e7027a25 */ /* 0x040fe200078e00ff */
[----:B------:R-:W-:Y:S01]  /*a600*/  BAR.SYNC.DEFER_BLOCKING 0x0 ;  /* 0x0000000000007b1d */ /* 0x000fe20000010000 */
[----:B------:R-:W-:Y:S02]  /*a610*/  SHF.R.S32.HI R4, RZ, 0x1f, R230 ;  /* 0x0000001fff047819 */ /* 0x000fe400000114e6 */
[----:B------:R-:W-:Y:S02]  /*a620*/  IMAD R0, R0, c[0x0][0x208], RZ ;  /* 0x0000820000007a24 */ /* 0x000fe400078e02ff */
[----:B------:R-:W-:Y:S02]  /*a630*/  IMAD.SHL.U32 R63, R234, 0x2, RZ ;  /* 0x00000002ea3f7824 */ /* 0x000fe400078e00ff */
[----:B------:R-:W-:Y:S02]  /*a640*/  IMAD R0, R231, c[0x0][0x20c], R0 ;  /* 0x00008300e7007a24 */ /* 0x000fe400078e0200 */
[----:B------:R-:W-:Y:S02]  /*a650*/  IMAD R4, R4, c[0x0][0x218], RZ ;  /* 0x0000860004047a24 */ /* 0x000fe400078e02ff */
[----:B------:R-:W-:Y:S02]  /*a660*/  IMAD.IADD R3, R3, 0x1, R0 ;  /* 0x0000000103037824 */ /* 0x000fe400078e0200 */
[C---:B------:R-:W-:Y:S02]  /*a670*/  IMAD R4, R230.reuse, c[0x0][0x21c], R4 ;  /* 0x00008700e6047a24 */ /* 0x040fe400078e0204 */
[----:B------:R-:W-:Y:S04]  /*a680*/  IMAD.WIDE.U32 R2, R230, c[0x0][0x218], R2 ;  /* 0x00008600e6027a25 */ /* 0x000fe800078e0002 */
[----:B------:R-:W-:Y:S01]  /*a690*/  IMAD.SHL.U32 R55, R233, 0x2, RZ ;  /* 0x00000002e9377824 */ /* 0x000fe200078e00ff */
[----:B------:R1:W4:Y:S04]  /*a6a0*/  LDSM.16.M88.4 R8, [R200] ;  /* 0x00000000c808783b */ /* 0x0003280000000200 */
[----:B------:R1:W1:Y:S04]  /*a6b0*/  LDSM.16.M88.4 R16, [R200+0x800] ;  /* 0x00080000c810783b */ /* 0x0002680000000200 */
        /* <DEDUP_REMOVED lines=23> */
[----:B-1--4-:R1:W2:Y:S02]  /*a830*/  SHFL.IDX PT, R28, R36, RZ, 0x181f ;  /* 0x00181fff241c7589 */ /* 0x0122a400000e0000 */
.L_x_125:
[C---:B------:R-:W-:Y:S01]  /*a840*/  HMMA.16816.F32 R4, R136.reuse, R8, RZ ;  /* 0x000000088804723c */ /* 0x040fe200000018ff */
[----:B------:R-:W3:Y:S01]  /*a850*/  SHFL.IDX PT, R38, R0, RZ, 0x181f ;  /* 0x00181fff00267589 */ /* 0x000ee200000e0000 */
[----:B------:R-:W-:Y:S01]  /*a860*/  BSSY B0, `(.L_x_95) ;  /* 0x0000139000007945 */ /* 0x000fe20003800000 */
[----:B------:R-:W-:Y:S02]  /*a870*/  ISETP.GE.AND P2, PT, R233, c[0x0][0x1d4], PT ;  /* 0x00007500e9007a0c */ /* 0x000fe40003f46270 */
[----:B------:R-:W-:Y:S02]  /*a880*/  ISETP.GE.AND P0, PT, R234, c[0x0][0x1d4], PT ;  /* 0x00007500ea007a0c */ /* 0x000fe40003f06270 */
[----:B------:R-:W4:Y:S01]  /*a890*/  SHFL.IDX PT, R46, R0, 0x1, 0x181f ;  /* 0x00381f00002e7f89 */ /* 0x000f2200000e0000 */
[C---:B------:R-:W-:Y:S01]  /*a8a0*/  HMMA.16816.F32 R8, R136.reuse, R10, RZ ;  /* 0x0000000a8808723c */ /* 0x040fe200000018ff */
[----:B------:R-:W-:Y:S03]  /*a8b0*/  SEL R228, RZ, 0x10, P2 ;  /* 0x00000010ffe47807 */ /* 0x000fe60001000000 */
[----:B------:R-:W-:Y:S01]  /*a8c0*/  SEL R62, RZ, 0x10, P0 ;  /* 0x00000010ff3e7807 */ /* 0x000fe20000000000 */
[----:B------:R-:W5:Y:S01]  /*a8d0*/  SHFL.IDX PT, R37, R36, 0x1, 0x181f ;  /* 0x00381f0024257f89 */ /* 0x000f6200000e0000 */
[----:B------:R-:W-:Y:S02]  /*a8e0*/  ISETP.NE.U32.AND P6, PT, R228, RZ, PT ;  /* 0x000000ffe400720c */ /* 0x000fe40003fc5070 */
[C---:B------:R-:W-:Y:S03]  /*a8f0*/  HMMA.16816.F32 R12, R136.reuse, R16, RZ ;  /* 0x00000010880c723c */ /* 0x040fe600000018ff */
[----:B------:R-:W1:Y:S05]  /*a900*/  SHFL.IDX PT, R45, R0, 0x2, 0x181f ;  /* 0x00581f00002d7f89 */ /* 0x000e6a00000e0000 */
[C---:B------:R-:W-:Y:S01]  /*a910*/  HMMA.16816.F32 R16, R136.reuse, R18, RZ ;  /* 0x000000128810723c */ /* 0x040fe200000018ff */
[----:B------:R-:W4:Y:S06]  /*a920*/  SHFL.IDX PT, R54, R36, 0x2, 0x181f ;  /* 0x00581f0024367f89 */ /* 0x000f2c00000e0000 */
[----:B------:R-:W2:Y:S01]  /*a930*/  LDL R68, [R1+0x4] ;  /* 0x0000040001447983 */ /* 0x000ea20000100800 */
[C---:B------:R-:W-:Y:S05]  /*a940*/  HMMA.16816.F32 R20, R136.reuse, R24, RZ ;  /* 0x000000188814723c */ /* 0x040fea00000018ff */
[----:B------:R-:W1:Y:S03]  /*a950*/  SHFL.IDX PT, R0, R0, 0x3, 0x181f ;  /* 0x00781f0000007f89 */ /* 0x000e6600000e0000 */
[C---:B------:R-:W-:Y:S03]  /*a960*/  HMMA.16816.F32 R24, R136.reuse, R26, RZ ;  /* 0x0000001a8818723c */ /* 0x040fe600000018ff */
[----:B------:R1:W1:Y:S01]  /*a970*/  SHFL.IDX PT, R61, R36, 0x3, 0x181f ;  /* 0x00781f00243d7f89 */ /* 0x00026200000e0000 */
[C---:B---3--:R-:W-:Y:S02]  /*a980*/  IADD3 R2, P4, R38.reuse, R55, RZ ;  /* 0x0000003726027210 */ /* 0x048fe40007f9e0ff */
[----:B------:R-:W-:Y:S03]  /*a990*/  IADD3 R38, P5, R38, R63, RZ ;  /* 0x0000003f26267210 */ /* 0x000fe60007fbe0ff */
[C---:B--2---:R-:W-:Y:S03]  /*a9a0*/  IMAD.X R3, R28.reuse, 0x1, R44, P4 ;  /* 0x000000011c037824 */ /* 0x044fe600020e062c */
[----:B------:R-:W-:Y:S01]  /*a9b0*/  IMAD.X R39, R28, 0x1, R60, P5 ;  /* 0x000000011c277824 */ /* 0x000fe200028e063c */
[C---:B----4-:R-:W-:Y:S01]  /*a9c0*/  IADD3 R52, P4, R46.reuse, R55, RZ ;  /* 0x000000372e347210 */ /* 0x050fe20007f9e0ff */
[C---:B------:R-:W-:Y:S01]  /*a9d0*/  HMMA.16816.F32 R28, R136.reuse, R32, RZ ;  /* 0x00000020881c723c */ /* 0x040fe200000018ff */
[----:B------:R1:W-:Y:S01]  /*a9e0*/  LDGSTS.E.BYPASS.LTC128B.128 [R229+0x100], [R2.64], !P2 ;  /* 0x0010000002e57fae */ /* 0x0003e2000d101d46 */
[----:B------:R-:W-:Y:S02]  /*a9f0*/  IADD3 R46, P5, R46, R63, RZ ;  /* 0x0000003f2e2e7210 */ /* 0x000fe40007fbe0ff */
[C---:B-----5:R-:W-:Y:S03]  /*aa00*/  IMAD.X R53, R37.reuse, 0x1, R44, P4 ;  /* 0x0000000125357824 */ /* 0x060fe600020e062c */
[----:B------:R2:W-:Y:S01]  /*aa10*/  LDGSTS.E.BYPASS.LTC128B.128 [R229+0x4100], [R38.64], !P0 ;  /* 0x0410000026e57fae */ /* 0x0005e2000c101d46 */
[C---:B------:R-:W-:Y:S01]  /*aa20*/  HMMA.16816.F32 R32, R136.reuse, R34, RZ ;  /* 0x000000228820723c */ /* 0x040fe200000018ff */
[----:B------:R-:W-:Y:S01]  /*aa30*/  IMAD.X R47, R37, 0x1, R60, P5 ;  /* 0x00000001252f7824 */ /* 0x000fe200028e063c */
[C---:B------:R-:W-:Y:S02]  /*aa40*/  ISETP.NE.U32.AND P5, PT, R62.reuse, RZ, PT ;  /* 0x000000ff3e00720c */ /* 0x040fe40003fa5070 */
[----:B------:R-:W-:Y:S01]  /*aa50*/  IADD3 R62, -R62, 0x10, RZ ;  /* 0x000000103e3e7810 */ /* 0x000fe20007ffe1ff */
[----:B------:R3:W-:Y:S03]  /*aa60*/  LDGSTS.E.BYPASS.LTC128B.128 [R229+0x1100], [R52.64], !P2 ;  /* 0x0110000034e57fae */ /* 0x0007e6000d101d46 */
[----:B------:R-:W-:Y:S03]  /*aa70*/  LOP3.LUT R62, R62, 0xf, RZ, 0xc0, !PT ;  /* 0x0000000f3e3e7812 */ /* 0x000fe600078ec0ff */
[----:B------:R4:W-:Y:S01]  /*aa80*/  LDGSTS.E.BYPASS.LTC128B.128 [R229+0x5100], [R46.64], !P0 ;  /* 0x051000002ee57fae */ /* 0x0009e2000c101d46 */
[C---:B-1----:R-:W-:Y:S05]  /*aa90*/  IADD3 R2, P4, R45.reuse, R55, RZ ;  /* 0x000000372d027210 */ /* 0x042fea0007f9e0ff */
[----:B------:R-:W-:Y:S01]  /*aaa0*/  IMAD.X R3, R54, 0x1, R44, P4 ;  /* 0x0000000136037824 */ /* 0x000fe200020e062c */
[C---:B--2---:R-:W-:Y:S04]  /*aab0*/  HMMA.16816.F32 R36, R136.reuse, R40, RZ ;  /* 0x000000288824723c */ /* 0x044fe800000018ff */
[----:B------:R1:W-:Y:S01]  /*aac0*/  LDGSTS.E.BYPASS.LTC128B.128 [R229+0x2100], [R2.64], !P2 ;  /* 0x0210000002e57fae */ /* 0x0003e2000d101d46 */
[----:B---3--:R-:W-:Y:S03]  /*aad0*/  IADD3 R52, -R228, 0x10, RZ ;  /* 0x00000010e4347810 */ /* 0x008fe60007ffe1ff */
[C---:B------:R-:W-:Y:S01]  /*aae0*/  HMMA.16816.F32 R40, R136.reuse, R42, RZ ;  /* 0x0000002a8828723c */ /* 0x040fe200000018ff */
[----:B------:R-:W-:Y:S03]  /*aaf0*/  LOP3.LUT R52, R52, 0xf, RZ, 0xc0, !PT ;  /* 0x0000000f34347812 */ /* 0x000fe600078ec0ff */
[----:B-1----:R-:W-:Y:S05]  /*ab00*/  IADD3 R2, P2, R45, R63, RZ ;  /* 0x0000003f2d027210 */ /* 0x002fea0007f5e0ff */
[----:B------:R-:W-:Y:S03]  /*ab10*/  IMAD.X R3, R54, 0x1, R60, P2 ;  /* 0x0000000136037824 */ /* 0x000fe600010e063c */
[-C--:B------:R-:W-:Y:S02]  /*ab20*/  IADD3 R52, P4, P2, R52, R0.reuse, R55 ;  /* 0x0000000034347210 */ /* 0x080fe40007a9e037 */
[----:B------:R1:W-:Y:S02]  /*ab30*/  LDGSTS.E.BYPASS.LTC128B.128 [R229+0x6100], [R2.64], !P0 ;  /* 0x0610000002e57fae */ /* 0x0003e4000c101d46 */
[-C--:B------:R-:W-:Y:S02]  /*ab40*/  IADD3.X R53, RZ, R61.reuse, R44, P4, P2 ;  /* 0x0000003dff357210 */ /* 0x080fe400027e442c */
[C---:B----4-:R-:W-:Y:S01]  /*ab50*/  HMMA.16816.F32 R44, R136.reuse, R48, RZ ;  /* 0x00000030882c723c */ /* 0x050fe200000018ff */
[----:B------:R-:W-:Y:S02]  /*ab60*/  IADD3 R62, P4, P2, R62, R0, R63 ;  /* 0x000000003e3e7210 */ /* 0x000fe40007a9e03f */
[----:B------:R2:W-:Y:S02]  /*ab70*/  LDGSTS.E.BYPASS.LTC128B.128.ZFILL [R229+0x3100], [R52.64], P6 ;  /* 0x0310000034e57fae */ /* 0x0005e4000b141d46 */
[----:B------:R-:W-:Y:S03]  /*ab80*/  IADD3.X R63, RZ, R61, R60, P4, P2 ;  /* 0x0000003dff3f7210 */ /* 0x000fe600027e443c */
[C---:B------:R-:W-:Y:S02]  /*ab90*/  HMMA.16816.F32 R48, R136.reuse, R50, RZ ;  /* 0x000000328830723c */ /* 0x040fe400000018ff */
[----:B------:R3:W-:Y:S06]  /*aba0*/  LDGSTS.E.BYPASS.LTC128B.128.ZFILL [R229+0x7100], [R62.64], P5 ;  /* 0x071000003ee57fae */ /* 0x0007ec000a941d46 */
[----:B------:R-:W0:Y:S01]  /*abb0*/  LDGDEPBAR ;  /* 0x00000000000079af */ /* 0x000e220000000000 */
[C---:B--2---:R-:W-:Y:S08]  /*abc0*/  HMMA.16816.F32 R52, R136.reuse, R56, RZ ;  /* 0x000000388834723c */ /* 0x044ff000000018ff */
[C---:B------:R-:W-:Y:S08]  /*abd0*/  HMMA.16816.F32 R56, R136.reuse, R58, RZ ;  /* 0x0000003a8838723c */ /* 0x040ff000000018ff */
[C---:B---3--:R-:W-:Y:S08]  /*abe0*/  HMMA.16816.F32 R60, R136.reuse, R64, RZ ;  /* 0x00000040883c723c */ /* 0x048ff000000018ff */
[----:B------:R-:W-:Y:S08]  /*abf0*/  HMMA.16816.F32 R64, R136, R66, RZ ;  /* 0x000000428840723c */ /* 0x000ff000000018ff */
[C---:B------:R-:W-:Y:S08]  /*ac00*/  HMMA.16816.F32 R4, R140.reuse, R144, R4 ;  /* 0x000000908c04723c */ /* 0x040ff00000001804 */
[C---:B------:R-:W-:Y:S01]  /*ac10*/  HMMA.16816.F32 R8, R140.reuse, R146, R8 ;  /* 0x000000928c08723c */ /* 0x040fe20000001808 */
[----:B------:R-:W2:Y:S07]  /*ac20*/  LDSM.16.M88.4 R144, [R202] ;  /* 0x00000000ca90783b */ /* 0x000eae0000000200 */
        /* <DEDUP_REMOVED lines=20> */
[C---:B--2---:R-:W-:Y:S08]  /*ad70*/  HMMA.16816.F32 R4, R176.reuse, R144, R4 ;  /* 0x00000090b004723c */ /* 0x044ff00000001804 */
[C---:B------:R-:W-:Y:S01]  /*ad80*/  HMMA.16816.F32 R8, R176.reuse, R146, R8 ;  /* 0x00000092b008723c */ /* 0x040fe20000001808 */
[----:B------:R-:W2:Y:S02]  /*ad90*/  LDSM.16.M88.4 R144, [R202+0x2800] ;  /* 0x00280000ca90783b */ /* 0x000ea40000000200 */
[----:B------:R-:W-:Y:S05]  /*ada0*/  ISETP.GT.AND P2, PT, R232, R68, PT ;  /* 0x00000044e800720c */ /* 0x000fea0003f44270 */
        /* <DEDUP_REMOVED lines=8> */
[----:B------:R-:W5:Y:S07]  /*ae30*/  LDSM.16.M88.4 R156, [R201+-0x4000] ;  /* 0xffc00000c99c783b */ /* 0x000f6e0000000200 */
[C---:B-1----:R-:W-:Y:S08]  /*ae40*/  HMMA.16816.F32 R36, R176.reuse, R160, R36 ;  /* 0x000000a0b024723c */ /* 0x042ff00000001824 */
[C---:B------:R-:W-:Y:S01]  /*ae50*/  HMMA.16816.F32 R40, R176.reuse, R162, R40 ;  /* 0x000000a2b028723c */ /* 0x040fe20000001828 */
[----:B------:R-:W1:Y:S07]  /*ae60*/  LDSM.16.M88.4 R160, [R201+-0x2800] ;  /* 0xffd80000c9a0783b */ /* 0x000e6e0000000200 */
[C---:B--2---:R-:W-:Y:S08]  /*ae70*/  HMMA.16816.F32 R44, R176.reuse, R144, R44 ;  /* 0x00000090b02c723c */ /* 0x044ff0000000182c */
[C---:B------:R-:W-:Y:S01]  /*ae80*/  HMMA.16816.F32 R48, R176.reuse, R146, R48 ;  /* 0x00000092b030723c */ /* 0x040fe20000001830 */
[----:B------:R-:W2:Y:S07]  /*ae90*/  LDSM.16.M88.4 R144, [R201+-0x2000] ;  /* 0xffe00000c990783b */ /* 0x000eae0000000200 */
[C---:B---3--:R-:W-:Y:S08]  /*aea0*/  HMMA.16816.F32 R52, R176.reuse, R148, R52 ;  /* 0x00000094b034723c */ /* 0x048ff00000001834 */
[C---:B------:R-:W-:Y:S01]  /*aeb0*/  HMMA.16816.F32 R56, R176.reuse, R150, R56 ;  /* 0x00000096b038723c */ /* 0x040fe20000001838 */
[----:B------:R-:W3:Y:S07]  /*aec0*/  LDSM.16.M88.4 R148, [R201+-0x1800] ;  /* 0xffe80000c994783b */ /* 0x000eee0000000200 */
[C---:B----4-:R-:W-:Y:S08]  /*aed0*/  HMMA.16816.F32 R60, R176.reuse, R152, R60 ;  /* 0x00000098b03c723c */ /* 0x050ff0000000183c */
[----:B------:R-:W-:Y:S01]  /*aee0*/  HMMA.16816.F32 R64, R176, R154, R64 ;  /* 0x0000009ab040723c */ /* 0x000fe20000001840 */
[----:B------:R-:W4:Y:S07]  /*aef0*/  LDSM.16.M88.4 R152, [R201+-0x1000] ;  /* 0xfff00000c998783b */ /* 0x000f2e0000000200 */
[C---:B-----5:R-:W-:Y:S08]  /*af00*/  HMMA.16816.F32 R4, R180.reuse, R156, R4 ;  /* 0x0000009cb404723c */ /* 0x060ff00000001804 */
[C---:B------:R-:W-:Y:S01]  /*af10*/  HMMA.16816.F32 R8, R180.reuse, R158, R8 ;  /* 0x0000009eb408723c */ /* 0x040fe20000001808 */
[----:B------:R-:W5:Y:S07]  /*af20*/  LDSM.16.M88.4 R156, [R201+-0x800] ;  /* 0xfff80000c99c783b */ /* 0x000f6e0000000200 */
[C---:B------:R-:W-:Y:S08]  /*af30*/  HMMA.16816.F32 R12, R180.reuse, R164, R12 ;  /* 0x000000a4b40c723c */ /* 0x040ff0000000180c */
[C---:B------:R-:W-:Y:S01]  /*af40*/  HMMA.16816.F32 R16, R180.reuse, R166, R16 ;  /* 0x000000a6b410723c */ /* 0x040fe20000001810 */
[----:B------:R-:W3:Y:S07]  /*af50*/  LDSM.16.M88.4 R164, [R200+0x4000] ;  /* 0x00400000c8a4783b */ /* 0x000eee0000000200 */
[C---:B------:R-:W-:Y:S08]  /*af60*/  HMMA.16816.F32 R20, R180.reuse, R168, R20 ;  /* 0x000000a8b414723c */ /* 0x040ff00000001814 */
        /* <DEDUP_REMOVED lines=14> */
[C---:B-----5:R-:W-:Y:S08]  /*b050*/  HMMA.16816.F32 R60, R180.reuse, R156, R60 ;  /* 0x0000009cb43c723c */ /* 0x060ff0000000183c */
[----:B------:R-:W-:Y:S01]  /*b060*/  HMMA.16816.F32 R64, R180, R158, R64 ;  /* 0x0000009eb440723c */ /* 0x000fe20000001840 */
[----:B------:R-:W5:Y:S07]  /*b070*/  LDSM.16.M88.4 R156, [R200+0x7000] ;  /* 0x00700000c89c783b */ /* 0x000f6e0000000200 */
[C---:B------:R-:W-:Y:S08]  /*b080*/  HMMA.16816.F32 R4, R184.reuse, R164, R4 ;  /* 0x000000a4b804723c */ /* 0x040ff00000001804 */
[C---:B------:R-:W-:Y:S01]  /*b090*/  HMMA.16816.F32 R8, R184.reuse, R166, R8 ;  /* 0x000000a6b808723c */ /* 0x040fe20000001808 */
[----:B------:R-:W-:Y:S07]  /*b0a0*/  LDSM.16.M88.4 R164, [R208] ;  /* 0x00000000d0a4783b */ /* 0x000fee0000000200 */
[C---:B------:R-:W-:Y:S08]  /*b0b0*/  HMMA.16816.F32 R12, R184.reuse, R168, R12 ;  /* 0x000000a8b80c723c */ /* 0x040ff0000000180c */
[C---:B------:R-:W-:Y:S01]  /*b0c0*/  HMMA.16816.F32 R16, R184.reuse, R170, R16 ;  /* 0x000000aab810723c */ /* 0x040fe20000001810 */
[----:B------:R-:W-:Y:S07]  /*b0d0*/  LDSM.16.M88.4 R168, [R209] ;  /* 0x00000000d1a8783b */ /* 0x000fee0000000200 */
[C---:B-1----:R-:W-:Y:S08]  /*b0e0*/  HMMA.16816.F32 R20, R184.reuse, R160, R20 ;  /* 0x000000a0b814723c */ /* 0x042ff00000001814 */
[C---:B------:R-:W-:Y:S01]  /*b0f0*/  HMMA.16816.F32 R24, R184.reuse, R162, R24 ;  /* 0x000000a2b818723c */ /* 0x040fe20000001818 */
[----:B------:R-:W1:Y:S07]  /*b100*/  LDSM.16.M88.4 R160, [R200+0x7800] ;  /* 0x00780000c8a0783b */ /* 0x000e6e0000000200 */
[C---:B--2---:R-:W-:Y:S08]  /*b110*/  HMMA.16816.F32 R28, R184.reuse, R144, R28 ;  /* 0x00000090b81c723c */ /* 0x044ff0000000181c */
[C---:B------:R-:W-:Y:S01]  /*b120*/  HMMA.16816.F32 R32, R184.reuse, R146, R32 ;  /* 0x00000092b820723c */ /* 0x040fe20000001820 */
[----:B------:R-:W2:Y:S07]  /*b130*/  LDSM.16.M88.4 R144, [R210] ;  /* 0x00000000d290783b */ /* 0x000eae0000000200 */
        /* <DEDUP_REMOVED lines=8> */
[----:B------:R-:W5:Y:S07]  /*b1c0*/  LDSM.16.M88.4 R156, [R213] ;  /* 0x00000000d59c783b */ /* 0x000f6e0000000200 */
[C---:B-1----:R-:W-:Y:S08]  /*b1d0*/  HMMA.16816.F32 R60, R184.reuse, R160, R60 ;  /* 0x000000a0b83c723c */ /* 0x042ff0000000183c */
[----:B------:R-:W-:Y:S01]  /*b1e0*/  HMMA.16816.F32 R64, R184, R162, R64 ;  /* 0x000000a2b840723c */ /* 0x000fe20000001840 */
[----:B------:R-:W1:Y:S07]  /*b1f0*/  LDSM.16.M88.4 R160, [R214] ;  /* 0x00000000d6a0783b */ /* 0x000e6e0000000200 */
[C---:B------:R-:W-:Y:S08]  /*b200*/  HMMA.16816.F32 R4, R188.reuse, R164, R4 ;  /* 0x000000a4bc04723c */ /* 0x040ff00000001804 */
[C---:B------:R-:W-:Y:S01]  /*b210*/  HMMA.16816.F32 R8, R188.reuse, R166, R8 ;  /* 0x000000a6bc08723c */ /* 0x040fe20000001808 */
[----:B------:R-:W1:Y:S07]  /*b220*/  LDSM.16.M88.4 R164, [R215] ;  /* 0x00000000d7a4783b */ /* 0x000e6e0000000200 */
[C---:B------:R-:W-:Y:S08]  /*b230*/  HMMA.16816.F32 R12, R188.reuse, R168, R12 ;  /* 0x000000a8bc0c723c */ /* 0x040ff0000000180c */
        /* <DEDUP_REMOVED lines=14> */
[C---:B-1----:R-:W-:Y:S08]  /*b320*/  HMMA.16816.F32 R52, R188.reuse, R160, R52 ;  /* 0x000000a0bc34723c */ /* 0x042ff00000001834 */
[C---:B------:R-:W-:Y:S01]  /*b330*/  HMMA.16816.F32 R56, R188.reuse, R162, R56 ;  /* 0x000000a2bc38723c */ /* 0x040fe20000001838 */
[----:B------:R-:W1:Y:S07]  /*b340*/  LDSM.16.M88.4 R160, [R202+0x6800] ;  /* 0x00680000caa0783b */ /* 0x000e6e0000000200 */
[C---:B------:R-:W-:Y:S08]  /*b350*/  HMMA.16816.F32 R60, R188.reuse, R164, R60 ;  /* 0x000000a4bc3c723c */ /* 0x040ff0000000183c */
[----:B------:R-:W-:Y:S01]  /*b360*/  HMMA.16816.F32 R64, R188, R166, R64 ;  /* 0x000000a6bc40723c */ /* 0x000fe20000001840 */
[----:B------:R-:W1:Y:S07]  /*b370*/  LDSM.16.M88.4 R164, [R202+0x7000] ;  /* 0x00700000caa4783b */ /* 0x000e6e0000000200 */
[C---:B------:R-:W-:Y:S08]  /*b380*/  HMMA.16816.F32 R4, R192.reuse, R168, R4 ;  /* 0x000000a8c004723c */ /* 0x040ff00000001804 */
[C---:B------:R-:W-:Y:S01]  /*b390*/  HMMA.16816.F32 R8, R192.reuse, R170, R8 ;  /* 0x000000aac008723c */ /* 0x040fe20000001808 */
[----:B------:R-:W1:Y:S07]  /*b3a0*/  LDSM.16.M88.4 R168, [R202+0x7800] ;  /* 0x00780000caa8783b */ /* 0x000e6e0000000200 */
[C---:B--2---:R-:W-:Y:S08]  /*b3b0*/  HMMA.16816.F32 R12, R192.reuse, R144, R12 ;  /* 0x00000090c00c723c */ /* 0x044ff0000000180c */
[C---:B------:R-:W-:Y:S01]  /*b3c0*/  HMMA.16816.F32 R16, R192.reuse, R146, R16 ;  /* 0x00000092c010723c */ /* 0x040fe20000001810 */
[----:B------:R-:W2:Y:S07]  /*b3d0*/  LDSM.16.M88.4 R144, [R201] ;  /* 0x00000000c990783b */ /* 0x000eae0000000200 */
        /* <DEDUP_REMOVED lines=13> */
[C---:B------:R-:W-:Y:S01]  /*b4b0*/  HMMA.16816.F32 R56, R192.reuse, R166, R56 ;  /* 0x000000a6c038723c */ /* 0x040fe20000001838 */
[----:B------:R-:W1:Y:S07]  /*b4c0*/  LDSM.16.M88.4 R164, [R201+0x2800] ;  /* 0x00280000c9a4783b */ /* 0x000e6e0000000200 */
[C---:B------:R-:W-:Y:S08]  /*b4d0*/  HMMA.16816.F32 R60, R192.reuse, R168, R60 ;  /* 0x000000a8c03c723c */ /* 0x040ff0000000183c */
[----:B------:R-:W-:Y:S01]  /*b4e0*/  HMMA.16816.F32 R64, R192, R170, R64 ;  /* 0x000000aac040723c */ /* 0x000fe20000001840 */
[----:B------:R-:W1:Y:S07]  /*b4f0*/  LDSM.16.M88.4 R168, [R201+0x3000] ;  /* 0x00300000c9a8783b */ /* 0x000e6e0000000200 */
[C---:B--2---:R-:W-:Y:S08]  /*b500*/  HMMA.16816.F32 R4, R196.reuse, R144, R4 ;  /* 0x00000090c404723c */ /* 0x044ff00000001804 */
[C---:B------:R-:W-:Y:S01]  /*b510*/  HMMA.16816.F32 R8, R196.reuse, R146, R8 ;  /* 0x00000092c408723c */ /* 0x040fe20000001808 */
[----:B------:R-:W2:Y:S01]  /*b520*/  LDSM.16.M88.4 R144, [R201+0x3800] ;  /* 0x00380000c990783b */ /* 0x000ea20000000200 */
[----:B------:R-:W-:Y:S05]  /*b530*/  DEPBAR.LE SB0, 0x0 ;  /* 0x000080000000791a */ /* 0x000fea0000000000 */
[----:B------:R-:W-:Y:S01]  /*b540*/  BAR.SYNC.DEFER_BLOCKING 0x0 ;  /* 0x0000000000007b1d */ /* 0x000fe20000010000 */
[C---:B---3--:R-:W-:Y:S08]  /*b550*/  HMMA.16816.F32 R12, R196.reuse, R148, R12 ;  /* 0x00000094c40c723c */ /* 0x048ff0000000180c */
[C---:B------:R-:W-:Y:S08]  /*b560*/  HMMA.16816.F32 R16, R196.reuse, R150, R16 ;  /* 0x00000096c410723c */ /* 0x040ff00000001810 */
[C---:B----4-:R-:W-:Y:S08]  /*b570*/  HMMA.16816.F32 R20, R196.reuse, R152, R20 ;  /* 0x00000098c414723c */ /* 0x050ff00000001814 */
[C---:B------:R-:W-:Y:S08]  /*b580*/  HMMA.16816.F32 R24, R196.reuse, R154, R24 ;  /* 0x0000009ac418723c */ /* 0x040ff00000001818 */
[C---:B-----5:R-:W-:Y:S08]  /*b590*/  HMMA.16816.F32 R28, R196.reuse, R156, R28 ;  /* 0x0000009cc41c723c */ /* 0x060ff0000000181c */
[C---:B------:R-:W-:Y:S08]  /*b5a0*/  HMMA.16816.F32 R32, R196.reuse, R158, R32 ;  /* 0x0000009ec420723c */ /* 0x040ff00000001820 */
[C---:B-1----:R-:W-:Y:S08]  /*b5b0*/  HMMA.16816.F32 R36, R196.reuse, R160, R36 ;  /* 0x000000a0c424723c */ /* 0x042ff00000001824 */
[C---:B------:R-:W-:Y:S08]  /*b5c0*/  HMMA.16816.F32 R40, R196.reuse, R162, R40 ;  /* 0x000000a2c428723c */ /* 0x040ff00000001828 */
[C---:B------:R-:W-:Y:S08]  /*b5d0*/  HMMA.16816.F32 R44, R196.reuse, R164, R44 ;  /* 0x000000a4c42c723c */ /* 0x040ff0000000182c */
[C---:B------:R-:W-:Y:S08]  /*b5e0*/  HMMA.16816.F32 R48, R196.reuse, R166, R48 ;  /* 0x000000a6c430723c */ /* 0x040ff00000001830 */
[C---:B------:R-:W-:Y:S08]  /*b5f0*/  HMMA.16816.F32 R52, R196.reuse, R168, R52 ;  /* 0x000000a8c434723c */ /* 0x040ff00000001834 */
[C---:B------:R-:W-:Y:S08]  /*b600*/  HMMA.16816.F32 R56, R196.reuse, R170, R56 ;  /* 0x000000aac438723c */ /* 0x040ff00000001838 */
[C---:B--2---:R-:W-:Y:S08]  /*b610*/  HMMA.16816.F32 R60, R196.reuse, R144, R60 ;  /* 0x00000090c43c723c */ /* 0x044ff0000000183c */
        /* <DEDUP_REMOVED lines=51> */
.L_x_126:
[----:B------:R-:W-:-:S05]  /*b950*/  BRA.DIV ~URZ, `(.L_x_98) ;  /* 0x000069327f007947 */ /* 0x000fca000b800000 */
[----:B------:R-:W3:Y:S01]  /*b960*/  SHFL.IDX PT, R146, R68, RZ, 0x181f ;  /* 0x00181fff44927589 */ /* 0x000ee200000e0000 */
[C---:B------:R-:W-:Y:S02]  /*b970*/  IADD3 R2, -R228.reuse, 0x10, RZ ;  /* 0x00000010e4027810 */ /* 0x040fe40007ffe1ff */
[----:B------:R-:W-:Y:S01]  /*b980*/  ISETP.NE.U32.AND P2, PT, R228, RZ, PT ;  /* 0x000000ffe400720c */ /* 0x000fe20003f45070 */
[----:B------:R-:W4:Y:S01]  /*b990*/  SHFL.IDX PT, R3, R68, 0x1, 0x181f ;  /* 0x00381f0044037f89 */ /* 0x000f2200000e0000 */
[----:B------:R-:W-:Y:S04]  /*b9a0*/  LOP3.LUT R2, R2, 0xf, RZ, 0xc0, !PT ;  /* 0x0000000f02027812 */ /* 0x000fe800078ec0ff */
[----:B---3--:R-:W-:Y:S04]  /*b9b0*/  IADD3 R148, P5, P4, R2, R146, R150 ;  /* 0x0000009202947210 */ /* 0x008fe80007cbe096 */
[--C-:B--2---:R-:W-:Y:S02]  /*b9c0*/  IADD3.X R149, RZ, R145, R69.reuse, P5, P4 ;  /* 0x00000091ff957210 */ /* 0x104fe40002fe8445 */
[----:B------:R-:W-:Y:S03]  /*b9d0*/  IADD3 R146, P4, R146, R151, RZ ;  /* 0x0000009792927210 */ /* 0x000fe60007f9e0ff */
[----:B------:R-:W-:Y:S01]  /*b9e0*/  @!PT LDS RZ, [RZ] ;  /* 0x00000000fffff984 */ /* 0x000fe20000000800 */
[----:B------:R2:W-:Y:S02]  /*b9f0*/  LDGSTS.E.BYPASS.LTC128B.128.ZFILL [R229+0x8100], [R148.64], P2 ;  /* 0x0810000094e57fae */ /* 0x0005e40009141d46 */
[----:B------:R-:W-:Y:S02]  /*ba00*/  IMAD.X R147, R145, 0x1, R144, P4 ;  /* 0x0000000191937824 */ /* 0x000fe400020e0690 */
[----:B------:R-:W3:Y:S04]  /*ba10*/  SHFL.IDX PT, R145, R0, 0x1, 0x181f ;  /* 0x00381f0000917f89 */ /* 0x000ee800000e0000 */
[----:B------:R4:W-:Y:S02]  /*ba20*/  LDGSTS.E.BYPASS.LTC128B.128 [R229+0xc100], [R146.64], !P0 ;  /* 0x0c10000092e57fae */ /* 0x0009e4000c101d46 */
[C---:B----4-:R-:W-:Y:S04]  /*ba30*/  IADD3 R146, P5, P4, R2.reuse, R3, R150 ;  /* 0x0000000302927210 */ /* 0x050fe80007cbe096 */
[--C-:B---3--:R-:W-:Y:S05]  /*ba40*/  IADD3.X R147, RZ, R145, R69.reuse, P5, P4 ;  /* 0x00000091ff937210 */ /* 0x108fea0002fe8445 */
[----:B------:R3:W-:Y:S02]  /*ba50*/  LDGSTS.E.BYPASS.LTC128B.128.ZFILL [R229+0x9100], [R146.64], P2 ;  /* 0x0910000092e57fae */ /* 0x0007e40009141d46 */
[----:B---3--:R-:W-:Y:S05]  /*ba60*/  IADD3 R146, P4, R3, R151, RZ ;  /* 0x0000009703927210 */ /* 0x008fea0007f9e0ff */
[----:B------:R-:W-:Y:S02]  /*ba70*/  IMAD.X R147, R145, 0x1, R144, P4 ;  /* 0x0000000191937824 */ /* 0x000fe400020e0690 */
[----:B------:R-:W3:Y:S04]  /*ba80*/  SHFL.IDX PT, R145, R68, 0x2, 0x181f ;  /* 0x00581f0044917f89 */ /* 0x000ee800000e0000 */
[----:B------:R4:W-:Y:S04]  /*ba90*/  LDGSTS.E.BYPASS.LTC128B.128 [R229+0xd100], [R146.64], !P0 ;  /* 0x0d10000092e57fae */ /* 0x0009e8000c101d46 */
[----:B------:R-:W-:Y:S01]  /*baa0*/  SHFL.IDX PT, R68, R68, 0x3, 0x181f ;  /* 0x00781f0044447f89 */ /* 0x000fe200000e0000 */
[----:B---3--:R-:W-:Y:S03]  /*bab0*/  IADD3 R2, P5, P4, R2, R145, R150 ;  /* 0x0000009102027210 */ /* 0x008fe60007cbe096 */
[----:B----4-:R-:W3:Y:S04]  /*bac0*/  SHFL.IDX PT, R146, R0, 0x2, 0x181f ;  /* 0x00581f0000927f89 */ /* 0x010ee800000e0000 */
[----:B-1----:R-:W1:Y:S01]  /*bad0*/  SHFL.IDX PT, R0, R0, 0x3, 0x181f ;  /* 0x00781f0000007f89 */ /* 0x002e6200000e0000 */
[----:B---3--:R-:W-:Y:S05]  /*bae0*/  IADD3.X R3, RZ, R146, R69, P5, P4 ;  /* 0x00000092ff037210 */ /* 0x008fea0002fe8445 */
[----:B------:R3:W-:Y:S02]  /*baf0*/  LDGSTS.E.BYPASS.LTC128B.128.ZFILL [R229+0xa100], [R2.64], P2 ;  /* 0x0a10000002e57fae */ /* 0x0007e40009141d46 */
[----:B---3--:R-:W-:Y:S05]  /*bb00*/  IADD3 R2, P2, R145, R151, RZ ;  /* 0x0000009791027210 */ /* 0x008fea0007f5e0ff */
[----:B------:R-:W-:Y:S05]  /*bb10*/  IMAD.X R3, R146, 0x1, R144, P2 ;  /* 0x0000000192037824 */ /* 0x000fea00010e0690 */
[----:B------:R2:W-:Y:S03]  /*bb20*/  LDGSTS.E.BYPASS.LTC128B.128 [R229+0xe100], [R2.64], !P0 ;  /* 0x0e10000002e57fae */ /* 0x0005e6000c101d46 */
.L_x_127:
[C---:B-12---:R-:W-:Y:S02]  /*bb30*/  IADD3 R2, -R228.reuse, 0x10, RZ ;  /* 0x00000010e4027810 */ /* 0x046fe40007ffe1ff */
[----:B------:R-:W-:Y:S02]  /*bb40*/  ISETP.NE.U32.AND P2, PT, R228, RZ, PT ;  /* 0x000000ffe400720c */ /* 0x000fe40003f45070 */
[----:B------:R-:W-:Y:S04]  /*bb50*/  LOP3.LUT R2, R2, 0xf, RZ, 0xc0, !PT ;  /* 0x0000000f02027812 */ /* 0x000fe800078ec0ff */
[----:B------:R-:W-:Y:S04]  /*bb60*/  IADD3 R2, P5, P4, R2, R68, R150 ;  /* 0x0000004402027210 */ /* 0x000fe80007cbe096 */
[----:B------:R-:W-:Y:S05]  /*bb70*/  IADD3.X R3, RZ, R0, R69, P5, P4 ;  /* 0x00000000ff037210 */ /* 0x000fea0002fe8445 */
[----:B------:R-:W-:Y:S01]  /*bb80*/  @!PT LDS RZ, [RZ] ;  /* 0x00000000fffff984 */ /* 0x000fe20000000800 */
[----:B------:R-:W-:Y:S01]  /*bb90*/  @!PT LDS RZ, [RZ] ;  /* 0x00000000fffff984 */ /* 0x000fe20000000800 */
[----:B------:R-:W-:Y:S01]  /*bba0*/  @!PT LDS RZ, [RZ] ;  /* 0x00000000fffff984 */ /* 0x000fe20000000800 */
[----:B------:R1:W-:Y:S02]  /*bbb0*/  LDGSTS.E.BYPASS.LTC128B.128.ZFILL [R229+0xb100], [R2.64], P2 ;  /* 0x0b10000002e57fae */ /* 0x0003e40009141d46 */
[----:B-1----:R-:W-:Y:S05]  /*bbc0*/  IADD3 R2, P2, R68, R151, RZ ;  /* 0x0000009744027210 */ /* 0x002fea0007f5e0ff */
[----:B------:R-:W-:Y:S05]  /*bbd0*/  IMAD.X R3, R0, 0x1, R144, P2 ;  /* 0x0000000100037824 */ /* 0x000fea00010e0690 */
[----:B------:R1:W-:Y:S03]  /*bbe0*/  LDGSTS.E.BYPASS.LTC128B.128 [R229+0xf100], [R2.64], !P0 ;  /* 0x0f10000002e57fae */ /* 0x0003e6000c101d46 */
.L_x_96:
[----:B------:R-:W-:Y:S05]  /*bbf0*/  BSYNC B0 ;  /* 0x0000000000007941 */ /* 0x000fea0003800000 */
.L_x_95:
[----:B-1----:R-:W-:Y:S01]  /*bc00*/  FMNMX.FTZ R2, R4, R70, !PT ;  /* 0x0000004604027209 */ /* 0x002fe20007810000 */
        /* <DEDUP_REMOVED lines=63> */
[----:B------:R-:W-:Y:S01]  /*c000*/  FMNMX.FTZ R144, R67, R0, !PT ;  /* 0x0000000043907209 */ /* 0x000fe20007810000 */
[----:B------:R-:W-:-:S05]  /*c010*/  BRA.DIV ~URZ, `(.L_x_99) ;  /* 0x000067327f007947 */ /* 0x000fca000b800000 */
[----:B------:R-:W1:Y:S02]  /*c020*/  SHFL.BFLY PT, R0, R68, 0x2, 0x1f ;  /* 0x0c401f0044007f89 */ /* 0x000e6400000e0000 */
[----:B-1----:R-:W-:Y:S05]  /*c030*/  FMNMX.FTZ R68, R68, R0, !PT ;  /* 0x0000000044447209 */ /* 0x002fea0007810000 */
[----:B------:R-:W1:Y:S02]  /*c040*/  SHFL.BFLY PT, R69, R68, 0x1, 0x1f ;  /* 0x0c201f0044457f89 */ /* 0x000e6400000e0000 */
[----:B-1----:R-:W-:Y:S02]  /*c050*/  FMNMX.FTZ R69, R68, R69, !PT ;  /* 0x0000004544457209 */ /* 0x002fe40007810000 */
[----:B------:R-:W1:Y:S02]  /*c060*/  SHFL.BFLY PT, R68, R144, 0x2, 0x1f ;  /* 0x0c401f0090447f89 */ /* 0x000e6400000e0000 */
[----:B-1----:R-:W-:Y:S05]  /*c070*/  FMNMX.FTZ R68, R144, R68, !PT ;  /* 0x0000004490447209 */ /* 0x002fea0007810000 */
[----:B------:R1:W2:Y:S02]  /*c080*/  SHFL.BFLY PT, R0, R68, 0x1, 0x1f ;  /* 0x0c201f0044007f89 */ /* 0x0002a400000e0000 */
.L_x_128:
[----:B--2---:R-:W-:Y:S01]  /*c090*/  FMNMX.FTZ R3, R0, R68, !PT ;  /* 0x0000004400037209 */ /* 0x004fe20007810000 */
[C---:B-1----:R-:W-:Y:S01]  /*c0a0*/  FMUL.FTZ R68, R69.reuse, c[0x0][0x2d0] ;  /* 0x0000b40045447a20 */ /* 0x042fe20000410000 */
[----:B------:R-:W-:Y:S01]  /*c0b0*/  WARPSYNC 0xffffffff ;  /* 0xffffffff00007948 */ /* 0x000fe20003800000 */
        /* <DEDUP_REMOVED lines=22> */
[--C-:B------:R-:W-:Y:S01]  /*c220*/  FFMA.FTZ R64, R64, c[0x0][0x2d0], -R68.reuse ;  /* 0x0000b40040407a23 */ /* 0x100fe20000010844 */
[----:B------:R-:W-:Y:S01]  /*c230*/  MOV R61, R57 ;  /* 0x00000039003d7202 */ /* 0x000fe20000000f00 */
        /* <DEDUP_REMOVED lines=12> */
[----:B------:R-:W-:Y:S01]  /*c300*/  FFMA.FTZ R68, R65, c[0x0][0x2d0], -R68 ;  /* 0x0000b40041447a23 */ /* 0x000fe20000010844 */
[----:B------:R-:W-:Y:S01]  /*c310*/  MOV R65, R144 ;  /* 0x0000009000417202 */ /* 0x000fe20000000f00 */
[C---:B-1----:R-:W-:Y:S01]  /*c320*/  FFMA.FTZ R0, R2.reuse, R247, R4 ;  /* 0x000000f702007223 */ /* 0x042fe20000010004 */
[----:B------:R-:W1:Y:S01]  /*c330*/  MUFU.EX2 R144, R5 ;  /* 0x0000000500907308 */ /* 0x000e620000000800 */
[C---:B------:R-:W-:Y:S01]  /*c340*/  FMUL.FTZ R12, R2.reuse, R124 ;  /* 0x0000007c020c7220 */ /* 0x040fe20000410000 */
[----:B------:R-:W-:Y:S01]  /*c350*/  MOV R124, R64 ;  /* 0x00000040007c7202 */ /* 0x000fe20000000f00 */
[C---:B------:R-:W-:Y:S02]  /*c360*/  FMUL.FTZ R64, R2.reuse, R72 ;  /* 0x0000004802407220 */ /* 0x040fe40000410000 */
[C---:B------:R-:W-:Y:S01]  /*c370*/  FMUL.FTZ R13, R2.reuse, R125 ;  /* 0x0000007d020d7220 */ /* 0x040fe20000410000 */
[----:B------:R-:W-:Y:S01]  /*c380*/  MOV R125, R65 ;  /* 0x00000041007d7202 */ /* 0x000fe20000000f00 */
[C---:B------:R-:W-:Y:S02]  /*c390*/  FMUL.FTZ R65, R2.reuse, R73 ;  /* 0x0000004902417220 */ /* 0x040fe40000410000 */
[C---:B------:R-:W-:Y:S01]  /*c3a0*/  FMUL.FTZ R20, R2.reuse, R116 ;  /* 0x0000007402147220 */ /* 0x040fe20000410000 */
[----:B------:R-:W-:Y:S01]  /*c3b0*/  MUFU.EX2 R8, R8 ;  /* 0x0000000800087308 */ /* 0x000fe20000000800 */
[C---:B------:R-:W-:Y:S02]  /*c3c0*/  FMUL.FTZ R33, R2.reuse, R105 ;  /* 0x0000006902217220 */ /* 0x040fe40000410000 */
[C---:B------:R-:W-:Y:S02]  /*c3d0*/  FMUL.FTZ R16, R2.reuse, R120 ;  /* 0x0000007802107220 */ /* 0x040fe40000410000 */
[C---:B------:R-:W-:Y:S02]  /*c3e0*/  FMUL.FTZ R17, R2.reuse, R121 ;  /* 0x0000007902117220 */ /* 0x040fe40000410000 */
[C---:B------:R-:W-:Y:S01]  /*c3f0*/  FMUL.FTZ R21, R2.reuse, R117 ;  /* 0x0000007502157220 */ /* 0x040fe20000410000 */
[----:B------:R-:W-:Y:S01]  /*c400*/  MOV R117, R61 ;  /* 0x0000003d00757202 */ /* 0x000fe20000000f00 */
[C---:B------:R-:W-:Y:S01]  /*c410*/  FMUL.FTZ R24, R2.reuse, R112 ;  /* 0x0000007002187220 */ /* 0x040fe20000410000 */
[----:B------:R-:W2:Y:S01]  /*c420*/  MUFU.EX2 R9, R9 ;  /* 0x0000000900097308 */ /* 0x000ea20000000800 */
[C---:B------:R-:W-:Y:S02]  /*c430*/  FMUL.FTZ R25, R2.reuse, R113 ;  /* 0x0000007102197220 */ /* 0x040fe40000410000 */
[----:B------:R-:W-:Y:S02]  /*c440*/  FMUL.FTZ R28, R2, R108 ;  /* 0x0000006c021c7220 */ /* 0x000fe40000410000 */
[C---:B-1----:R-:W-:Y:S01]  /*c450*/  FADD.FTZ R5, R144.reuse, R0 ;  /* 0x0000000090057221 */ /* 0x042fe20000010000 */
[----:B------:R-:W-:Y:S01]  /*c460*/  F2FP.PACK_AB R144, R144, R4 ;  /* 0x000000049090723e */ /* 0x000fe200000000ff */
[C---:B------:R-:W-:Y:S02]  /*c470*/  FMUL.FTZ R4, R3.reuse, c[0x0][0x2d0] ;  /* 0x0000b40003047a20 */ /* 0x040fe40000410000 */
[----:B------:R-:W-:Y:S01]  /*c480*/  FADD.FTZ R0, -R3, R71 ;  /* 0x0000004703007221 */ /* 0x000fe20000010100 */
[----:B------:R-:W-:Y:S01]  /*c490*/  MUFU.EX2 R68, R68 ;  /* 0x0000004400447308 */ /* 0x000fe20000000800 */
[--C-:B------:R-:W-:Y:S02]  /*c4a0*/  FFMA.FTZ R147, R11, c[0x0][0x2d0], -R4.reuse ;  /* 0x0000b4000b937a23 */ /* 0x100fe40000010804 */
[----:B------:R-:W3:Y:S01]  /*c4b0*/  LDL.LU R11, [R1] ;  /* 0x00000000010b7983 */ /* 0x000ee20000300800 */
[----:B------:R-:W-:Y:S02]  /*c4c0*/  FMUL.FTZ R0, R0, c[0x0][0x2d0] ;  /* 0x0000b40000007a20 */ /* 0x000fe40000410000 */
[--C-:B------:R-:W-:Y:S02]  /*c4d0*/  FFMA.FTZ R66, R66, c[0x0][0x2d0], -R4.reuse ;  /* 0x0000b40042427a23 */ /* 0x100fe40000010804 */
[--C-:B------:R-:W-:Y:S02]  /*c4e0*/  FFMA.FTZ R67, R67, c[0x0][0x2d0], -R4.reuse ;  /* 0x0000b40043437a23 */ /* 0x100fe40000010804 */
[----:B------:R-:W1:Y:S01]  /*c4f0*/  MUFU.EX2 R0, R0 ;  /* 0x0000000000007308 */ /* 0x000e620000000800 */
[--C-:B------:R-:W-:Y:S01]  /*c500*/  FFMA.FTZ R70, R10, c[0x0][0x2d0], -R4.reuse ;  /* 0x0000b4000a467a23 */ /* 0x100fe20000010804 */
[----:B------:R-:W-:Y:S01]  /*c510*/  MOV R10, R60 ;  /* 0x0000003c000a7202 */ /* 0x000fe20000000f00 */
[--C-:B------:R-:W-:Y:S01]  /*c520*/  FFMA.FTZ R150, R14, c[0x0][0x2d0], -R4.reuse ;  /* 0x0000b4000e967a23 */ /* 0x100fe20000010804 */
[----:B--2---:R-:W-:Y:S01]  /*c530*/  F2FP.PACK_AB R146, R9, R8 ;  /* 0x000000080992723e */ /* 0x004fe200000000ff */
[--C-:B------:R-:W-:Y:S01]  /*c540*/  FFMA.FTZ R149, R15, c[0x0][0x2d0], -R4.reuse ;  /* 0x0000b4000f957a23 */ /* 0x100fe20000010804 */
[----:B------:R-:W-:Y:S01]  /*c550*/  MOV R120, R10 ;  /* 0x0000000a00787202 */ /* 0x000fe20000000f00 */
        /* <DEDUP_REMOVED lines=22> */
[--C-:B------:R-:W-:Y:S01]  /*c6c0*/  FFMA.FTZ R63, R63, c[0x0][0x2d0], -R4.reuse ;  /* 0x0000b4003f3f7a23 */ /* 0x100fe20000010804 */
[----:B------:R-:W-:Y:S01]  /*c6d0*/  MOV R121, R59 ;  /* 0x0000003b00797202 */ /* 0x000fe20000000f00 */
[--C-:B------:R-:W-:Y:S02]  /*c6e0*/  FFMA.FTZ R6, R6, c[0x0][0x2d0], -R4.reuse ;  /* 0x0000b40006067a23 */ /* 0x100fe40000010804 */
[--C-:B------:R-:W-:Y:S02]  /*c6f0*/  FFMA.FTZ R7, R7, c[0x0][0x2d0], -R4.reuse ;  /* 0x0000b40007077a23 */ /* 0x100fe40000010804 */
[--C-:B------:R-:W-:Y:S01]  /*c700*/  FFMA.FTZ R158, R22, c[0x0][0x2d0], -R4.reuse ;  /* 0x0000b400169e7a23 */ /* 0x100fe20000010804 */
[----:B------:R-:W-:Y:S01]  /*c710*/  MUFU.EX2 R145, R6 ;  /* 0x0000000600917308 */ /* 0x000fe20000000800 */
[--C-:B------:R-:W-:Y:S02]  /*c720*/  FFMA.FTZ R157, R23, c[0x0][0x2d0], -R4.reuse ;  /* 0x0000b400179d7a23 */ /* 0x100fe40000010804 */
[--C-:B------:R-:W-:Y:S02]  /*c730*/  FFMA.FTZ R166, R30, c[0x0][0x2d0], -R4.reuse ;  /* 0x0000b4001ea67a23 */ /* 0x100fe40000010804 */
[--C-:B------:R-:W-:Y:S02]  /*c740*/  FFMA.FTZ R165, R31, c[0x0][0x2d0], -R4.reuse ;  /* 0x0000b4001fa57a23 */ /* 0x100fe40000010804 */
[----:B------:R-:W-:Y:S02]  /*c750*/  FFMA.FTZ R167, R34, c[0x0][0x2d0], -R4 ;  /* 0x0000b40022a77a23 */ /* 0x000fe40000010804 */
[----:B------:R-:W-:Y:S01]  /*c760*/  FADD.FTZ R4, R8, R5 ;  /* 0x0000000508047221 */ /* 0x000fe20000010000 */
[----:B------:R-:W-:Y:S01]  /*c770*/  MUFU.EX2 R7, R7 ;  /* 0x0000000700077308 */ /* 0x000fe20000000800 */
[----:B------:R-:W-:Y:S01]  /*c780*/  FMUL.FTZ R5, R2, R133 ;  /* 0x0000008502057220 */ /* 0x000fe20000410000 */
[----:B------:R-:W-:Y:S01]  /*c790*/  MOV R133, R66 ;  /* 0x0000004200857202 */ /* 0x000fe20000000f00 */
[----:B-1----:R-:W-:Y:S02]  /*c7a0*/  FMUL.FTZ R66, R0, R74 ;  /* 0x0000004a00427220 */ /* 0x002fe40000410000 */
[----:B------:R-:W-:Y:S02]  /*c7b0*/  FADD.FTZ R148, R9, R4 ;  /* 0x0000000409947221 */ /* 0x000fe40000010000 */
[----:B------:R-:W-:Y:S01]  /*c7c0*/  FMUL.FTZ R4, R2, R132 ;  /* 0x0000008402047220 */ /* 0x000fe20000410000 */
[----:B------:R-:W-:Y:S01]  /*c7d0*/  MOV R132, R67 ;  /* 0x0000004300847202 */ /* 0x000fe20000000f00 */
[C---:B------:R-:W-:Y:S01]  /*c7e0*/  FMUL.FTZ R67, R0.reuse, R75 ;  /* 0x0000004b00437220 */ /* 0x040fe20000410000 */
[----:B------:R-:W-:Y:S01]  /*c7f0*/  MUFU.EX2 R158, R158 ;  /* 0x0000009e009e7308 */ /* 0x000fe20000000800 */
[----:B------:R-:W1:Y:S01]  /*c800*/  LDSM.16.MT88.4 R72, [R203] ;  /* 0x00000000cb48783b */ /* 0x000e620000004200 */
[C---:B------:R-:W-:Y:S02]  /*c810*/  FMUL.FTZ R34, R0.reuse, R106 ;  /* 0x0000006a00227220 */ /* 0x040fe40000410000 */
[----:B------:R-:W-:Y:S02]  /*c820*/  FMUL.FTZ R10, R0, R130 ;  /* 0x00000082000a7220 */ /* 0x000fe40000410000 */
[C---:B------:R-:W-:Y:S01]  /*c830*/  FMUL.FTZ R8, R2.reuse, R128 ;  /* 0x0000008002087220 */ /* 0x040fe20000410000 */
[----:B------:R-:W-:Y:S01]  /*c840*/  MOV R128, R63 ;  /* 0x0000003f00807202 */ /* 0x000fe20000000f00 */
[----:B------:R-:W-:Y:S01]  /*c850*/  FMUL.FTZ R9, R2, R129 ;  /* 0x0000008102097220 */ /* 0x000fe20000410000 */
[----:B------:R-:W-:Y:S01]  /*c860*/  MOV R129, R62 ;  /* 0x0000003e00817202 */ /* 0x000fe20000000f00 */
[----:B------:R-:W2:Y:S01]  /*c870*/  MUFU.EX2 R106, R70 ;  /* 0x00000046006a7308 */ /* 0x000ea20000000800 */
[C---:B------:R-:W-:Y:S02]  /*c880*/  FMUL.FTZ R14, R0.reuse, R126 ;  /* 0x0000007e000e7220 */ /* 0x040fe40000410000 */
[C---:B------:R-:W-:Y:S02]  /*c890*/  FMUL.FTZ R15, R0.reuse, R127 ;  /* 0x0000007f000f7220 */ /* 0x040fe40000410000 */
[C---:B------:R-:W-:Y:S02]  /*c8a0*/  FMUL.FTZ R18, R0.reuse, R122 ;  /* 0x0000007a00127220 */ /* 0x040fe40000410000 */
[C---:B------:R-:W-:Y:S02]  /*c8b0*/  FMUL.FTZ R19, R0.reuse, R123 ;  /* 0x0000007b00137220 */ /* 0x040fe40000410000 */
[C---:B------:R-:W-:Y:S01]  /*c8c0*/  FMUL.FTZ R22, R0.reuse, R118 ;  /* 0x0000007600167220 */ /* 0x040fe20000410000 */
[----:B------:R-:W4:Y:S01]  /*c8d0*/  MUFU.EX2 R70, R156 ;  /* 0x0000009c00467308 */ /* 0x000f220000000800 */
[C---:B------:R-:W-:Y:S02]  /*c8e0*/  FMUL.FTZ R23, R0.reuse, R119 ;  /* 0x0000007700177220 */ /* 0x040fe40000410000 */
[C---:B------:R-:W-:Y:S02]  /*c8f0*/  FMUL.FTZ R26, R0.reuse, R114 ;  /* 0x00000072001a7220 */ /* 0x040fe40000410000 */
[----:B------:R-:W-:Y:S02]  /*c900*/  FMUL.FTZ R27, R0, R115 ;  /* 0x00000073001b7220 */ /* 0x000fe40000410000 */
[----:B------:R-:W-:Y:S01]  /*c910*/  FMUL.FTZ R29, R2, R109 ;  /* 0x0000006d021d7220 */ /* 0x000fe20000410000 */
[----:B------:R-:W-:Y:S01]  /*c920*/  LDSM.16.MT88.4 R112, [R204+0x3800] ;  /* 0x00380000cc70783b */ /* 0x000fe20000004200 */
[C---:B------:R-:W-:Y:S01]  /*c930*/  FMUL.FTZ R30, R0.reuse, R110 ;  /* 0x0000006e001e7220 */ /* 0x040fe20000410000 */
[----:B------:R-:W-:Y:S01]  /*c940*/  MUFU.EX2 R157, R157 ;  /* 0x0000009d009d7308 */ /* 0x000fe20000000800 */
[C---:B------:R-:W-:Y:S02]  /*c950*/  FMUL.FTZ R31, R0.reuse, R111 ;  /* 0x0000006f001f7220 */ /* 0x040fe40000410000 */
[----:B------:R-:W-:Y:S01]  /*c960*/  FMUL.FTZ R35, R0, R107 ;  /* 0x0000006b00237220 */ /* 0x000fe20000410000 */
[----:B--2---:R-:W-:Y:S01]  /*c970*/  F2FP.PACK_AB R147, R116, R106 ;  /* 0x0000006a7493723e */ /* 0x004fe200000000ff */
[C---:B------:R-:W-:Y:S02]  /*c980*/  FMUL.FTZ R32, R2.reuse, R104 ;  /* 0x0000006802207220 */ /* 0x040fe40000410000 */
[C---:B------:R-:W-:Y:S02]  /*c990*/  FMUL.FTZ R36, R2.reuse, R100 ;  /* 0x0000006402247220 */ /* 0x040fe40000410000 */
[----:B------:R-:W-:Y:S01]  /*c9a0*/  FMUL.FTZ R37, R2, R101 ;  /* 0x0000006502257220 */ /* 0x000fe20000410000 */
[----:B------:R-:W-:Y:S01]  /*c9b0*/  MUFU.EX2 R104, R252 ;  /* 0x000000fc00687308 */ /* 0x000fe20000000800 */
[C---:B------:R-:W-:Y:S02]  /*c9c0*/  FMUL.FTZ R38, R0.reuse, R102 ;  /* 0x0000006600267220 */ /* 0x040fe40000410000 */
[----:B------:R-:W-:Y:S02]  /*c9d0*/  FMUL.FTZ R39, R0, R103 ;  /* 0x0000006700277220 */ /* 0x000fe40000410000 */
[----:B------:R-:W-:Y:S01]  /*c9e0*/  FMUL.FTZ R41, R2, R97 ;  /* 0x0000006102297220 */ /* 0x000fe20000410000 */
[----:B------:R-:W-:Y:S01]  /*c9f0*/  LDSM.16.MT88.4 R100, [R203+0x7000] ;  /* 0x00700000cb64783b */ /* 0x000fe20000004200 */
[C---:B------:R-:W-:Y:S02]  /*ca00*/  FMUL.FTZ R42, R0.reuse, R98 ;  /* 0x00000062002a7220 */ /* 0x040fe40000410000 */
[----:B------:R-:W-:Y:S01]  /*ca10*/  FMUL.FTZ R43, R0, R99 ;  /* 0x00000063002b7220 */ /* 0x000fe20000410000 */
[----:B------:R-:W-:Y:S01]  /*ca20*/  MUFU.EX2 R111, R150 ;  /* 0x00000096006f7308 */ /* 0x000fe20000000800 */
[C---:B------:R-:W-:Y:S02]  /*ca30*/  FMUL.FTZ R40, R2.reuse, R96 ;  /* 0x0000006002287220 */ /* 0x040fe40000410000 */
[----:B------:R-:W-:Y:S02]  /*ca40*/  FMUL.FTZ R45, R2, R93 ;  /* 0x0000005d022d7220 */ /* 0x000fe40000410000 */
[C---:B------:R-:W-:Y:S02]  /*ca50*/  FMUL.FTZ R46, R0.reuse, R94 ;  /* 0x0000005e002e7220 */ /* 0x040fe40000410000 */
[----:B------:R-:W-:Y:S02]  /*ca60*/  FMUL.FTZ R47, R0, R95 ;  /* 0x0000005f002f7220 */ /* 0x000fe40000410000 */
[C---:B------:R-:W-:Y:S01]  /*ca70*/  FMUL.FTZ R44, R2.reuse, R92 ;  /* 0x0000005c022c7220 */ /* 0x040fe20000410000 */
[----:B------:R-:W-:Y:S01]  /*ca80*/  MUFU.EX2 R150, R121 ;  /* 0x0000007900967308 */ /* 0x000fe20000000800 */
[C---:B------:R-:W-:Y:S02]  /*ca90*/  FMUL.FTZ R48, R2.reuse, R88 ;  /* 0x0000005802307220 */ /* 0x040fe40000410000 */
[----:B------:R-:W-:Y:S02]  /*caa0*/  FMUL.FTZ R49, R2, R89 ;  /* 0x0000005902317220 */ /* 0x000fe40000410000 */
[C---:B------:R-:W-:Y:S02]  /*cab0*/  FMUL.FTZ R50, R0.reuse, R90 ;  /* 0x0000005a00327220 */ /* 0x040fe40000410000 */
[----:B------:R-:W-:Y:S02]  /*cac0*/  FMUL.FTZ R51, R0, R91 ;  /* 0x0000005b00337220 */ /* 0x000fe40000410000 */
[----:B------:R-:W-:Y:S01]  /*cad0*/  FMUL.FTZ R53, R2, R85 ;  /* 0x0000005502357220 */ /* 0x000fe20000410000 */
[----:B------:R-:W-:Y:S01]  /*cae0*/  LDSM.16.MT88.4 R88, [R205+0x1800] ;  /* 0x00180000cd58783b */ /* 0x000fe20000004200 */
        /* <DEDUP_REMOVED lines=8> */
[C---:B------:R-:W-:Y:S02]  /*cb70*/  FMUL.FTZ R56, R2.reuse, R80 ;  /* 0x0000005002387220 */ /* 0x040fe40000410000 */
[C---:B------:R-:W-:Y:S02]  /*cb80*/  FMUL.FTZ R60, R2.reuse, R76 ;  /* 0x0000004c023c7220 */ /* 0x040fe40000410000 */
[----:B------:R-:W-:Y:S02]  /*cb90*/  FMUL.FTZ R61, R2, R77 ;  /* 0x0000004d023d7220 */ /* 0x000fe40000410000 */
[C---:B------:R-:W-:Y:S02]  /*cba0*/  FMUL.FTZ R62, R0.reuse, R78 ;  /* 0x0000004e003e7220 */ /* 0x040fe40000410000 */
[C---:B------:R-:W-:Y:S01]  /*cbb0*/  FMUL.FTZ R63, R0.reuse, R79 ;  /* 0x0000004f003f7220 */ /* 0x040fe20000410000 */
[----:B------:R-:W2:Y:S01]  /*cbc0*/  MUFU.EX2 R2, R155 ;  /* 0x0000009b00027308 */ /* 0x000ea20000000800 */
[----:B------:R-:W-:Y:S09]  /*cbd0*/  LDSM.16.MT88.4 R76, [R203+0x800] ;  /* 0x00080000cb4c783b */ /* 0x000ff20000004200 */
[----:B------:R5:W1:Y:S10]  /*cbe0*/  MUFU.EX2 R80, R154 ;  /* 0x0000009a00507308 */ /* 0x000a740000000800 */
[----:B------:R-:W1:Y:S10]  /*cbf0*/  MUFU.EX2 R110, R149 ;  /* 0x00000095006e7308 */ /* 0x000e740000000800 */
[----:B------:R-:W-:Y:S01]  /*cc00*/  MUFU.EX2 R149, R129 ;  /* 0x0000008100957308 */ /* 0x000fe20000000800 */
[----:B-----5:R-:W5:Y:S09]  /*cc10*/  LDL R154, [R1+0x4] ;  /* 0x00000400019a7983 */ /* 0x020f720000100800 */
[----:B------:R-:W-:Y:S10]  /*cc20*/  MUFU.EX2 R166, R166 ;  /* 0x000000a600a67308 */ /* 0x000ff40000000800 */
        /* <DEDUP_REMOVED lines=8> */
[----:B------:R-:W-:Y:S01]  /*ccb0*/  MUFU.EX2 R239, R239 ;  /* 0x000000ef00ef7308 */ /* 0x000fe20000000800 */
[C---:B---3--:R-:W-:Y:S01]  /*ccc0*/  FFMA.FTZ R6, R0.reuse, R11, R145 ;  /* 0x0000000b00067223 */ /* 0x048fe20000010091 */
[C---:B------:R-:W-:Y:S01]  /*ccd0*/  F2FP.PACK_AB R145, R7.reuse, R145 ;  /* 0x000000910791723e */ /* 0x040fe200000000ff */
[C---:B------:R-:W-:Y:S02]  /*cce0*/  FMUL.FTZ R11, R0.reuse, R131 ;  /* 0x00000083000b7220 */ /* 0x040fe40000410000 */
[----:B------:R-:W-:Y:S02]  /*ccf0*/  FADD.FTZ R105, R7, R6 ;  /* 0x0000000607697221 */ /* 0x000fe40000010000 */
[C---:B------:R-:W-:Y:S02]  /*cd00*/  FMUL.FTZ R6, R0.reuse, R134 ;  /* 0x0000008600067220 */ /* 0x040fe40000410000 */
[----:B------:R-:W-:Y:S01]  /*cd10*/  FMUL.FTZ R7, R0, R135 ;  /* 0x0000008700077220 */ /* 0x000fe20000410000 */
[----:B------:R-:W-:Y:S01]  /*cd20*/  MUFU.EX2 R240, R240 ;  /* 0x000000f000f07308 */ /* 0x000fe20000000800 */
[----:B----4-:R-:W-:Y:S04]  /*cd30*/  FADD.FTZ R0, R70, R148 ;  /* 0x0000009446007221 */ /* 0x010fe80000010000 */
[----:B--2---:R-:W-:Y:S01]  /*cd40*/  FADD.FTZ R0, R2, R0 ;  /* 0x0000000002007221 */ /* 0x004fe20000010000 */
[C---:B-1----:R-:W-:Y:S04]  /*cd50*/  HMMA.16816.F32 R4, R144.reuse, R72, R4 ;  /* 0x000000489004723c */ /* 0x042fe80000001804 */
[----:B------:R1:W-:Y:S01]  /*cd60*/  MUFU.EX2 R148, R128 ;  /* 0x0000008000947308 */ /* 0x0003e20000000800 */
[----:B------:R-:W-:Y:S03]  /*cd70*/  FADD.FTZ R0, R80, R0 ;  /* 0x0000000050007221 */ /* 0x000fe60000010000 */
[C---:B------:R-:W-:Y:S01]  /*cd80*/  HMMA.16816.F32 R8, R144.reuse, R74, R8 ;  /* 0x0000004a9008723c */ /* 0x040fe20000001808 */
[----:B------:R-:W2:Y:S03]  /*cd90*/  LDSM.16.MT88.4 R72, [R205] ;  /* 0x00000000cd48783b */ /* 0x000ea60000004200 */
[C---:B------:R-:W-:Y:S02]  /*cda0*/  FADD.FTZ R0, R71.reuse, R0 ;  /* 0x0000000047007221 */ /* 0x040fe40000010000 */
[----:B------:R-:W-:Y:S10]  /*cdb0*/  MUFU.EX2 R241, R241 ;  /* 0x000000f100f17308 */ /* 0x000ff40000000800 */
[----:B------:R-:W-:Y:S01]  /*cdc0*/  MUFU.EX2 R242, R242 ;  /* 0x000000f200f27308 */ /* 0x000fe20000000800 */
[----:B-1----:R-:W-:Y:S09]  /*cdd0*/  LDSM.16.MT88.4 R128, [R203+0x3800] ;  /* 0x00380000cb80783b */ /* 0x002ff20000004200 */
[----:B------:R-:W-:Y:S10]  /*cde0*/  MUFU.EX2 R153, R247 ;  /* 0x000000f700997308 */ /* 0x000ff40000000800 */
[----:B------:R-:W-:Y:S01]  /*cdf0*/  MUFU.EX2 R109, R151 ;  /* 0x00000097006d7308 */ /* 0x000fe20000000800 */
[C---:B--2---:R-:W-:Y:S09]  /*ce00*/  HMMA.16816.F32 R12, R144.reuse, R72, R12 ;  /* 0x00000048900c723c */ /* 0x044ff2000000180c */
[----:B------:R-:W-:Y:S01]  /*ce10*/  MUFU.EX2 R151, R251 ;  /* 0x000000fb00977308 */ /* 0x000fe20000000800 */
[C---:B------:R-:W-:Y:S01]  /*ce20*/  HMMA.16816.F32 R16, R144.reuse, R74, R16 ;  /* 0x0000004a9010723c */ /* 0x040fe20000001810 */
[----:B------:R-:W1:Y:S08]  /*ce30*/  LDSM.16.MT88.4 R72, [R204] ;  /* 0x00000000cc48783b */ /* 0x000e700000004200 */
[----:B------:R-:W2:Y:S10]  /*ce40*/  MUFU.EX2 R108, R152 ;  /* 0x00000098006c7308 */ /* 0x000eb40000000800 */
[----:B------:R-:W-:Y:S01]  /*ce50*/  MUFU.EX2 R152, R248 ;  /* 0x000000f800987308 */ /* 0x000fe20000000800 */
[C---:B-1----:R-:W-:Y:S08]  /*ce60*/  HMMA.16816.F32 R20, R144.reuse, R72, R20 ;  /* 0x000000489014723c */ /* 0x042ff00000001814 */
[C---:B------:R-:W-:Y:S01]  /*ce70*/  HMMA.16816.F32 R24, R144.reuse, R74, R24 ;  /* 0x0000004a9018723c */ /* 0x040fe20000001818 */
[----:B------:R-:W1:Y:S07]  /*ce80*/  LDSM.16.MT88.4 R72, [R216] ;  /* 0x00000000d848783b */ /* 0x000e6e0000004200 */
[C---:B-1----:R-:W-:Y:S08]  /*ce90*/  HMMA.16816.F32 R28, R144.reuse, R72, R28 ;  /* 0x00000048901c723c */ /* 0x042ff0000000181c */
[C---:B------:R-:W-:Y:S01]  /*cea0*/  HMMA.16816.F32 R32, R144.reuse, R74, R32 ;  /* 0x0000004a9020723c */ /* 0x040fe20000001820 */
[----:B------:R-:W1:Y:S02]  /*ceb0*/  LDSM.16.MT88.4 R72, [R203+0x4000] ;  /* 0x00400000cb48783b */ /* 0x000e640000004200 */
[----:B-----5:R-:W-:Y:S05]  /*cec0*/  ISETP.GT.AND P0, PT, R232, R154, PT ;  /* 0x0000009ae800720c */ /* 0x020fea0003f04270 */
        /* <DEDUP_REMOVED lines=9> */
[C---:B-1----:R-:W-:Y:S07]  /*cf60*/  HMMA.16816.F32 R60, R144.reuse, R72, R60 ;  /* 0x00000048903c723c */ /* 0x042fee000000183c */
[----:B------:R-:W-:Y:S01]  /*cf70*/  F2FP.PACK_AB R72, R2, R70 ;  /* 0x000000460248723e */ /* 0x000fe200000000ff */
[----:B------:R-:W-:Y:S01]  /*cf80*/  HMMA.16816.F32 R64, R144, R74, R64 ;  /* 0x0000004a9040723c */ /* 0x000fe20000001840 */
[----:B------:R-:W1:Y:S03]  /*cf90*/  MUFU.EX2 R70, R164 ;  /* 0x000000a400467308 */ /* 0x000e660000000800 */
[----:B------:R-:W-:Y:S03]  /*cfa0*/  F2FP.PACK_AB R73, R110, R111 ;  /* 0x0000006f6e49723e */ /* 0x000fe600000000ff */
[----:B------:R-:W-:Y:S02]  /*cfb0*/  F2FP.PACK_AB R74, R71, R80 ;  /* 0x00000050474a723e */ /* 0x000fe400000000ff */
[----:B------:R-:W3:Y:S02]  /*cfc0*/  LDSM.16.MT88.4 R80, [R205+0x800] ;  /* 0x00080000cd50783b */ /* 0x000ee40000004200 */
[----:B------:R-:W4:Y:S01]  /*cfd0*/  MUFU.EX2 R2, R163 ;  /* 0x000000a300027308 */ /* 0x000f220000000800 */
[----:B--2---:R-:W-:Y:S02]  /*cfe0*/  F2FP.PACK_AB R75, R108, R109 ;  /* 0x0000006d6c4b723e */ /* 0x004fe400000000ff */
[----:B------:R-:W-:Y:S05]  /*cff0*/  F2FP.PACK_AB R145, R148, R149 ;  /* 0x000000959491723e */ /* 0x000fea00000000ff */
[C---:B------:R-:W-:Y:S02]  /*d000*/  HMMA.16816.F32 R4, R72.reuse, R76, R4 ;  /* 0x0000004c4804723c */ /* 0x040fe40000001804 */
[----:B------:R-:W2:Y:S03]  /*d010*/  MUFU.EX2 R71, R161 ;  /* 0x000000a100477308 */ /* 0x000ea60000000800 */
[----:B-1----:R-:W-:Y:S03]  /*d020*/  FADD.FTZ R0, R70, R0 ;  /* 0x0000000046007221 */ /* 0x002fe60000010000 */
[C---:B------:R-:W-:Y:S01]  /*d030*/  HMMA.16816.F32 R8, R72.reuse, R78, R8 ;  /* 0x0000004e4808723c */ /* 0x040fe20000001808 */
[----:B------:R-:W1:Y:S03]  /*d040*/  LDSM.16.MT88.4 R76, [R204+0x800] ;  /* 0x00080000cc4c783b */ /* 0x000e660000004200 */
[----:B------:R-:W-:Y:S01]  /*d050*/  MUFU.EX2 R144, R125 ;  /* 0x0000007d00907308 */ /* 0x000fe20000000800 */
[----:B----4-:R-:W-:Y:S04]  /*d060*/  FADD.FTZ R0, R2, R0 ;  /* 0x0000000002007221 */ /* 0x010fe80000010000 */
[----:B------:R-:W-:Y:S05]  /*d070*/  FADD.FTZ R0, R84, R0 ;  /* 0x0000000054007221 */ /* 0x000fea0000010000 */
[----:B------:R-:W-:Y:S01]  /*d080*/  MUFU.EX2 R146, R124 ;  /* 0x0000007c00927308 */ /* 0x000fe20000000800 */
[C---:B--2---:R-:W-:Y:S01]  /*d090*/  FADD.FTZ R0, R71.reuse, R0 ;  /* 0x0000000047007221 */ /* 0x044fe20000010000 */
[C---:B---3--:R-:W-:Y:S08]  /*d0a0*/  HMMA.16816.F32 R12, R72.reuse, R80, R12 ;  /* 0x00000050480c723c */ /* 0x048ff0000000180c */
        /* <DEDUP_REMOVED lines=18> */
[----:B------:R-:W-:Y:S01]  /*d1d0*/  HMMA.16816.F32 R64, R72, R82, R64 ;  /* 0x000000524840723c */ /* 0x000fe20000001840 */
[----:B------:R-:W2:Y:S06]  /*d1e0*/  LDSM.16.MT88.4 R80, [R205+0x1000] ;  /* 0x00100000cd50783b */ /* 0x000eac0000004200 */
[----:B------:R-:W-:Y:S02]  /*d1f0*/  F2FP.PACK_AB R74, R71, R84 ;  /* 0x00000054474a723e */ /* 0x000fe400000000ff */
[----:B------:R-:W3:Y:S01]  /*d200*/  LDSM.16.MT88.4 R84, [R204+0x1000] ;  /* 0x00100000cc54783b */ /* 0x000ee20000004200 */
[----:B------:R-:W-:Y:S02]  /*d210*/  MUFU.EX2 R71, R169 ;  /* 0x000000a900477308 */ /* 0x000fe40000000800 */
[----:B------:R-:W-:Y:S02]  /*d220*/  F2FP.PACK_AB R72, R2, R70 ;  /* 0x000000460248723e */ /* 0x000fe400000000ff */
[----:B------:R-:W-:Y:S02]  /*d230*/  F2FP.PACK_AB R73, R157, R158 ;  /* 0x0000009e9d49723e */ /* 0x000fe400000000ff */
[----:B------:R-:W-:Y:S04]  /*d240*/  F2FP.PACK_AB R75, R160, R159 ;  /* 0x0000009fa04b723e */ /* 0x000fe800000000ff */
[----:B------:R-:W4:Y:S03]  /*d250*/  MUFU.EX2 R70, R172 ;  /* 0x000000ac00467308 */ /* 0x000f260000000800 */
[C---:B-1----:R-:W-:Y:S07]  /*d260*/  HMMA.16816.F32 R4, R72.reuse, R76, R4 ;  /* 0x0000004c4804723c */ /* 0x042fee0000001804 */
[----:B------:R-:W1:Y:S01]  /*d270*/  MUFU.EX2 R2, R171 ;  /* 0x000000ab00027308 */ /* 0x000e620000000800 */
[C---:B------:R-:W-:Y:S01]  /*d280*/  HMMA.16816.F32 R8, R72.reuse, R78, R8 ;  /* 0x0000004e4808723c */ /* 0x040fe20000001808 */
[----:B------:R-:W5:Y:S07]  /*d290*/  LDSM.16.MT88.4 R76, [R206+0x1000] ;  /* 0x00100000ce4c783b */ /* 0x000f6e0000004200 */
[C---:B--2---:R-:W-:Y:S04]  /*d2a0*/  HMMA.16816.F32 R12, R72.reuse, R80, R12 ;  /* 0x00000050480c723c */ /* 0x044fe8000000180c */
[----:B----4-:R-:W-:Y:S04]  /*d2b0*/  FADD.FTZ R0, R70, R0 ;  /* 0x0000000046007221 */ /* 0x010fe80000010000 */
[C---:B------:R-:W-:Y:S01]  /*d2c0*/  HMMA.16816.F32 R16, R72.reuse, R82, R16 ;  /* 0x000000524810723c */ /* 0x040fe20000001810 */
[----:B------:R-:W2:Y:S03]  /*d2d0*/  LDSM.16.MT88.4 R80, [R203+0x5000] ;  /* 0x00500000cb50783b */ /* 0x000ea60000004200 */
[----:B-1----:R-:W-:Y:S04]  /*d2e0*/  FADD.FTZ R0, R2, R0 ;  /* 0x0000000002007221 */ /* 0x002fe80000010000 */
[C---:B---3--:R-:W-:Y:S04]  /*d2f0*/  HMMA.16816.F32 R20, R72.reuse, R84, R20 ;  /* 0x000000544814723c */ /* 0x048fe80000001814 */
[----:B------:R-:W-:Y:S04]  /*d300*/  FADD.FTZ R0, R92, R0 ;  /* 0x000000005c007221 */ /* 0x000fe80000010000 */
[C---:B------:R-:W-:Y:S01]  /*d310*/  HMMA.16816.F32 R24, R72.reuse, R86, R24 ;  /* 0x000000564818723c */ /* 0x040fe20000001818 */
[----:B------:R-:W1:Y:S03]  /*d320*/  LDSM.16.MT88.4 R84, [R205+0x5000] ;  /* 0x00500000cd54783b */ /* 0x000e660000004200 */
[----:B------:R-:W-:Y:S04]  /*d330*/  FADD.FTZ R0, R71, R0 ;  /* 0x0000000047007221 */ /* 0x000fe80000010000 */
[C---:B-----5:R-:W-:Y:S08]  /*d340*/  HMMA.16816.F32 R28, R72.reuse, R76, R28 ;  /* 0x0000004c481c723c */ /* 0x060ff0000000181c */
        /* <DEDUP_REMOVED lines=8> */
[C---:B---3--:R-:W-:Y:S07]  /*d3d0*/  HMMA.16816.F32 R52, R72.reuse, R76, R52 ;  /* 0x0000004c4834723c */ /* 0x048fee0000001834 */
[----:B------:R-:W-:Y:S01]  /*d3e0*/  F2FP.PACK_AB R76, R2, R70 ;  /* 0x00000046024c723e */ /* 0x000fe200000000ff */
[C---:B------:R-:W-:Y:S01]  /*d3f0*/  HMMA.16816.F32 R56, R72.reuse, R78, R56 ;  /* 0x0000004e4838723c */ /* 0x040fe20000001838 */
[----:B------:R-:W3:Y:S03]  /*d400*/  MUFU.EX2 R70, R238 ;  /* 0x000000ee00467308 */ /* 0x000ee60000000800 */
[----:B------:R-:W-:Y:S03]  /*d410*/  F2FP.PACK_AB R77, R165, R166 ;  /* 0x000000a6a54d723e */ /* 0x000fe600000000ff */
[----:B------:R-:W-:Y:S01]  /*d420*/  F2FP.PACK_AB R78, R71, R92 ;  /* 0x0000005c474e723e */ /* 0x000fe200000000ff */
[C---:B--2---:R-:W-:Y:S01]  /*d430*/  HMMA.16816.F32 R60, R72.reuse, R80, R60 ;  /* 0x00000050483c723c */ /* 0x044fe2000000183c */
[----:B------:R-:W-:Y:S02]  /*d440*/  LDSM.16.MT88.4 R92, [R205+0x2000] ;  /* 0x00200000cd5c783b */ /* 0x000fe40000004200 */
[----:B------:R-:W2:Y:S01]  /*d450*/  MUFU.EX2 R2, R237 ;  /* 0x000000ed00027308 */ /* 0x000ea20000000800 */
[----:B------:R-:W-:Y:S04]  /*d460*/  F2FP.PACK_AB R79, R168, R167 ;  /* 0x000000a7a84f723e */ /* 0x000fe800000000ff */
[----:B------:R-:W-:Y:S01]  /*d470*/  HMMA.16816.F32 R64, R72, R82, R64 ;  /* 0x000000524840723c */ /* 0x000fe20000001840 */
[----:B------:R-:W4:Y:S04]  /*d480*/  LDSM.16.MT88.4 R72, [R204+0x1800] ;  /* 0x00180000cc48783b */ /* 0x000f280000004200 */
[----:B------:R-:W5:Y:S03]  /*d490*/  MUFU.EX2 R71, R235 ;  /* 0x000000eb00477308 */ /* 0x000f660000000800 */
[C---:B-1----:R-:W-:Y:S01]  /*d4a0*/  HMMA.16816.F32 R4, R76.reuse, R84, R4 ;  /* 0x000000544c04723c */ /* 0x042fe20000001804 */
[----:B------:R-:W1:Y:S04]  /*d4b0*/  LDSM.16.MT88.4 R80, [R206+0x1800] ;  /* 0x00180000ce50783b */ /* 0x000e680000004200 */
[----:B---3--:R-:W-:Y:S03]  /*d4c0*/  FADD.FTZ R0, R70, R0 ;  /* 0x0000000046007221 */ /* 0x008fe60000010000 */
[C---:B------:R-:W-:Y:S01]  /*d4d0*/  HMMA.16816.F32 R8, R76.reuse, R86, R8 ;  /* 0x000000564c08723c */ /* 0x040fe20000001808 */
[----:B------:R-:W3:Y:S03]  /*d4e0*/  LDSM.16.MT88.4 R84, [R203+0x5800] ;  /* 0x00580000cb54783b */ /* 0x000ee60000004200 */
[----:B--2---:R-:W-:Y:S04]  /*d4f0*/  FADD.FTZ R0, R2, R0 ;  /* 0x0000000002007221 */ /* 0x004fe80000010000 */
[C---:B------:R-:W-:Y:S04]  /*d500*/  HMMA.16816.F32 R12, R76.reuse, R88, R12 ;  /* 0x000000584c0c723c */ /* 0x040fe8000000180c */
[----:B------:R-:W-:Y:S04]  /*d510*/  FADD.FTZ R0, R96, R0 ;  /* 0x0000000060007221 */ /* 0x000fe80000010000 */
[C---:B------:R-:W-:Y:S01]  /*d520*/  HMMA.16816.F32 R16, R76.reuse, R90, R16 ;  /* 0x0000005a4c10723c */ /* 0x040fe20000001810 */
[----:B------:R-:W-:Y:S03]  /*d530*/  LDSM.16.MT88.4 R88, [R204+0x5800] ;  /* 0x00580000cc58783b */ /* 0x000fe60000004200 */
[C---:B-----5:R-:W-:Y:S04]  /*d540*/  FADD.FTZ R0, R71.reuse, R0 ;  /* 0x0000000047007221 */ /* 0x060fe80000010000 */
[C---:B----4-:R-:W-:Y:S08]  /*d550*/  HMMA.16816.F32 R20, R76.reuse, R72, R20 ;  /* 0x000000484c14723c */ /* 0x050ff00000001814 */
[C---:B------:R-:W-:Y:S01]  /*d560*/  HMMA.16816.F32 R24, R76.reuse, R74, R24 ;  /* 0x0000004a4c18723c */ /* 0x040fe20000001818 */
[----:B------:R-:W2:Y:S07]  /*d570*/  LDSM.16.MT88.4 R72, [R205+0x5800] ;  /* 0x00580000cd48783b */ /* 0x000eae0000004200 */
[C---:B-1----:R-:W-:Y:S08]  /*d580*/  HMMA.16816.F32 R28, R76.reuse, R80, R28 ;  /* 0x000000504c1c723c */ /* 0x042ff0000000181c */
[C---:B------:R-:W-:Y:S01]  /*d590*/  HMMA.16816.F32 R32, R76.reuse, R82, R32 ;  /* 0x000000524c20723c */ /* 0x040fe20000001820 */
[----:B------:R-:W1:Y:S07]  /*d5a0*/  LDSM.16.MT88.4 R80, [R206+0x5800] ;  /* 0x00580000ce50783b */ /* 0x000e6e0000004200 */
[C---:B---3--:R-:W-:Y:S08]  /*d5b0*/  HMMA.16816.F32 R36, R76.reuse, R84, R36 ;  /* 0x000000544c24723c */ /* 0x048ff00000001824 */
[C---:B------:R-:W-:Y:S01]  /*d5c0*/  HMMA.16816.F32 R40, R76.reuse, R86, R40 ;  /* 0x000000564c28723c */ /* 0x040fe20000001828 */
[----:B------:R-:W3:Y:S07]  /*d5d0*/  LDSM.16.MT88.4 R84, [R203+0x2000] ;  /* 0x00200000cb54783b */ /* 0x000eee0000004200 */
[C---:B--2---:R-:W-:Y:S07]  /*d5e0*/  HMMA.16816.F32 R44, R76.reuse, R72, R44 ;  /* 0x000000484c2c723c */ /* 0x044fee000000182c */
[----:B------:R-:W-:Y:S01]  /*d5f0*/  F2FP.PACK_AB R72, R2, R70 ;  /* 0x000000460248723e */ /* 0x000fe200000000ff */
[C---:B------:R-:W-:Y:S01]  /*d600*/  HMMA.16816.F32 R48, R76.reuse, R74, R48 ;  /* 0x0000004a4c30723c */ /* 0x040fe20000001830 */
[----:B------:R-:W-:Y:S03]  /*d610*/  MUFU.EX2 R70, R245 ;  /* 0x000000f500467308 */ /* 0x000fe60000000800 */
[----:B------:R-:W-:Y:S03]  /*d620*/  F2FP.PACK_AB R73, R174, R173 ;  /* 0x000000adae49723e */ /* 0x000fe600000000ff */
[----:B------:R-:W-:Y:S01]  /*d630*/  F2FP.PACK_AB R74, R71, R96 ;  /* 0x00000060474a723e */ /* 0x000fe200000000ff */
[C---:B------:R-:W-:Y:S03]  /*d640*/  HMMA.16816.F32 R52, R76.reuse, R88, R52 ;  /* 0x000000584c34723c */ /* 0x040fe60000001834 */
[----:B------:R-:W2:Y:S01]  /*d650*/  MUFU.EX2 R96, R244 ;  /* 0x000000f400607308 */ /* 0x000ea20000000800 */
[----:B------:R-:W-:Y:S04]  /*d660*/  F2FP.PACK_AB R75, R228, R175 ;  /* 0x000000afe44b723e */ /* 0x000fe800000000ff */
[C---:B------:R-:W-:Y:S01]  /*d670*/  HMMA.16816.F32 R56, R76.reuse, R90, R56 ;  /* 0x0000005a4c38723c */ /* 0x040fe20000001838 */
[----:B------:R-:W4:Y:S04]  /*d680*/  LDSM.16.MT88.4 R88, [R204+0x2000] ;  /* 0x00200000cc58783b */ /* 0x000f280000004200 */
[----:B------:R-:W5:Y:S03]  /*d690*/  MUFU.EX2 R71, R243 ;  /* 0x000000f300477308 */ /* 0x000f660000000800 */
[C---:B-1----:R-:W-:Y:S07]  /*d6a0*/  HMMA.16816.F32 R60, R76.reuse, R80, R60 ;  /* 0x000000504c3c723c */ /* 0x042fee000000183c */
[----:B------:R-:W1:Y:S01]  /*d6b0*/  MUFU.EX2 R2, R246 ;  /* 0x000000f600027308 */ /* 0x000e620000000800 */
[----:B------:R-:W-:Y:S01]  /*d6c0*/  HMMA.16816.F32 R64, R76, R82, R64 ;  /* 0x000000524c40723c */ /* 0x000fe20000001840 */
[----:B------:R-:W4:Y:S03]  /*d6d0*/  LDSM.16.MT88.4 R76, [R206+0x2000] ;  /* 0x00200000ce4c783b */ /* 0x000f260000004200 */
[----:B--2---:R-:W-:Y:S04]  /*d6e0*/  FADD.FTZ R0, R96, R0 ;  /* 0x0000000060007221 */ /* 0x004fe80000010000 */
[C---:B---3--:R-:W-:Y:S01]  /*d6f0*/  HMMA.16816.F32 R4, R72.reuse, R84, R4 ;  /* 0x000000544804723c */ /* 0x048fe20000001804 */
[----:B------:R-:W2:Y:S04]  /*d700*/  LDSM.16.MT88.4 R80, [R203+0x6000] ;  /* 0x00600000cb50783b */ /* 0x000ea80000004200 */
[C---:B-----5:R-:W-:Y:S03]  /*d710*/  FADD.FTZ R0, R71.reuse, R0 ;  /* 0x0000000047007221 */ /* 0x060fe60000010000 */
[C---:B------:R-:W-:Y:S01]  /*d720*/  HMMA.16816.F32 R8, R72.reuse, R86, R8 ;  /* 0x000000564808723c */ /* 0x040fe20000001808 */
[----:B------:R-:W3:Y:S03]  /*d730*/  LDSM.16.MT88.4 R84, [R205+0x6000] ;  /* 0x00600000cd54783b */ /* 0x000ee60000004200 */
[----:B------:R-:W-:Y:S04]  /*d740*/  FADD.FTZ R0, R70, R0 ;  /* 0x0000000046007221 */ /* 0x000fe80000010000 */
[C---:B------:R-:W-:Y:S04]  /*d750*/  HMMA.16816.F32 R12, R72.reuse, R92, R12 ;  /* 0x0000005c480c723c */ /* 0x040fe8000000180c */
[----:B-1----:R-:W-:Y:S04]  /*d760*/  FADD.FTZ R0, R2, R0 ;  /* 0x0000000002007221 */ /* 0x002fe80000010000 */
[C---:B------:R-:W-:Y:S01]  /*d770*/  HMMA.16816.F32 R16, R72.reuse, R94, R16 ;  /* 0x0000005e4810723c */ /* 0x040fe20000001810 */
[----:B------:R-:W1:Y:S07]  /*d780*/  LDSM.16.MT88.4 R92, [R204+0x6000] ;  /* 0x00600000cc5c783b */ /* 0x000e6e0000004200 */
[C---:B----4-:R-:W-:Y:S08]  /*d790*/  HMMA.16816.F32 R20, R72.reuse, R88, R20 ;  /* 0x000000584814723c */ /* 0x050ff00000001814 */
[C---:B------:R-:W-:Y:S01]  /*d7a0*/  HMMA.16816.F32 R24, R72.reuse, R90, R24 ;  /* 0x0000005a4818723c */ /* 0x040fe20000001818 */
[----:B------:R-:W4:Y:S07]  /*d7b0*/  LDSM.16.MT88.4 R88, [R206+0x6000] ;  /* 0x00600000ce58783b */ /* 0x000f2e0000004200 */
[C---:B------:R-:W-:Y:S07]  /*d7c0*/  HMMA.16816.F32 R28, R72.reuse, R76, R28 ;  /* 0x0000004c481c723c */ /* 0x040fee000000181c */
[----:B------:R-:W-:Y:S01]  /*d7d0*/  F2FP.PACK_AB R76, R71, R96 ;  /* 0x00000060474c723e */ /* 0x000fe200000000ff */
[C---:B------:R-:W-:Y:S01]  /*d7e0*/  HMMA.16816.F32 R32, R72.reuse, R78, R32 ;  /* 0x0000004e4820723c */ /* 0x040fe20000001820 */
[----:B------:R-:W-:Y:S01]  /*d7f0*/  LDSM.16.MT88.4 R96, [R205+0x6800] ;  /* 0x00680000cd60783b */ /* 0x000fe20000004200 */
[----:B------:R-:W5:Y:S02]  /*d800*/  MUFU.EX2 R71, R249 ;  /* 0x000000f900477308 */ /* 0x000f640000000800 */
[----:B------:R-:W-:Y:S03]  /*d810*/  F2FP.PACK_AB R77, R240, R239 ;  /* 0x000000eff04d723e */ /* 0x000fe600000000ff */
[----:B------:R-:W-:Y:S01]  /*d820*/  F2FP.PACK_AB R78, R2, R70 ;  /* 0x00000046024e723e */ /* 0x000fe200000000ff */
[C---:B--2---:R-:W-:Y:S04]  /*d830*/  HMMA.16816.F32 R36, R72.reuse, R80, R36 ;  /* 0x000000504824723c */ /* 0x044fe80000001824 */
[----:B------:R-:W-:Y:S01]  /*d840*/  F2FP.PACK_AB R79, R242, R241 ;  /* 0x000000f1f24f723e */ /* 0x000fe200000000ff */
[----:B------:R-:W2:Y:S03]  /*d850*/  MUFU.EX2 R70, R250 ;  /* 0x000000fa00467308 */ /* 0x000ea60000000800 */
[C---:B------:R-:W-:Y:S01]  /*d860*/  HMMA.16816.F32 R40, R72.reuse, R82, R40 ;  /* 0x000000524828723c */ /* 0x040fe20000001828 */
[----:B------:R-:W4:Y:S06]  /*d870*/  LDSM.16.MT88.4 R80, [R203+0x2800] ;  /* 0x00280000cb50783b */ /* 0x000f2c0000004200 */
[----:B------:R-:W4:Y:S01]  /*d880*/  MUFU.EX2 R2, R117 ;  /* 0x0000007500027308 */ /* 0x000f220000000800 */
[C---:B---3--:R-:W-:Y:S04]  /*d890*/  HMMA.16816.F32 R44, R72.reuse, R84, R44 ;  /* 0x00000054482c723c */ /* 0x048fe8000000182c */
[----:B-----5:R-:W-:Y:S04]  /*d8a0*/  FADD.FTZ R0, R71, R0 ;  /* 0x0000000047007221 */ /* 0x020fe80000010000 */
[C---:B------:R-:W-:Y:S01]  /*d8b0*/  HMMA.16816.F32 R48, R72.reuse, R86, R48 ;  /* 0x000000564830723c */ /* 0x040fe20000001830 */
[----:B------:R-:W3:Y:S03]  /*d8c0*/  LDSM.16.MT88.4 R84, [R205+0x2800] ;  /* 0x00280000cd54783b */ /* 0x000ee60000004200 */
[----:B--2---:R-:W-:Y:S04]  /*d8d0*/  FADD.FTZ R0, R70, R0 ;  /* 0x0000000046007221 */ /* 0x004fe80000010000 */
[C---:B-1----:R-:W-:Y:S04]  /*d8e0*/  HMMA.16816.F32 R52, R72.reuse, R92, R52 ;  /* 0x0000005c4834723c */ /* 0x042fe80000001834 */
[----:B------:R-:W-:Y:S04]  /*d8f0*/  FADD.FTZ R0, R104, R0 ;  /* 0x0000000068007221 */ /* 0x000fe80000010000 */
[C---:B------:R-:W-:Y:S01]  /*d900*/  HMMA.16816.F32 R56, R72.reuse, R94, R56 ;  /* 0x0000005e4838723c */ /* 0x040fe20000001838 */
[----:B------:R-:W1:Y:S03]  /*d910*/  LDSM.16.MT88.4 R92, [R204+0x2800] ;  /* 0x00280000cc5c783b */ /* 0x000e660000004200 */
[----:B----4-:R-:W-:Y:S04]  /*d920*/  FADD.FTZ R0, R2, R0 ;  /* 0x0000000002007221 */ /* 0x010fe80000010000 */
[C---:B------:R-:W-:Y:S08]  /*d930*/  HMMA.16816.F32 R60, R72.reuse, R88, R60 ;  /* 0x00000058483c723c */ /* 0x040ff0000000183c */
[----:B------:R-:W-:Y:S01]  /*d940*/  HMMA.16816.F32 R64, R72, R90, R64 ;  /* 0x0000005a4840723c */ /* 0x000fe20000001840 */
[----:B------:R-:W2:Y:S07]  /*d950*/  LDSM.16.MT88.4 R72, [R206+0x2800] ;  /* 0x00280000ce48783b */ /* 0x000eae0000004200 */
[C---:B------:R-:W-:Y:S01]  /*d960*/  HMMA.16816.F32 R4, R76.reuse, R80, R4 ;  /* 0x000000504c04723c */ /* 0x040fe20000001804 */
[----:B------:R-:W4:Y:S07]  /*d970*/  LDSM.16.MT88.4 R88, [R203+0x6800] ;  /* 0x00680000cb58783b */ /* 0x000f2e0000004200 */
[C---:B------:R-:W-:Y:S01]  /*d980*/  HMMA.16816.F32 R8, R76.reuse, R82, R8 ;  /* 0x000000524c08723c */ /* 0x040fe20000001808 */
[----:B------:R-:W5:Y:S07]  /*d990*/  LDSM.16.MT88.4 R80, [R204+0x6800] ;  /* 0x00680000cc50783b */ /* 0x000f6e0000004200 */
[C---:B---3--:R-:W-:Y:S08]  /*d9a0*/  HMMA.16816.F32 R12, R76.reuse, R84, R12 ;  /* 0x000000544c0c723c */ /* 0x048ff0000000180c */
[C---:B------:R-:W-:Y:S01]  /*d9b0*/  HMMA.16816.F32 R16, R76.reuse, R86, R16 ;  /* 0x000000564c10723c */ /* 0x040fe20000001810 */
[----:B------:R-:W3:Y:S07]  /*d9c0*/  LDSM.16.MT88.4 R84, [R206+0x6800] ;  /* 0x00680000ce54783b */ /* 0x000eee0000004200 */
[C---:B-1----:R-:W-:Y:S08]  /*d9d0*/  HMMA.16816.F32 R20, R76.reuse, R92, R20 ;  /* 0x0000005c4c14723c */ /* 0x042ff00000001814 */
[C---:B------:R-:W-:Y:S01]  /*d9e0*/  HMMA.16816.F32 R24, R76.reuse, R94, R24 ;  /* 0x0000005e4c18723c */ /* 0x040fe20000001818 */
[----:B------:R-:W-:Y:S07]  /*d9f0*/  LDSM.16.MT88.4 R92, [R205+0x3000] ;  /* 0x00300000cd5c783b */ /* 0x000fee0000004200 */
[C---:B--2---:R-:W-:Y:S07]  /*da00*/  HMMA.16816.F32 R28, R76.reuse, R72, R28 ;  /* 0x000000484c1c723c */ /* 0x044fee000000181c */
[----:B------:R-:W-:Y:S01]  /*da10*/  F2FP.PACK_AB R72, R70, R71 ;  /* 0x000000474648723e */ /* 0x000fe200000000ff */
[C---:B------:R-:W-:Y:S01]  /*da20*/  HMMA.16816.F32 R32, R76.reuse, R74, R32 ;  /* 0x0000004a4c20723c */ /* 0x040fe20000001820 */
[----:B------:R-:W-:Y:S03]  /*da30*/  MUFU.EX2 R70, R132 ;  /* 0x0000008400467308 */ /* 0x000fe60000000800 */
[----:B------:R-:W-:Y:S03]  /*da40*/  F2FP.PACK_AB R73, R152, R153 ;  /* 0x000000999849723e */ /* 0x000fe600000000ff */
[----:B------:R-:W-:Y:S01]  /*da50*/  F2FP.PACK_AB R74, R2, R104 ;  /* 0x00000068024a723e */ /* 0x000fe200000000ff */
[C---:B----4-:R-:W-:Y:S03]  /*da60*/  HMMA.16816.F32 R36, R76.reuse, R88, R36 ;  /* 0x000000584c24723c */ /* 0x050fe60000001824 */
[----:B------:R-:W1:Y:S01]  /*da70*/  MUFU.EX2 R2, R120 ;  /* 0x0000007800027308 */ /* 0x000e620000000800 */
[----:B------:R-:W-:Y:S04]  /*da80*/  F2FP.PACK_AB R75, R150, R151 ;  /* 0x00000097964b723e */ /* 0x000fe800000000ff */
[C---:B------:R-:W-:Y:S01]  /*da90*/  HMMA.16816.F32 R40, R76.reuse, R90, R40 ;  /* 0x0000005a4c28723c */ /* 0x040fe20000001828 */
[----:B------:R-:W2:Y:S04]  /*daa0*/  LDSM.16.MT88.4 R88, [R203+0x3000] ;  /* 0x00300000cb58783b */ /* 0x000ea80000004200 */
[----:B------:R-:W4:Y:S03]  /*dab0*/  MUFU.EX2 R71, R133 ;  /* 0x0000008500477308 */ /* 0x000f260000000800 */
[C---:B------:R-:W-:Y:S08]  /*dac0*/  HMMA.16816.F32 R44, R76.reuse, R96, R44 ;  /* 0x000000604c2c723c */ /* 0x040ff0000000182c */
[C---:B------:R-:W-:Y:S01]  /*dad0*/  HMMA.16816.F32 R48, R76.reuse, R98, R48 ;  /* 0x000000624c30723c */ /* 0x040fe20000001830 */
[----:B------:R-:W-:Y:S03]  /*dae0*/  LDSM.16.MT88.4 R96, [R206+0x3000] ;  /* 0x00300000ce60783b */ /* 0x000fe60000004200 */
[----:B-1----:R-:W-:Y:S04]  /*daf0*/  FADD.FTZ R0, R2, R0 ;  /* 0x0000000002007221 */ /* 0x002fe80000010000 */
[C---:B-----5:R-:W-:Y:S01]  /*db00*/  HMMA.16816.F32 R52, R76.reuse, R80, R52 ;  /* 0x000000504c34723c */ /* 0x060fe20000001834 */
[----:B------:R-:W-:Y:S03]  /*db10*/  LDSM.16.MT88.4 R120, [R205+0x3800] ;  /* 0x00380000cd78783b */ /* 0x000fe60000004200 */
[C---:B------:R-:W-:Y:S01]  /*db20*/  FADD.FTZ R0, R144.reuse, R0 ;  /* 0x0000000090007221 */ /* 0x040fe20000010000 */
[----:B------:R-:W-:Y:S01]  /*db30*/  F2FP.PACK_AB R144, R144, R2 ;  /* 0x000000029090723e */ /* 0x000fe200000000ff */
[----:B------:R-:W-:Y:S01]  /*db40*/  FADD.FTZ R2, R106, R105 ;  /* 0x000000696a027221 */ /* 0x000fe20000010000 */
[----:B----4-:R-:W-:Y:S01]  /*db50*/  F2FP.PACK_AB R147, R70, R71 ;  /* 0x000000474693723e */ /* 0x010fe200000000ff */
[C---:B------:R-:W-:Y:S01]  /*db60*/  HMMA.16816.F32 R56, R76.reuse, R82, R56 ;  /* 0x000000524c38723c */ /* 0x040fe20000001838 */
[----:B------:R-:W1:Y:S03]  /*db70*/  LDSM.16.MT88.4 R80, [R204+0x3000] ;  /* 0x00300000cc50783b */ /* 0x000e660000004200 */
[----:B------:R-:W-:Y:S01]  /*db80*/  FADD.FTZ R0, R146, R0 ;  /* 0x0000000092007221 */ /* 0x000fe20000010000 */
[C---:B------:R-:W-:Y:S03]  /*db90*/  F2FP.PACK_AB R146, R68.reuse, R146 ;  /* 0x000000924492723e */ /* 0x040fe600000000ff */
[C---:B---3--:R-:W-:Y:S01]  /*dba0*/  HMMA.16816.F32 R60, R76.reuse, R84, R60 ;  /* 0x000000544c3c723c */ /* 0x048fe2000000183c */
[----:B------:R-:W-:Y:S03]  /*dbb0*/  LDSM.16.MT88.4 R104, [R206+0x3800] ;  /* 0x00380000ce68783b */ /* 0x000fe60000004200 */
[----:B------:R-:W-:Y:S02]  /*dbc0*/  FADD.FTZ R247, R68, R0 ;  /* 0x0000000044f77221 */ /* 0x000fe40000010000 */
[----:B------:R-:W-:Y:S02]  /*dbd0*/  FADD.FTZ R0, R116, R2 ;  /* 0x0000000274007221 */ /* 0x000fe40000010000 */
[----:B------:R-:W-:Y:S01]  /*dbe0*/  HMMA.16816.F32 R64, R76, R86, R64 ;  /* 0x000000564c40723c */ /* 0x000fe20000001840 */
[----:B------:R-:W3:Y:S03]  /*dbf0*/  LDSM.16.MT88.4 R76, [R205+0x7000] ;  /* 0x00700000cd4c783b */ /* 0x000ee60000004200 */
[----:B------:R-:W-:Y:S04]  /*dc00*/  FADD.FTZ R0, R111, R0 ;  /* 0x000000006f007221 */ /* 0x000fe80000010000 */
[C---:B--2---:R-:W-:Y:S01]  /*dc10*/  HMMA.16816.F32 R4, R72.reuse, R88, R4 ;  /* 0x000000584804723c */ /* 0x044fe20000001804 */
[----:B------:R-:W2:Y:S04]  /*dc20*/  LDSM.16.MT88.4 R84, [R204+0x7000] ;  /* 0x00700000cc54783b */ /* 0x000ea80000004200 */
        /* <DEDUP_REMOVED lines=8> */
[C---:B-1----:R-:W-:Y:S04]  /*dcb0*/  HMMA.16816.F32 R20, R72.reuse, R80, R20 ;  /* 0x000000504814723c */ /* 0x042fe80000001814 */
[----:B------:R-:W-:Y:S04]  /*dcc0*/  FADD.FTZ R0, R157, R0 ;  /* 0x000000009d007221 */ /* 0x000fe80000010000 */
[C---:B------:R-:W-:Y:S01]  /*dcd0*/  HMMA.16816.F32 R24, R72.reuse, R82, R24 ;  /* 0x000000524818723c */ /* 0x040fe20000001818 */
[----:B------:R-:W1:Y:S03]  /*dce0*/  LDSM.16.MT88.4 R80, [R206+0x7000] ;  /* 0x00700000ce50783b */ /* 0x000e660000004200 */
        /* <DEDUP_REMOVED lines=16> */
[C---:B------:R-:W-:Y:S04]  /*ddf0*/  HMMA.16816.F32 R56, R72.reuse, R86, R56 ;  /* 0x000000564838723c */ /* 0x040fe80000001838 */
[----:B------:R-:W-:Y:S04]  /*de00*/  FADD.FTZ R0, R175, R0 ;  /* 0x00000000af007221 */ /* 0x000fe80000010000 */
[C---:B-1----:R-:W-:Y:S04]  /*de10*/  HMMA.16816.F32 R60, R72.reuse, R80, R60 ;  /* 0x00000050483c723c */ /* 0x042fe8000000183c */
        /* <DEDUP_REMOVED lines=25> */
[----:B------:R-:W-:Y:S01]  /*dfb0*/  FADD.FTZ R2, R71, R0 ;  /* 0x0000000047027221 */ /* 0x000fe20000010000 */
[----:B------:R-:W-:Y:S02]  /*dfc0*/  IADD3 R0, R232, -0x1, RZ ;  /* 0xffffffffe8007810 */ /* 0x000fe40007ffe0ff */
[----:B------:R-:W-:Y:S01]  /*dfd0*/  MOV R71, R3 ;  /* 0x0000000300477202 */ /* 0x000fe20000000f00 */
[C---:B------:R-:W-:Y:S04]  /*dfe0*/  HMMA.16816.F32 R92, R144.reuse, R88, R44 ;  /* 0x00000058905c723c */ /* 0x040fe8000000182c */
[----:B------:R-:W-:Y:S01]  /*dff0*/  FADD.FTZ R2, R70, R2 ;  /* 0x0000000246027221 */ /* 0x000fe20000010000 */
[----:B------:R-:W-:Y:S02]  /*e000*/  MOV R232, R0 ;  /* 0x0000000000e87202 */ /* 0x000fe40000000f00 */
[----:B------:R-:W-:Y:S01]  /*e010*/  MOV R70, R69 ;  /* 0x0000004500467202 */ /* 0x000fe20000000f00 */
[C---:B------:R-:W-:Y:S01]  /*e020*/  HMMA.16816.F32 R88, R144.reuse, R90, R48 ;  /* 0x0000005a9058723c */ /* 0x040fe20000001830 */
[----:B------:R3:W-:Y:S07]  /*e030*/  STL [R1], R2 ;  /* 0x0000000201007387 */ /* 0x0007ee0000100800 */
[C---:B-1----:R-:W-:Y:S08]  /*e040*/  HMMA.16816.F32 R84, R144.reuse, R80, R52 ;  /* 0x000000509054723c */ /* 0x042ff00000001834 */
[C---:B------:R-:W-:Y:S08]  /*e050*/  HMMA.16816.F32 R80, R144.reuse, R82, R56 ;  /* 0x000000529050723c */ /* 0x040ff00000001838 */
[C---:B--2---:R-:W-:Y:S08]  /*e060*/  HMMA.16816.F32 R76, R144.reuse, R72, R60 ;  /* 0x00000048904c723c */ /* 0x044ff0000000183c */
[----:B------:R-:W-:Y:S01]  /*e070*/  HMMA.16816.F32 R72, R144, R74, R64 ;  /* 0x0000004a9048723c */ /* 0x000fe20000001840 */
[----:B------:R-:W-:Y:S07]  /*e080*/  @!UPT UIADD3 URZ, URZ, URZ, URZ ;  /* 0x0000003f3f3ff290 */ /* 0x000fee000fffe03f */
[----:B---3--:R-:W-:-:S11]  /*e090*/  @P0 BRA `(.L_x_100) ;  /* 0xffffc50000000947 */ /* 0x008fd6000383ffff */
.L_x_93:
[----:B------:R-:W-:Y:S05]  /*e0a0*/  BRA.DIV ~URZ, `(.L_x_101) ;  /* 0x000047b27f007947 */ /* 0x000fea000b800000 */
[----:B------:R1:W2:Y:S02]  /*e0b0*/  SHFL.BFLY PT, R4, R247, 0x2, 0x1f ;  /* 0x0c401f00f7047f89 */ /* 0x0002a400000e0000 */
.L_x_129:
[----:B--2---:R-:W-:Y:S01]  /*e0c0*/  FADD.FTZ R4, R4, R247 ;  /* 0x000000f704047221 */ /* 0x004fe20000010000 */
[----:B------:R-:W-:Y:S05]  /*e0d0*/  BRA.DIV ~URZ, `(.L_x_102) ;  /* 0x000047e27f007947 */ /* 0x000fea000b800000 */
[----:B------:R-:W2:Y:S04]  /*e0e0*/  LDL.LU R2, [R1] ;  /* 0x0000000001027983 */ /* 0x000ea80000300800 */
[----:B------:R-:W3:Y:S02]  /*e0f0*/  SHFL.BFLY PT, R0, R4, 0x1, 0x1f ;  /* 0x0c201f0004007f89 */ /* 0x000ee400000e0000 */
[----:B---3--:R-:W-:-:S02]  /*e100*/  FADD.FTZ R4, R4, R0 ;  /* 0x0000000004047221 */ /* 0x008fc40000010000 */
[----:B--2---:R-:W2:Y:S02]  /*e110*/  SHFL.BFLY PT, R5, R2, 0x2, 0x1f ;  /* 0x0c401f0002057f89 */ /* 0x004ea400000e0000 */
[----:B--2---:R-:W-:-:S05]  /*e120*/  FADD.FTZ R5, R5, R2 ;  /* 0x0000000205057221 */ /* 0x004fca0000010000 */
[----:B------:R2:W3:Y:S02]  /*e130*/  SHFL.BFLY PT, R3, R5, 0x1, 0x1f ;  /* 0x0c201f0005037f89 */ /* 0x0004e400000e0000 */
.L_x_130:
[----:B------:R-:W-:Y:S01]  /*e140*/  FSETP.NE.FTZ.AND P1, PT, R4, RZ, PT ;  /* 0x000000ff0400720b */ /* 0x000fe20003f35000 */
[----:B---3--:R-:W-:Y:S01]  /*e150*/  FADD.FTZ R3, R3, R5 ;  /* 0x0000000503037221 */ /* 0x008fe20000010000 */
[----:B------:R-:W-:Y:S02]  /*e160*/  MOV R2, RZ ;  /* 0x000000ff00027202 */ /* 0x000fe40000000f00 */
[----:B------:R-:W-:Y:S02]  /*e170*/  MOV R0, RZ ;  /* 0x000000ff00007202 */ /* 0x000fe40000000f00 */
[----:B------:R-:W-:Y:S02]  /*e180*/  FSETP.NE.FTZ.AND P0, PT, R3, RZ, PT ;  /* 0x000000ff0300720b */ /* 0x000fe40003f15000 */
[----:B------:R-:W-:Y:S02]  /*e190*/  MOV R17, 0xff800000 ;  /* 0xff80000000117802 */ /* 0x000fe40000000f00 */
[----:B------:R-:W-:-:S03]  /*e1a0*/  MOV R16, 0xff800000 ;  /* 0xff80000000107802 */ /* 0x000fc60000000f00 */
[----:B------:R-:W3:Y:S08]  /*e1b0*/  @P1 MUFU.RCP R2, R4 ;  /* 0x0000000400021308 */ /* 0x000ef00000001000 */
[----:B------:R4:W5:Y:S01]  /*e1c0*/  @P1 MUFU.LG2 R6, R4 ;  /* 0x0000000400061308 */ /* 0x0009620000000c00 */
[----:B---3--:R-:W-:-:S07]  /*e1d0*/  FMUL.FTZ R132, R2, R132 ;  /* 0x0000008402847220 */ /* 0x008fce0000410000 */
[----:B------:R-:W3:Y:S01]  /*e1e0*/  @P0 MUFU.RCP R0, R3 ;  /* 0x0000000300000308 */ /* 0x000ee20000001000 */
[C---:B------:R-:W-:Y:S02]  /*e1f0*/  FMUL.FTZ R133, R2.reuse, R133 ;  /* 0x0000008502857220 */ /* 0x040fe40000410000 */
[C---:B------:R-:W-:Y:S02]  /*e200*/  FMUL.FTZ R128, R2.reuse, R128 ;  /* 0x0000008002807220 */ /* 0x040fe40000410000 */
[C---:B------:R-:W-:Y:S02]  /*e210*/  FMUL.FTZ R129, R2.reuse, R129 ;  /* 0x0000008102817220 */ /* 0x040fe40000410000 */
[C---:B------:R-:W-:Y:S01]  /*e220*/  FMUL.FTZ R124, R2.reuse, R124 ;  /* 0x0000007c027c7220 */ /* 0x040fe20000410000 */
[----:B----4-:R-:W-:Y:S01]  /*e230*/  @P1 MOV R4, 0x3f317218 ;  /* 0x3f31721800041802 */ /* 0x010fe20000000f00 */
        /* <DEDUP_REMOVED lines=27> */
[----:B------:R4:W1:Y:S01]  /*e3f0*/  @P0 MUFU.LG2 R2, R3 ;  /* 0x0000000300020308 */ /* 0x0008620000000c00 */
[----:B-----5:R-:W-:Y:S02]  /*e400*/  @P1 FMUL.FTZ R6, R6, 0.69314718246459960938 ;  /* 0x3f31721806061820 */ /* 0x020fe40000410000 */
[----:B------:R-:W-:Y:S02]  /*e410*/  @P1 FMUL.FTZ R4, R4, c[0x0][0x2d0] ;  /* 0x0000b40004041a20 */ /* 0x000fe40000410000 */
[----:B---3--:R-:W-:Y:S02]  /*e420*/  FMUL.FTZ R134, R0, R134 ;  /* 0x0000008600867220 */ /* 0x008fe40000410000 */
[----:B------:R-:W-:Y:S01]  /*e430*/  @P1 FFMA.FTZ R17, R4, R69, R6 ;  /* 0x0000004504111223 */ /* 0x000fe20000010006 */
[----:B------:R-:W-:Y:S01]  /*e440*/  MOV R4, 0x1 ;  /* 0x0000000100047802 */ /* 0x000fe20000000f00 */
[----:B------:R-:W-:-:S02]  /*e450*/  FMUL.FTZ R135, R0, R135 ;  /* 0x0000008700877220 */ /* 0x000fc40000410000 */
[C---:B------:R-:W-:Y:S02]  /*e460*/  FMUL.FTZ R130, R0.reuse, R130 ;  /* 0x0000008200827220 */ /* 0x040fe40000410000 */
[C---:B------:R-:W-:Y:S02]  /*e470*/  FMUL.FTZ R131, R0.reuse, R131 ;  /* 0x0000008300837220 */ /* 0x040fe40000410000 */
[----:B------:R-:W-:Y:S01]  /*e480*/  FMUL.FTZ R126, R0, R126 ;  /* 0x0000007e007e7220 */ /* 0x000fe20000410000 */
[----:B----4-:R-:W-:Y:S01]  /*e490*/  @P0 MOV R3, 0x3f317218 ;  /* 0x3f31721800030802 */ /* 0x010fe20000000f00 */
[----:B-1----:R-:W-:Y:S02]  /*e4a0*/  @P0 FMUL.FTZ R2, R2, 0.69314718246459960938 ;  /* 0x3f31721802020820 */ /* 0x002fe40000410000 */
[----:B------:R-:W-:Y:S02]  /*e4b0*/  FMUL.FTZ R127, R0, R127 ;  /* 0x0000007f007f7220 */ /* 0x000fe40000410000 */
[----:B------:R-:W-:-:S02]  /*e4c0*/  @P0 FMUL.FTZ R3, R3, c[0x0][0x2d0] ;  /* 0x0000b40003030a20 */ /* 0x000fc40000410000 */
        /* <DEDUP_REMOVED lines=25> */
[----:B------:R-:W-:Y:S01]  /*e660*/  FMUL.FTZ R75, R0, R75 ;  /* 0x0000004b004b7220 */ /* 0x000fe20000410000 */
[----:B------:R-:W-:Y:S01]  /*e670*/  PRMT R0, R4, 0x7610, R0 ;  /* 0x0000761004007816 */ /* 0x000fe20000000000 */
[----:B------:R-:W-:Y:S02]  /*e680*/  @P0 FFMA.FTZ R16, R3, R12, R2 ;  /* 0x0000000c03100223 */ /* 0x000fe40000010002 */
.L_x_74:
[----:B--2---:R2:W5:Y:S01]  /*e690*/  LDL R7, [R1+0x4c] ;  /* 0x00004c0001077983 */ /* 0x0045620000100800 */
[----:B------:R-:W-:Y:S03]  /*e6a0*/  BSSY B0, `(.L_x_103) ;  /* 0x0000012000007945 */ /* 0x000fe60003800000 */
[----:B------:R-:W3:Y:S02]  /*e6b0*/  S2R R6, SR_TID.X ;  /* 0x0000000000067919 */ /* 0x000ee40000002100 */
[----:B---3--:R-:W-:-:S13]  /*e6c0*/  LOP3.LUT P6, RZ, R6, 0xff, RZ, 0xc0, !PT ;  /* 0x000000ff06ff7812 */ /* 0x008fda00078cc0ff */
[----:B------:R-:W-:Y:S05]  /*e6d0*/  @P6 BRA `(.L_x_104) ;  /* 0x000000e000006947 */ /* 0x000fea0003800000 */
[----:B--2---:R-:W2:Y:S01]  /*e6e0*/  S2R R4, SR_LANEID ;  /* 0x0000000000047919 */ /* 0x004ea20000000000 */
[----:B------:R-:W-:Y:S01]  /*e6f0*/  VOTEU.ANY UR4, UPT, PT ;  /* 0x0000000000047886 */ /* 0x000fe200038e0100 */
[----:B------:R-:W-:Y:S01]  /*e700*/  IMAD.MOV.U32 R5, RZ, RZ, c[0x0][0x584] ;  /* 0x00016100ff057624 */ /* 0x000fe200078e00ff */
[----:B------:R-:W2:Y:S08]  /*e710*/  FLO.U32 R3, UR4 ;  /* 0x0000000400037d00 */ /* 0x000eb000080e0000 */
[----:B------:R-:W3:Y:S01]  /*e720*/  POPC R2, UR4 ;  /* 0x0000000400027d09 */ /* 0x000ee20008000000 */
[----:B--2---:R-:W-:Y:S01]  /*e730*/  ISETP.EQ.U32.AND P0, PT, R3, R4, PT ;  /* 0x000000040300720c */ /* 0x004fe20003f02070 */
[----:B------:R-:W-:-:S12]  /*e740*/  IMAD.MOV.U32 R4, RZ, RZ, c[0x0][0x580] ;  /* 0x00016000ff047624 */ /* 0x000fd800078e00ff */
[----:B---3--:R2:W3:Y:S04]  /*e750*/  @P0 ATOMG.E.ADD.STRONG.GPU PT, R2, [R4.64], R2 ;  /* 0x00000002040209a8 */ /* 0x0084e800081ee1c6 */
[----:B--2---:R-:W2:Y:S04]  /*e760*/  S2R R4, SR_LTMASK ;  /* 0x0000000000047919 */ /* 0x004ea80000003900 */
[----:B---3--:R2:W3:Y:S02]  /*e770*/  SHFL.IDX PT, R3, R2, R3, 0x1f ;  /* 0x00001f0302037589 */ /* 0x0084e400000e0000 */
[----:B--2---:R-:W-:-:S06]  /*e780*/  LOP3.LUT R2, R4, UR4, RZ, 0xc0, !PT ;  /* 0x0000000404027c12 */ /* 0x004fcc000f8ec0ff */
[----:B------:R-:W3:Y:S02]  /*e790*/  POPC R2, R2 ;  /* 0x0000000200027309 */ /* 0x000ee40000000000 */
[----:B---3-5:R-:W-:-:S05]  /*e7a0*/  IADD3 R7, R3, c[0x0][0xc], R2 ;  /* 0x0000030003077a10 */ /* 0x028fca0007ffe002 */
[----:B------:R2:W-:Y:S02]  /*e7b0*/  STL [R1+0x4c], R7 ;  /* 0x00004c0701007387 */ /* 0x0005e40000100800 */
.L_x_104:
[----:B--2---:R-:W-:Y:S05]  /*e7c0*/  BSYNC B0 ;  /* 0x0000000000007941 */ /* 0x004fea0003800000 */
.L_x_103:
[----:B------:R-:W-:Y:S01]  /*e7d0*/  PRMT R0, R0, 0x9910, RZ ;  /* 0x0000991000007816 */ /* 0x000fe200000000ff */
[----:B------:R-:W-:Y:S01]  /*e7e0*/  BSSY B1, `(.L_x_105) ;  /* 0x000013b000017945 */ /* 0x000fe20003800000 */
[----:B-----5:R-:W-:Y:S02]  /*e7f0*/  IMAD.MOV.U32 R18, RZ, RZ, R7 ;  /* 0x000000ffff127224 */ /* 0x020fe400078e0007 */
[----:B------:R-:W-:-:S13]  /*e800*/  ISETP.NE.AND P0, PT, R0, RZ, PT ;  /* 0x000000ff0000720c */ /* 0x000fda0003f05270 */
[----:B------:R-:W-:Y:S05]  /*e810*/  @!P0 BRA `(.L_x_106) ;  /* 0x000010b000008947 */ /* 0x000fea0003800000 */
[----:B------:R-:W-:Y:S01]  /*e820*/  WARPSYNC 0xffffffff ;  /* 0xffffffff00007948 */ /* 0x000fe20003800000 */
[----:B------:R-:W-:Y:S06]  /*e830*/  BAR.SYNC.DEFER_BLOCKING 0x1, 0x100 ;  /* 0x0044000000007b1d */ /* 0x000fec0000010000 */
[----:B------:R-:W-:Y:S05]  /*e840*/  BRA.CONV ~URZ, `(.L_x_107) ;  /* 0x000000837f007947 */ /* 0x000fea000b800000 */
[----:B------:R-:W-:Y:S01]  /*e850*/  SHF.R.S32.HI R2, RZ, 0x1f, R6 ;  /* 0x0000001fff027819 */ /* 0x000fe20000011406 */
[----:B------:R-:W-:Y:S02]  /*e860*/  IMAD.MOV.U32 R236, RZ, RZ, RZ ;  /* 0x000000ffffec7224 */ /* 0x000fe400078e00ff */
[----:B------:R-:W-:Y:S01]  /*e870*/  IMAD.MOV.U32 R3, RZ, RZ, 0x1f ;  /* 0x0000001fff037424 */ /* 0x000fe200078e00ff */
[----:B------:R-:W-:-:S04]  /*e880*/  LEA.HI R2, R2, R6, RZ, 0x7 ;  /* 0x0000000602027211 */ /* 0x000fc800078f38ff */
[----:B------:R-:W-:-:S05]  /*e890*/  SHF.R.S32.HI R2, RZ, 0x7, R2 ;  /* 0x00000007ff027819 */ /* 0x000fca0000011402 */
[----:B------:R-:W-:Y:S01]  /*e8a0*/  IMAD.MOV.U32 R235, RZ, RZ, R2 ;  /* 0x000000ffffeb7224 */ /* 0x000fe200078e0002 */
[----:B------:R-:W-:Y:S02]  /*e8b0*/  MOV R2, 0xe8d0 ;  /* 0x0000e8d000027802 */ /* 0x000fe40000000f00 */
[----:B-1----:R-:W-:Y:S05]  /*e8c0*/  CALL.REL.NOINC `($__internal_1_$__cuda_sm70_shflsync_idx_p) ;  /* 0x000041d000007944 */ /* 0x002fea0003c00000 */
.L_x_107:
[----:B------:R-:W2:Y:S04]  /*e8d0*/  LDL R8, [R1+0xc8] ;  /* 0x0000c80001087983 */ /* 0x000ea80000100800 */
[----:B------:R-:W3:Y:S04]  /*e8e0*/  LDL.LU R6, [R1+0x40] ;  /* 0x0000400001067983 */ /* 0x000ee80000300800 */
[----:B-1----:R-:W4:Y:S04]  /*e8f0*/  LDL.LU R11, [R1+0x3c] ;  /* 0x00003c00010b7983 */ /* 0x002f280000300800 */
[----:B------:R-:W2:Y:S04]  /*e900*/  LDL.LU R19, [R1+0x44] ;  /* 0x0000440001137983 */ /* 0x000ea80000300800 */
[----:B------:R-:W2:Y:S01]  /*e910*/  LDL.LU R21, [R1+0x48] ;  /* 0x0000480001157983 */ /* 0x000ea20000300800 */
[----:B------:R-:W-:-:S03]  /*e920*/  MOV R3, 0x1 ;  /* 0x0000000100037802 */ /* 0x000fc60000000f00 */
[----:B------:R-:W2:Y:S01]  /*e930*/  LDL R20, [R1+0xd0] ;  /* 0x0000d00001147983 */ /* 0x000ea20000100800 */
[----:B------:R-:W-:-:S03]  /*e940*/  ISETP.NE.AND P1, PT, R3, c[0x0][0x4e8], PT ;  /* 0x00013a0003007a0c */ /* 0x000fc60003f25270 */
[----:B------:R-:W1:Y:S04]  /*e950*/  S2R R22, SR_TID.X ;  /* 0x0000000000167919 */ /* 0x000e680000002100 */
[----:B------:R1:W5:Y:S04]  /*e960*/  LDL R45, [R1+0x38] ;  /* 0x00003800012d7983 */ /* 0x0003680000100800 */
        /* <DEDUP_REMOVED lines=21> */
[----:B------:R1:W5:Y:S01]  /*eac0*/  LDL R23, [R1+0x60] ;  /* 0x0000600001177983 */ /* 0x0003620000100800 */
[----:B---3--:R-:W-:Y:S01]  /*ead0*/  SHF.R.S32.HI R0, RZ, 0x1f, R6 ;  /* 0x0000001fff007819 */ /* 0x008fe20000011406 */
[----:B------:R-:W-:Y:S01]  /*eae0*/  IMAD.WIDE.U32 R4, R6, c[0x0][0x4d0], RZ ;  /* 0x0001340006047a25 */ /* 0x000fe200078e00ff */
[----:B----4-:R-:W-:-:S03]  /*eaf0*/  SHF.R.S32.HI R7, RZ, 0x1f, R11 ;  /* 0x0000001fff077819 */ /* 0x010fc6000001140b */
[C---:B------:R-:W-:Y:S02]  /*eb00*/  IMAD R2, R0.reuse, c[0x0][0x4d0], RZ ;  /* 0x0001340000027a24 */ /* 0x040fe400078e02ff */
[----:B------:R-:W-:Y:S02]  /*eb10*/  IMAD R3, R0, c[0x0][0x438], RZ ;  /* 0x00010e0000037a24 */ /* 0x000fe400078e02ff */
[----:B------:R-:W-:Y:S02]  /*eb20*/  IMAD R2, R6, c[0x0][0x4d4], R2 ;  /* 0x0001350006027a24 */ /* 0x000fe400078e0202 */
[----:B------:R-:W-:Y:S02]  /*eb30*/  IMAD R9, R7, c[0x0][0x4d8], RZ ;  /* 0x0001360007097a24 */ /* 0x000fe400078e02ff */
[----:B--2---:R-:W-:Y:S01]  /*eb40*/  IMAD.IADD R0, R8, 0x1, R21 ;  /* 0x0000000108007824 */ /* 0x004fe200078e0215 */
[----:B------:R-:W-:Y:S01]  /*eb50*/  IADD3 R5, R5, R2, RZ ;  /* 0x0000000205057210 */ /* 0x000fe20007ffe0ff */
[----:B------:R-:W-:-:S02]  /*eb60*/  IMAD R8, R6, c[0x0][0x43c], R3 ;  /* 0x00010f0006087a24 */ /* 0x000fc400078e0203 */
[----:B------:R-:W-:Y:S01]  /*eb70*/  IMAD.WIDE.U32 R2, R6, c[0x0][0x438], RZ ;  /* 0x00010e0006027a25 */ /* 0x000fe200078e00ff */
[----:B------:R-:W-:-:S03]  /*eb80*/  MOV R6, R0 ;  /* 0x0000000000067202 */ /* 0x000fc60000000f00 */
[----:B------:R-:W-:Y:S01]  /*eb90*/  @P1 IMAD.HI.U32 R10, R0, c[0x0][0x4ec], RZ ;  /* 0x00013b00000a1a27 */ /* 0x000fe200078e00ff */
[----:B------:R-:W-:-:S03]  /*eba0*/  IADD3 R3, R3, R8, RZ ;  /* 0x0000000803037210 */ /* 0x000fc60007ffe0ff */
[----:B------:R-:W-:Y:S01]  /*ebb0*/  IMAD R8, R7, c[0x0][0x440], RZ ;  /* 0x0001100007087a24 */ /* 0x000fe200078e02ff */
[----:B------:R-:W-:Y:S01]  /*ebc0*/  @P1 SHF.R.U32.HI R6, RZ, c[0x0][0x4f0], R10 ;  /* 0x00013c00ff061a19 */ /* 0x000fe2000001160a */
[C---:B------:R-:W-:Y:S01]  /*ebd0*/  IMAD R9, R11.reuse, c[0x0][0x4dc], R9 ;  /* 0x000137000b097a24 */ /* 0x040fe200078e0209 */
[----:B------:R-:W-:Y:S01]  /*ebe0*/  SHF.R.S32.HI R7, RZ, 0x1f, R19 ;  /* 0x0000001fff077819 */ /* 0x000fe20000011413 */
[----:B------:R-:W-:-:S04]  /*ebf0*/  IMAD.WIDE.U32 R4, R11, c[0x0][0x4d8], R4 ;  /* 0x000136000b047a25 */ /* 0x000fc800078e0004 */
[----:B------:R-:W-:Y:S01]  /*ec00*/  IMAD R15, R11, c[0x0][0x444], R8 ;  /* 0x000111000b0f7a24 */ /* 0x000fe200078e0208 */
[----:B------:R-:W-:Y:S01]  /*ec10*/  IADD3 R8, -R6, RZ, RZ ;  /* 0x000000ff06087210 */ /* 0x000fe20007ffe1ff */
[----:B------:R-:W-:Y:S02]  /*ec20*/  IMAD.IADD R5, R5, 0x1, R9 ;  /* 0x0000000105057824 */ /* 0x000fe400078e0209 */
[----:B------:R-:W-:-:S04]  /*ec30*/  IMAD.WIDE.U32 R10, R11, c[0x0][0x440], R2 ;  /* 0x000110000b0a7a25 */ /* 0x000fc800078e0002 */
[----:B------:R-:W-:Y:S02]  /*ec40*/  IMAD R3, R8, c[0x0][0x4e8], R0 ;  /* 0x00013a0008037a24 */ /* 0x000fe400078e0200 */
[----:B------:R-:W-:Y:S02]  /*ec50*/  IMAD R12, R7, c[0x0][0x4e0], RZ ;  /* 0x00013800070c7a24 */ /* 0x000fe400078e02ff */
[----:B------:R-:W-:Y:S01]  /*ec60*/  IMAD.WIDE.U32 R8, R19, c[0x0][0x4e0], R4 ;  /* 0x0001380013087a25 */ /* 0x000fe200078e0004 */
[----:B------:R-:W-:-:S03]  /*ec70*/  SHF.R.S32.HI R13, RZ, 0x1f, R6 ;  /* 0x0000001fff0d7819 */ /* 0x000fc60000011406 */
[----:B------:R-:W-:Y:S01]  /*ec80*/  @P1 IMAD.HI.U32 R4, R0, c[0x0][0x4ec], RZ ;  /* 0x00013b0000041a27 */ /* 0x000fe200078e00ff */
[----:B------:R-:W-:Y:S02]  /*ec90*/  MOV R2, R0 ;  /* 0x0000000000027202 */ /* 0x000fe40000000f00 */
[----:B------:R-:W-:Y:S01]  /*eca0*/  SHF.R.S32.HI R14, RZ, 0x1f, R3 ;  /* 0x0000001fff0e7819 */ /* 0x000fe20000011403 */
[----:B------:R-:W-:Y:S01]  /*ecb0*/  IMAD R12, R19, c[0x0][0x4e4], R12 ;  /* 0x00013900130c7a24 */ /* 0x000fe200078e020c */
[----:B------:R-:W-:Y:S02]  /*ecc0*/  IADD3 R6, P0, R6, R8, RZ ;  /* 0x0000000806067210 */ /* 0x000fe40007f1e0ff */
[----:B------:R-:W-:Y:S01]  /*ecd0*/  @P1 SHF.R.U32.HI R2, RZ, c[0x0][0x4f0], R4 ;  /* 0x00013c00ff021a19 */ /* 0x000fe20000011604 */
[----:B------:R-:W-:Y:S01]  /*ece0*/  IMAD.IADD R5, R11, 0x1, R15 ;  /* 0x000000010b057824 */ /* 0x000fe200078e020f */
[----:B------:R-:W-:Y:S01]  /*ecf0*/  MOV R4, R10 ;  /* 0x0000000a00047202 */ /* 0x000fe20000000f00 */
[----:B------:R-:W-:Y:S01]  /*ed00*/  IMAD R8, R7, c[0x0][0x448], RZ ;  /* 0x0001120007087a24 */ /* 0x000fe200078e02ff */
[----:B------:R-:W-:Y:S01]  /*ed10*/  IADD3.X R7, R13, R9, R12, P0, !PT ;  /* 0x000000090d077210 */ /* 0x000fe200007fe40c */
[----:B------:R-:W-:Y:S01]  /*ed20*/  IMAD R9, R14, c[0x0][0x4c8], RZ ;  /* 0x000132000e097a24 */ /* 0x000fe200078e02ff */
[----:B------:R2:W5:Y:S01]  /*ed30*/  LDL R15, [R1+0x90] ;  /* 0x00009000010f7983 */ /* 0x0005620000100800 */
[----:B------:R-:W-:-:S02]  /*ed40*/  IMAD R10, R19, c[0x0][0x44c], R8 ;  /* 0x00011300130a7a24 */ /* 0x000fc400078e0208 */
[----:B------:R-:W-:Y:S01]  /*ed50*/  IMAD.WIDE.U32 R4, R19, c[0x0][0x448], R4 ;  /* 0x0001120013047a25 */ /* 0x000fe200078e0004 */
[----:B-1----:R-:W-:Y:S01]  /*ed60*/  SHF.R.S32.HI R19, RZ, 0x1f, R22 ;  /* 0x0000001fff137819 */ /* 0x002fe20000011416 */
[----:B------:R2:W5:Y:S01]  /*ed70*/  LDL R14, [R1+0x54] ;  /* 0x00005400010e7983 */ /* 0x0005620000100800 */
[----:B------:R-:W-:Y:S01]  /*ed80*/  IADD3 R8, -R2, RZ, RZ ;  /* 0x000000ff02087210 */ /* 0x000fe20007ffe1ff */
[C---:B------:R-:W-:Y:S02]  /*ed90*/  IMAD R9, R3.reuse, c[0x0][0x4cc], R9 ;  /* 0x0001330003097a24 */ /* 0x040fe400078e0209 */
[----:B------:R-:W-:Y:S01]  /*eda0*/  IMAD.WIDE.U32 R6, R3, c[0x0][0x4c8], R6 ;  /* 0x0001320003067a25 */ /* 0x000fe200078e0006 */
[----:B------:R-:W-:Y:S01]  /*edb0*/  SHF.R.S32.HI R3, RZ, 0x1f, R2 ;  /* 0x0000001fff037819 */ /* 0x000fe20000011402 */
[----:B------:R2:W5:Y:S01]  /*edc0*/  LDL R13, [R1+0x8c] ;  /* 0x00008c00010d7983 */ /* 0x0005620000100800 */
[----:B------:R-:W-:Y:S01]  /*edd0*/  LEA.HI R19, R19, R22, RZ, 0x5 ;  /* 0x0000001613137211 */ /* 0x000fe200078f28ff */
[----:B------:R-:W-:-:S02]  /*ede0*/  IMAD R8, R8, c[0x0][0x4e8], R0 ;  /* 0x00013a0008087a24 */ /* 0x000fc400078e0200 */
[----:B------:R-:W-:Y:S01]  /*edf0*/  IMAD R0, R3, c[0x0][0x430], RZ ;  /* 0x00010c0003007a24 */ /* 0x000fe200078e02ff */
[----:B------:R-:W-:Y:S01]  /*ee00*/  LOP3.LUT R19, R19, 0xffffffe0, RZ, 0xc0, !PT ;  /* 0xffffffe013137812 */ /* 0x000fe200078ec0ff */
[----:B------:R-:W-:Y:S01]  /*ee10*/  IMAD.IADD R5, R5, 0x1, R10 ;  /* 0x0000000105057824 */ /* 0x000fe200078e020a */
[----:B------:R2:W5:Y:S01]  /*ee20*/  LDL R12, [R1+0x50] ;  /* 0x00005000010c7983 */ /* 0x0005620000100800 */
[C---:B------:R-:W-:Y:S01]  /*ee30*/  IMAD R0, R2.reuse, c[0x0][0x434], R0 ;  /* 0x00010d0002007a24 */ /* 0x040fe200078e0200 */
[----:B------:R-:W-:Y:S01]  /*ee40*/  IADD3 R19, -R19, R22, RZ ;  /* 0x0000001613137210 */ /* 0x000fe20007ffe1ff */
[----:B------:R-:W-:Y:S01]  /*ee50*/  IMAD.WIDE.U32 R2, R2, c[0x0][0x430], R4 ;  /* 0x00010c0002027a25 */ /* 0x000fe200078e0004 */
[----:B------:R2:W5:Y:S02]  /*ee60*/  LDL R22, [R1+0x98] ;  /* 0x0000980001167983 */ /* 0x0005640000100800 */
[----:B------:R-:W-:Y:S01]  /*ee70*/  LOP3.LUT P1, RZ, R19, 0x3, RZ, 0xc0, !PT ;  /* 0x0000000313ff7812 */ /* 0x000fe2000782c0ff */
[----:B------:R-:W-:Y:S01]  /*ee80*/  IMAD.IADD R3, R3, 0x1, R0 ;  /* 0x0000000103037824 */ /* 0x000fe200078e0200 */
[----:B------:R-:W-:Y:S01]  /*ee90*/  IADD3 R0, R20, R21, RZ ;  /* 0x0000001514007210 */ /* 0x000fe20007ffe0ff */
[----:B------:R2:W5:Y:S04]  /*eea0*/  LDL R19, [R1+0x58] ;  /* 0x0000580001137983 */ /* 0x0005680000100800 */
[----:B------:R2:W5:Y:S04]  /*eeb0*/  LDL R21, [R1+0x5c] ;  /* 0x00005c0001157983 */ /* 0x0005680000100800 */
[----:B------:R2:W5:Y:S01]  /*eec0*/  LDL R20, [R1+0x94] ;  /* 0x0000940001147983 */ /* 0x0005620000100800 */
[----:B------:R-:W-:-:S02]  /*eed0*/  IADD3 R7, R7, R9, RZ ;  /* 0x0000000907077210 */ /* 0x000fc40007ffe0ff */
[----:B------:R-:W-:-:S04]  /*eee0*/  LEA R9, P0, R6, c[0x0][0x4a8], 0x2 ;  /* 0x00012a0006097a11 */ /* 0x000fc800078010ff */
[----:B------:R-:W-:Y:S01]  /*eef0*/  LEA.HI.X R7, R6, c[0x0][0x4ac], R7, 0x2, P0 ;  /* 0x00012b0006077a11 */ /* 0x000fe200000f1407 */
[----:B------:R-:W-:Y:S01]  /*ef00*/  SHFL.IDX PT, R4, R9, RZ, 0x1c1f ;  /* 0x001c1fff09047589 */ /* 0x000fe200000e0000 */
[----:B------:R-:W-:-:S03]  /*ef10*/  ULDC UR5, c[0x0][0x4e8] ;  /* 0x00013a0000057ab9 */ /* 0x000fc60000000800 */
[----:B------:R-:W1:Y:S01]  /*ef20*/  SHFL.IDX PT, R5, R7, RZ, 0x1c1f ;  /* 0x001c1fff07057589 */ /* 0x000e6200000e0000 */
[----:B------:R-:W-:-:S03]  /*ef30*/  ULDC UR4, c[0x0][0x388] ;  /* 0x0000e20000047ab9 */ /* 0x000fc60000000800 */
[----:B------:R3:W-:Y:S04]  /*ef40*/  SHFL.IDX PT, R6, R9, 0x1, 0x1c1f ;  /* 0x003c1f0009067f89 */ /* 0x0007e800000e0000 */
[----:B------:R-:W4:Y:S01]  /*ef50*/  SHFL.IDX PT, R7, R7, 0x1, 0x1c1f ;  /* 0x003c1f0007077f89 */ /* 0x000f2200000e0000 */
[----:B------:R-:W-:-:S06]  /*ef60*/  UIMAD UR4, UR5, UR4, URZ ;  /* 0x00000004050472a4 */ /* 0x000fcc000f8e023f */
[----:B------:R-:W-:Y:S02]  /*ef70*/  ISETP.GE.OR P2, PT, R0, UR4, P1 ;  /* 0x0000000400007c0c */ /* 0x000fe40008f46670 */
[----:B---3--:R-:W-:-:S05]  /*ef80*/  SHF.R.S32.HI R9, RZ, 0x1f, R8 ;  /* 0x0000001fff097819 */ /* 0x008fca0000011408 */
[----:B------:R-:W-:Y:S01]  /*ef90*/  IMAD R10, R9, c[0x0][0x428], RZ ;  /* 0x00010a00090a7a24 */ /* 0x000fe200078e02ff */
[----:B------:R-:W-:-:S04]  /*efa0*/  IADD3 R9, R0, 0x8, RZ ;  /* 0x0000000800097810 */ /* 0x000fc80007ffe0ff */
[----:B------:R-:W-:Y:S01]  /*efb0*/  ISETP.GE.OR P1, PT, R9, UR4, P1 ;  /* 0x0000000409007c0c */ /* 0x000fe20008f26670 */
[C---:B------:R-:W-:Y:S01]  /*efc0*/  IMAD R10, R8.reuse, c[0x0][0x42c], R10 ;  /* 0x00010b00080a7a24 */ /* 0x040fe200078e020a */
[----:B-1----:R2:W-:Y:S01]  /*efd0*/  @!P2 ST.E [R4.64], R17 ;  /* 0x000000110400a985 */ /* 0x0025e2000c101906 */
[----:B------:R-:W-:-:S05]  /*efe0*/  IMAD.WIDE.U32 R2, R8, c[0x0][0x428], R2 ;  /* 0x00010a0008027a25 */ /* 0x000fca00078e0002 */
[----:B------:R-:W-:-:S05]  /*eff0*/  IADD3 R3, R3, R10, RZ ;  /* 0x0000000a03037210 */ /* 0x000fca0007ffe0ff */
[----:B----4-:R2:W-:Y:S01]  /*f000*/  @!P1 ST.E [R6.64], R16 ;  /* 0x0000001006009985 */ /* 0x0105e2000c101906 */
[----:B------:R-:W-:Y:S02]  /*f010*/  ISETP.GE.AND P1, PT, R0, UR4, PT ;  /* 0x0000000400007c0c */ /* 0x000fe4000bf26270 */
[----:B------:R-:W-:-:S04]  /*f020*/  LEA R11, P0, R2, c[0x0][0x400], 0x2 ;  /* 0x00010000020b7a11 */ /* 0x000fc800078010ff */
[----:B------:R-:W-:Y:S01]  /*f030*/  LEA.HI.X R10, R2, c[0x0][0x404], R3, 0x2, P0 ;  /* 0x00010100020a7a11 */ /* 0x000fe200000f1403 */
[----:B------:R-:W-:Y:S01]  /*f040*/  BSSY B0, `(.L_x_108) ;  /* 0x0000044000007945 */ /* 0x000fe20003800000 */
[----:B------:R2:W1:Y:S01]  /*f050*/  SHFL.IDX PT, R2, R11, RZ, 0x1c1f ;  /* 0x001c1fff0b027589 */ /* 0x00046200000e0000 */
[----:B------:R-:W-:-:S03]  /*f060*/  ISETP.GE.AND P0, PT, R9, UR4, PT ;  /* 0x0000000409007c0c */ /* 0x000fc6000bf06270 */
[----:B------:R2:W3:Y:S01]  /*f070*/  SHFL.IDX PT, R3, R10, RZ, 0x1c1f ;  /* 0x001c1fff0a037589 */ /* 0x0004e200000e0000 */
[----:B------:R-:W-:Y:S05]  /*f080*/  @P1 BRA `(.L_x_109) ;  /* 0x000003f000001947 */ /* 0x000fea0003800000 */
[----:B-----5:R-:W-:Y:S02]  /*f090*/  ISETP.GE.AND P5, PT, R45, c[0x0][0x3c8], PT ;  /* 0x0000f2002d007a0c */ /* 0x020fe40003fa6270 */
[----:B------:R-:W-:Y:S02]  /*f0a0*/  ISETP.GE.AND P1, PT, R43, c[0x0][0x3c8], PT ;  /* 0x0000f2002b007a0c */ /* 0x000fe40003f26270 */
[----:B------:R-:W-:Y:S02]  /*f0b0*/  ISETP.GE.AND P4, PT, R41, c[0x0][0x3c8], PT ;  /* 0x0000f20029007a0c */ /* 0x000fe40003f86270 */
[----:B------:R-:W-:-:S07]  /*f0c0*/  ISETP.GE.AND P2, PT, R39, c[0x0][0x3c8], PT ;  /* 0x0000f20027007a0c */ /* 0x000fce0003f46270 */
[----:B-123--:R-:W-:Y:S02]  /*f0d0*/  @!P5 IMAD.WIDE R6, R45, 0x4, R2 ;  /* 0x000000042d06d825 */ /* 0x00efe400078e0202 */
[----:B------:R-:W-:-:S03]  /*f0e0*/  @!P1 LEA R4, P3, R43, R2, 0x2 ;  /* 0x000000022b049211 */ /* 0x000fc600078610ff */
[----:B------:R1:W-:Y:S01]  /*f0f0*/  @!P5 ST.E.64 [R6.64], R132 ;  /* 0x000000840600d985 */ /* 0x0003e2000c101b06 */
[----:B------:R-:W-:Y:S02]  /*f100*/  @!P1 LEA.HI.X R5, R43, R3, R44, 0x2, P3 ;  /* 0x000000032b059211 */ /* 0x000fe400018f142c */
[----:B------:R-:W-:-:S03]  /*f110*/  ISETP.GE.AND P5, PT, R37, c[0x0][0x3c8], PT ;  /* 0x0000f20025007a0c */ /* 0x000fc60003fa6270 */
[----:B------:R2:W-:Y:S01]  /*f120*/  @!P1 ST.E.64 [R4.64], R128 ;  /* 0x0000008004009985 */ /* 0x0005e2000c101b06 */
[----:B------:R-:W-:Y:S02]  /*f130*/  ISETP.GE.AND P1, PT, R35, c[0x0][0x3c8], PT ;  /* 0x0000f20023007a0c */ /* 0x000fe40003f26270 */
[----:B-1----:R-:W-:-:S04]  /*f140*/  @!P4 LEA R6, P3, R41, R2, 0x2 ;  /* 0x000000022906c211 */ /* 0x002fc800078610ff */
[----:B------:R-:W-:Y:S02]  /*f150*/  @!P4 LEA.HI.X R7, R41, R3, R42, 0x2, P3 ;  /* 0x000000032907c211 */ /* 0x000fe400018f142a */
[----:B--2---:R-:W-:-:S03]  /*f160*/  @!P2 LEA R4, P3, R39, R2, 0x2 ;  /* 0x000000022704a211 */ /* 0x004fc600078610ff */
        /* <DEDUP_REMOVED lines=28> */
[----:B-1----:R-:W-:-:S04]  /*f330*/  @!P3 LEA R6, P4, R25, R2, 0x2 ;  /* 0x000000021906b211 */ /* 0x002fc800078810ff */
[-C--:B------:R-:W-:Y:S02]  /*f340*/  @!P3 LEA.HI.X R7, R25, R3.reuse, R26, 0x2, P4 ;  /* 0x000000031907b211 */ /* 0x080fe400020f141a */
[-C--:B--2---:R-:W-:Y:S02]  /*f350*/  @!P2 LEA R4, P1, R23, R2.reuse, 0x2 ;  /* 0x000000021704a211 */ /* 0x084fe400078210ff */
[----:B------:R-:W-:Y:S01]  /*f360*/  ISETP.GE.AND P4, PT, R19, c[0x0][0x3c8], PT ;  /* 0x0000f20013007a0c */ /* 0x000fe20003f86270 */
[----:B------:R1:W-:Y:S01]  /*f370*/  @!P3 ST.E.64 [R6.64], R92 ;  /* 0x0000005c0600b985 */ /* 0x0003e2000c101b06 */
[----:B------:R-:W-:Y:S02]  /*f380*/  @!P2 LEA.HI.X R5, R23, R3, R24, 0x2, P1 ;  /* 0x000000031705a211 */ /* 0x000fe400008f1418 */
[----:B------:R-:W-:Y:S02]  /*f390*/  ISETP.GE.AND P3, PT, R14, c[0x0][0x3c8], PT ;  /* 0x0000f2000e007a0c */ /* 0x000fe40003f66270 */
[----:B------:R-:W-:Y:S01]  /*f3a0*/  @!P5 LEA R8, P1, R21, R2, 0x2 ;  /* 0x000000021508d211 */ /* 0x000fe200078210ff */
[----:B------:R2:W-:Y:S01]  /*f3b0*/  @!P2 ST.E.64 [R4.64], R88 ;  /* 0x000000580400a985 */ /* 0x0005e2000c101b06 */
[----:B------:R-:W-:-:S02]  /*f3c0*/  ISETP.GE.AND P2, PT, R12, c[0x0][0x3c8], PT ;  /* 0x0000f2000c007a0c */ /* 0x000fc40003f46270 */
[----:B------:R-:W-:-:S05]  /*f3d0*/  @!P5 LEA.HI.X R9, R21, R3, R22, 0x2, P1 ;  /* 0x000000031509d211 */ /* 0x000fca00008f1416 */
[----:B------:R3:W-:Y:S01]  /*f3e0*/  @!P5 ST.E.64 [R8.64], R84 ;  /* 0x000000540800d985 */ /* 0x0007e2000c101b06 */
[----:B-1----:R-:W-:-:S04]  /*f3f0*/  @!P4 LEA R6, P1, R19, R2, 0x2 ;  /* 0x000000021306c211 */ /* 0x002fc800078210ff */
[----:B------:R-:W-:Y:S02]  /*f400*/  @!P4 LEA.HI.X R7, R19, R3, R20, 0x2, P1 ;  /* 0x000000031307c211 */ /* 0x000fe400008f1414 */
[----:B--2---:R-:W-:-:S03]  /*f410*/  @!P3 LEA R4, P1, R14, R2, 0x2 ;  /* 0x000000020e04b211 */ /* 0x004fc600078210ff */
[----:B------:R3:W-:Y:S01]  /*f420*/  @!P4 ST.E.64 [R6.64], R80 ;  /* 0x000000500600c985 */ /* 0x0007e2000c101b06 */
[----:B------:R-:W-:Y:S02]  /*f430*/  @!P3 LEA.HI.X R5, R14, R3, R15, 0x2, P1 ;  /* 0x000000030e05b211 */ /* 0x000fe400008f140f */
[----:B------:R-:W-:-:S03]  /*f440*/  @!P2 LEA R2, P1, R12, R2, 0x2 ;  /* 0x000000020c02a211 */ /* 0x000fc600078210ff */
[----:B------:R3:W-:Y:S01]  /*f450*/  @!P3 ST.E.64 [R4.64], R76 ;  /* 0x0000004c0400b985 */ /* 0x0007e2000c101b06 */
[----:B------:R-:W-:-:S05]  /*f460*/  @!P2 LEA.HI.X R3, R12, R3, R13, 0x2, P1 ;  /* 0x000000030c03a211 */ /* 0x000fca00008f140d */
[----:B------:R3:W-:Y:S04]  /*f470*/  @!P2 ST.E.64 [R2.64], R72 ;  /* 0x000000480200a985 */ /* 0x0007e8000c101b06 */
.L_x_109:
[----:B------:R-:W-:Y:S05]  /*f480*/  BSYNC B0 ;  /* 0x0000000000007941 */ /* 0x000fea0003800000 */
.L_x_108:
[----:B---3--:R3:W4:Y:S04]  /*f490*/  SHFL.IDX PT, R3, R10, 0x1, 0x1c1f ;  /* 0x003c1f000a037f89 */ /* 0x00872800000e0000 */
[----:B-1----:R3:W1:Y:S01]  /*f4a0*/  SHFL.IDX PT, R2, R11, 0x1, 0x1c1f ;  /* 0x003c1f000b027f89 */ /* 0x00266200000e0000 */
[----:B------:R-:W-:Y:S05]  /*f4b0*/  @P0 BRA `(.L_x_110) ;  /* 0x000006d000000947 */ /* 0x000fea0003800000 */
[----:B-----5:R-:W-:Y:S02]  /*f4c0*/  ISETP.GE.AND P1, PT, R45, c[0x0][0x3c8], PT ;  /* 0x0000f2002d007a0c */ /* 0x020fe40003f26270 */
[----:B------:R-:W-:Y:S02]  /*f4d0*/  ISETP.GE.AND P2, PT, R43, c[0x0][0x3c8], PT ;  /* 0x0000f2002b007a0c */ /* 0x000fe40003f46270 */
[----:B------:R-:W-:Y:S02]  /*f4e0*/  ISETP.GE.AND P3, PT, R41, c[0x0][0x3c8], PT ;  /* 0x0000f20029007a0c */ /* 0x000fe40003f66270 */
[----:B------:R-:W-:-:S07]  /*f4f0*/  ISETP.GE.AND P0, PT, R39, c[0x0][0x3c8], PT ;  /* 0x0000f20027007a0c */ /* 0x000fce0003f06270 */
[----:B-12-4-:R-:W-:Y:S02]  /*f500*/  @!P1 IMAD.WIDE R6, R45, 0x4, R2 ;  /* 0x000000042d069825 */ /* 0x016fe400078e0202 */
[----:B------:R-:W-:-:S03]  /*f510*/  @!P2 LEA R4, P5, R43, R2, 0x2 ;  /* 0x000000022b04a211 */ /* 0x000fc600078a10ff */
[----:B------:R1:W-:Y:S01]  /*f520*/  @!P1 ST.E.64 [R6.64], R134 ;  /* 0x0000008606009985 */ /* 0x0003e2000c101b06 */
[----:B------:R-:W-:Y:S02]  /*f530*/  ISETP.GE.AND P1, PT, R37, c[0x0][0x3c8], PT ;  /* 0x0000f20025007a0c */ /* 0x000fe40003f26270 */
[----:B------:R-:W-:-:S05]  /*f540*/  @!P2 LEA.HI.X R5, R43, R3, R44, 0x2, P5 ;  /* 0x000000032b05a211 */ /* 0x000fca00028f142c */
[----:B------:R2:W-:Y:S01]  /*f550*/  @!P2 ST.E.64 [R4.64], R130 ;  /* 0x000000820400a985 */ /* 0x0005e2000c101b06 */
[----:B------:R-:W-:Y:S02]  /*f560*/  ISETP.GE.AND P2, PT, R35, c[0x0][0x3c8], PT ;  /* 0x0000f20023007a0c */ /* 0x000fe40003f46270 */
[----:B-1----:R-:W-:-:S04]  /*f570*/  @!P3 LEA R6, P4, R41, R2, 0x2 ;  /* 0x000000022906b211 */ /* 0x002fc800078810ff */
[-C--:B------:R-:W-:Y:S02]  /*f580*/  @!P3 LEA.HI.X R7, R41, R3.reuse, R42, 0x2, P4 ;  /* 0x000000032907b211 */ /* 0x080fe400020f142a */
[----:B------:R-:W-:Y:S02]  /*f590*/  ISETP.GE.AND P4, PT, R33, c[0x0][0x3c8], PT ;  /* 0x0000f20021007a0c */ /* 0x000fe40003f86270 */
[-C--:B--2---:R-:W-:Y:S01]  /*f5a0*/  @!P0 LEA R4, P5, R39, R2.reuse, 0x2 ;  /* 0x0000000227048211 */ /* 0x084fe200078a10ff */
[----:B------:R1:W-:Y:S01]  /*f5b0*/  @!P3 ST.E.64 [R6.64], R126 ;  /* 0x0000007e0600b985 */ /* 0x0003e2000c101b06 */
[----:B------:R-:W-:Y:S02]  /*f5c0*/  @!P1 LEA R8, P3, R37, R2, 0x2 ;  /* 0x0000000225089211 */ /* 0x000fe400078610ff */
[-C--:B------:R-:W-:Y:S02]  /*f5d0*/  @!P0 LEA.HI.X R5, R39, R3.reuse, R40, 0x2, P5 ;  /* 0x0000000327058211 */ /* 0x080fe400028f1428 */
[----:B------:R-:W-:-:S02]  /*f5e0*/  @!P1 LEA.HI.X R9, R37, R3, R38, 0x2, P3 ;  /* 0x0000000325099211 */ /* 0x000fc400018f1426 */
[----:B------:R-:W-:Y:S01]  /*f5f0*/  ISETP.GE.AND P3, PT, R31, c[0x0][0x3c8], PT ;  /* 0x0000f2001f007a0c */ /* 0x000fe20003f66270 */
[----:B------:R2:W-:Y:S04]  /*f600*/  @!P0 ST.E.64 [R4.64], R122 ;  /* 0x0000007a04008985 */ /* 0x0005e8000c101b06 */
[----:B------:R4:W-:Y:S01]  /*f610*/  @!P1 ST.E.64 [R8.64], R118 ;  /* 0x0000007608009985 */ /* 0x0009e2000c101b06 */
[----:B------:R-:W-:Y:S02]  /*f620*/  ISETP.GE.AND P1, PT, R29, c[0x0][0x3c8], PT ;  /* 0x0000f2001d007a0c */ /* 0x000fe40003f26270 */
[----:B-1----:R-:W-:-:S04]  /*f630*/  @!P2 LEA R6, P0, R35, R2, 0x2 ;  /* 0x000000022306a211 */ /* 0x002fc800078010ff */
[-C--:B------:R-:W-:Y:S02]  /*f640*/  @!P2 LEA.HI.X R7, R35, R3.reuse, R36, 0x2, P0 ;  /* 0x000000032307a211 */ /* 0x080fe400000f1424 */
[----:B------:R-:W-:Y:S02]  /*f650*/  ISETP.GE.AND P0, PT, R27, c[0x0][0x3c8], PT ;  /* 0x0000f2001b007a0c */ /* 0x000fe40003f06270 */
[CC--:B--2---:R-:W-:Y:S01]  /*f660*/  @!P4 LEA R4, P5, R33.reuse, R2.reuse, 0x2 ;  /* 0x000000022104c211 */ /* 0x0c4fe200078a10ff */
[----:B------:R1:W-:Y:S03]  /*f670*/  @!P2 ST.E.64 [R6.64], R114 ;  /* 0x000000720600a985 */ /* 0x0003e6000c101b06 */
[----:B------:R-:W-:Y:S02]  /*f680*/  @!P4 LEA.HI.X R5, R33, R3, R34, 0x2, P5 ;  /* 0x000000032105c211 */ /* 0x000fe400028f1422 */
[----:B----4-:R-:W-:-:S03]  /*f690*/  @!P3 LEA R8, P2, R31, R2, 0x2 ;  /* 0x000000021f08b211 */ /* 0x010fc600078410ff */
[----:B------:R2:W-:Y:S01]  /*f6a0*/  @!P4 ST.E.64 [R4.64], R110 ;  /* 0x0000006e0400c985 */ /* 0x0005e2000c101b06 */
[----:B------:R-:W-:Y:S02]  /*f6b0*/  ISETP.GE.AND P4, PT, R25, c[0x0][0x3c8], PT ;  /* 0x0000f20019007a0c */ /* 0x000fe40003f86270 */
[----:B------:R-:W-:-:S05]  /*f6c0*/  @!P3 LEA.HI.X R9, R31, R3, R32, 0x2, P2 ;  /* 0x000000031f09b211 */ /* 0x000fca00010f1420 */
[----:B------:R-:W-:Y:S01]  /*f6d0*/  @!P3 ST.E.64 [R8.64], R106 ;  /* 0x0000006a0800b985 */ /* 0x000fe2000c101b06 */
[----:B------:R-:W-:Y:S02]  /*f6e0*/  ISETP.GE.AND P3, PT, R23, c[0x0][0x3c8], PT ;  /* 0x0000f20017007a0c */ /* 0x000fe40003f66270 */
[----:B-1----:R-:W-:-:S04]  /*f6f0*/  @!P0 LEA R6, P2, R27, R2, 0x2 ;  /* 0x000000021b068211 */ /* 0x002fc800078410ff */
[----:B------:R-:W-:Y:S02]  /*f700*/  @!P0 LEA.HI.X R7, R27, R3, R28, 0x2, P2 ;  /* 0x000000031b078211 */ /* 0x000fe400010f141c */
[----:B------:R-:W-:Y:S02]  /*f710*/  ISETP.GE.AND P2, PT, R21, c[0x0][0x3c8], PT ;  /* 0x0000f20015007a0c */ /* 0x000fe40003f46270 */
[----:B--2---:R-:W-:-:S04]  /*f720*/  @!P1 LEA R4, P5, R29, R2, 0x2 ;  /* 0x000000021d049211 */ /* 0x004fc800078a10ff */
[----:B------:R-:W-:-:S05]  /*f730*/  @!P1 LEA.HI.X R5, R29, R3, R30, 0x2, P5 ;  /* 0x000000031d059211 */ /* 0x000fca00028f141e */
[----:B------:R1:W-:Y:S01]  /*f740*/  @!P1 ST.E.64 [R4.64], R102 ;  /* 0x0000006604009985 */ /* 0x0003e2000c101b06 */
[----:B------:R-:W-:-:S03]  /*f750*/  ISETP.GE.AND P1, PT, R19, c[0x0][0x3c8], PT ;  /* 0x0000f20013007a0c */ /* 0x000fc60003f26270 */
[----:B------:R2:W-:Y:S01]  /*f760*/  @!P0 ST.E.64 [R6.64], R98 ;  /* 0x0000006206008985 */ /* 0x0005e2000c101b06 */
[----:B------:R-:W-:Y:S02]  /*f770*/  ISETP.GE.AND P0, PT, R14, c[0x0][0x3c8], PT ;  /* 0x0000f2000e007a0c */ /* 0x000fe40003f06270 */
[----:B-1----:R-:W-:-:S04]  /*f780*/  @!P4 LEA R4, P5, R25, R2, 0x2 ;  /* 0x000000021904c211 */ /* 0x002fc800078a10ff */
[----:B------:R-:W-:Y:S02]  /*f790*/  @!P4 LEA.HI.X R5, R25, R3, R26, 0x2, P5 ;  /* 0x000000031905c211 */ /* 0x000fe400028f141a */
[----:B---3--:R-:W-:-:S03]  /*f7a0*/  @!P3 LEA R10, P5, R23, R2, 0x2 ;  /* 0x00000002170ab211 */ /* 0x008fc600078a10ff */
[----:B------:R1:W-:Y:S01]  /*f7b0*/  @!P4 ST.E.64 [R4.64], R94 ;  /* 0x0000005e0400c985 */ /* 0x0003e2000c101b06 */
[-C--:B------:R-:W-:Y:S02]  /*f7c0*/  @!P2 LEA R8, P4, R21, R2.reuse, 0x2 ;  /* 0x000000021508a211 */ /* 0x080fe400078810ff */
[-C--:B------:R-:W-:Y:S02]  /*f7d0*/  @!P3 LEA.HI.X R11, R23, R3.reuse, R24, 0x2, P5 ;  /* 0x00000003170bb211 */ /* 0x080fe400028f1418 */
[----:B--2---:R-:W-:Y:S02]  /*f7e0*/  @!P1 LEA R6, P5, R19, R2, 0x2 ;  /* 0x0000000213069211 */ /* 0x004fe400078a10ff */
[-C--:B------:R-:W-:Y:S01]  /*f7f0*/  @!P2 LEA.HI.X R9, R21, R3.reuse, R22, 0x2, P4 ;  /* 0x000000031509a211 */ /* 0x080fe200020f1416 */
[----:B------:R2:W-:Y:S01]  /*f800*/  @!P3 ST.E.64 [R10.64], R90 ;  /* 0x0000005a0a00b985 */ /* 0x0005e2000c101b06 */
[----:B------:R-:W-:-:S03]  /*f810*/  @!P1 LEA.HI.X R7, R19, R3, R20, 0x2, P5 ;  /* 0x0000000313079211 */ /* 0x000fc600028f1414 */
[----:B------:R2:W-:Y:S04]  /*f820*/  @!P2 ST.E.64 [R8.64], R86 ;  /* 0x000000560800a985 */ /* 0x0005e8000c101b06 */
[----:B------:R2:W-:Y:S01]  /*f830*/  @!P1 ST.E.64 [R6.64], R82 ;  /* 0x0000005206009985 */ /* 0x0005e2000c101b06 */
[----:B-1----:R-:W-:-:S04]  /*f840*/  @!P0 LEA R4, P4, R14, R2, 0x2 ;  /* 0x000000020e048211 */ /* 0x002fc800078810ff */
[----:B------:R-:W-:-:S05]  /*f850*/  @!P0 LEA.HI.X R5, R14, R3, R15, 0x2, P4 ;  /* 0x000000030e058211 */ /* 0x000fca00020f140f */
[----:B------:R2:W-:Y:S01]  /*f860*/  @!P0 ST.E.64 [R4.64], R78 ;  /* 0x0000004e04008985 */ /* 0x0005e2000c101b06 */
[----:B------:R-:W-:-:S13]  /*f870*/  ISETP.GE.AND P0, PT, R12, c[0x0][0x3c8], PT ;  /* 0x0000f2000c007a0c */ /* 0x000fda0003f06270 */
[----:B------:R-:W-:Y:S05]  /*f880*/  @P0 BRA `(.L_x_110) ;  /* 0x0000030000000947 */ /* 0x000fea0003800000 */
[----:B------:R-:W-:-:S04]  /*f890*/  LEA R2, P0, R12, R2, 0x2 ;  /* 0x000000020c027211 */ /* 0x000fc800078010ff */
[----:B------:R-:W-:-:S05]  /*f8a0*/  LEA.HI.X R3, R12, R3, R13, 0x2, P0 ;  /* 0x000000030c037211 */ /* 0x000fca00000f140d */
[----:B------:R1:W-:Y:S01]  /*f8b0*/  ST.E.64 [R2.64], R74 ;  /* 0x0000004a02007985 */ /* 0x0003e2000c101b06 */
[----:B------:R-:W-:Y:S05]  /*f8c0*/  BRA `(.L_x_110) ;  /* 0x000002c000007947 */ /* 0x000fea0003800000 */
.L_x_106:
[----:B------:R-:W2:Y:S02]  /*f8d0*/  S2R R4, SR_TID.X ;  /* 0x0000000000047919 */ /* 0x000ea40000002100 */
[----:B--2---:R-:W-:-:S13]  /*f8e0*/  ISETP.GT.AND P0, PT, R4, 0x7f, PT ;  /* 0x0000007f0400780c */ /* 0x004fda0003f04270 */
[----:B------:R-:W-:Y:S05]  /*f8f0*/  @P0 BRA `(.L_x_110) ;  /* 0x0000029000000947 */ /* 0x000fea0003800000 */
[----:B------:R-:W2:Y:S01]  /*f900*/  LDL.LU R3, [R1+0x48] ;  /* 0x0000480001037983 */ /* 0x000ea20000300800 */
[----:B------:R-:W-:-:S05]  /*f910*/  MOV R2, c[0x0][0x4e8] ;  /* 0x00013a0000027a02 */ /* 0x000fca0000000f00 */
[----:B------:R-:W-:Y:S01]  /*f920*/  IMAD R0, R2, c[0x0][0x388], RZ ;  /* 0x0000e20002007a24 */ /* 0x000fe200078e02ff */
[----:B--2---:R-:W-:-:S04]  /*f930*/  IADD3 R6, R3, R4, RZ ;  /* 0x0000000403067210 */ /* 0x004fc80007ffe0ff */
[----:B------:R-:W-:-:S13]  /*f940*/  ISETP.GE.AND P0, PT, R6, R0, PT ;  /* 0x000000000600720c */ /* 0x000fda0003f06270 */
[----:B------:R-:W-:Y:S05]  /*f950*/  @P0 BRA `(.L_x_110) ;  /* 0x0000023000000947 */ /* 0x000fea0003800000 */
[----:B------:R-:W2:Y:S04]  /*f960*/  LDL.LU R3, [R1+0x40] ;  /* 0x0000400001037983 */ /* 0x000ea80000300800 */
[----:B------:R-:W3:Y:S04]  /*f970*/  LDL.LU R9, [R1+0x3c] ;  /* 0x00003c0001097983 */ /* 0x000ee80000300800 */
[----:B------:R-:W4:Y:S01]  /*f980*/  LDL.LU R8, [R1+0x44] ;  /* 0x0000440001087983 */ /* 0x000f220000300800 */
[----:B------:R-:W-:-:S13]  /*f990*/  ISETP.NE.AND P0, PT, R2, 0x1, PT ;  /* 0x000000010200780c */ /* 0x000fda0003f05270 */
[----:B------:R-:W-:Y:S01]  /*f9a0*/  @P0 IMAD.HI.U32 R7, R6, c[0x0][0x4ec], RZ ;  /* 0x00013b0006070a27 */ /* 0x000fe200078e00ff */
[----:B--2---:R-:W-:Y:S02]  /*f9b0*/  SHF.R.S32.HI R0, RZ, 0x1f, R3 ;  /* 0x0000001fff007819 */ /* 0x004fe40000011403 */
[----:B---3--:R-:W-:-:S03]  /*f9c0*/  SHF.R.S32.HI R5, RZ, 0x1f, R9 ;  /* 0x0000001fff057819 */ /* 0x008fc60000011409 */
[----:B------:R-:W-:-:S04]  /*f9d0*/  IMAD R0, R0, c[0x0][0x4d0], RZ ;  /* 0x0001340000007a24 */ /* 0x000fc800078e02ff */
[C---:B------:R-:W-:Y:S01]  /*f9e0*/  IMAD R4, R3.reuse, c[0x0][0x4d4], R0 ;  /* 0x0001350003047a24 */ /* 0x040fe200078e0200 */
[----:B------:R-:W-:Y:S01]  /*f9f0*/  MOV R0, R6 ;  /* 0x0000000600007202 */ /* 0x000fe20000000f00 */
[----:B------:R-:W-:Y:S01]  /*fa00*/  IMAD.WIDE.U32 R2, R3, c[0x0][0x4d0], RZ ;  /* 0x0001340003027a25 */ /* 0x000fe200078e00ff */
[----:B------:R-:W-:-:S03]  /*fa10*/  @P0 SHF.R.U32.HI R0, RZ, c[0x0][0x4f0], R7 ;  /* 0x00013c00ff000a19 */ /* 0x000fc60000011607 */
[----:B------:R-:W-:Y:S01]  /*fa20*/  IMAD R5, R5, c[0x0][0x4d8], RZ ;  /* 0x0001360005057a24 */ /* 0x000fe200078e02ff */
[----:B------:R-:W-:Y:S02]  /*fa30*/  IADD3 R3, R3, R4, RZ ;  /* 0x0000000403037210 */ /* 0x000fe40007ffe0ff */
[----:B----4-:R-:W-:Y:S01]  /*fa40*/  SHF.R.S32.HI R4, RZ, 0x1f, R8 ;  /* 0x0000001fff047819 */ /* 0x010fe20000011408 */
[C---:B------:R-:W-:Y:S01]  /*fa50*/  IMAD R7, R9.reuse, c[0x0][0x4dc], R5 ;  /* 0x0001370009077a24 */ /* 0x040fe200078e0205 */
[----:B------:R-:W-:Y:S01]  /*fa60*/  IADD3 R5, -R0, RZ, RZ ;  /* 0x000000ff00057210 */ /* 0x000fe20007ffe1ff */
[----:B------:R-:W-:-:S05]  /*fa70*/  IMAD.WIDE.U32 R2, R9, c[0x0][0x4d8], R2 ;  /* 0x0001360009027a25 */ /* 0x000fca00078e0002 */
[----:B------:R-:W-:Y:S01]  /*fa80*/  IADD3 R3, R3, R7, RZ ;  /* 0x0000000703037210 */ /* 0x000fe20007ffe0ff */
[----:B------:R-:W-:Y:S02]  /*fa90*/  IMAD R7, R4, c[0x0][0x4e0], RZ ;  /* 0x0001380004077a24 */ /* 0x000fe400078e02ff */
[----:B------:R-:W-:Y:S02]  /*faa0*/  IMAD R4, R5, c[0x0][0x4e8], R6 ;  /* 0x00013a0005047a24 */ /* 0x000fe400078e0206 */
[----:B------:R-:W-:-:S03]  /*fab0*/  IMAD.WIDE.U32 R2, R8, c[0x0][0x4e0], R2 ;  /* 0x0001380008027a25 */ /* 0x000fc600078e0002 */
[----:B------:R-:W-:Y:S01]  /*fac0*/  SHF.R.S32.HI R5, RZ, 0x1f, R4 ;  /* 0x0000001fff057819 */ /* 0x000fe20000011404 */
[----:B------:R-:W-:Y:S01]  /*fad0*/  IMAD R6, R8, c[0x0][0x4e4], R7 ;  /* 0x0001390008067a24 */ /* 0x000fe200078e0207 */
[----:B------:R-:W-:Y:S02]  /*fae0*/  SHF.R.S32.HI R7, RZ, 0x1f, R0 ;  /* 0x0000001fff077819 */ /* 0x000fe40000011400 */
[----:B------:R-:W-:Y:S01]  /*faf0*/  IADD3 R2, P0, R0, R2, RZ ;  /* 0x0000000200027210 */ /* 0x000fe20007f1e0ff */
[----:B------:R-:W-:-:S03]  /*fb00*/  IMAD R0, R5, c[0x0][0x4c8], RZ ;  /* 0x0001320005007a24 */ /* 0x000fc600078e02ff */
[----:B------:R-:W-:Y:S01]  /*fb10*/  IADD3.X R3, R7, R3, R6, P0, !PT ;  /* 0x0000000307037210 */ /* 0x000fe200007fe406 */
[----:B------:R-:W-:-:S04]  /*fb20*/  IMAD R0, R4, c[0x0][0x4cc], R0 ;  /* 0x0001330004007a24 */ /* 0x000fc800078e0200 */
[----:B------:R-:W-:-:S05]  /*fb30*/  IMAD.WIDE.U32 R2, R4, c[0x0][0x4c8], R2 ;  /* 0x0001320004027a25 */ /* 0x000fca00078e0002 */
[----:B------:R-:W-:Y:S02]  /*fb40*/  IADD3 R0, R3, R0, RZ ;  /* 0x0000000003007210 */ /* 0x000fe40007ffe0ff */
[----:B------:R-:W-:-:S04]  /*fb50*/  LEA R4, P0, R2, c[0x0][0x4a8], 0x2 ;  /* 0x00012a0002047a11 */ /* 0x000fc800078010ff */
[----:B------:R-:W-:Y:S02]  /*fb60*/  LEA.HI.X R5, R2, c[0x0][0x4ac], R0, 0x2, P0 ;  /* 0x00012b0002057a11 */ /* 0x000fe400000f1400 */
[----:B------:R-:W-:-:S05]  /*fb70*/  MOV R0, 0xff800000 ;  /* 0xff80000000007802 */ /* 0x000fca0000000f00 */
[----:B------:R2:W-:Y:S02]  /*fb80*/  STG.E [R4.64], R0 ;  /* 0x0000000004007986 */ /* 0x0005e4000c101906 */
.L_x_110:
[----:B------:R-:W-:Y:S05]  /*fb90*/  BSYNC B1 ;  /* 0x0000000000017941 */ /* 0x000fea0003800000 */
.L_x_105:
[----:B--2---:R-:W2:Y:S02]  /*fba0*/  LDL R0, [R1+0xcc] ;  /* 0x0000cc0001007983 */ /* 0x004ea40000100800 */
[----:B--2---:R-:W-:-:S13]  /*fbb0*/  ISETP.NE.AND P0, PT, R0, RZ, PT ;  /* 0x000000ff0000720c */ /* 0x004fda0003f05270 */
[----:B------:R-:W-:Y:S01]  /*fbc0*/  @P0 WARPSYNC 0xffffffff ;  /* 0xffffffff00000948 */ /* 0x000fe20003800000 */
[----:B------:R-:W-:Y:S06]  /*fbd0*/  @P0 BAR.SYNC.DEFER_BLOCKING 0x5, 0x100 ;  /* 0x0144000000000b1d */ /* 0x000fec0000010000 */
[----:B------:R-:W2:Y:S04]  /*fbe0*/  @P0 LDS R0, [0x10100] ;  /* 0x01010000ff000984 */ /* 0x000ea80000000800 */
[----:B--2---:R2:W-:Y:S04]  /*fbf0*/  @P0 STL [R1+0x4c], R0 ;  /* 0x00004c0001000387 */ /* 0x0045e80000100800 */
[----:B------:R-:W-:Y:S06]  /*fc00*/  @P0 BAR.ARV 0x4, 0x100 ;  /* 0x0104000000000b1d */ /* 0x000fec0000002000 */
[----:B------:R-:W-:Y:S05]  /*fc10*/  @P0 BRA `(.L_x_111) ;  /* 0x0000007000000947 */ /* 0x000fea0003800000 */
[----:B------:R-:W-:Y:S05]  /*fc20*/  BRA.DIV ~URZ, `(.L_x_112) ;  /* 0x00002da27f007947 */ /* 0x000fea000b800000 */
[----:B--2---:R2:W3:Y:S02]  /*fc30*/  SHFL.IDX PT, R0, R18, RZ, 0x1f ;  /* 0x00001fff12007589 */ /* 0x0044e400000e0000 */
.L_x_131:
[----:B------:R-:W-:Y:S01]  /*fc40*/  WARPSYNC 0xffffffff ;  /* 0xffffffff00007948 */ /* 0x000fe20003800000 */
[----:B------:R-:W-:Y:S06]  /*fc50*/  BAR.SYNC.DEFER_BLOCKING 0x4, 0x100 ;  /* 0x0104000000007b1d */ /* 0x000fec0000010000 */
[----:B---3--:R3:W-:Y:S04]  /*fc60*/  STL [R1+0x4c], R0 ;  /* 0x00004c0001007387 */ /* 0x0087e80000100800 */
[----:B------:R3:W-:Y:S04]  /*fc70*/  @!P6 STS [0x10100], R18 ;  /* 0x01010012ff00e388 */ /* 0x0007e80000000800 */
[----:B------:R-:W-:Y:S06]  /*fc80*/  BAR.ARV 0x5, 0x100 ;  /* 0x0144000000007b1d */ /* 0x000fec0000002000 */
.L_x_111:
[----:B--23--:R-:W2:Y:S02]  /*fc90*/  LDL R0, [R1+0x4c] ;  /* 0x00004c0001007983 */ /* 0x00cea40000100800 */
[----:B--2---:R-:W-:-:S13]  /*fca0*/  ISETP.GE.AND P0, PT, R0, c[0x0][0x538], PT ;  /* 0x00014e0000007a0c */ /* 0x004fda0003f06270 */
[----:B-1--45:R-:W-:Y:S01]  /*fcb0*/  @P0 CALL.REL.NOINC `(.L_x_113) ;  /* 0x0000001000000944 */ /* 0x032fe20003c00000 */
[----:B------:R-:W-:Y:S05]  /*fcc0*/  BRA `(.L_x_114) ;  /* 0xffff0d5000007947 */ /* 0x000fea000383ffff */
.L_x_113:
[----:B------:R-:W-:Y:S05]  /*fcd0*/  EXIT ;  /* 0x000000000000794d */ /* 0x000fea0003800000 */
.L_x_77:
[----:B------:R-:W-:Y:S01]  /*fce0*/  IMAD.MOV.U32 R235, RZ, RZ, R0 ;  /* 0x000000ffffeb7224 */ /* 0x000fe200078e0000 */
[----:B------:R-:W-:Y:S01]  /*fcf0*/  MOV R236, RZ ;  /* 0x000000ff00ec7202 */ /* 0x000fe20000000f00 */
[----:B------:R-:W-:Y:S01]  /*fd00*/  IMAD.MOV.U32 R3, RZ, RZ, 0x181f ;  /* 0x0000181fff037424 */ /* 0x000fe200078e00ff */
[----:B------:R-:W-:Y:S02]  /*fd10*/  MOV R2, 0xfd30 ;  /* 0x0000fd3000027802 */ /* 0x000fe40000000f00 */
[----:B------:R-:W-:Y:S05]  /*fd20*/  CALL.REL.NOINC `($__internal_1_$__cuda_sm70_shflsync_idx_p) ;  /* 0x00002d7000007944 */ /* 0x000fea0003c00000 */
[----:B------:R-:W-:Y:S01]  /*fd30*/  MOV R10, R236 ;  /* 0x000000ec000a7202 */ /* 0x000fe20000000f00 */
[----:B------:R-:W-:Y:S05]  /*fd40*/  BRA `(.L_x_115) ;  /* 0xffff363000007947 */ /* 0x000fea000383ffff */
.L_x_78:
[----:B------:R-:W-:Y:S01]  /*fd50*/  IMAD.MOV.U32 R235, RZ, RZ, R6 ;  /* 0x000000ffffeb7224 */ /* 0x000fe200078e0006 */
[----:B------:R-:W-:Y:S01]  /*fd60*/  MOV R236, RZ ;  /* 0x000000ff00ec7202 */ /* 0x000fe20000000f00 */
[----:B------:R-:W-:Y:S01]  /*fd70*/  IMAD.MOV.U32 R3, RZ, RZ, 0x181f ;  /* 0x0000181fff037424 */ /* 0x000fe200078e00ff */
[----:B------:R-:W-:Y:S02]  /*fd80*/  MOV R2, 0xfda0 ;  /* 0x0000fda000027802 */ /* 0x000fe40000000f00 */
[----:B-12---:R-:W-:Y:S05]  /*fd90*/  CALL.REL.NOINC `($__internal_1_$__cuda_sm70_shflsync_idx_p) ;  /* 0x00002d0000007944 */ /* 0x006fea0003c00000 */
[----:B------:R-:W-:Y:S01]  /*fda0*/  ISETP.GE.AND P2, PT, R233, c[0x0][0x1d4], PT ;  /* 0x00007500e9007a0c */ /* 0x000fe20003f46270 */
[----:B------:R-:W-:Y:S01]  /*fdb0*/  IMAD.MOV.U32 R235, RZ, RZ, R0 ;  /* 0x000000ffffeb7224 */ /* 0x000fe200078e0000 */
[----:B------:R-:W-:Y:S02]  /*fdc0*/  IADD3 R2, P0, R236, R163, RZ ;  /* 0x000000a3ec027210 */ /* 0x000fe40007f1e0ff */
[----:B------:R-:W-:-:S03]  /*fdd0*/  SEL R8, RZ, 0x10, P2 ;  /* 0x00000010ff087807 */ /* 0x000fc60001000000 */
[----:B------:R-:W-:Y:S01]  /*fde0*/  IMAD.X R3, R10, 0x1, R4, P0 ;  /* 0x000000010a037824 */ /* 0x000fe200000e0604 */
[----:B------:R-:W-:-:S04]  /*fdf0*/  ISETP.GE.AND P0, PT, R234, c[0x0][0x1d4], PT ;  /* 0x00007500ea007a0c */ /* 0x000fc80003f06270 */
[----:B------:R-:W-:Y:S01]  /*fe00*/  SEL R7, RZ, 0x10, P0 ;  /* 0x00000010ff077807 */ /* 0x000fe20000000000 */
[----:B------:R-:W-:Y:S01]  /*fe10*/  @!PT LDS RZ, [RZ] ;  /* 0x00000000fffff984 */ /* 0x000fe20000000800 */
[----:B------:R-:W-:Y:S01]  /*fe20*/  @!PT LDS RZ, [RZ] ;  /* 0x00000000fffff984 */ /* 0x000fe20000000800 */
[----:B------:R-:W-:Y:S01]  /*fe30*/  @!PT LDS RZ, [RZ] ;  /* 0x00000000fffff984 */ /* 0x000fe20000000800 */
[----:B------:R1:W-:Y:S02]  /*fe40*/  LDGSTS.E.BYPASS.LTC128B.128 [R229+0x8100], [R2.64], !P2 ;  /* 0x0810000002e57fae */ /* 0x0003e4000d101d46 */
[----:B-1----:R-:W-:Y:S01]  /*fe50*/  IADD3 R2, P5, R236, R164, RZ ;  /* 0x000000a4ec027210 */ /* 0x002fe20007fbe0ff */
[----:B------:R-:W-:-:S04]  /*fe60*/  IMAD.MOV.U32 R236, RZ, RZ, 0x1 ;  /* 0x00000001ffec7424 */ /* 0x000fc800078e00ff */
[----:B------:R-:W-:-:S05]  /*fe70*/  IMAD.X R3, R10, 0x1, R5, P5 ;  /* 0x000000010a037824 */ /* 0x000fca00028e0605 */
[----:B------:R1:W-:Y:S02]  /*fe80*/  LDGSTS.E.BYPASS.LTC128B.128 [R229+0xc100], [R2.64], !P0 ;  /* 0x0c10000002e57fae */ /* 0x0003e4000c101d46 */
[----:B-1----:R-:W-:Y:S01]  /*fe90*/  IMAD.MOV.U32 R3, RZ, RZ, 0x181f ;  /* 0x0000181fff037424 */ /* 0x002fe200078e00ff */
[----:B------:R-:W-:Y:S02]  /*fea0*/  MOV R2, 0xfec0 ;  /* 0x0000fec000027802 */ /* 0x000fe40000000f00 */
[----:B------:R-:W-:Y:S05]  /*feb0*/  CALL.REL.NOINC `($__internal_1_$__cuda_sm70_shflsync_idx_p) ;  /* 0x00002be000007944 */ /* 0x000fea0003c00000 */
[----:B------:R-:W-:Y:S01]  /*fec0*/  IMAD.MOV.U32 R9, RZ, RZ, R236 ;  /* 0x000000ffff097224 */ /* 0x000fe200078e00ec */
[----:B------:R-:W-:Y:S01]  /*fed0*/  MOV R236, 0x1 ;  /* 0x0000000100ec7802 */ /* 0x000fe20000000f00 */
[----:B------:R-:W-:Y:S01]  /*fee0*/  IMAD.MOV.U32 R235, RZ, RZ, R6 ;  /* 0x000000ffffeb7224 */ /* 0x000fe200078e0006 */
[----:B------:R-:W-:Y:S02]  /*fef0*/  MOV R3, 0x181f ;  /* 0x0000181f00037802 */ /* 0x000fe40000000f00 */
[----:B------:R-:W-:Y:S02]  /*ff00*/  MOV R2, 0xff20 ;  /* 0x0000ff2000027802 */ /* 0x000fe40000000f00 */
[----:B------:R-:W-:Y:S05]  /*ff10*/  CALL.REL.NOINC `($__internal_1_$__cuda_sm70_shflsync_idx_p) ;  /* 0x00002b8000007944 */ /* 0x000fea0003c00000 */
[----:B------:R-:W-:Y:S01]  /*ff20*/  IADD3 R10, -R8, 0x10, RZ ;  /* 0x00000010080a7810 */ /* 0x000fe20007ffe1ff */
[----:B------:R-:W-:Y:S01]  /*ff30*/  IMAD.MOV.U32 R235, RZ, RZ, R0 ;  /* 0x000000ffffeb7224 */ /* 0x000fe200078e0000 */
[----:B------:R-:W-:-:S02]  /*ff40*/  IADD3 R2, -R7, 0x10, RZ ;  /* 0x0000001007027810 */ /* 0x000fc40007ffe1ff */
[----:B------:R-:W-:Y:S02]  /*ff50*/  LOP3.LUT R10, R10, 0xf, RZ, 0xc0, !PT ;  /* 0x0000000f0a0a7812 */ /* 0x000fe400078ec0ff */
[----:B------:R-:W-:Y:S02]  /*ff60*/  ISETP.NE.U32.AND P6, PT, R8, RZ, PT ;  /* 0x000000ff0800720c */ /* 0x000fe40003fc5070 */
[----:B------:R-:W-:Y:S02]  /*ff70*/  IADD3 R10, P2, P0, R10, R236, R163 ;  /* 0x000000ec0a0a7210 */ /* 0x000fe4000785e0a3 */
[----:B------:R-:W-:Y:S02]  /*ff80*/  ISETP.NE.U32.AND P5, PT, R7, RZ, PT ;  /* 0x000000ff0700720c */ /* 0x000fe40003fa5070 */
[----:B------:R-:W-:Y:S02]  /*ff90*/  LOP3.LUT R2, R2, 0xf, RZ, 0xc0, !PT ;  /* 0x0000000f02027812 */ /* 0x000fe400078ec0ff */
[----:B------:R-:W-:-:S02]  /*ffa0*/  IADD3.X R11, RZ, R9, R4, P2, P0 ;  /* 0x00000009ff0b7210 */ /* 0x000fc400017e0404 */
[----:B------:R-:W-:Y:S01]  /*ffb0*/  IADD3 R2, P2, P0, R2, R236, R164 ;  /* 0x000000ec02027210 */ /* 0x000fe2000785e0a4 */
[----:B------:R-:W-:Y:S02]  /*ffc0*/  IMAD.MOV.U32 R236, RZ, RZ, 0x2 ;  /* 0x00000002ffec7424 */ /* 0x000fe400078e00ff */
[----:B------:R-:W-:Y:S01]  /*ffd0*/  @!PT LDS RZ, [RZ] ;  /* 0x00000000fffff984 */ /* 0x000fe20000000800 */
[----:B------:R-:W-:Y:S01]  /*ffe0*/  @!PT LDS RZ, [RZ] ;  /* 0x00000000fffff984 */ /* 0x000fe20000000800 */
[----:B------:R-:W-:Y:S01]  /*fff0*/  @!PT LDS RZ, [RZ] ;  /* 0x00000000fffff984 */ /* 0x000fe20000000800 */
[----:B------:R1:W-:Y:S01]  /*10000*/  LDGSTS.E.BYPASS.LTC128B.128.ZFILL [R229+0x9100], [R10.64], P6 ;  /* 0x091000000ae57fae */ /* 0x0003e2000b141d46 */
[----:B------:R-:W-:-:S05]  /*10010*/  IADD3.X R3, RZ, R9, R5, P2, P0 ;  /* 0x00000009ff037210 */ /* 0x000fca00017e0405 */
[----:B------:R2:W-:Y:S02]  /*10020*/  LDGSTS.E.BYPASS.LTC128B.128.ZFILL [R229+0xd100], [R2.64], P5 ;  /* 0x0d10000002e57fae */ /* 0x0005e4000a941d46 */
[----:B--2---:R-:W-:Y:S01]  /*10030*/  IMAD.MOV.U32 R3, RZ, RZ, 0x181f ;  /* 0x0000181fff037424 */ /* 0x004fe200078e00ff */
[----:B------:R-:W-:Y:S02]  /*10040*/  MOV R2, 0x10060 ;  /* 0x0001006000027802 */ /* 0x000fe40000000f00 */
[----:B-1----:R-:W-:Y:S05]  /*10050*/  CALL.REL.NOINC `($__internal_1_$__cuda_sm70_shflsync_idx_p) ;  /* 0x00002a4000007944 */ /* 0x002fea0003c00000 */
        /* <DEDUP_REMOVED lines=32> */
[----:B------:R-:W-:Y:S01]  /*10260*/  MOV R2, R236 ;  /* 0x000000ec00027202 */ /* 0x000fe20000000f00 */
[----:B------:R-:W-:Y:S05]  /*10270*/  BRA `(.L_x_116) ;  /* 0xffff32e000007947 */ /* 0x000fea000383ffff */
.L_x_79:
[----:B------:R-:W-:Y:S01]  /*10280*/  IMAD.MOV.U32 R235, RZ, RZ, R4 ;  /* 0x000000ffffeb7224 */ /* 0x000fe200078e0004 */
[----:B------:R-:W-:Y:S01]  /*10290*/  MOV R236, RZ ;  /* 0x000000ff00ec7202 */ /* 0x000fe20000000f00 */
[----:B------:R-:W-:Y:S01]  /*102a0*/  IMAD.MOV.U32 R3, RZ, RZ, 0x1c1f ;  /* 0x00001c1fff037424 */ /* 0x000fe200078e00ff */
[----:B------:R-:W-:-:S02]  /*102b0*/  MOV R2, 0x102d0 ;  /* 0x000102d000027802 */ /* 0x000fc40000000f00 */
[----:B------:R-:W-:Y:S05]  /*102c0*/  CALL.REL.NOINC `($__internal_1_$__cuda_sm70_shflsync_idx_p) ;  /* 0x000027d000007944 */ /* 0x000fea0003c00000 */
[----:B------:R-:W-:Y:S01]  /*102d0*/  MOV R0, R236 ;  /* 0x000000ec00007202 */ /* 0x000fe20000000f00 */
[----:B------:R-:W-:Y:S05]  /*102e0*/  BRA `(.L_x_117) ;  /* 0xffff347000007947 */ /* 0x000fea000383ffff */
.L_x_80:
[----:B------:R-:W-:Y:S01]  /*102f0*/  IMAD.MOV.U32 R235, RZ, RZ, R4 ;  /* 0x000000ffffeb7224 */ /* 0x000fe200078e0004 */
[----:B------:R-:W-:Y:S01]  /*10300*/  MOV R236, 0x1 ;  /* 0x0000000100ec7802 */ /* 0x000fe20000000f00 */
[----:B------:R-:W-:Y:S01]  /*10310*/  IMAD.MOV.U32 R3, RZ, RZ, 0x1c1f ;  /* 0x00001c1fff037424 */ /* 0x000fe200078e00ff */
[----:B------:R-:W-:-:S02]  /*10320*/  MOV R2, 0x10340 ;  /* 0x0001034000027802 */ /* 0x000fc40000000f00 */
[----:B-1----:R-:W-:Y:S05]  /*10330*/  CALL.REL.NOINC `($__internal_1_$__cuda_sm70_shflsync_idx_p) ;  /* 0x0000276000007944 */ /* 0x002fea0003c00000 */
[----:B------:R-:W-:Y:S01]  /*10340*/  IMAD.IADD R5, R5, 0x1, R236 ;  /* 0x0000000105057824 */ /* 0x000fe200078e02ec */
[----:B------:R-:W-:Y:S01]  /*10350*/  FMNMX.FTZ R69, R7, R9, !PT ;  /* 0x0000000907457209 */ /* 0x000fe20007810000 */
[----:B------:R-:W-:Y:S01]  /*10360*/  IMAD.MOV.U32 R0, RZ, RZ, 0x2 ;  /* 0x00000002ff007424 */ /* 0x000fe200078e00ff */
[----:B------:R-:W-:-:S02]  /*10370*/  MOV R2, 0x10b80 ;  /* 0x00010b8000027802 */ /* 0x000fc40000000f00 */
[----:B------:R-:W-:Y:S02]  /*10380*/  IMNMX R6, R6, R5, PT ;  /* 0x0000000506067217 */ /* 0x000fe40003800200 */
[----:B------:R-:W-:Y:S02]  /*10390*/  FMNMX.FTZ R69, R11, R69, !PT ;  /* 0x000000450b457209 */ /* 0x000fe40007810000 */
[C---:B------:R-:W-:Y:S02]  /*103a0*/  ISETP.GT.AND P5, PT, R6.reuse, RZ, PT ;  /* 0x000000ff0600720c */ /* 0x040fe40003fa4270 */
[C---:B------:R-:W-:Y:S02]  /*103b0*/  ISETP.GT.AND P2, PT, R6.reuse, 0x1, PT ;  /* 0x000000010600780c */ /* 0x040fe40003f44270 */
[----:B------:R-:W-:Y:S02]  /*103c0*/  ISETP.GT.AND P0, PT, R6, 0x8, PT ;  /* 0x000000080600780c */ /* 0x000fe40003f04270 */
[----:B------:R-:W-:-:S02]  /*103d0*/  FSEL R4, R118, -INF , P5 ;  /* 0xff80000076047808 */ /* 0x000fc40002800000 */
[----:B------:R-:W-:Y:S02]  /*103e0*/  FSEL R8, R119, -INF , P2 ;  /* 0xff80000077087808 */ /* 0x000fe40001000000 */
[----:B------:R-:W-:Y:S02]  /*103f0*/  ISETP.GT.AND P2, PT, R6, 0x9, PT ;  /* 0x000000090600780c */ /* 0x000fe40003f44270 */
[----:B------:R-:W-:Y:S02]  /*10400*/  FSEL R10, R110, -INF , P0 ;  /* 0xff8000006e0a7808 */ /* 0x000fe40000000000 */
[----:B------:R-:W-:Y:S02]  /*10410*/  FMNMX.FTZ R12, R4, R8, !PT ;  /* 0x00000008040c7209 */ /* 0x000fe40007810000 */
[----:B------:R-:W-:Y:S02]  /*10420*/  FSEL R15, R111, -INF , P2 ;  /* 0xff8000006f0f7808 */ /* 0x000fe40001000000 */
[----:B------:R-:W-:-:S02]  /*10430*/  FMNMX.FTZ R69, R13, R69, !PT ;  /* 0x000000450d457209 */ /* 0x000fc40007810000 */
[----:B------:R-:W-:Y:S02]  /*10440*/  ISETP.GT.AND P2, PT, R6, 0x10, PT ;  /* 0x000000100600780c */ /* 0x000fe40003f44270 */
[----:B------:R-:W-:Y:S02]  /*10450*/  FMNMX.FTZ R12, R10, R12, !PT ;  /* 0x0000000c0a0c7209 */ /* 0x000fe40007810000 */
[----:B------:R-:W-:Y:S02]  /*10460*/  FMNMX.FTZ R69, R16, R69, !PT ;  /* 0x0000004510457209 */ /* 0x000fe40007810000 */
[----:B------:R-:W-:Y:S02]  /*10470*/  ISETP.GT.AND P0, PT, R6, 0x11, PT ;  /* 0x000000110600780c */ /* 0x000fe40003f04270 */
[----:B------:R-:W-:Y:S02]  /*10480*/  FSEL R14, R102, -INF , P2 ;  /* 0xff800000660e7808 */ /* 0x000fe40001000000 */
[----:B------:R-:W-:-:S02]  /*10490*/  FMNMX.FTZ R12, R15, R12, !PT ;  /* 0x0000000c0f0c7209 */ /* 0x000fc40007810000 */
[----:B------:R-:W-:Y:S02]  /*104a0*/  FMNMX.FTZ R69, R17, R69, !PT ;  /* 0x0000004511457209 */ /* 0x000fe40007810000 */
[----:B------:R-:W-:Y:S02]  /*104b0*/  FSEL R19, R103, -INF , P0 ;  /* 0xff80000067137808 */ /* 0x000fe40000000000 */
[----:B------:R-:W-:Y:S02]  /*104c0*/  ISETP.GT.AND P2, PT, R6, 0x18, PT ;  /* 0x000000180600780c */ /* 0x000fe40003f44270 */
[----:B------:R-:W-:Y:S02]  /*104d0*/  FMNMX.FTZ R12, R14, R12, !PT ;  /* 0x0000000c0e0c7209 */ /* 0x000fe40007810000 */
[----:B------:R-:W-:Y:S02]  /*104e0*/  FMNMX.FTZ R69, R18, R69, !PT ;  /* 0x0000004512457209 */ /* 0x000fe40007810000 */
[----:B------:R-:W-:-:S02]  /*104f0*/  ISETP.GT.AND P0, PT, R6, 0x19, PT ;  /* 0x000000190600780c */ /* 0x000fc40003f04270 */
[----:B------:R-:W-:Y:S02]  /*10500*/  FSEL R20, R90, -INF , P2 ;  /* 0xff8000005a147808 */ /* 0x000fe40001000000 */
[----:B------:R-:W-:Y:S02]  /*10510*/  FMNMX.FTZ R12, R19, R12, !PT ;  /* 0x0000000c130c7209 */ /* 0x000fe40007810000 */
[----:B------:R-:W-:Y:S02]  /*10520*/  FMNMX.FTZ R69, R21, R69, !PT ;  /* 0x0000004515457209 */ /* 0x000fe40007810000 */
[----:B------:R-:W-:Y:S02]  /*10530*/  FSEL R32, R91, -INF , P0 ;  /* 0xff8000005b207808 */ /* 0x000fe40000000000 */
[----:B------:R-:W-:Y:S02]  /*10540*/  ISETP.GT.AND P2, PT, R6, 0x20, PT ;  /* 0x000000200600780c */ /* 0x000fe40003f44270 */
[----:B------:R-:W-:-:S02]  /*10550*/  FMNMX.FTZ R12, R20, R12, !PT ;  /* 0x0000000c140c7209 */ /* 0x000fc40007810000 */
[----:B------:R-:W-:Y:S02]  /*10560*/  FMNMX.FTZ R69, R121, R69, !PT ;  /* 0x0000004579457209 */ /* 0x000fe40007810000 */
[----:B------:R-:W-:Y:S02]  /*10570*/  ISETP.GT.AND P0, PT, R6, 0x21, PT ;  /* 0x000000210600780c */ /* 0x000fe40003f04270 */
[----:B------:R-:W-:Y:S02]  /*10580*/  FSEL R71, R78, -INF , P2 ;  /* 0xff8000004e477808 */ /* 0x000fe40001000000 */
[----:B------:R-:W-:Y:S02]  /*10590*/  FMNMX.FTZ R12, R32, R12, !PT ;  /* 0x0000000c200c7209 */ /* 0x000fe40007810000 */
[----:B------:R-:W-:Y:S02]  /*105a0*/  FMNMX.FTZ R69, R120, R69, !PT ;  /* 0x0000004578457209 */ /* 0x000fe40007810000 */
[----:B------:R-:W-:-:S02]  /*105b0*/  FSEL R70, R79, -INF , P0 ;  /* 0xff8000004f467808 */ /* 0x000fc40000000000 */
[C---:B------:R-:W-:Y:S02]  /*105c0*/  ISETP.GT.AND P2, PT, R6.reuse, 0x28, PT ;  /* 0x000000280600780c */ /* 0x040fe40003f44270 */
[----:B------:R-:W-:Y:S02]  /*105d0*/  FMNMX.FTZ R12, R71, R12, !PT ;  /* 0x0000000c470c7209 */ /* 0x000fe40007810000 */
[----:B------:R-:W-:Y:S02]  /*105e0*/  FMNMX.FTZ R69, R117, R69, !PT ;  /* 0x0000004575457209 */ /* 0x000fe40007810000 */
[----:B------:R-:W-:Y:S02]  /*105f0*/  ISETP.GT.AND P0, PT, R6, 0x29, PT ;  /* 0x000000290600780c */ /* 0x000fe40003f04270 */
[----:B------:R-:W-:Y:S02]  /*10600*/  FSEL R57, R74, -INF , P2 ;  /* 0xff8000004a397808 */ /* 0x000fe40001000000 */
[----:B------:R-:W-:-:S02]  /*10610*/  FMNMX.FTZ R12, R70, R12, !PT ;  /* 0x0000000c460c7209 */ /* 0x000fc40007810000 */
[----:B------:R-:W-:Y:S02]  /*10620*/  FMNMX.FTZ R69, R116, R69, !PT ;  /* 0x0000004574457209 */ /* 0x000fe40007810000 */
[----:B------:R-:W-:Y:S02]  /*10630*/  FSEL R56, R75, -INF , P0 ;  /* 0xff8000004b387808 */ /* 0x000fe40000000000 */
[C---:B------:R-:W-:Y:S02]  /*10640*/  ISETP.GT.AND P2, PT, R6.reuse, 0x30, PT ;  /* 0x000000300600780c */ /* 0x040fe40003f44270 */
        /* <DEDUP_REMOVED lines=79> */
[----:B------:R-:W-:Y:S01]  /*10b40*/  FMNMX.FTZ R12, R166, R12, !PT ;  /* 0x0000000ca60c7209 */ /* 0x000fe20007810000 */
[----:B------:R-:W-:-:S03]  /*10b50*/  IMAD.MOV.U32 R68, RZ, RZ, R69 ;  /* 0x000000ffff447224 */ /* 0x000fc600078e0045 */
[----:B------:R-:W-:Y:S02]  /*10b60*/  FMNMX.FTZ R12, R171, R12, !PT ;  /* 0x0000000cab0c7209 */ /* 0x000fe40007810000 */
[----:B------:R-:W-:Y:S05]  /*10b70*/  CALL.REL.NOINC `($__internal_0_$__cuda_sm70_shflsync_bfly_p) ;  /* 0x00001ec000007944 */ /* 0x000fea0003c00000 */
[----:B------:R-:W-:Y:S01]  /*10b80*/  FMNMX.FTZ R69, R69, R0, !PT ;  /* 0x0000000045457209 */ /* 0x000fe20007810000 */
[----:B------:R-:W-:Y:S01]  /*10b90*/  IMAD.MOV.U32 R0, RZ, RZ, 0x1 ;  /* 0x00000001ff007424 */ /* 0x000fe200078e00ff */
[----:B------:R-:W-:-:S03]  /*10ba0*/  MOV R2, 0x10bd0 ;  /* 0x00010bd000027802 */ /* 0x000fc60000000f00 */
[----:B------:R-:W-:Y:S02]  /*10bb0*/  IMAD.MOV.U32 R68, RZ, RZ, R69 ;  /* 0x000000ffff447224 */ /* 0x000fe400078e0045 */
[----:B------:R-:W-:Y:S05]  /*10bc0*/  CALL.REL.NOINC `($__internal_0_$__cuda_sm70_shflsync_bfly_p) ;  /* 0x00001e7000007944 */ /* 0x000fea0003c00000 */
[----:B------:R-:W-:Y:S01]  /*10bd0*/  FMNMX.FTZ R69, R69, R0, !PT ;  /* 0x0000000045457209 */ /* 0x000fe20007810000 */
[----:B------:R-:W-:Y:S01]  /*10be0*/  IMAD.MOV.U32 R68, RZ, RZ, R12 ;  /* 0x000000ffff447224 */ /* 0x000fe200078e000c */
[----:B------:R-:W-:Y:S01]  /*10bf0*/  MOV R2, 0x10c20 ;  /* 0x00010c2000027802 */ /* 0x000fe20000000f00 */
[----:B------:R-:W-:Y:S02]  /*10c00*/  IMAD.MOV.U32 R0, RZ, RZ, 0x2 ;  /* 0x00000002ff007424 */ /* 0x000fe400078e00ff */
[----:B------:R-:W-:Y:S05]  /*10c10*/  CALL.REL.NOINC `($__internal_0_$__cuda_sm70_shflsync_bfly_p) ;  /* 0x00001e2000007944 */ /* 0x000fea0003c00000 */
[----:B------:R-:W-:Y:S01]  /*10c20*/  FMNMX.FTZ R12, R12, R0, !PT ;  /* 0x000000000c0c7209 */ /* 0x000fe20007810000 */
[----:B------:R-:W-:Y:S01]  /*10c30*/  IMAD.MOV.U32 R0, RZ, RZ, 0x1 ;  /* 0x00000001ff007424 */ /* 0x000fe200078e00ff */
[----:B------:R-:W-:-:S03]  /*10c40*/  MOV R2, 0x10c70 ;  /* 0x00010c7000027802 */ /* 0x000fc60000000f00 */
[----:B------:R-:W-:Y:S02]  /*10c50*/  IMAD.MOV.U32 R68, RZ, RZ, R12 ;  /* 0x000000ffff447224 */ /* 0x000fe400078e000c */
[----:B------:R-:W-:Y:S05]  /*10c60*/  CALL.REL.NOINC `($__internal_0_$__cuda_sm70_shflsync_bfly_p) ;  /* 0x00001dd000007944 */ /* 0x000fea0003c00000 */
[----:B------:R-:W-:Y:S01]  /*10c70*/  MOV R3, R0 ;  /* 0x0000000000037202 */ /* 0x000fe20000000f00 */
[----:B------:R-:W-:Y:S05]  /*10c80*/  BRA `(.L_x_118) ;  /* 0xffff378000007947 */ /* 0x000fea000383ffff */
.L_x_84:
[----:B------:R-:W-:Y:S01]  /*10c90*/  MOV R236, RZ ;  /* 0x000000ff00ec7202 */ /* 0x000fe20000000f00 */
[----:B------:R-:W-:Y:S01]  /*10ca0*/  IMAD.MOV.U32 R235, RZ, RZ, R0 ;  /* 0x000000ffffeb7224 */ /* 0x000fe200078e0000 */
[----:B------:R-:W-:Y:S01]  /*10cb0*/  MOV R2, 0x10ce0 ;  /* 0x00010ce000027802 */ /* 0x000fe20000000f00 */
[----:B------:R-:W-:Y:S02]  /*10cc0*/  IMAD.MOV.U32 R3, RZ, RZ, 0x181f ;  /* 0x0000181fff037424 */ /* 0x000fe400078e00ff */
[----:B------:R-:W-:Y:S05]  /*10cd0*/  CALL.REL.NOINC `($__internal_1_$__cuda_sm70_shflsync_idx_p) ;  /* 0x00001dc000007944 */ /* 0x000fea0003c00000 */
[----:B------:R-:W-:Y:S01]  /*10ce0*/  MOV R7, R236 ;  /* 0x000000ec00077202 */ /* 0x000fe20000000f00 */
[----:B------:R-:W-:-:S05]  /*10cf0*/  BRA `(.L_x_119) ;  /* 0xffff561000007947 */ /* 0x000fca000383ffff */
.L_x_85:
[----:B------:R-:W-:Y:S01]  /*10d00*/  MOV R236, RZ ;  /* 0x000000ff00ec7202 */ /* 0x000fe20000000f00 */
[----:B------:R-:W-:Y:S01]  /*10d10*/  IMAD.MOV.U32 R235, RZ, RZ, R4 ;  /* 0x000000ffffeb7224 */ /* 0x000fe200078e0004 */
[----:B------:R-:W-:Y:S01]  /*10d20*/  MOV R2, 0x10d50 ;  /* 0x00010d5000027802 */ /* 0x000fe20000000f00 */
[----:B------:R-:W-:Y:S02]  /*10d30*/  IMAD.MOV.U32 R3, RZ, RZ, 0x181f ;  /* 0x0000181fff037424 */ /* 0x000fe400078e00ff */
[----:B-12---:R-:W-:Y:S05]  /*10d40*/  CALL.REL.NOINC `($__internal_1_$__cuda_sm70_shflsync_idx_p) ;  /* 0x00001d5000007944 */ /* 0x006fea0003c00000 */
[----:B------:R-:W-:Y:S01]  /*10d50*/  ISETP.GE.AND P5, PT, R233, c[0x0][0x1d4], PT ;  /* 0x00007500e9007a0c */ /* 0x000fe20003fa6270 */
[----:B------:R-:W-:Y:S01]  /*10d60*/  IMAD.MOV.U32 R235, RZ, RZ, R0 ;  /* 0x000000ffffeb7224 */ /* 0x000fe200078e0000 */
[----:B------:R-:W-:Y:S02]  /*10d70*/  IADD3 R12, P2, R236, R20, RZ ;  /* 0x00000014ec0c7210 */ /* 0x000fe40007f5e0ff */
[----:B------:R-:W-:Y:S03]  /*10d80*/  ISETP.GE.AND P0, PT, R234, c[0x0][0x1d4], PT ;  /* 0x00007500ea007a0c */ /* 0x000fe60003f06270 */
[C---:B------:R-:W-:Y:S01]  /*10d90*/  IMAD.X R13, R7.reuse, 0x1, R5, P2 ;  /* 0x00000001070d7824 */ /* 0x040fe200010e0605 */
[----:B------:R-:W-:Y:S01]  /*10da0*/  IADD3 R2, P2, R236, R21, RZ ;  /* 0x00000015ec027210 */ /* 0x000fe20007f5e0ff */
[----:B------:R-:W-:Y:S04]  /*10db0*/  IMAD.MOV.U32 R236, RZ, RZ, 0x1 ;  /* 0x00000001ffec7424 */ /* 0x000fe800078e00ff */
[----:B------:R-:W-:Y:S01]  /*10dc0*/  @!PT LDS RZ, [RZ] ;  /* 0x00000000fffff984 */ /* 0x000fe20000000800 */
[----:B------:R-:W-:Y:S01]  /*10dd0*/  @!PT LDS RZ, [RZ] ;  /* 0x00000000fffff984 */ /* 0x000fe20000000800 */
[----:B------:R-:W-:Y:S01]  /*10de0*/  @!PT LDS RZ, [RZ] ;  /* 0x00000000fffff984 */ /* 0x000fe20000000800 */
[----:B------:R1:W-:Y:S01]  /*10df0*/  LDGSTS.E.BYPASS.LTC128B.128 [R229+0x100], [R12.64], !P5 ;  /* 0x001000000ce57fae */ /* 0x0003e2000e901d46 */
[----:B------:R-:W-:Y:S01]  /*10e00*/  IMAD.X R3, R7, 0x1, R6, P2 ;  /* 0x0000000107037824 */ /* 0x000fe200010e0606 */
[----:B------:R-:W-:Y:S04]  /*10e10*/  SEL R7, RZ, 0x10, P5 ;  /* 0x00000010ff077807 */ /* 0x000fe80002800000 */
[----:B------:R2:W-:Y:S01]  /*10e20*/  LDGSTS.E.BYPASS.LTC128B.128 [R229+0x4100], [R2.64], !P0 ;  /* 0x0410000002e57fae */ /* 0x0005e2000c101d46 */
[----:B-1----:R-:W-:Y:S02]  /*10e30*/  SEL R12, RZ, 0x10, P0 ;  /* 0x00000010ff0c7807 */ /* 0x002fe40000000000 */
[----:B--2---:R-:W-:Y:S01]  /*10e40*/  MOV R2, 0x10e70 ;  /* 0x00010e7000027802 */ /* 0x004fe20000000f00 */
[----:B------:R-:W-:Y:S02]  /*10e50*/  IMAD.MOV.U32 R3, RZ, RZ, 0x181f ;  /* 0x0000181fff037424 */ /* 0x000fe400078e00ff */
[----:B------:R-:W-:Y:S05]  /*10e60*/  CALL.REL.NOINC `($__internal_1_$__cuda_sm70_shflsync_idx_p) ;  /* 0x00001c3000007944 */ /* 0x000fea0003c00000 */
[----:B------:R-:W-:Y:S01]  /*10e70*/  MOV R3, 0x181f ;  /* 0x0000181f00037802 */ /* 0x000fe20000000f00 */
[----:B------:R-:W-:Y:S01]  /*10e80*/  IMAD.MOV.U32 R13, RZ, RZ, R236 ;  /* 0x000000ffff0d7224 */ /* 0x000fe200078e00ec */
[----:B------:R-:W-:Y:S01]  /*10e90*/  MOV R236, 0x1 ;  /* 0x0000000100ec7802 */ /* 0x000fe20000000f00 */
[----:B------:R-:W-:Y:S01]  /*10ea0*/  IMAD.MOV.U32 R235, RZ, RZ, R4 ;  /* 0x000000ffffeb7224 */ /* 0x000fe200078e0004 */
[----:B------:R-:W-:Y:S02]  /*10eb0*/  MOV R2, 0x10ed0 ;  /* 0x00010ed000027802 */ /* 0x000fe40000000f00 */
[----:B------:R-:W-:Y:S05]  /*10ec0*/  CALL.REL.NOINC `($__internal_1_$__cuda_sm70_shflsync_idx_p) ;  /* 0x00001bd000007944 */ /* 0x000fea0003c00000 */
[C---:B------:R-:W-:Y:S01]  /*10ed0*/  IADD3 R2, -R7.reuse, 0x10, RZ ;  /* 0x0000001007027810 */ /* 0x040fe20007ffe1ff */
[----:B------:R-:W-:Y:S01]  /*10ee0*/  IMAD.MOV.U32 R235, RZ, RZ, R0 ;  /* 0x000000ffffeb7224 */ /* 0x000fe200078e0000 */
[----:B------:R-:W-:Y:S02]  /*10ef0*/  ISETP.NE.U32.AND P5, PT, R7, RZ, PT ;  /* 0x000000ff0700720c */ /* 0x000fe40003fa5070 */
[----:B------:R-:W-:Y:S04]  /*10f00*/  LOP3.LUT R2, R2, 0xf, RZ, 0xc0, !PT ;  /* 0x0000000f02027812 */ /* 0x000fe800078ec0ff */
[-C--:B------:R-:W-:Y:S04]  /*10f10*/  IADD3 R2, P2, P0, R2, R236.reuse, R20 ;  /* 0x000000ec02027210 */ /* 0x080fe8000785e014 */
[-C--:B------:R-:W-:Y:S05]  /*10f20*/  IADD3.X R3, RZ, R13.reuse, R5, P2, P0 ;  /* 0x0000000dff037210 */ /* 0x080fea00017e0405 */
[----:B------:R-:W-:Y:S01]  /*10f30*/  @!PT LDS RZ, [RZ] ;  /* 0x00000000fffff984 */ /* 0x000fe20000000800 */
[----:B------:R-:W-:Y:S01]  /*10f40*/  @!PT LDS RZ, [RZ] ;  /* 0x00000000fffff984 */ /* 0x000fe20000000800 */
[----:B------:R-:W-:Y:S01]  /*10f50*/  @!PT LDS RZ, [RZ] ;  /* 0x00000000fffff984 */ /* 0x000fe20000000800 */
[----:B------:R1:W-:Y:S01]  /*10f60*/  LDGSTS.E.BYPASS.LTC128B.128.ZFILL [R229+0x1100], [R2.64], P5 ;  /* 0x0110000002e57fae */ /* 0x0003e2000a941d46 */
[C---:B------:R-:W-:Y:S02]  /*10f70*/  ISETP.NE.U32.AND P5, PT, R12.reuse, RZ, PT ;  /* 0x000000ff0c00720c */ /* 0x040fe40003fa5070 */
[----:B-1----:R-:W-:Y:S04]  /*10f80*/  IADD3 R2, -R12, 0x10, RZ ;  /* 0x000000100c027810 */ /* 0x002fe80007ffe1ff */
[----:B------:R-:W-:Y:S04]  /*10f90*/  LOP3.LUT R2, R2, 0xf, RZ, 0xc0, !PT ;  /* 0x0000000f02027812 */ /* 0x000fe800078ec0ff */
[----:B------:R-:W-:Y:S01]  /*10fa0*/  IADD3 R2, P2, P0, R2, R236, R21 ;  /* 0x000000ec02027210 */ /* 0x000fe2000785e015 */
[----:B------:R-:W-:Y:S03]  /*10fb0*/  IMAD.MOV.U32 R236, RZ, RZ, 0x2 ;  /* 0x00000002ffec7424 */ /* 0x000fe600078e00ff */
[----:B------:R-:W-:Y:S05]  /*10fc0*/  IADD3.X R3, RZ, R13, R6, P2, P0 ;  /* 0x0000000dff037210 */ /* 0x000fea00017e0406 */
[----:B------:R1:W-:Y:S02]  /*10fd0*/  LDGSTS.E.BYPASS.LTC128B.128.ZFILL [R229+0x5100], [R2.64], P5 ;  /* 0x0510000002e57fae */ /* 0x0003e4000a941d46 */
[----:B-1----:R-:W-:Y:S01]  /*10fe0*/  MOV R2, 0x11010 ;  /* 0x0001101000027802 */ /* 0x002fe20000000f00 */
[----:B------:R-:W-:Y:S03]  /*10ff0*/  IMAD.MOV.U32 R3, RZ, RZ, 0x181f ;  /* 0x0000181fff037424 */ /* 0x000fe600078e00ff */
        /* <DEDUP_REMOVED lines=33> */
[----:B------:R-:W-:Y:S01]  /*11210*/  MOV R4, R236 ;  /* 0x000000ec00047202 */ /* 0x000fe20000000f00 */
[----:B------:R-:W-:-:S05]  /*11220*/  BRA `(.L_x_120) ;  /* 0xffff52d000007947 */ /* 0x000fca000383ffff */
.L_x_88:
[----:B------:R-:W-:Y:S01]  /*11230*/  MOV R236, RZ ;  /* 0x000000ff00ec7202 */ /* 0x000fe20000000f00 */
[----:B------:R-:W-:Y:S01]  /*11240*/  IMAD.MOV.U32 R235, RZ, RZ, R0 ;  /* 0x000000ffffeb7224 */ /* 0x000fe200078e0000 */
[----:B------:R-:W-:Y:S01]  /*11250*/  MOV R2, 0x11280 ;  /* 0x0001128000027802 */ /* 0x000fe20000000f00 */
[----:B------:R-:W-:Y:S02]  /*11260*/  IMAD.MOV.U32 R3, RZ, RZ, 0x181f ;  /* 0x0000181fff037424 */ /* 0x000fe400078e00ff */
[----:B------:R-:W-:Y:S05]  /*11270*/  CALL.REL.NOINC `($__internal_1_$__cuda_sm70_shflsync_idx_p) ;  /* 0x0000182000007944 */ /* 0x000fea0003c00000 */
[----:B------:R-:W-:Y:S01]  /*11280*/  MOV R145, R236 ;  /* 0x000000ec00917202 */ /* 0x000fe20000000f00 */
[----:B------:R-:W-:-:S05]  /*11290*/  BRA `(.L_x_121) ;  /* 0xffff61f000007947 */ /* 0x000fca000383ffff */
.L_x_89:
        /* <DEDUP_REMOVED lines=83> */
.L_x_90:
[----:B------:R-:W-:Y:S01]  /*117d0*/  MOV R236, RZ ;  /* 0x000000ff00ec7202 */ /* 0x000fe20000000f00 */
[----:B------:R-:W-:Y:S01]  /*117e0*/  IMAD.MOV.U32 R235, RZ, RZ, R68 ;  /* 0x000000ffffeb7224 */ /* 0x000fe200078e0044 */
[----:B------:R-:W-:Y:S01]  /*117f0*/  MOV R2, 0x11820 ;  /* 0x0001182000027802 */ /* 0x000fe20000000f00 */
[----:B------:R-:W-:Y:S02]  /*11800*/  IMAD.MOV.U32 R3, RZ, RZ, 0x1c1f ;  /* 0x00001c1fff037424 */ /* 0x000fe400078e00ff */
[----:B------:R-:W-:Y:S05]  /*11810*/  CALL.REL.NOINC `($__internal_1_$__cuda_sm70_shflsync_idx_p) ;  /* 0x0000128000007944 */ /* 0x000fea0003c00000 */
[----:B------:R-:W-:Y:S01]  /*11820*/  MOV R0, R236 ;  /* 0x000000ec00007202 */ /* 0x000fe20000000f00 */
[----:B------:R-:W-:-:S05]  /*11830*/  BRA `(.L_x_123) ;  /* 0xffff602000007947 */ /* 0x000fca000383ffff */
.L_x_91:
[----:B------:R-:W-:Y:S01]  /*11840*/  MOV R236, 0x1 ;  /* 0x0000000100ec7802 */ /* 0x000fe20000000f00 */
[----:B------:R-:W-:Y:S01]  /*11850*/  IMAD.MOV.U32 R235, RZ, RZ, R68 ;  /* 0x000000ffffeb7224 */ /* 0x000fe200078e0044 */
[----:B------:R-:W-:Y:S01]  /*11860*/  MOV R2, 0x11890 ;  /* 0x0001189000027802 */ /* 0x000fe20000000f00 */
[----:B------:R-:W-:Y:S02]  /*11870*/  IMAD.MOV.U32 R3, RZ, RZ, 0x1c1f ;  /* 0x00001c1fff037424 */ /* 0x000fe400078e00ff */
[----:B-1----:R-:W-:Y:S05]  /*11880*/  CALL.REL.NOINC `($__internal_1_$__cuda_sm70_shflsync_idx_p) ;  /* 0x0000121000007944 */ /* 0x002fea0003c00000 */
[----:B------:R-:W-:Y:S01]  /*11890*/  FMNMX.FTZ R0, R4, R70, !PT ;  /* 0x0000004604007209 */ /* 0x000fe20007810000 */
[----:B------:R-:W-:Y:S03]  /*118a0*/  IMAD.IADD R69, R69, 0x1, R236 ;  /* 0x0000000145457824 */ /* 0x000fe600078e02ec */
[----:B------:R-:W-:Y:S02]  /*118b0*/  FMNMX.FTZ R0, R5, R0, !PT ;  /* 0x0000000005007209 */ /* 0x000fe40007810000 */
[C---:B------:R-:W-:Y:S02]  /*118c0*/  ISETP.GT.AND P6, PT, R69.reuse, RZ, PT ;  /* 0x000000ff4500720c */ /* 0x040fe40003fc4270 */
[C---:B------:R-:W-:Y:S02]  /*118d0*/  ISETP.GT.AND P5, PT, R69.reuse, 0x1, PT ;  /* 0x000000014500780c */ /* 0x040fe40003fa4270 */
[----:B------:R-:W-:Y:S02]  /*118e0*/  FSEL R9, R6, -INF , P6 ;  /* 0xff80000006097808 */ /* 0x000fe40003000000 */
[----:B------:R-:W-:Y:S02]  /*118f0*/  ISETP.GT.AND P2, PT, R69, 0x8, PT ;  /* 0x000000084500780c */ /* 0x000fe40003f44270 */
[----:B------:R-:W-:Y:S02]  /*11900*/  FSEL R12, R7, -INF , P5 ;  /* 0xff800000070c7808 */ /* 0x000fe40002800000 */
[----:B------:R-:W-:Y:S02]  /*11910*/  FMNMX.FTZ R2, R9, R71, !PT ;  /* 0x0000004709027209 */ /* 0x000fe40007810000 */
[----:B------:R-:W-:Y:S02]  /*11920*/  ISETP.GT.AND P0, PT, R69, 0x9, PT ;  /* 0x000000094500780c */ /* 0x000fe40003f04270 */
[----:B------:R-:W-:Y:S02]  /*11930*/  FSEL R10, R10, -INF , P2 ;  /* 0xff8000000a0a7808 */ /* 0x000fe40001000000 */
[----:B------:R-:W-:Y:S02]  /*11940*/  FMNMX.FTZ R2, R12, R2, !PT ;  /* 0x000000020c027209 */ /* 0x000fe40007810000 */
[----:B------:R-:W-:Y:S02]  /*11950*/  FSEL R11, R11, -INF , P0 ;  /* 0xff8000000b0b7808 */ /* 0x000fe40000000000 */
[----:B------:R-:W-:Y:S02]  /*11960*/  ISETP.GT.AND P6, PT, R69, 0x10, PT ;  /* 0x000000104500780c */ /* 0x000fe40003fc4270 */
[----:B------:R-:W-:Y:S02]  /*11970*/  FMNMX.FTZ R0, R145, R0, !PT ;  /* 0x0000000091007209 */ /* 0x000fe40007810000 */
[----:B------:R-:W-:Y:S02]  /*11980*/  FMNMX.FTZ R2, R10, R2, !PT ;  /* 0x000000020a027209 */ /* 0x000fe40007810000 */
[----:B------:R-:W-:Y:S02]  /*11990*/  ISETP.GT.AND P5, PT, R69, 0x11, PT ;  /* 0x000000114500780c */ /* 0x000fe40003fa4270 */
[----:B------:R-:W-:Y:S02]  /*119a0*/  FSEL R14, R14, -INF , P6 ;  /* 0xff8000000e0e7808 */ /* 0x000fe40003000000 */
        /* <DEDUP_REMOVED lines=10> */
[----:B------:R-:W-:Y:S02]  /*11a50*/  FSEL R19, R19, -INF , P0 ;  /* 0xff80000013137808 */ /* 0x000fe40000000000 */
[C---:B------:R-:W-:Y:S02]  /*11a60*/  ISETP.GT.AND P6, PT, R69.reuse, 0x20, PT ;  /* 0x000000204500780c */ /* 0x040fe40003fc4270 */
        /* <DEDUP_REMOVED lines=83> */
[----:B------:R-:W-:Y:S02]  /*11fa0*/  FMNMX.FTZ R0, R57, R0, !PT ;  /* 0x0000000039007209 */ /* 0x000fe40007810000 */
[----:B------:R-:W-:Y:S02]  /*11fb0*/  FSEL R62, R62, -INF , P6 ;  /* 0xff8000003e3e7808 */ /* 0x000fe40003000000 */
[----:B------:R-:W-:Y:S02]  /*11fc0*/  FMNMX.FTZ R6, R59, R2, !PT ;  /* 0x000000023b067209 */ /* 0x000fe40007810000 */
[----:B------:R-:W-:Y:S02]  /*11fd0*/  ISETP.GT.AND P2, PT, R69, 0x78, PT ;  /* 0x000000784500780c */ /* 0x000fe40003f44270 */
[----:B------:R-:W-:Y:S01]  /*11fe0*/  FMNMX.FTZ R68, R60, R0, !PT ;  /* 0x000000003c447209 */ /* 0x000fe20007810000 */
[----:B------:R-:W-:Y:S01]  /*11ff0*/  IMAD.MOV.U32 R0, RZ, RZ, 0x2 ;  /* 0x00000002ff007424 */ /* 0x000fe200078e00ff */
[----:B------:R-:W-:Y:S02]  /*12000*/  FSEL R63, R63, -INF , P5 ;  /* 0xff8000003f3f7808 */ /* 0x000fe40002800000 */
[----:B------:R-:W-:Y:S02]  /*12010*/  FMNMX.FTZ R6, R62, R6, !PT ;  /* 0x000000063e067209 */ /* 0x000fe40007810000 */
[----:B------:R-:W-:Y:S02]  /*12020*/  ISETP.GT.AND P0, PT, R69, 0x79, PT ;  /* 0x000000794500780c */ /* 0x000fe40003f04270 */
[----:B------:R-:W-:Y:S02]  /*12030*/  FMNMX.FTZ R68, R61, R68, !PT ;  /* 0x000000443d447209 */ /* 0x000fe40007810000 */
[----:B------:R-:W-:Y:S02]  /*12040*/  FSEL R66, R66, -INF , P2 ;  /* 0xff80000042427808 */ /* 0x000fe40001000000 */
[----:B------:R-:W-:Y:S02]  /*12050*/  FMNMX.FTZ R6, R63, R6, !PT ;  /* 0x000000063f067209 */ /* 0x000fe40007810000 */
[----:B------:R-:W-:Y:S02]  /*12060*/  FMNMX.FTZ R68, R64, R68, !PT ;  /* 0x0000004440447209 */ /* 0x000fe40007810000 */
[----:B------:R-:W-:Y:S02]  /*12070*/  FSEL R67, R67, -INF , P0 ;  /* 0xff80000043437808 */ /* 0x000fe40000000000 */
[----:B------:R-:W-:Y:S02]  /*12080*/  FMNMX.FTZ R6, R66, R6, !PT ;  /* 0x0000000642067209 */ /* 0x000fe40007810000 */
[----:B------:R-:W-:Y:S02]  /*12090*/  FMNMX.FTZ R68, R65, R68, !PT ;  /* 0x0000004441447209 */ /* 0x000fe40007810000 */
[----:B------:R-:W-:Y:S02]  /*120a0*/  FMNMX.FTZ R6, R67, R6, !PT ;  /* 0x0000000643067209 */ /* 0x000fe40007810000 */
[----:B------:R-:W-:Y:S02]  /*120b0*/  MOV R2, 0x120d0 ;  /* 0x000120d000027802 */ /* 0x000fe40000000f00 */
[----:B------:R-:W-:Y:S05]  /*120c0*/  CALL.REL.NOINC `($__internal_0_$__cuda_sm70_shflsync_bfly_p) ;  /* 0x0000097000007944 */ /* 0x000fea0003c00000 */
[----:B------:R-:W-:Y:S01]  /*120d0*/  FMNMX.FTZ R68, R68, R0, !PT ;  /* 0x0000000044447209 */ /* 0x000fe20007810000 */
[----:B------:R-:W-:Y:S01]  /*120e0*/  IMAD.MOV.U32 R0, RZ, RZ, 0x1 ;  /* 0x00000001ff007424 */ /* 0x000fe200078e00ff */
[----:B------:R-:W-:Y:S02]  /*120f0*/  MOV R2, 0x12110 ;  /* 0x0001211000027802 */ /* 0x000fe40000000f00 */
        /* <DEDUP_REMOVED lines=8> */
[----:B------:R-:W-:Y:S02]  /*12180*/  MOV R2, 0x121a0 ;  /* 0x000121a000027802 */ /* 0x000fe40000000f00 */
[----:B------:R-:W-:Y:S05]  /*12190*/  CALL.REL.NOINC `($__internal_0_$__cuda_sm70_shflsync_bfly_p) ;  /* 0x000008a000007944 */ /* 0x000fea0003c00000 */
[----:B------:R-:W-:-:S05]  /*121a0*/  BRA `(.L_x_124) ;  /* 0xffff636000007947 */ /* 0x000fca000383ffff */
.L_x_94:
[----:B-1--4-:R-:W-:Y:S01]  /*121b0*/  MOV R236, RZ ;  /* 0x000000ff00ec7202 */ /* 0x012fe20000000f00 */
[----:B------:R-:W-:Y:S01]  /*121c0*/  IMAD.MOV.U32 R235, RZ, RZ, R36 ;  /* 0x000000ffffeb7224 */ /* 0x000fe200078e0024 */
[----:B------:R-:W-:Y:S01]  /*121d0*/  MOV R2, 0x12200 ;  /* 0x0001220000027802 */ /* 0x000fe20000000f00 */
[----:B------:R-:W-:Y:S02]  /*121e0*/  IMAD.MOV.U32 R3, RZ, RZ, 0x181f ;  /* 0x0000181fff037424 */ /* 0x000fe400078e00ff */
[----:B------:R-:W-:Y:S05]  /*121f0*/  CALL.REL.NOINC `($__internal_1_$__cuda_sm70_shflsync_idx_p) ;  /* 0x000008a000007944 */ /* 0x000fea0003c00000 */
[----:B------:R-:W-:Y:S01]  /*12200*/  MOV R28, R236 ;  /* 0x000000ec001c7202 */ /* 0x000fe20000000f00 */
[----:B------:R-:W-:-:S05]  /*12210*/  BRA `(.L_x_125) ;  /* 0xffff862000007947 */ /* 0x000fca000383ffff */
.L_x_97:
[----:B------:R-:W-:Y:S01]  /*12220*/  MOV R236, RZ ;  /* 0x000000ff00ec7202 */ /* 0x000fe20000000f00 */
[----:B------:R-:W-:Y:S01]  /*12230*/  IMAD.MOV.U32 R235, RZ, RZ, R0 ;  /* 0x000000ffffeb7224 */ /* 0x000fe200078e0000 */
[----:B------:R-:W-:Y:S01]  /*12240*/  MOV R2, 0x12270 ;  /* 0x0001227000027802 */ /* 0x000fe20000000f00 */
[----:B------:R-:W-:Y:S02]  /*12250*/  IMAD.MOV.U32 R3, RZ, RZ, 0x181f ;  /* 0x0000181fff037424 */ /* 0x000fe400078e00ff */
[----:B------:R-:W-:Y:S05]  /*12260*/  CALL.REL.NOINC `($__internal_1_$__cuda_sm70_shflsync_idx_p) ;  /* 0x0000083000007944 */ /* 0x000fea0003c00000 */
[----:B------:R-:W-:Y:S01]  /*12270*/  MOV R145, R236 ;  /* 0x000000ec00917202 */ /* 0x000fe20000000f00 */
[----:B------:R-:W-:-:S05]  /*12280*/  BRA `(.L_x_126) ;  /* 0xffff96c000007947 */ /* 0x000fca000383ffff */
.L_x_98:
[----:B------:R-:W-:Y:S01]  /*12290*/  MOV R236, RZ ;  /* 0x000000ff00ec7202 */ /* 0x000fe20000000f00 */
[----:B------:R-:W-:Y:S01]  /*122a0*/  IMAD.MOV.U32 R235, RZ, RZ, R68 ;  /* 0x000000ffffeb7224 */ /* 0x000fe200078e0044 */
[----:B------:R-:W-:Y:S01]  /*122b0*/  MOV R2, 0x122e0 ;  /* 0x000122e000027802 */ /* 0x000fe20000000f00 */
[----:B------:R-:W-:Y:S02]  /*122c0*/  IMAD.MOV.U32 R3, RZ, RZ, 0x181f ;  /* 0x0000181fff037424 */ /* 0x000fe400078e00ff */
[----:B-12---:R-:W-:Y:S05]  /*122d0*/  CALL.REL.NOINC `($__internal_1_$__cuda_sm70_shflsync_idx_p) ;  /* 0x000007c000007944 */ /* 0x006fea0003c00000 */
[C---:B------:R-:W-:Y:S01]  /*122e0*/  IADD3 R146, -R228.reuse, 0x10, RZ ;  /* 0x00000010e4927810 */ /* 0x040fe20007ffe1ff */
[----:B------:R-:W-:Y:S01]  /*122f0*/  IMAD.MOV.U32 R235, RZ, RZ, R0 ;  /* 0x000000ffffeb7224 */ /* 0x000fe200078e0000 */
[----:B------:R-:W-:Y:S02]  /*12300*/  ISETP.NE.U32.AND P2, PT, R228, RZ, PT ;  /* 0x000000ffe400720c */ /* 0x000fe40003f45070 */
[----:B------:R-:W-:Y:S04]  /*12310*/  LOP3.LUT R146, R146, 0xf, RZ, 0xc0, !PT ;  /* 0x0000000f92927812 */ /* 0x000fe800078ec0ff */
[----:B------:R-:W-:Y:S04]  /*12320*/  IADD3 R146, P5, P4, R146, R236, R150 ;  /* 0x000000ec92927210 */ /* 0x000fe80007cbe096 */
[----:B------:R-:W-:Y:S02]  /*12330*/  IADD3.X R147, RZ, R145, R69, P5, P4 ;  /* 0x00000091ff937210 */ /* 0x000fe40002fe8445 */
[----:B------:R-:W-:Y:S01]  /*12340*/  IADD3 R2, P4, R236, R151, RZ ;  /* 0x00000097ec027210 */ /* 0x000fe20007f9e0ff */
[----:B------:R-:W-:Y:S02]  /*12350*/  IMAD.MOV.U32 R236, RZ, RZ, 0x1 ;  /* 0x00000001ffec7424 */ /* 0x000fe400078e00ff */
[----:B------:R-:W-:Y:S01]  /*12360*/  @!PT LDS RZ, [RZ] ;  /* 0x00000000fffff984 */ /* 0x000fe20000000800 */
[----:B------:R-:W-:Y:S01]  /*12370*/  @!PT LDS RZ, [RZ] ;  /* 0x00000000fffff984 */ /* 0x000fe20000000800 */
[----:B------:R-:W-:Y:S01]  /*12380*/  @!PT LDS RZ, [RZ] ;  /* 0x00000000fffff984 */ /* 0x000fe20000000800 */
[----:B------:R1:W-:Y:S02]  /*12390*/  LDGSTS.E.BYPASS.LTC128B.128.ZFILL [R229+0x8100], [R146.64], P2 ;  /* 0x0810000092e57fae */ /* 0x0003e40009141d46 */
[----:B------:R-:W-:Y:S05]  /*123a0*/  IMAD.X R3, R145, 0x1, R144, P4 ;  /* 0x0000000191037824 */ /* 0x000fea00020e0690 */
[----:B------:R2:W-:Y:S02]  /*123b0*/  LDGSTS.E.BYPASS.LTC128B.128 [R229+0xc100], [R2.64], !P0 ;  /* 0x0c10000002e57fae */ /* 0x0005e4000c101d46 */
[----:B--2---:R-:W-:Y:S01]  /*123c0*/  MOV R2, 0x123f0 ;  /* 0x000123f000027802 */ /* 0x004fe20000000f00 */
[----:B------:R-:W-:Y:S02]  /*123d0*/  IMAD.MOV.U32 R3, RZ, RZ, 0x181f ;  /* 0x0000181fff037424 */ /* 0x000fe400078e00ff */
[----:B-1----:R-:W-:Y:S05]  /*123e0*/  CALL.REL.NOINC `($__internal_1_$__cuda_sm70_shflsync_idx_p) ;  /* 0x000006b000007944 */ /* 0x002fea0003c00000 */
        /* <DEDUP_REMOVED lines=54> */
.L_x_99:
[----:B------:R-:W-:Y:S02]  /*12750*/  MOV R0, 0x2 ;  /* 0x0000000200007802 */ /* 0x000fe40000000f00 */
        /* <DEDUP_REMOVED lines=16> */
.L_x_101:
[----:B------:R-:W-:Y:S01]  /*12860*/  IMAD.MOV.U32 R68, RZ, RZ, R247 ;  /* 0x000000ffff447224 */ /* 0x000fe200078e00f7 */
[----:B------:R-:W-:-:S02]  /*12870*/  MOV R0, 0x2 ;  /* 0x0000000200007802 */ /* 0x000fc40000000f00 */
[----:B------:R-:W-:Y:S02]  /*12880*/  MOV R2, 0x128a0 ;  /* 0x000128a000027802 */ /* 0x000fe40000000f00 */
[----:B------:R-:W-:Y:S05]  /*12890*/  CALL.REL.NOINC `($__internal_0_$__cuda_sm70_shflsync_bfly_p) ;  /* 0x000001a000007944 */ /* 0x000fea0003c00000 */
[----:B------:R-:W-:Y:S01]  /*128a0*/  MOV R4, R0 ;  /* 0x0000000000047202 */ /* 0x000fe20000000f00 */
[----:B------:R-:W-:Y:S05]  /*128b0*/  BRA `(.L_x_129) ;  /* 0xffffb80000007947 */ /* 0x000fea000383ffff */
.L_x_102:
[----:B------:R-:W-:Y:S01]  /*128c0*/  IMAD.MOV.U32 R68, RZ, RZ, R4 ;  /* 0x000000ffff447224 */ /* 0x000fe200078e0004 */
[----:B------:R-:W-:Y:S02]  /*128d0*/  MOV R0, 0x1 ;  /* 0x0000000100007802 */ /* 0x000fe40000000f00 */
[----:B------:R-:W-:Y:S02]  /*128e0*/  MOV R2, 0x12900 ;  /* 0x0001290000027802 */ /* 0x000fe40000000f00 */
[----:B-1----:R-:W-:Y:S05]  /*128f0*/  CALL.REL.NOINC `($__internal_0_$__cuda_sm70_shflsync_bfly_p) ;  /* 0x0000014000007944 */ /* 0x002fea0003c00000 */
[----:B------:R1:W5:Y:S01]  /*12900*/  LDL R68, [R1] ;  /* 0x0000000001447983 */ /* 0x0003620000100800 */
[----:B------:R-:W-:Y:S01]  /*12910*/  FADD.FTZ R4, R4, R0 ;  /* 0x0000000004047221 */ /* 0x000fe20000010000 */
[----:B------:R-:W-:Y:S02]  /*12920*/  MOV R0, 0x2 ;  /* 0x0000000200007802 */ /* 0x000fe40000000f00 */
[----:B------:R-:W-:Y:S02]  /*12930*/  MOV R2, 0x12950 ;  /* 0x0001295000027802 */ /* 0x000fe40000000f00 */
[----:B-1---5:R-:W-:Y:S05]  /*12940*/  CALL.REL.NOINC `($__internal_0_$__cuda_sm70_shflsync_bfly_p) ;  /* 0x000000f000007944 */ /* 0x022fea0003c00000 */
[----:B------:R-:W2:Y:S02]  /*12950*/  LDL.LU R2, [R1] ;  /* 0x0000000001027983 */ /* 0x000ea40000300800 */
[----:B--2---:R-:W-:Y:S01]  /*12960*/  FADD.FTZ R5, R2, R0 ;  /* 0x0000000002057221 */ /* 0x004fe20000010000 */
[----:B------:R-:W-:-:S02]  /*12970*/  MOV R0, 0x1 ;  /* 0x0000000100007802 */ /* 0x000fc40000000f00 */
[----:B------:R-:W-:Y:S02]  /*12980*/  MOV R2, 0x129b0 ;  /* 0x000129b000027802 */ /* 0x000fe40000000f00 */
[----:B------:R-:W-:Y:S02]  /*12990*/  MOV R68, R5 ;  /* 0x0000000500447202 */ /* 0x000fe40000000f00 */
[----:B------:R-:W-:Y:S05]  /*129a0*/  CALL.REL.NOINC `($__internal_0_$__cuda_sm70_shflsync_bfly_p) ;  /* 0x0000009000007944 */ /* 0x000fea0003c00000 */
[----:B------:R-:W-:Y:S01]  /*129b0*/  MOV R3, R0 ;  /* 0x0000000000037202 */ /* 0x000fe20000000f00 */
[----:B------:R-:W-:Y:S05]  /*129c0*/  BRA `(.L_x_130) ;  /* 0xffffb77000007947 */ /* 0x000fea000383ffff */
.L_x_112:
[----:B------:R-:W-:Y:S01]  /*129d0*/  IMAD.MOV.U32 R235, RZ, RZ, R18 ;  /* 0x000000ffffeb7224 */ /* 0x000fe200078e0012 */
[----:B------:R-:W-:Y:S01]  /*129e0*/  MOV R236, RZ ;  /* 0x000000ff00ec7202 */ /* 0x000fe20000000f00 */
[----:B-1--4-:R-:W-:Y:S01]  /*129f0*/  IMAD.MOV.U32 R3, RZ, RZ, 0x1f ;  /* 0x0000001fff037424 */ /* 0x012fe200078e00ff */
[----:B------:R-:W-:Y:S02]  /*12a00*/  MOV R2, 0x12a20 ;  /* 0x00012a2000027802 */ /* 0x000fe40000000f00 */
[----:B--23-5:R-:W-:Y:S05]  /*12a10*/  CALL.REL.NOINC `($__internal_1_$__cuda_sm70_shflsync_idx_p) ;  /* 0x0000008000007944 */ /* 0x02cfea0003c00000 */
[----:B------:R-:W-:Y:S01]  /*12a20*/  MOV R0, R236 ;  /* 0x000000ec00007202 */ /* 0x000fe20000000f00 */
[----:B------:R-:W-:Y:S05]  /*12a30*/  BRA `(.L_x_131) ;  /* 0xffffd20000007947 */ /* 0x000fea000383ffff */
        .weak           $__internal_0_$__cuda_sm70_shflsync_bfly_p
        .type           $__internal_0_$__cuda_sm70_shflsync_bfly_p,@function
        .size           $__internal_0_$__cuda_sm70_shflsync_bfly_p,($__internal_1_$__cuda_sm70_shflsync_idx_p - $__internal_0_$__cuda_sm70_shflsync_bfly_p)
$__internal_0_$__cuda_sm70_shflsync_bfly_p:
[----:B------:R-:W-:Y:S02]  /*12a40*/  MOV R172, 0xffffffff ;  /* 0xffffffff00ac7802 */ /* 0x000fe40000000f00 */
[----:B------:R-:W-:Y:S02]  /*12a50*/  MOV R3, 0x1f ;  /* 0x0000001f00037802 */ /* 0x000fe40000000f00 */
[----:B------:R-:W-:Y:S04]  /*12a60*/  WARPSYNC R172 ;  /* 0x000000ac00007348 */ /* 0x000fe80003800000 */
[----:B------:R1:W2:Y:S02]  /*12a70*/  SHFL.BFLY PT, R0, R68, R0, R3 ;  /* 0x0c00000044007389 */ /* 0x0002a400000e0003 */
[----:B-1----:R-:W-:-:S04]  /*12a80*/  MOV R3, 0x0 ;  /* 0x0000000000037802 */ /* 0x002fc80000000f00 */
[----:B--2---:R-:W-:Y:S05]  /*12a90*/  RET.REL.NODEC R2 `(_ZN7cutlass13device_kernelIN5flash19enable_sm80_to_sm89INS1_16FlashAttnFwdSm80INS1_25CollectiveMainloopFwdSm80ILi8ELi1ELb1EN4cute5tupleIJNS5_1CILi128EEES8_S8_EEELi128ENS_6half_tEfNS_4arch4Sm80ELb1ELb0ELb0ELb0ELb1ELb0ELb1ELb1EEENS1_21CollectiveEpilogueFwdIS9_NS6_IJNS7_ILi1EEESF_SF_EEESA_SC_Li256ELb0ELb1ELb1ELb0EEENS1_30DynamicPersistentTileSchedulerILi256ELi256ELb1ELb1ELb0EEEEEEEEEvNT_6ParamsE) ;  /* 0xfffed56002007950 */ /* 0x004fea0003c3ffff */
        .weak           $__internal_1_$__cuda_sm70_shflsync_idx_p
        .type           $__internal_1_$__cuda_sm70_shflsync_idx_p,@function
        .size           $__internal_1_$__cuda_sm70_shflsync_idx_p,(.L_x_1786 - $__internal_1_$__cuda_sm70_shflsync_idx_p)
$__internal_1_$__cuda_sm70_shflsync_idx_p:
[----:B------:R-:W-:-:S04]  /*12aa0*/  MOV R239, 0xffffffff ;  /* 0xffffffff00ef7802 */ /* 0x000fc80000000f00 */
[----:B------:R-:W-:Y:S04]  /*12ab0*/  WARPSYNC R239 ;  /* 0x000000ef00007348 */ /* 0x000fe80003800000 */
[----:B------:R1:W2:Y:S02]  /*12ac0*/  SHFL.IDX PT, R236, R235, R236, R3 ;  /* 0x000000ecebec7389 */ /* 0x0002a400000e0003 */
[----:B-1----:R-:W-:-:S04]  /*12ad0*/  MOV R3, 0x0 ;  /* 0x0000000000037802 */ /* 0x002fc80000000f00 */
[----:B--2---:R-:W-:Y:S05]  /*12ae0*/  RET.REL.NODEC R2 `(_ZN7cutlass13device_kernelIN5flash19enable_sm80_to_sm89INS1_16FlashAttnFwdSm80INS1_25CollectiveMainloopFwdSm80ILi8ELi1ELb1EN4cute5tupleIJNS5_1CILi128EEES8_S8_EEELi128ENS_6half_tEfNS_4arch4Sm80ELb1ELb0ELb0ELb0ELb1ELb0ELb1ELb1EEENS1_21CollectiveEpilogueFwdIS9_NS6_IJNS7_ILi1EEESF_SF_EEESA_SC_Li256ELb0ELb1ELb1ELb0EEENS1_30DynamicPersistentTileSchedulerILi256ELi256ELb1ELb1ELb0EEEEEEEEEvNT_6ParamsE) ;  /* 0xfffed51002007950 */ /* 0x004fea0003c3ffff */
.L_x_132:
        /* <DEDUP_REMOVED lines=9> */
.L_x_1786:


//--------------------- .text._ZN7cutlass13device_kernelIN5flash19enable_sm80_to_sm89INS1_16FlashAttnFwdSm80INS1_25CollectiveMainloopFwdSm80ILi4ELi1ELb0EN4cute5tupleIJNS5_1CILi128EEENS7_ILi64EEES8_EEELi128ENS_6half_tEfNS_4arch4Sm80ELb0ELb0ELb0ELb0ELb1ELb0ELb1ELb1EEENS1_21CollectiveEpilogueFwdINS6_IJS8_S8_S9_EEENS6_IJNS7_ILi1EEESH_SH_EEESB_SD_Li128ELb0ELb1ELb1ELb0EEENS1_19SingleTileSchedulerILb0ELb1ELb1ELi128EEEEEEEEEvNT_6ParamsE --------------------------
	.section	.text._ZN7cutlass13device_kernelIN5flash19enable_sm80_to_sm89INS1_16FlashAttnFwdSm80INS1_25CollectiveMainloopFwdSm80ILi4ELi1ELb0EN4cute5tupleIJNS5_1CILi128EEENS7_ILi64EEES8_EEELi128ENS_6half_tEfNS_4arch4Sm80ELb0ELb0ELb0ELb0ELb1ELb0ELb1ELb1EEENS1_21CollectiveEpilogueFwdINS6_IJS8_S8_S9_EEENS6_IJNS7_ILi1EEESH_SH_EEESB_SD_Li128ELb0ELb1ELb1ELb0EEENS1_19SingleTileSchedulerILb0ELb1ELb1ELi128EEEEEEEEEvNT_6ParamsE,"ax",@progbits
	.sectioninfo	@"SHI_REGISTERS=255"
	.align	128
.text._ZN7cutlass13device_kernelIN5flash19enable_sm80_to_sm89INS1_16FlashAttnFwdSm80INS1_25CollectiveMainloopFwdSm80ILi4ELi1ELb0EN4cute5tupleIJNS5_1CILi128EEENS7_ILi64EEES8_EEELi128ENS_6half_tEfNS_4arch4Sm80ELb0ELb0ELb0ELb0ELb1ELb0ELb1ELb1EEENS1_21CollectiveEpilogueFwdINS6_IJS8_S8_S9_EEENS6_IJNS7_ILi1EEESH_SH_EEESB_SD_Li128ELb0ELb1ELb1ELb0EEENS1_19SingleTileSchedulerILb0ELb1ELb1ELi128EEEEEEEEEvNT_6ParamsE:
        .type           _ZN7cutlass13device_kernelIN5flash19enable_sm80_to_sm89INS1_16FlashAttnFwdSm80INS1_25CollectiveMainloopFwdSm80ILi4ELi1ELb0EN4cute5tupleIJNS5_1CILi128EEENS7_ILi64EEES8_EEELi128ENS_6half_tEfNS_4arch4Sm80ELb0ELb0ELb0ELb0ELb1ELb0ELb1ELb1EEENS1_21CollectiveEpilogueFwdINS6_IJS8_S8_S9_EEENS6_IJNS7_ILi1EEESH_SH_EEESB_SD_Li128ELb0ELb1ELb1ELb0EEENS1_19SingleTileSchedulerILb0ELb1ELb1ELi128EEEEEEEEEvNT_6ParamsE,@function
        .size           _ZN7cutlass13device_kernelIN5flash19enable_sm80_to_sm89INS1_16FlashAttnFwdSm80INS1_25CollectiveMainloopFwdSm80ILi4ELi1ELb0EN4cute5tupleIJNS5_1CILi128EEENS7_ILi64EEES8_EEELi128ENS_6half_tEfNS_4arch4Sm80ELb0ELb0ELb0ELb0ELb1ELb0ELb1ELb1EEENS1_21CollectiveEpilogueFwdINS6_IJS8_S8_S9_EEENS6_IJNS7_ILi1EEESH_SH_EEESB_SD_Li128ELb0ELb1ELb1ELb0EEENS1_19SingleTileSchedulerILb0ELb1ELb1ELi128EEEEEEEEEvNT_6ParamsE,(.L_x_1789 - _ZN7cutlass13device_kernelIN5flash19enable_sm80_to_sm89INS1_16FlashAttnFwdSm80INS1_25CollectiveMainloopFwdSm80ILi4ELi1ELb0EN4cute5tupleIJNS5_1CILi128EEENS7_ILi64EEES8_EEELi128ENS_6half_tEfNS_4arch4Sm80ELb0ELb0ELb0ELb0ELb1ELb0ELb1ELb1EEENS1_21CollectiveEpilogueFwdINS6_IJS8_S8_S9_EEENS6_IJNS7_ILi1EEESH_SH_EEESB_SD_Li128ELb0ELb1ELb1ELb0EEENS1_19SingleTileSchedulerILb0ELb1ELb1ELi128EEEEEEEEEvNT_6ParamsE)
        .other          _ZN7cutlass13device_kernelIN5flash19enable_sm80_to_sm89INS1_16FlashAttnFwdSm80INS1_25CollectiveMainloopFwdSm80ILi4ELi1ELb0EN4cute5tupleIJNS5_1CILi128EEENS7_ILi64EEES8_EEELi128ENS_6half_tEfNS_4arch4Sm80ELb0ELb0ELb0ELb0ELb1ELb0ELb1ELb1EEENS1_21CollectiveEpilogueFwdINS6_IJS8_S8_S9_EEENS6_IJNS7_ILi1EEESH_SH_EEESB_SD_Li128ELb0ELb1ELb1ELb0EEENS1_19SingleTileSchedulerILb0ELb1ELb1ELi128EEEEEEEEEvNT_6ParamsE,@"STO_CUDA_ENTRY STV_DEFAULT"
_ZN7cutlass13device_kernelIN5flash19enable_sm80_to_sm89INS1_16FlashAttnFwdSm80INS1_25CollectiveMainloopFwdSm80ILi4ELi1ELb0EN4cute5tupleIJNS5_1CILi128EEENS7_ILi64EEES8_EEELi128ENS_6half_tEfNS_4arch4Sm80ELb0ELb0ELb0ELb0ELb1ELb0ELb1ELb1EEENS1_21CollectiveEpilogueFwdINS6_IJS8_S8_S9_EEENS6_IJNS7_ILi1EEESH_SH_EEESB_SD_Li128ELb0ELb1ELb1ELb0EEENS1_19SingleTileSchedulerILb0ELb1ELb1ELi128EEEEEEEEEvNT_6ParamsE:
[----:B------:R-:W-:Y:S02]  /*0000*/  MOV R1, c[0x0][0x28] ;  /* 0x00000a0000017a02 */ /* 0x000fe40000000f00 */
[----:B------:R-:W1:Y:S01]  /*0010*/  S2R R2, SR_TID.X ;  /* 0x0000000000027919 */ /* 0x000e620000002100 */
[----:B------:R-:W2:Y:S01]  /*0020*/  S2UR UR6, SR_CTAID.Y ;  /* 0x00000000000679c3 */ /* 0x000ea20000002600 */
[----:B------:R-:W-:-:S07]  /*0030*/  IADD3 R1, R1, -0x28, RZ ;  /* 0xffffffd801017810 */ /* 0x000fce0007ffe0ff */
        /* <DEDUP_REMOVED lines=14> */
.L_x_133:
[----:B------:R-:W-:Y:S02]  /*0120*/  ULDC.64 UR4, c[0x0][0x550] ;  /* 0x0001540000047ab9 */ /* 0x000fe40000000a00 */
[----:B------:R-:W-:Y:S02]  /*0130*/  UISETP.NE.AND UP0, UPT, UR4, 0x1, UPT ;  /* 0x000000010400788c */ /* 0x000fe4000bf05270 */
[----:B------:R-:W-:-:S02]  /*0140*/  UIMAD.WIDE.U32 UR8, UR6, UR5, URZ ;  /* 0x00000005060872a5 */ /* 0x000fc4000f8e003f */
[----:B------:R-:W-:Y:S02]  /*0150*/  ULDC UR4, c[0x0][0x558] ;  /* 0x0001560000047ab9 */ /* 0x000fe40000000800 */
[----:B------:R-:W-:-:S05]  /*0160*/  UMOV UR10, UR6 ;  /* 0x00000006000a7c82 */ /* 0x000fca0008000000 */
[----:B------:R-:W-:-:S03]  /*0170*/  @UP0 USHF.R.U32.HI UR10, URZ, UR4, UR9 ;  /* 0x000000043f0a0299 */ /* 0x000fc60008011609 */
.L_x_134:
        /* <DEDUP_REMOVED lines=28> */
[----:B------:R-:W-:Y:S05]  /*0340*/  @!P0 BRA `(.L_x_135) ;  /* 0x0000023000008947 */ /* 0x000fea0003800000 */
        /* <DEDUP_REMOVED lines=9> */
[----:B------:R-:W3:Y:S03]  /*03e0*/  R2UR UR16, R3 ;  /* 0x00000000031073c2 */ /* 0x000ee600000e0000 */
[----:B------:R-:W-:-:S05]  /*03f0*/  IMAD.MOV R0, RZ, RZ, -R0 ;  /* 0x000000ffff007224 */ /* 0x000fca00078e0a00 */
[----:B------:R-:W4:Y:S01]  /*0400*/  R2UR UR14, R0 ;  /* 0x00000000000e73c2 */ /* 0x000f2200000e0000 */
[----:B---3--:R-:W3:Y:S08]  /*0410*/  I2F.RP R3, UR16 ;  /* 0x0000001000037d06 */ /* 0x008ef00008209400 */
[----:B---3--:R-:W3:Y:S02]  /*0420*/  MUFU.RCP R3, R3 ;  /* 0x0000000300037308 */ /* 0x008ee40000001000 */
[----:B---3--:R-:W-:-:S06]  /*0430*/  IADD3 R3, R3, 0xffffffe, RZ ;  /* 0x0ffffffe03037810 */ /* 0x008fcc0007ffe0ff */
[----:B------:R-:W3:Y:S02]  /*0440*/  F2I.FTZ.U32.TRUNC.NTZ R3, R3 ;  /* 0x0000000300037305 */ /* 0x000ee4000021f000 */
[----:B---3--:R3:W5:Y:S02]  /*0450*/  R2UR UR19, R3 ;  /* 0x00000000031373c2 */ /* 0x00876400000e0000 */
[----:B---3--:R-:W-:Y:S01]  /*0460*/  IMAD.U32 R3, RZ, RZ, UR17 ;  /* 0x00000011ff037e24 */ /* 0x008fe2000f8e00ff */
[----:B-----5:R-:W-:Y:S02]  /*0470*/  UIADD3 UR4, URZ, -UR19, URZ ;  /* 0x800000133f047290 */ /* 0x020fe4000fffe03f */
[----:B------:R-:W-:Y:S02]  /*0480*/  ULOP3.LUT UR17, UR17, UR5, URZ, 0x3c, !UPT ;  /* 0x0000000511117292 */ /* 0x000fe4000f8e3c3f */
[----:B------:R-:W-:Y:S01]  /*0490*/  IABS R3, R3 ;  /* 0x0000000300037213 */ /* 0x000fe20000000000 */
[----:B------:R-:W-:-:S03]  /*04a0*/  UIMAD UR4, UR4, UR16, URZ ;  /* 0x00000010040472a4 */ /* 0x000fc6000f8e023f */
[----:B------:R-:W3:Y:S01]  /*04b0*/  R2UR UR15, R3 ;  /* 0x00000000030f73c2 */ /* 0x000ee200000e0000 */
[----:B------:R-:W-:-:S04]  /*04c0*/  UIMAD.WIDE.U32 UR18, UR19, UR4, UR18 ;  /* 0x00000004131272a5 */ /* 0x000fc8000f8e0012 */
[----:B---3--:R-:W-:-:S04]  /*04d0*/  UIMAD.WIDE.U32 UR18, UR19, UR15, URZ ;  /* 0x0000000f131272a5 */ /* 0x008fc8000f8e003f */
[----:B----4-:R-:W-:-:S04]  /*04e0*/  UIMAD UR14, UR19, UR14, UR15 ;  /* 0x0000000e130e72a4 */ /* 0x010fc8000f8e020f */
        /* <DEDUP_REMOVED lines=9> */
.L_x_135:
[----:B------:R-:W-:Y:S01]  /*0580*/  ULOP3.LUT UR7, UR7, 0xffff, URZ, 0xc0, !UPT ;  /* 0x0000ffff07077892 */ /* 0x000fe2000f8ec03f */
[----:B------:R-:W-:Y:S01]  /*0590*/  PLOP3.LUT P4, PT, PT, PT, PT, 0x80, 0x0 ;  /* 0x000000000000781c */ /* 0x000fe20003f8f070 */
[----:B------:R-:W-:Y:S01]  /*05a0*/  CS2R R8, SRZ ;  /* 0x0000000000087805 */ /* 0x000fe2000001ff00 */
[----:B-1----:R-:W-:Y:S01]  /*05b0*/  CS2R R4, SRZ ;  /* 0x0000000000047805 */ /* 0x002fe2000001ff00 */
[----:B------:R-:W-:Y:S01]  /*05c0*/  UIMAD UR7, UR7, UR19, URZ ;  /* 0x00000013070772a4 */ /* 0x000fe2000f8e023f */
[----:B------:R-:W-:Y:S01]  /*05d0*/  CS2R R166, SRZ ;  /* 0x0000000000a67805 */ /* 0x000fe2000001ff00 */
        /* <DEDUP_REMOVED lines=78> */
[----:B------:R-:W1:Y:S01]  /*0ac0*/  S2R R11, SR_CTAID.X ;  /* 0x00000000000b7919 */ /* 0x000e620000002500 */
[----:B------:R-:W-:Y:S01]  /*0ad0*/  SHF.R.S32.HI R9, RZ, 0x1f, R2 ;  /* 0x0000001fff097819 */ /* 0x000fe20000011402 */
[----:B------:R-:W-:Y:S01]  /*0ae0*/  IMAD.MOV.U32 R0, RZ, RZ, c[0x0][0x2c4] ;  /* 0x0000b100ff007624 */ /* 0x000fe200078e00ff */
[----:B------:R-:W-:Y:S01]  /*0af0*/  USHF.R.S32.HI UR14, URZ, 0x1f, UR10 ;  /* 0x0000001f3f0e7899 */ /* 0x000fe2000801140a */
[----:B------:R3:W4:Y:S01]  /*0b00*/  @P0 LDG.E R4, [R4.64] ;  /* 0x0000000c04040981 */ /* 0x000722000c1e1900 */
[CC--:B------:R-:W-:Y:S01]  /*0b10*/  LEA.HI R6, R9.reuse, R2.reuse, RZ, 0x3 ;  /* 0x0000000209067211 */ /* 0x0c0fe200078f18ff */
[----:B------:R-:W-:Y:S01]  /*0b20*/  ULDC.64 UR4, c[0x0][0x1b8] ;  /* 0x00006e0000047ab9 */ /* 0x000fe20000000a00 */
[----:B------:R-:W-:Y:S01]  /*0b30*/  ISETP.NE.AND P1, PT, R0, 0x1, PT ;  /* 0x000000010000780c */ /* 0x000fe20003f25270 */
[----:B------:R-:W-:Y:S01]  /*0b40*/  UIMAD UR14, UR14, UR4, URZ ;  /* 0x000000040e0e72a4 */ /* 0x000fe2000f8e023f */
[----:B------:R-:W-:Y:S01]  /*0b50*/  LOP3.LUT R46, R6, 0xfffffff8, RZ, 0xc0, !PT ;  /* 0xfffffff8062e7812 */ /* 0x000fe200078ec0ff */
[----:B------:R-:W-:Y:S01]  /*0b60*/  UIMAD.WIDE.U32 UR16, UR10, UR4, URZ ;  /* 0x000000040a1072a5 */ /* 0x000fe2000f8e003f */
[----:B------:R-:W-:Y:S01]  /*0b70*/  SHF.R.S32.HI R6, RZ, 0x3, R6 ;  /* 0x00000003ff067819 */ /* 0x000fe20000011406 */
[----:B------:R-:W-:Y:S01]  /*0b80*/  UIMAD UR14, UR10, UR5, UR14 ;  /* 0x000000050a0e72a4 */ /* 0x000fe2000f8e020e */
[CC--:B------:R-:W-:Y:S01]  /*0b90*/  LEA.HI R15, R9.reuse, R2.reuse, RZ, 0x4 ;  /* 0x00000002090f7211 */ /* 0x0c0fe200078f20ff */
[----:B------:R-:W-:Y:S01]  /*0ba0*/  IMAD.IADD R46, R2, 0x1, -R46 ;  /* 0x00000001022e7824 */ /* 0x000fe200078e0a2e */
[----:B------:R-:W-:Y:S01]  /*0bb0*/  USHF.R.S32.HI UR15, URZ, 0x1f, UR11 ;  /* 0x0000001f3f0f7899 */ /* 0x000fe2000801140b */
[----:B------:R-:W-:Y:S01]  /*0bc0*/  LEA.HI R250, R9, R2, RZ, 0x6 ;  /* 0x0000000209fa7211 */ /* 0x000fe200078f30ff */
[----:B------:R-:W-:Y:S01]  /*0bd0*/  ULDC.64 UR4, c[0x0][0x1c0] ;  /* 0x0000700000047ab9 */ /* 0x000fe20000000a00 */
[C---:B------:R-:W-:Y:S01]  /*0be0*/  IMAD R124, R46.reuse, 0x10, R6 ;  /* 0x000000102e7c7824 */ /* 0x040fe200078e0206 */
[----:B------:R-:W-:Y:S01]  /*0bf0*/  UIADD3 UR17, UR17, UR14, URZ ;  /* 0x0000000e11117290 */ /* 0x000fe2000fffe03f */
[----:B------:R-:W-:Y:S01]  /*0c00*/  IMAD.SHL.U32 R45, R46, 0x8, RZ ;  /* 0x000000082e2d7824 */ /* 0x000fe200078e00ff */
[----:B------:R-:W-:Y:S01]  /*0c10*/  UIMAD UR15, UR15, UR4, URZ ;  /* 0x000000040f0f72a4 */ /* 0x000fe2000f8e023f */
[----:B------:R-:W-:Y:S01]  /*0c20*/  IMAD.SHL.U32 R250, R250, 0x8, RZ ;  /* 0x00000008fafa7824 */ /* 0x000fe200078e00ff */
[----:B------:R-:W-:Y:S01]  /*0c30*/  UIMAD.WIDE.U32 UR16, UR11, UR4, UR16 ;  /* 0x000000040b1072a5 */ /* 0x000fe2000f8e0010 */
[----:B-1----:R-:W-:Y:S01]  /*0c40*/  IMAD R7, R11, 0x80, R124 ;  /* 0x000000800b077824 */ /* 0x002fe200078e027c */
[----:B------:R-:W-:Y:S01]  /*0c50*/  UIMAD UR5, UR11, UR5, UR15 ;  /* 0x000000050b0572a4 */ /* 0x000fe2000f8e020f */
[----:B------:R1:W-:Y:S01]  /*0c60*/  STL [R1], R124 ;  /* 0x0000007c01007387 */ /* 0x0003e20000100800 */
[----:B------:R-:W-:Y:S01]  /*0c70*/  ULDC UR4, c[0x0][0x2c4] ;  /* 0x0000b10000047ab9 */ /* 0x000fe20000000800 */
[----:B------:R-:W-:Y:S01]  /*0c80*/  @P1 IMAD.HI.U32 R0, R7, c[0x0][0x2c8], RZ ;  /* 0x0000b20007001a27 */ /* 0x000fe200078e00ff */
[----:B------:R-:W-:Y:S01]  /*0c90*/  UIADD3 UR5, UR17, UR5, URZ ;  /* 0x0000000511057290 */ /* 0x000fe2000fffe03f */
[C---:B------:R-:W-:Y:S01]  /*0ca0*/  IADD3 R40, R45.reuse, 0x40, RZ ;  /* 0x000000402d287810 */ /* 0x040fe20007ffe0ff */
[----:B------:R-:W-:Y:S01]  /*0cb0*/  ULDC UR14, c[0x0][0x168] ;  /* 0x00005a00000e7ab9 */ /* 0x000fe20000000800 */
[----:B---3--:R-:W-:Y:S01]  /*0cc0*/  IMAD.MOV.U32 R5, RZ, RZ, R7 ;  /* 0x000000ffff057224 */ /* 0x008fe200078e0007 */
[----:B------:R-:W-:Y:S01]  /*0cd0*/  @P1 SHF.R.U32.HI R5, RZ, c[0x0][0x2cc], R0 ;  /* 0x0000b300ff051a19 */ /* 0x000fe20000011600 */
[----:B------:R-:W-:Y:S01]  /*0ce0*/  IMAD.U32 R13, RZ, RZ, UR17 ;  /* 0x00000011ff0d7e24 */ /* 0x000fe2000f8e00ff */
[----:B------:R-:W-:Y:S01]  /*0cf0*/  UIMAD UR14, UR4, UR14, URZ ;  /* 0x0000000e040e72a4 */ /* 0x000fe2000f8e023f */
[----:B------:R-:W-:Y:S01]  /*0d00*/  IMAD.U32 R12, RZ, RZ, UR16 ;  /* 0x00000010ff0c7e24 */ /* 0x000fe2000f8e00ff */
[--C-:B------:R-:W-:Y:S01]  /*0d10*/  SHF.R.S32.HI R3, RZ, 0x1f, R5.reuse ;  /* 0x0000001fff037819 */ /* 0x100fe20000011405 */
[----:B------:R-:W-:Y:S01]  /*0d20*/  IMAD.U32 R13, RZ, RZ, UR5 ;  /* 0x00000005ff0d7e24 */ /* 0x000fe2000f8e00ff */
[----:B------:R-:W-:Y:S01]  /*0d30*/  ISETP.GE.AND P3, PT, R45, c[0x0][0x198], PT ;  /* 0x000066002d007a0c */ /* 0x000fe20003f66270 */
[----:B------:R-:W-:Y:S01]  /*0d40*/  IMAD.MOV R0, RZ, RZ, -R5 ;  /* 0x000000ffff007224 */ /* 0x000fe200078e0a05 */
[----:B------:R-:W-:Y:S01]  /*0d50*/  BSSY B0, `(.L_x_137) ;  /* 0x000002f000007945 */ /* 0x000fe20003800000 */
[----:B------:R-:W-:-:S02]  /*0d60*/  IMAD R3, R3, c[0x0][0x1b0], RZ ;  /* 0x00006c0003037a24 */ /* 0x000fc400078e02ff */
[----:B------:R-:W-:-:S04]  /*0d70*/  IMAD.WIDE.U32 R12, R5, c[0x0][0x1b0], R12 ;  /* 0x00006c00050c7a25 */ /* 0x000fc800078e000c */
[----:B------:R-:W-:Y:S02]  /*0d80*/  IMAD R3, R5, c[0x0][0x1b4], R3 ;  /* 0x00006d0005037a24 */ /* 0x000fe400078e0203 */
[----:B------:R-:W-:Y:S02]  /*0d90*/  IMAD R0, R0, c[0x0][0x2c4], R7 ;  /* 0x0000b10000007a24 */ /* 0x000fe400078e0207 */
[----:B------:R-:W-:Y:S01]  /*0da0*/  IMAD.IADD R13, R13, 0x1, R3 ;  /* 0x000000010d0d7824 */ /* 0x000fe200078e0203 */
[----:B------:R-:W-:Y:S01]  /*0db0*/  LOP3.LUT R3, R15, 0xfffffff0, RZ, 0xc0, !PT ;  /* 0xfffffff00f037812 */ /* 0x000fe200078ec0ff */
[----:B------:R-:W-:Y:S01]  /*0dc0*/  IMAD R11, R11, 0x80, R6 ;  /* 0x000000800b0b7824 */ /* 0x000fe200078e0206 */
[----:B------:R-:W-:Y:S01]  /*0dd0*/  SHF.R.S32.HI R8, RZ, 0x1f, R0 ;  /* 0x0000001fff087819 */ /* 0x000fe20000011400 */
[----:B------:R-:W-:-:S03]  /*0de0*/  IMAD.WIDE.U32 R16, R0, c[0x0][0x1a8], R12 ;  /* 0x00006a0000107a25 */ /* 0x000fc600078e000c */
[----:B------:R-:W-:Y:S01]  /*0df0*/  ISETP.GE.AND P4, PT, R11, UR14, PT ;  /* 0x0000000e0b007c0c */ /* 0x000fe2000bf86270 */
[----:B------:R-:W-:Y:S01]  /*0e00*/  IMAD.IADD R3, R2, 0x1, -R3 ;  /* 0x0000000102037824 */ /* 0x000fe200078e0a03 */
[----:B------:R-:W-:Y:S01]  /*0e10*/  LEA R12, P1, R16, c[0x0][0x160], 0x1 ;  /* 0x00005800100c7a11 */ /* 0x000fe200078208ff */
[----:B------:R-:W-:-:S03]  /*0e20*/  IMAD R8, R8, c[0x0][0x1a8], RZ ;  /* 0x00006a0008087a24 */ /* 0x000fc600078e02ff */
[----:B------:R-:W-:Y:S01]  /*0e30*/  SHF.R.S32.HI R5, RZ, 0x1f, R3 ;  /* 0x0000001fff057819 */ /* 0x000fe20000011403 */
[----:B------:R-:W-:Y:S02]  /*0e40*/  IMAD R8, R0, c[0x0][0x1ac], R8 ;  /* 0x00006b0000087a24 */ /* 0x000fe400078e0208 */
[----:B------:R-:W-:Y:S01]  /*0e50*/  IMAD.SHL.U32 R0, R6, 0x40, RZ ;  /* 0x0000004006007824 */ /* 0x000fe200078e00ff */
[----:B------:R-:W-:Y:S01]  /*0e60*/  LEA.HI R5, R5, R3, RZ, 0x3 ;  /* 0x0000000305057211 */ /* 0x000fe200078f18ff */
[----:B------:R-:W-:-:S03]  /*0e70*/  IMAD.IADD R8, R17, 0x1, R8 ;  /* 0x0000000111087824 */ /* 0x000fc600078e0208 */
[----:B------:R-:W-:Y:S02]  /*0e80*/  LOP3.LUT R0, R0, 0x1c0, RZ, 0xc0, !PT ;  /* 0x000001c000007812 */ /* 0x000fe400078ec0ff */
[----:B------:R-:W-:Y:S02]  /*0e90*/  LOP3.LUT R7, R5, 0xfffffff8, RZ, 0xc0, !PT ;  /* 0xfffffff805077812 */ /* 0x000fe400078ec0ff */
[----:B------:R-:W-:Y:S02]  /*0ea0*/  LEA.HI.X R8, R16, c[0x0][0x164], R8, 0x1, P1 ;  /* 0x0000590010087a11 */ /* 0x000fe400008f0c08 */
[----:B------:R1:W3:Y:S01]  /*0eb0*/  SHFL.IDX PT, R16, R12, RZ, 0x181f ;  /* 0x00181fff0c107589 */ /* 0x0002e200000e0000 */
[----:B------:R-:W-:Y:S02]  /*0ec0*/  IMAD.IADD R7, R3, 0x1, -R7 ;  /* 0x0000000103077824 */ /* 0x000fe400078e0a07 */
[----:B------:R-:W-:Y:S01]  /*0ed0*/  IMAD.MOV.U32 R3, RZ, RZ, 0x20 ;  /* 0x00000020ff037424 */ /* 0x000fe200078e00ff */
[----:B------:R1:W2:Y:S01]  /*0ee0*/  SHFL.IDX PT, R17, R8, RZ, 0x181f ;  /* 0x00181fff08117589 */ /* 0x0002a200000e0000 */
[----:B----4-:R4:W5:Y:S01]  /*0ef0*/  @P0 R2UR UR15, R4 ;  /* 0x00000000040f03c2 */ /* 0x01096200000e0000 */
[----:B------:R-:W-:Y:S01]  /*0f00*/  ISETP.GE.AND P0, PT, R40, c[0x0][0x198], PT ;  /* 0x0000660028007a0c */ /* 0x000fe20003f06270 */
[----:B-----5:R-:W-:-:S03]  /*0f10*/  @!UP0 UMOV UR15, UR11 ;  /* 0x0000000b000f8c82 */ /* 0x020fc60008000000 */
[----:B------:R-:W-:-:S05]  /*0f20*/  R2P PR, R7, 0x6 ;  /* 0x0000000607007804 */ /* 0x000fca0000000000 */
[----:B------:R-:W-:Y:S02]  /*0f30*/  SEL R3, R3, 0xffffffe0, !P2 ;  /* 0xffffffe003037807 */ /* 0x000fe40005000000 */
[----:B----4-:R-:W-:Y:S02]  /*0f40*/  SHF.R.U32.HI R4, RZ, 0x3, R0 ;  /* 0x00000003ff047819 */ /* 0x010fe40000011600 */
[----:B------:R-:W-:-:S04]  /*0f50*/  LOP3.LUT R0, R0, 0x38, R45, 0xf8, !PT ;  /* 0x0000003800007812 */ /* 0x000fc800078ef82d */
[----:B------:R-:W-:Y:S01]  /*0f60*/  LOP3.LUT R0, R0, R4, RZ, 0x3c, !PT ;  /* 0x0000000400007212 */ /* 0x000fe200078e3cff */
[----:B------:R-:W-:-:S03]  /*0f70*/  IMAD.MOV.U32 R4, RZ, RZ, 0x10 ;  /* 0x00000010ff047424 */ /* 0x000fc600078e00ff */
[----:B------:R-:W-:Y:S02]  /*0f80*/  LOP3.LUT R250, R0, 0xfffffe00, R250, 0xf8, !PT ;  /* 0xfffffe0000fa7812 */ /* 0x000fe400078ef8fa */
[----:B------:R-:W-:Y:S01]  /*0f90*/  SEL R4, R4, 0xfffffff0, !P1 ;  /* 0xfffffff004047807 */ /* 0x000fe20004800000 */
[----:B------:R-:W-:Y:S05]  /*0fa0*/  @P4 BRA `(.L_x_138) ;  /* 0x0000009000004947 */ /* 0x000fea0003800000 */
[----:B-123--:R-:W-:Y:S01]  /*0fb0*/  SHF.R.S32.HI R0, RZ, 0x1f, R40 ;  /* 0x0000001fff007819 */ /* 0x00efe20000011428 */
[----:B------:R-:W-:Y:S01]  /*0fc0*/  IMAD.WIDE R18, R45, 0x2, R16 ;  /* 0x000000022d127825 */ /* 0x000fe200078e0210 */
[----:B------:R-:W-:Y:S02]  /*0fd0*/  SHF.L.U32 R10, R250, 0x1, RZ ;  /* 0x00000001fa0a7819 */ /* 0x000fe400000006ff */
[----:B------:R-:W-:-:S03]  /*0fe0*/  LEA.HI R0, R0, R40, RZ, 0x3 ;  /* 0x0000002800007211 */ /* 0x000fc600078f18ff */
[----:B------:R-:W-:Y:S01]  /*0ff0*/  @!PT LDS RZ, [RZ] ;  /* 0x00000000fffff984 */ /* 0x000fe20000000800 */
[----:B------:R1:W-:Y:S01]  /*1000*/  LDGSTS.E.BYPASS.LTC128B.128 [R10+0x8100], [R18.64], !P3 ;  /* 0x08100000120a7fae */ /* 0x0003e2000d901d4c */
[----:B------:R-:W-:-:S05]  /*1010*/  LOP3.LUT R0, R0, 0xfffffff8, RZ, 0xc0, !PT ;  /* 0xfffffff800007812 */ /* 0x000fca00078ec0ff */
[----:B------:R-:W-:-:S05]  /*1020*/  IMAD.WIDE R16, R0, 0x2, R16 ;  /* 0x0000000200107825 */ /* 0x000fca00078e0210 */
[----:B------:R1:W-:Y:S02]  /*1030*/  LDGSTS.E.BYPASS.LTC128B.128 [R10+0xc100], [R16.64], !P0 ;  /* 0x0c100000100a7fae */ /* 0x0003e4000c101d4c */
.L_x_138:
[----:B-123--:R-:W-:Y:S05]  /*1040*/  BSYNC B0 ;  /* 0x0000000000007941 */ /* 0x00efea0003800000 */
.L_x_137:
[----:B------:R-:W-:Y:S01]  /*1050*/  IADD3 R0, R11, 0x10, RZ ;  /* 0x000000100b007810 */ /* 0x000fe20007ffe0ff */
[----:B------:R1:W2:Y:S01]  /*1060*/  SHFL.IDX PT, R17, R8, 0x1, 0x181f ;  /* 0x00381f0008117f89 */ /* 0x0002a200000e0000 */
[----:B------:R-:W-:Y:S02]  /*1070*/  BSSY B0, `(.L_x_139) ;  /* 0x000000d000007945 */ /* 0x000fe40003800000 */
[----:B------:R-:W-:Y:S01]  /*1080*/  ISETP.GE.AND P1, PT, R0, UR14, PT ;  /* 0x0000000e00007c0c */ /* 0x000fe2000bf26270 */
[----:B------:R1:W3:-:S12]  /*1090*/  SHFL.IDX PT, R16, R12, 0x1, 0x181f ;  /* 0x00381f000c107f89 */ /* 0x0002d800000e0000 */
[----:B------:R-:W-:Y:S05]  /*10a0*/  @P1 BRA `(.L_x_140) ;  /* 0x0000009000001947 */ /* 0x000fea0003800000 */
[----:B------:R-:W-:Y:S01]  /*10b0*/  SHF.R.S32.HI R0, RZ, 0x1f, R40 ;  /* 0x0000001fff007819 */ /* 0x000fe20000011428 */
[----:B--23--:R-:W-:Y:S01]  /*10c0*/  IMAD.WIDE R18, R45, 0x2, R16 ;  /* 0x000000022d127825 */ /* 0x00cfe200078e0210 */
[----:B------:R-:W-:Y:S02]  /*10d0*/  SHF.L.U32 R10, R250, 0x1, RZ ;  /* 0x00000001fa0a7819 */ /* 0x000fe400000006ff */
[----:B------:R-:W-:-:S03]  /*10e0*/  LEA.HI R0, R0, R40, RZ, 0x3 ;  /* 0x0000002800007211 */ /* 0x000fc600078f18ff */
[----:B------:R-:W-:Y:S01]  /*10f0*/  @!PT LDS RZ, [RZ] ;  /* 0x00000000fffff984 */ /* 0x000fe20000000800 */
[----:B------:R2:W-:Y:S01]  /*1100*/  LDGSTS.E.BYPASS.LTC128B.128 [R10+0x8900], [R18.64], !P3 ;  /* 0x08900000120a7fae */ /* 0x0005e2000d901d4c */
[----:B------:R-:W-:-:S05]  /*1110*/  LOP3.LUT R0, R0, 0xfffffff8, RZ, 0xc0, !PT ;  /* 0xfffffff800007812 */ /* 0x000fca00078ec0ff */
[----:B------:R-:W-:-:S05]  /*1120*/  IMAD.WIDE R16, R0, 0x2, R16 ;  /* 0x0000000200107825 */ /* 0x000fca00078e0210 */
[----:B------:R2:W-:Y:S02]  /*1130*/  LDGSTS.E.BYPASS.LTC128B.128 [R10+0xc900], [R16.64], !P0 ;  /* 0x0c900000100a7fae */ /* 0x0005e4000c101d4c */
.L_x_140:
[----:B------:R-:W-:Y:S05]  /*1140*/  BSYNC B0 ;  /* 0x0000000000007941 */ /* 0x000fea0003800000 */
.L_x_139:
[----:B------:R-:W-:Y:S01]  /*1150*/  IADD3 R0, R11, 0x20, RZ ;  /* 0x000000200b007810 */ /* 0x000fe20007ffe0ff */
[----:B--2---:R2:W4:Y:S01]  /*1160*/  SHFL.IDX PT, R17, R8, 0x2, 0x181f ;  /* 0x00581f0008117f89 */ /* 0x00452200000e0000 */
[----:B------:R-:W-:Y:S02]  /*1170*/  BSSY B0, `(.L_x_141) ;  /* 0x000000d000007945 */ /* 0x000fe40003800000 */
[----:B------:R-:W-:Y:S01]  /*1180*/  ISETP.GE.AND P1, PT, R0, UR14, PT ;  /* 0x0000000e00007c0c */ /* 0x000fe2000bf26270 */
[----:B---3--:R2:W3:-:S12]  /*1190*/  SHFL.IDX PT, R16, R12, 0x2, 0x181f ;  /* 0x00581f000c107f89 */ /* 0x0084d800000e0000 */
[----:B------:R-:W-:Y:S05]  /*11a0*/  @P1 BRA `(.L_x_142) ;  /* 0x0000009000001947 */ /* 0x000fea0003800000 */
[----:B------:R-:W-:Y:S01]  /*11b0*/  SHF.R.S32.HI R0, RZ, 0x1f, R40 ;  /* 0x0000001fff007819 */ /* 0x000fe20000011428 */
[----:B---34-:R-:W-:Y:S01]  /*11c0*/  IMAD.WIDE R18, R45, 0x2, R16 ;  /* 0x000000022d127825 */ /* 0x018fe200078e0210 */
[----:B------:R-:W-:Y:S02]  /*11d0*/  SHF.L.U32 R10, R250, 0x1, RZ ;  /* 0x00000001fa0a7819 */ /* 0x000fe400000006ff */
[----:B------:R-:W-:-:S03]  /*11e0*/  LEA.HI R0, R0, R40, RZ, 0x3 ;  /* 0x0000002800007211 */ /* 0x000fc600078f18ff */
[----:B------:R-:W-:Y:S01]  /*11f0*/  @!PT LDS RZ, [RZ] ;  /* 0x00000000fffff984 */ /* 0x000fe20000000800 */
[----:B------:R3:W-:Y:S01]  /*1200*/  LDGSTS.E.BYPASS.LTC128B.128 [R10+0x9100], [R18.64], !P3 ;  /* 0x09100000120a7fae */ /* 0x0007e2000d901d4c */
[----:B------:R-:W-:-:S05]  /*1210*/  LOP3.LUT R0, R0, 0xfffffff8, RZ, 0xc0, !PT ;  /* 0xfffffff800007812 */ /* 0x000fca00078ec0ff */
[----:B------:R-:W-:-:S05]  /*1220*/  IMAD.WIDE R16, R0, 0x2, R16 ;  /* 0x0000000200107825 */ /* 0x000fca00078e0210 */
[----:B------:R3:W-:Y:S02]  /*1230*/  LDGSTS.E.BYPASS.LTC128B.128 [R10+0xd100], [R16.64], !P0 ;  /* 0x0d100000100a7fae */ /* 0x0007e4000c101d4c */
.L_x_142:
[----:B------:R-:W-:Y:S05]  /*1240*/  BSYNC B0 ;  /* 0x0000000000007941 */ /* 0x000fea0003800000 */
.L_x_141:
[----:B------:R-:W-:Y:S01]  /*1250*/  IADD3 R0, R11, 0x30, RZ ;  /* 0x000000300b007810 */ /* 0x000fe20007ffe0ff */
[----:B---34-:R3:W4:Y:S01]  /*1260*/  SHFL.IDX PT, R17, R8, 0x3, 0x181f ;  /* 0x00781f0008117f89 */ /* 0x01872200000e0000 */
[----:B------:R-:W-:Y:S02]  /*1270*/  BSSY B0, `(.L_x_143) ;  /* 0x000000d000007945 */ /* 0x000fe40003800000 */
[----:B------:R-:W-:Y:S01]  /*1280*/  ISETP.GE.AND P1, PT, R0, UR14, PT ;  /* 0x0000000e00007c0c */ /* 0x000fe2000bf26270 */
[----:B------:R3:W1:-:S12]  /*1290*/  SHFL.IDX PT, R16, R12, 0x3, 0x181f ;  /* 0x00781f000c107f89 */ /* 0x00065800000e0000 */
[----:B------:R-:W-:Y:S05]  /*12a0*/  @P1 BRA `(.L_x_144) ;  /* 0x0000009000001947 */ /* 0x000fea0003800000 */
[----:B------:R-:W-:Y:S01]  /*12b0*/  SHF.R.S32.HI R0, RZ, 0x1f, R40 ;  /* 0x0000001fff007819 */ /* 0x000fe20000011428 */
[----:B-1--4-:R-:W-:Y:S01]  /*12c0*/  IMAD.WIDE R18, R45, 0x2, R16 ;  /* 0x000000022d127825 */ /* 0x012fe200078e0210 */
[----:B------:R-:W-:Y:S02]  /*12d0*/  SHF.L.U32 R10, R250, 0x1, RZ ;  /* 0x00000001fa0a7819 */ /* 0x000fe400000006ff */
[----:B------:R-:W-:-:S03]  /*12e0*/  LEA.HI R0, R0, R40, RZ, 0x3 ;  /* 0x0000002800007211 */ /* 0x000fc600078f18ff */
[----:B------:R-:W-:Y:S01]  /*12f0*/  @!PT LDS RZ, [RZ] ;  /* 0x00000000fffff984 */ /* 0x000fe20000000800 */
[----:B------:R1:W-:Y:S01]  /*1300*/  LDGSTS.E.BYPASS.LTC128B.128 [R10+0x9900], [R18.64], !P3 ;  /* 0x09900000120a7fae */ /* 0x0003e2000d901d4c */
[----:B------:R-:W-:-:S05]  /*1310*/  LOP3.LUT R0, R0, 0xfffffff8, RZ, 0xc0, !PT ;  /* 0xfffffff800007812 */ /* 0x000fca00078ec0ff */
[----:B------:R-:W-:-:S05]  /*1320*/  IMAD.WIDE R16, R0, 0x2, R16 ;  /* 0x0000000200107825 */ /* 0x000fca00078e0210 */
[----:B------:R1:W-:Y:S02]  /*1330*/  LDGSTS.E.BYPASS.LTC128B.128 [R10+0xd900], [R16.64], !P0 ;  /* 0x0d900000100a7fae */ /* 0x0003e4000c101d4c */
.L_x_144:
[----:B------:R-:W-:Y:S05]  /*1340*/  BSYNC B0 ;  /* 0x0000000000007941 */ /* 0x000fea0003800000 */
.L_x_143:
[----:B------:R-:W-:Y:S01]  /*1350*/  IADD3 R0, R11, 0x40, RZ ;  /* 0x000000400b007810 */ /* 0x000fe20007ffe0ff */
[----:B-1--4-:R1:W4:Y:S01]  /*1360*/  SHFL.IDX PT, R17, R8, 0x4, 0x181f ;  /* 0x00981f0008117f89 */ /* 0x01232200000e0000 */
[----:B------:R-:W-:Y:S02]  /*1370*/  BSSY B0, `(.L_x_145) ;  /* 0x000000d000007945 */ /* 0x000fe40003800000 */
[----:B------:R-:W-:Y:S01]  /*1380*/  ISETP.GE.AND P1, PT, R0, UR14, PT ;  /* 0x0000000e00007c0c */ /* 0x000fe2000bf26270 */
[----:B------:R1:W2:-:S12]  /*1390*/  SHFL.IDX PT, R16, R12, 0x4, 0x181f ;  /* 0x00981f000c107f89 */ /* 0x00029800000e0000 */
[----:B------:R-:W-:Y:S05]  /*13a0*/  @P1 BRA `(.L_x_146) ;  /* 0x0000009000001947 */ /* 0x000fea0003800000 */
[----:B------:R-:W-:Y:S01]  /*13b0*/  SHF.R.S32.HI R0, RZ, 0x1f, R40 ;  /* 0x0000001fff007819 */ /* 0x000fe20000011428 */
[----:B--2-4-:R-:W-:Y:S01]  /*13c0*/  IMAD.WIDE R18, R45, 0x2, R16 ;  /* 0x000000022d127825 */ /* 0x014fe200078e0210 */
[----:B------:R-:W-:Y:S02]  /*13d0*/  SHF.L.U32 R10, R250, 0x1, RZ ;  /* 0x00000001fa0a7819 */ /* 0x000fe400000006ff */
[----:B------:R-:W-:-:S03]  /*13e0*/  LEA.HI R0, R0, R40, RZ, 0x3 ;  /* 0x0000002800007211 */ /* 0x000fc600078f18ff */
[----:B------:R-:W-:Y:S01]  /*13f0*/  @!PT LDS RZ, [RZ] ;  /* 0x00000000fffff984 */ /* 0x000fe20000000800 */
[----:B------:R2:W-:Y:S01]  /*1400*/  LDGSTS.E.BYPASS.LTC128B.128 [R10+0xa100], [R18.64], !P3 ;  /* 0x0a100000120a7fae */ /* 0x0005e2000d901d4c */
[----:B------:R-:W-:-:S05]  /*1410*/  LOP3.LUT R0, R0, 0xfffffff8, RZ, 0xc0, !PT ;  /* 0xfffffff800007812 */ /* 0x000fca00078ec0ff */
[----:B------:R-:W-:-:S05]  /*1420*/  IMAD.WIDE R16, R0, 0x2, R16 ;  /* 0x0000000200107825 */ /* 0x000fca00078e0210 */
[----:B------:R2:W-:Y:S02]  /*1430*/  LDGSTS.E.BYPASS.LTC128B.128 [R10+0xe100], [R16.64], !P0 ;  /* 0x0e100000100a7fae */ /* 0x0005e4000c101d4c */
.L_x_146:
[----:B------:R-:W-:Y:S05]  /*1440*/  BSYNC B0 ;  /* 0x0000000000007941 */ /* 0x000fea0003800000 */
.L_x_145:
[----:B------:R-:W-:Y:S01]  /*1450*/  IADD3 R0, R11, 0x50, RZ ;  /* 0x000000500b007810 */ /* 0x000fe20007ffe0ff */
[----:B--2-4-:R2:W4:Y:S01]  /*1460*/  SHFL.IDX PT, R17, R8, 0x5, 0x181f ;  /* 0x00b81f0008117f89 */ /* 0x01452200000e0000 */
        /* <DEDUP_REMOVED lines=13> */
.L_x_148:
[----:B------:R-:W-:Y:S05]  /*1540*/  BSYNC B0 ;  /* 0x0000000000007941 */ /* 0x000fea0003800000 */
.L_x_147:
        /* <DEDUP_REMOVED lines=15> */
.L_x_150:
[----:B------:R-:W-:Y:S05]  /*1640*/  BSYNC B0 ;  /* 0x0000000000007941 */ /* 0x000fea0003800000 */
.L_x_149:
[----:B-123--:R-:W-:Y:S01]  /*1650*/  SHFL.IDX PT, R12, R12, 0x7, 0x181f ;  /* 0x00f81f000c0c7f89 */ /* 0x00efe200000e0000 */
[----:B------:R-:W-:Y:S01]  /*1660*/  IADD3 R11, R11, 0x70, RZ ;  /* 0x000000700b0b7810 */ /* 0x000fe20007ffe0ff */
[----:B------:R-:W-:Y:S01]  /*1670*/  UIADD3 UR11, UR6, -0x1, URZ ;  /* 0xffffffff060b7890 */ /* 0x000fe2000fffe03f */
[----:B------:R-:W-:Y:S01]  /*1680*/  SHF.R.S32.HI R44, RZ, 0x1f, R40 ;  /* 0x0000001fff2c7819 */ /* 0x000fe20000011428 */
[----:B------:R1:W2:Y:S01]  /*1690*/  SHFL.IDX PT, R13, R8, 0x7, 0x181f ;  /* 0x00f81f00080d7f89 */ /* 0x0002a200000e0000 */
[----:B------:R-:W-:Y:S01]  /*16a0*/  ISETP.GE.AND P4, PT, R11, UR14, PT ;  /* 0x0000000e0b007c0c */ /* 0x000fe2000bf86270 */
[----:B------:R-:W-:Y:S01]  /*16b0*/  IMAD.MOV.U32 R10, RZ, RZ, c[0x0][0x2b8] ;  /* 0x0000ae00ff0a7624 */ /* 0x000fe200078e00ff */
[----:B------:R-:W-:Y:S01]  /*16c0*/  LEA.HI R44, R44, R40, RZ, 0x3 ;  /* 0x000000282c2c7211 */ /* 0x000fe200078f18ff */
[----:B------:R-:W-:Y:S01]  /*16d0*/  IMAD.U32 R0, RZ, RZ, UR11 ;  /* 0x0000000bff007e24 */ /* 0x000fe2000f8e00ff */
[----:B------:R-:W-:Y:S01]  /*16e0*/  USHF.R.S32.HI UR18, URZ, 0x1f, UR15 ;  /* 0x0000001f3f127899 */ /* 0x000fe2000801140f */
[----:B------:R-:W-:Y:S01]  /*16f0*/  IMAD.SHL.U32 R250, R250, 0x2, RZ ;  /* 0x00000002fafa7824 */ /* 0x000fe200078e00ff */
[----:B------:R-:W-:Y:S01]  /*1700*/  ISETP.NE.AND P1, PT, R10, 0x1, PT ;  /* 0x000000010a00780c */ /* 0x000fe20003f25270 */
[----:B------:R-:W-:Y:S01]  /*1710*/  IMAD R0, R0, 0x40, R124 ;  /* 0x0000004000007824 */ /* 0x000fe200078e027c */
[----:B------:R-:W-:Y:S01]  /*1720*/  LOP3.LUT R44, R44, 0xfffffff8, RZ, 0xc0, !PT ;  /* 0xfffffff82c2c7812 */ /* 0x000fe200078ec0ff */
[----:B------:R-:W-:Y:S01]  /*1730*/  ULDC.64 UR4, c[0x0][0x2b0] ;  /* 0x0000ac0000047ab9 */ /* 0x000fe20000000a00 */
[----:B------:R-:W-:Y:S01]  /*1740*/  IMAD.MOV.U32 R251, RZ, RZ, RZ ;  /* 0x000000fffffb7224 */ /* 0x000fe200078e00ff */
[----:B------:R-:W-:Y:S01]  /*1750*/  UIMAD UR18, UR18, UR4, URZ ;  /* 0x00000004121272a4 */ /* 0x000fe2000f8e023f */
[C---:B------:R-:W-:Y:S01]  /*1760*/  ISETP.GE.AND P5, PT, R0.reuse, UR9, PT ;  /* 0x0000000900007c0c */ /* 0x040fe2000bfa6270 */
[----:B------:R-:W-:Y:S01]  /*1770*/  UIMAD.WIDE.U32 UR16, UR15, UR4, URZ ;  /* 0x000000040f1072a5 */ /* 0x000fe2000f8e003f */
[----:B------:R-:W-:Y:S01]  /*1780*/  IADD3 R252, R0, UR8, RZ ;  /* 0x0000000800fc7c10 */ /* 0x000fe2000fffe0ff */
[----:B------:R-:W-:Y:S01]  /*1790*/  UIMAD UR15, UR15, UR5, UR18 ;  /* 0x000000050f0f72a4 */ /* 0x000fe2000f8e0212 */
[----:B------:R-:W-:Y:S01]  /*17a0*/  ISETP.GT.OR P5, PT, R124, 0x3f, P5 ;  /* 0x0000003f7c00780c */ /* 0x000fe20002fa4670 */
[----:B------:R-:W-:-:S02]  /*17b0*/  USHF.R.S32.HI UR14, URZ, 0x1f, UR10 ;  /* 0x0000001f3f0e7899 */ /* 0x000fc4000801140a */
[----:B------:R-:W-:Y:S01]  /*17c0*/  IMAD.MOV.U32 R0, RZ, RZ, R252 ;  /* 0x000000ffff007224 */ /* 0x000fe200078e00fc */
[----:B------:R-:W-:Y:S01]  /*17d0*/  UIADD3 UR15, UR17, UR15, URZ ;  /* 0x0000000f110f7290 */ /* 0x000fe2000fffe03f */
[----:B-1----:R-:W-:Y:S01]  /*17e0*/  @P1 IMAD.HI.U32 R8, R252, c[0x0][0x2bc], RZ ;  /* 0x0000af00fc081a27 */ /* 0x002fe200078e00ff */
[----:B------:R-:W-:-:S03]  /*17f0*/  ULDC.64 UR4, c[0x0][0x1e8] ;  /* 0x00007a0000047ab9 */ /* 0x000fc60000000a00 */
[----:B--2-4-:R-:W-:Y:S01]  /*1800*/  @!P4 IMAD.WIDE R16, R45, 0x2, R12 ;  /* 0x000000022d10c825 */ /* 0x014fe200078e020c */
[----:B------:R-:W-:-:S03]  /*1810*/  @P1 SHF.R.U32.HI R0, RZ, c[0x0][0x2c0], R8 ;  /* 0x0000b000ff001a19 */ /* 0x000fc60000011608 */
[----:B------:R-:W-:Y:S01]  /*1820*/  @!P4 IMAD.WIDE R12, R44, 0x2, R12 ;  /* 0x000000022c0cc825 */ /* 0x000fe200078e020c */
[----:B------:R-:W-:Y:S01]  /*1830*/  @!PT LDS RZ, [RZ] ;  /* 0x00000000fffff984 */ /* 0x000fe20000000800 */
[----:B------:R1:W-:Y:S01]  /*1840*/  @!P4 LDGSTS.E.BYPASS.LTC128B.128 [R250+0xb900], [R16.64], !P3 ;  /* 0x0b90000010facfae */ /* 0x0003e2000d901d4c */
[----:B------:R-:W-:-:S03]  /*1850*/  @!P5 IADD3 R11, P2, R0, UR16, RZ ;  /* 0x00000010000bdc10 */ /* 0x000fc6000ff5e0ff */
[----:B------:R2:W-:Y:S01]  /*1860*/  @!P4 LDGSTS.E.BYPASS.LTC128B.128 [R250+0xf900], [R12.64], !P0 ;  /* 0x0f9000000cfacfae */ /* 0x0005e2000c101d4c */
[----:B------:R-:W-:Y:S02]  /*1870*/  @!P5 LEA.HI.X.SX32 R8, R0, UR15, 0x1, P2 ;  /* 0x0000000f0008dc11 */ /* 0x000fe400090f0eff */
[C---:B------:R-:W-:Y:S01]  /*1880*/  @!P5 LEA R10, P2, R11.reuse, c[0x0][0x2a0], 0x2 ;  /* 0x0000a8000b0ada11 */ /* 0x040fe200078410ff */
[----:B------:R-:W0:Y:S03]  /*1890*/  LDGDEPBAR ;  /* 0x00000000000079af */ /* 0x000e260000000000 */
[----:B------:R-:W-:Y:S01]  /*18a0*/  @!P5 LEA.HI.X R11, R11, c[0x0][0x2a4], R8, 0x2, P2 ;  /* 0x0000a9000b0bda11 */ /* 0x000fe200010f1408 */
[----:B------:R-:W-:Y:S06]  /*18b0*/  BAR.SYNC.DEFER_BLOCKING 0x0 ;  /* 0x0000000000007b1d */ /* 0x000fec0000010000 */
[----:B------:R3:W2:Y:S01]  /*18c0*/  @!P5 LDG.E R251, [R10.64] ;  /* 0x0000000c0afbd981 */ /* 0x0006a2000c1e1900 */
[----:B------:R-:W-:Y:S01]  /*18d0*/  IMAD.MOV R0, RZ, RZ, -R0 ;  /* 0x000000ffff007224 */ /* 0x000fe200078e0a00 */
[----:B------:R-:W-:Y:S01]  /*18e0*/  UIMAD UR18, UR14, UR4, URZ ;  /* 0x000000040e1272a4 */ /* 0x000fe2000f8e023f */
[C---:B------:R-:W-:Y:S01]  /*18f0*/  ISETP.GE.AND P4, PT, R45.reuse, c[0x0][0x1d4], PT ;  /* 0x000075002d007a0c */ /* 0x040fe20003f86270 */
[----:B------:R-:W-:Y:S01]  /*1900*/  UIMAD.WIDE.U32 UR20, UR10, UR4, URZ ;  /* 0x000000040a1472a5 */ /* 0x000fe2000f8e003f */
[----:B------:R-:W-:Y:S01]  /*1910*/  IMAD R252, R0, c[0x0][0x2b8], R252 ;  /* 0x0000ae0000fc7a24 */ /* 0x000fe200078e02fc */
[----:B------:R-:W-:Y:S01]  /*1920*/  UIMAD UR18, UR10, UR5, UR18 ;  /* 0x000000050a1272a4 */ /* 0x000fe2000f8e0212 */
[----:B------:R-:W-:Y:S01]  /*1930*/  ISETP.GE.AND P3, PT, R40, c[0x0][0x1d4], PT ;  /* 0x0000750028007a0c */ /* 0x000fe20003f66270 */
[----:B------:R-:W-:Y:S01]  /*1940*/  UIMAD UR9, UR11, -0x40, UR9 ;  /* 0xffffffc00b0978a4 */ /* 0x000fe2000f8e0209 */
[----:B-1----:R-:W-:Y:S01]  /*1950*/  IMAD.WIDE.U32 R16, R252, c[0x0][0x1e0], RZ ;  /* 0x00007800fc107a25 */ /* 0x002fe200078e00ff */
[----:B------:R-:W-:Y:S01]  /*1960*/  SHF.R.S32.HI R8, RZ, 0x1f, R252 ;  /* 0x0000001fff087819 */ /* 0x000fe200000114fc */
[----:B------:R-:W-:Y:S01]  /*1970*/  UIADD3 UR18, UR21, UR18, URZ ;  /* 0x0000001215127290 */ /* 0x000fe2000fffe03f */
[----:B------:R-:W-:Y:S01]  /*1980*/  SHF.R.S32.HI R248, RZ, 0x4, R15 ;  /* 0x00000004fff87819 */ /* 0x000fe2000001140f */
[----:B------:R-:W-:Y:S01]  /*1990*/  ULDC.64 UR4, c[0x0][0x210] ;  /* 0x0000840000047ab9 */ /* 0x000fe20000000a00 */
[----:B------:R-:W-:Y:S01]  /*19a0*/  IMAD.WIDE R42, R45, 0x2, RZ ;  /* 0x000000022d2a7825 */ /* 0x000fe200078e02ff */
[----:B------:R-:W-:Y:S01]  /*19b0*/  UIMAD UR14, UR14, UR4, URZ ;  /* 0x000000040e0e72a4 */ /* 0x000fe2000f8e023f */
[----:B------:R-:W-:Y:S01]  /*19c0*/  SHF.R.S32.HI R47, RZ, 0x1f, R45 ;  /* 0x0000001fff2f7819 */ /* 0x000fe2000001142d */
[----:B------:R-:W-:-:S02]  /*19d0*/  UIMAD.WIDE.U32 UR22, UR10, UR4, URZ ;  /* 0x000000040a1672a5 */ /* 0x000fc4000f8e003f */
[----:B------:R-:W-:Y:S02]  /*19e0*/  UIMAD UR4, UR10, UR5, UR14 ;  /* 0x000000050a0472a4 */ /* 0x000fe4000f8e020e */
[----:B------:R-:W-:Y:S02]  /*19f0*/  UISETP.GT.AND UP0, UPT, UR11, UR7, UPT ;  /* 0x000000070b00728c */ /* 0x000fe4000bf04270 */
[----:B------:R-:W-:Y:S01]  /*1a00*/  UIADD3 UR4, UR23, UR4, URZ ;  /* 0x0000000417047290 */ /* 0x000fe2000fffe03f */
[C---:B---3--:R-:W-:Y:S02]  /*1a10*/  IMAD R10, R8.reuse, c[0x0][0x1e0], RZ ;  /* 0x00007800080a7a24 */ /* 0x048fe400078e02ff */
[----:B------:R-:W-:Y:S02]  /*1a20*/  IMAD R8, R8, c[0x0][0x208], RZ ;  /* 0x0000820008087a24 */ /* 0x000fe400078e02ff */
[C---:B------:R-:W-:Y:S02]  /*1a30*/  IMAD R10, R252.reuse, c[0x0][0x1e4], R10 ;  /* 0x00007900fc0a7a24 */ /* 0x040fe400078e020a */
[----:B------:R-:W-:-:S02]  /*1a40*/  IMAD R8, R252, c[0x0][0x20c], R8 ;  /* 0x00008300fc087a24 */ /* 0x000fc400078e0208 */
[----:B------:R-:W-:Y:S02]  /*1a50*/  IMAD.IADD R11, R17, 0x1, R10 ;  /* 0x00000001110b7824 */ /* 0x000fe400078e020a */
[----:B------:R-:W-:Y:S01]  /*1a60*/  IMAD.MOV.U32 R10, RZ, RZ, R16 ;  /* 0x000000ffff0a7224 */ /* 0x000fe200078e0010 */
[----:B--2---:R-:W-:-:S03]  /*1a70*/  SHF.R.S32.HI R12, RZ, 0x1f, R251 ;  /* 0x0000001fff0c7819 */ /* 0x004fc600000114fb */
[----:B------:R-:W-:-:S04]  /*1a80*/  IMAD.WIDE.U32 R10, R251, c[0x0][0x1f0], R10 ;  /* 0x00007c00fb0a7a25 */ /* 0x000fc800078e000a */
[----:B------:R-:W-:Y:S01]  /*1a90*/  IMAD R0, R12, c[0x0][0x1f0], RZ ;  /* 0x00007c000c007a24 */ /* 0x000fe200078e02ff */
[----:B------:R-:W-:Y:S01]  /*1aa0*/  IADD3 R13, P0, R10, UR20, RZ ;  /* 0x000000140a0d7c10 */ /* 0x000fe2000ff1e0ff */
[----:B------:R-:W-:Y:S02]  /*1ab0*/  IMAD R12, R12, c[0x0][0x218], RZ ;  /* 0x000086000c0c7a24 */ /* 0x000fe400078e02ff */
[C---:B------:R-:W-:Y:S02]  /*1ac0*/  IMAD R0, R251.reuse, c[0x0][0x1f4], R0 ;  /* 0x00007d00fb007a24 */ /* 0x040fe400078e0200 */
[----:B------:R-:W-:-:S03]  /*1ad0*/  IMAD R12, R251, c[0x0][0x21c], R12 ;  /* 0x00008700fb0c7a24 */ /* 0x000fc600078e020c */
[----:B------:R-:W-:Y:S02]  /*1ae0*/  IADD3.X R0, R11, UR18, R0, P0, !PT ;  /* 0x000000120b007c10 */ /* 0x000fe400087fe400 */
[----:B------:R-:W-:-:S04]  /*1af0*/  LEA R14, P0, R13, c[0x0][0x1c8], 0x1 ;  /* 0x000072000d0e7a11 */ /* 0x000fc800078008ff */
[----:B------:R-:W-:Y:S01]  /*1b00*/  LEA.HI.X R13, R13, c[0x0][0x1cc], R0, 0x1, P0 ;  /* 0x000073000d0d7a11 */ /* 0x000fe200000f0c00 */
[----:B------:R-:W-:Y:S01]  /*1b10*/  SHFL.IDX PT, R20, R14, RZ, 0x181f ;  /* 0x00181fff0e147589 */ /* 0x000fe200000e0000 */
[----:B------:R-:W-:-:S03]  /*1b20*/  IADD3 R0, -R6, UR9, RZ ;  /* 0x0000000906007c10 */ /* 0x000fc6000fffe1ff */
[----:B------:R-:W1:Y:S01]  /*1b30*/  SHFL.IDX PT, R21, R13, RZ, 0x181f ;  /* 0x00181fff0d157589 */ /* 0x000e6200000e0000 */
[C---:B------:R-:W-:Y:S02]  /*1b40*/  ISETP.GE.AND P6, PT, R0.reuse, 0x1, PT ;  /* 0x000000010000780c */ /* 0x040fe40003fc6270 */
[C---:B------:R-:W-:Y:S01]  /*1b50*/  ISETP.GE.AND P5, PT, R0.reuse, 0x11, PT ;  /* 0x000000110000780c */ /* 0x040fe20003fa6270 */
[----:B------:R-:W-:Y:S01]  /*1b60*/  SHFL.IDX PT, R16, R14, 0x1, 0x181f ;  /* 0x00381f000e107f89 */ /* 0x000fe200000e0000 */
[C---:B------:R-:W-:Y:S02]  /*1b70*/  ISETP.GE.AND P2, PT, R0.reuse, 0x21, PT ;  /* 0x000000210000780c */ /* 0x040fe40003f46270 */
[----:B------:R-:W-:Y:S01]  /*1b80*/  ISETP.GT.AND P0, PT, R0, 0x30, PT ;  /* 0x000000300000780c */ /* 0x000fe20003f04270 */
[----:B------:R-:W2:Y:S04]  /*1b90*/  SHFL.IDX PT, R17, R13, 0x1, 0x181f ;  /* 0x00381f000d117f89 */ /* 0x000ea800000e0000 */
[----:B------:R-:W-:Y:S04]  /*1ba0*/  SHFL.IDX PT, R10, R14, 0x2, 0x181f ;  /* 0x00581f000e0a7f89 */ /* 0x000fe800000e0000 */
[----:B------:R-:W3:Y:S04]  /*1bb0*/  SHFL.IDX PT, R11, R13, 0x2, 0x181f ;  /* 0x00581f000d0b7f89 */ /* 0x000ee800000e0000 */
[----:B------:R-:W-:Y:S04]  /*1bc0*/  SHFL.IDX PT, R18, R14, 0x3, 0x181f ;  /* 0x00781f000e127f89 */ /* 0x000fe800000e0000 */
[----:B------:R4:W5:Y:S01]  /*1bd0*/  SHFL.IDX PT, R19, R13, 0x3, 0x181f ;  /* 0x00781f000d137f89 */ /* 0x00096200000e0000 */
[----:B-1----:R-:W-:Y:S01]  /*1be0*/  @P6 IMAD.WIDE R22, R44, 0x2, R20 ;  /* 0x000000022c166825 */ /* 0x002fe200078e0214 */
[----:B----4-:R-:W-:-:S03]  /*1bf0*/  LEA.HI R13, R15, R248, RZ, 0x1 ;  /* 0x000000f80f0d7211 */ /* 0x010fc600078f08ff */
[----:B------:R-:W-:Y:S01]  /*1c00*/  @P6 IMAD.WIDE R14, R45, 0x2, R20 ;  /* 0x000000022d0e6825 */ /* 0x000fe200078e0214 */
[----:B------:R-:W-:-:S03]  /*1c10*/  LOP3.LUT R13, R13, 0xfffffffe, RZ, 0xc0, !PT ;  /* 0xfffffffe0d0d7812 */ /* 0x000fc600078ec0ff */
[--C-:B--2---:R-:W-:Y:S01]  /*1c20*/  @P5 IMAD.WIDE R20, R45, 0x2, R16.reuse ;  /* 0x000000022d145825 */ /* 0x104fe200078e0210 */
[----:B------:R3:W-:Y:S03]  /*1c30*/  @P6 LDGSTS.E.BYPASS.LTC128B.128 [R250+0x4100], [R14.64], !P4 ;  /* 0x041000000efa6fae */ /* 0x0007e6000e101d4c */
[----:B------:R-:W-:Y:S01]  /*1c40*/  @P5 IMAD.WIDE R16, R44, 0x2, R16 ;  /* 0x000000022c105825 */ /* 0x000fe200078e0210 */
[----:B------:R1:W-:Y:S03]  /*1c50*/  @P6 LDGSTS.E.BYPASS.LTC128B.128 [R250+0x6100], [R22.64], !P3 ;  /* 0x0610000016fa6fae */ /* 0x0003e6000d901d4c */
[----:B------:R-:W-:Y:S01]  /*1c60*/  IMAD.IADD R248, R248, 0x1, -R13 ;  /* 0x00000001f8f87824 */ /* 0x000fe200078e0a0d */
[----:B------:R2:W-:Y:S01]  /*1c70*/  @P5 LDGSTS.E.BYPASS.LTC128B.128 [R250+0x4900], [R20.64], !P4 ;  /* 0x0490000014fa5fae */ /* 0x0005e2000e101d4c */
[----:B------:R-:W-:-:S03]  /*1c80*/  IMAD.SHL.U32 R13, R5, 0x40, RZ ;  /* 0x00000040050d7824 */ /* 0x000fc600078e00ff */
[----:B------:R4:W-:Y:S01]  /*1c90*/  @P5 LDGSTS.E.BYPASS.LTC128B.128 [R250+0x6900], [R16.64], !P3 ;  /* 0x0690000010fa5fae */ /* 0x0009e2000d901d4c */
[----:B------:R-:W-:Y:S01]  /*1ca0*/  ISETP.GE.AND P5, PT, R40, c[0x0][0x1d4], PT ;  /* 0x0000750028007a0c */ /* 0x000fe20003fa6270 */
[----:B---3--:R-:W-:-:S05]  /*1cb0*/  @P2 IMAD.WIDE R14, R45, 0x2, R10 ;  /* 0x000000022d0e2825 */ /* 0x008fca00078e020a */
[----:B------:R3:W-:Y:S01]  /*1cc0*/  @P2 LDGSTS.E.BYPASS.LTC128B.128 [R250+0x5100], [R14.64], !P4 ;  /* 0x051000000efa2fae */ /* 0x0007e2000e101d4c */
[----:B--2---:R-:W-:-:S04]  /*1cd0*/  @P2 IMAD.WIDE R20, R44, 0x2, R10 ;  /* 0x000000022c142825 */ /* 0x004fc800078e020a */
[--C-:B-----5:R-:W-:Y:S01]  /*1ce0*/  @P0 IMAD.WIDE R10, R45, 0x2, R18.reuse ;  /* 0x000000022d0a0825 */ /* 0x120fe200078e0212 */
[----:B------:R1:W-:Y:S03]  /*1cf0*/  @P2 LDGSTS.E.BYPASS.LTC128B.128 [R250+0x7100], [R20.64], !P3 ;  /* 0x0710000014fa2fae */ /* 0x0003e6000d901d4c */
[----:B------:R-:W-:Y:S01]  /*1d00*/  @P0 IMAD.WIDE R18, R44, 0x2, R18 ;  /* 0x000000022c120825 */ /* 0x000fe200078e0212 */
[----:B------:R2:W-:Y:S04]  /*1d10*/  @P0 LDGSTS.E.BYPASS.LTC128B.128 [R250+0x5900], [R10.64], !P4 ;  /* 0x059000000afa0fae */ /* 0x0005e8000e101d4c */
[----:B------:R4:W-:Y:S04]  /*1d20*/  @P0 LDGSTS.E.BYPASS.LTC128B.128 [R250+0x7900], [R18.64], !P3 ;  /* 0x0790000012fa0fae */ /* 0x0009e8000d901d4c */
[----:B------:R-:W0:Y:S01]  /*1d30*/  LDGDEPBAR ;  /* 0x00000000000079af */ /* 0x000e220000000000 */
[----:B---3--:R-:W-:-:S05]  /*1d40*/  IMAD.SHL.U32 R14, R46, 0x40, RZ ;  /* 0x000000402e0e7824 */ /* 0x008fca00078e00ff */
[----:B------:R-:W-:Y:S01]  /*1d50*/  LOP3.LUT R14, R14, 0x1c0, RZ, 0xc0, !PT ;  /* 0x000001c00e0e7812 */ /* 0x000fe200078ec0ff */
[----:B--2---:R-:W-:Y:S01]  /*1d60*/  IMAD.SHL.U32 R10, R6, 0x8, RZ ;  /* 0x00000008060a7824 */ /* 0x004fe200078e00ff */
[----:B------:R-:W-:Y:S01]  /*1d70*/  LEA.HI R6, R9, R2, RZ, 0x5 ;  /* 0x0000000209067211 */ /* 0x000fe200078f28ff */
[----:B------:R-:W-:Y:S02]  /*1d80*/  IMAD.SHL.U32 R11, R7, 0x40, RZ ;  /* 0x00000040070b7824 */ /* 0x000fe400078e00ff */
[----:B------:R-:W-:Y:S01]  /*1d90*/  IMAD.SHL.U32 R7, R248, 0x8, RZ ;  /* 0x00000008f8077824 */ /* 0x000fe200078e00ff */
[----:B------:R-:W-:Y:S01]  /*1da0*/  LOP3.LUT R9, R14, 0x8, R10, 0xf8, !PT ;  /* 0x000000080e097812 */ /* 0x000fe200078ef80a */
[----:B------:R-:W-:-:S04]  /*1db0*/  DEPBAR.LE SB0, 0x1 ;  /* 0x000080400000791a */ /* 0x000fc80000000000 */
[----:B------:R-:W-:Y:S01]  /*1dc0*/  SHF.R.U32.HI R14, RZ, 0x3, R14 ;  /* 0x00000003ff0e7819 */ /* 0x000fe2000001160e */
[----:B------:R-:W-:-:S04]  /*1dd0*/  DEPBAR.LE SB0, 0x0 ;  /* 0x000080000000791a */ /* 0x000fc80000000000 */
[----:B------:R-:W-:Y:S01]  /*1de0*/  LOP3.LUT R9, R9, R14, RZ, 0x3c, !PT ;  /* 0x0000000e09097212 */ /* 0x000fe200078e3cff */
[----:B------:R-:W-:Y:S01]  /*1df0*/  IMAD.WIDE.U32 R14, R252, c[0x0][0x208], RZ ;  /* 0x00008200fc0e7a25 */ /* 0x000fe200078e00ff */
[----:B------:R-:W-:-:S03]  /*1e00*/  LOP3.LUT R11, R11, 0x1c0, RZ, 0xc0, !PT ;  /* 0x000001c00b0b7812 */ /* 0x000fc600078ec0ff */
[----:B------:R-:W-:Y:S01]  /*1e10*/  IMAD.IADD R15, R15, 0x1, R8 ;  /* 0x000000010f0f7824 */ /* 0x000fe200078e0208 */
[----:B------:R-:W-:Y:S01]  /*1e20*/  LOP3.LUT R7, R11, 0x8, R7, 0xf8, !PT ;  /* 0x000000080b077812 */ /* 0x000fe200078ef807 */
[----:B------:R-:W-:Y:S01]  /*1e30*/  IMAD R248, R248, 0x200, R9 ;  /* 0x00000200f8f87824 */ /* 0x000fe200078e0209 */
[----:B------:R-:W-:Y:S01]  /*1e40*/  SHF.R.U32.HI R11, RZ, 0x3, R11 ;  /* 0x00000003ff0b7819 */ /* 0x000fe2000001160b */
[----:B------:R-:W-:-:S03]  /*1e50*/  IMAD.WIDE.U32 R14, R251, c[0x0][0x218], R14 ;  /* 0x00008600fb0e7a25 */ /* 0x000fc600078e000e */
[----:B------:R-:W-:Y:S01]  /*1e60*/  LOP3.LUT R5, R7, R11, RZ, 0x3c, !PT ;  /* 0x0000000b07057212 */ /* 0x000fe200078e3cff */
[----:B------:R-:W-:Y:S01]  /*1e70*/  IMAD.SHL.U32 R248, R248, 0x2, RZ ;  /* 0x00000002f8f87824 */ /* 0x000fe200078e00ff */
[----:B------:R-:W-:Y:S01]  /*1e80*/  BAR.SYNC.DEFER_BLOCKING 0x0 ;  /* 0x0000000000007b1d */ /* 0x000fe20000010000 */
[----:B------:R-:W-:Y:S01]  /*1e90*/  IADD3 R36, P0, R14, UR22, RZ ;  /* 0x000000160e247c10 */ /* 0x000fe2000ff1e0ff */
[----:B------:R-:W-:Y:S01]  /*1ea0*/  IMAD.SHL.U32 R10, R6, 0x20, RZ ;  /* 0x00000020060a7824 */ /* 0x000fe200078e00ff */
[----:B------:R-:W-:Y:S02]  /*1eb0*/  LOP3.LUT R7, R13, 0xfffffe00, RZ, 0xc0, !PT ;  /* 0xfffffe000d077812 */ /* 0x000fe400078ec0ff */
[----:B------:R-:W-:Y:S02]  /*1ec0*/  IADD3.X R12, R15, UR4, R12, P0, !PT ;  /* 0x000000040f0c7c10 */ /* 0x000fe400087fe40c */
[----:B------:R-:W-:Y:S02]  /*1ed0*/  LEA R106, P0, R36, c[0x0][0x1f8], 0x1 ;  /* 0x00007e00246a7a11 */ /* 0x000fe400078008ff */
[----:B------:R-:W-:-:S02]  /*1ee0*/  IADD3 R41, R248, 0x4100, RZ ;  /* 0x00004100f8297810 */ /* 0x000fc40007ffe0ff */
[----:B------:R-:W-:Y:S01]  /*1ef0*/  LEA.HI.X R36, R36, c[0x0][0x1fc], R12, 0x1, P0 ;  /* 0x00007f0024247a11 */ /* 0x000fe200000f0c0c */
[----:B------:R-:W2:Y:S01]  /*1f00*/  SHFL.IDX PT, R110, R106, 0x2, 0x181f ;  /* 0x00581f006a6e7f89 */ /* 0x000ea200000e0000 */
[----:B------:R-:W-:Y:S02]  /*1f10*/  LOP3.LUT P0, RZ, R46, 0x2, RZ, 0xc0, !PT ;  /* 0x000000022eff7812 */ /* 0x000fe4000780c0ff */
[----:B------:R-:W-:Y:S01]  /*1f20*/  IADD3 R247, R248, 0x4120, RZ ;  /* 0x00004120f8f77810 */ /* 0x000fe20007ffe0ff */
[----:B------:R-:W3:Y:S01]  /*1f30*/  SHFL.IDX PT, R74, R106, RZ, 0x181f ;  /* 0x00181fff6a4a7589 */ /* 0x000ee200000e0000 */
[----:B------:R-:W-:-:S03]  /*1f40*/  LOP3.LUT R10, R10, 0x7ffffc00, RZ, 0xc0, !PT ;  /* 0x7ffffc000a0a7812 */ /* 0x000fc600078ec0ff */
[----:B------:R-:W5:Y:S01]  /*1f50*/  SHFL.IDX PT, R37, R36, 0x2, 0x181f ;  /* 0x00581f0024257f89 */ /* 0x000f6200000e0000 */
[CC--:B------:R-:W-:Y:S02]  /*1f60*/  IADD3 R249, R5.reuse, R7.reuse, R10 ;  /* 0x0000000705f97210 */ /* 0x0c0fe40007ffe00a */
[----:B------:R-:W-:Y:S01]  /*1f70*/  LOP3.LUT R5, R5, R7, RZ, 0xfc, !PT ;  /* 0x0000000705057212 */ /* 0x000fe200078efcff */
[----:B------:R-:W1:Y:S02]  /*1f80*/  SHFL.IDX PT, R112, R106, 0x1, 0x181f ;  /* 0x00381f006a707f89 */ /* 0x000e6400000e0000 */
[----:B------:R-:W-:Y:S01]  /*1f90*/  @P0 IADD3 R247, R41, -0x20, RZ ;  /* 0xffffffe029f70810 */ /* 0x000fe20007ffe0ff */
[----:B------:R-:W-:Y:S01]  /*1fa0*/  IMAD.WIDE R40, R44, 0x2, RZ ;  /* 0x000000022c287825 */ /* 0x000fe200078e02ff */
[----:B------:R-:W4:Y:S02]  /*1fb0*/  SHFL.IDX PT, R39, R36, RZ, 0x181f ;  /* 0x00181fff24277589 */ /* 0x000f2400000e0000 */
[----:B------:R-:W-:Y:S01]  /*1fc0*/  IADD3 R237, R247, 0x800, RZ ;  /* 0x00000800f7ed7810 */ /* 0x000fe20007ffe0ff */
[----:B------:R-:W-:Y:S01]  /*1fd0*/  IMAD.SHL.U32 R249, R249, 0x2, RZ ;  /* 0x00000002f9f97824 */ /* 0x000fe200078e00ff */
[----:B------:R-:W4:Y:S01]  /*1fe0*/  SHFL.IDX PT, R106, R106, 0x3, 0x181f ;  /* 0x00781f006a6a7f89 */ /* 0x000f2200000e0000 */
[----:B------:R-:W-:-:S02]  /*1ff0*/  IADD3 R236, R247, 0x1000, RZ ;  /* 0x00001000f7ec7810 */ /* 0x000fc40007ffe0ff */
[--C-:B------:R-:W-:Y:S01]  /*2000*/  IMAD R245, R4, 0x2, R249.reuse ;  /* 0x0000000204f57824 */ /* 0x100fe200078e02f9 */
[----:B------:R-:W4:Y:S01]  /*2010*/  SHFL.IDX PT, R38, R36, 0x1, 0x181f ;  /* 0x00381f0024267f89 */ /* 0x000f2200000e0000 */
[----:B--2---:R-:W-:Y:S01]  /*2020*/  IADD3 R108, P2, R42, R110, RZ ;  /* 0x0000006e2a6c7210 */ /* 0x004fe20007f5e0ff */
[----:B------:R-:W-:Y:S01]  /*2030*/  IMAD R244, R3, 0x2, R249 ;  /* 0x0000000203f47824 */ /* 0x000fe200078e02f9 */
[----:B------:R-:W-:Y:S01]  /*2040*/  IADD3 R235, R247, 0x1800, RZ ;  /* 0x00001800f7eb7810 */ /* 0x000fe20007ffe0ff */
[----:B------:R-:W2:Y:S01]  /*2050*/  SHFL.IDX PT, R36, R36, 0x3, 0x181f ;  /* 0x00781f0024247f89 */ /* 0x000ea200000e0000 */
[C---:B---3--:R-:W-:Y:S01]  /*2060*/  IADD3 R72, P0, R74.reuse, R42, RZ ;  /* 0x0000002a4a487210 */ /* 0x048fe20007f1e0ff */
[----:B------:R-:W-:Y:S01]  /*2070*/  IMAD R242, R3, 0x2, R245 ;  /* 0x0000000203f27824 */ /* 0x000fe200078e02f5 */
[----:B------:R-:W-:Y:S01]  /*2080*/  IADD3 R233, R247, 0x2000, RZ ;  /* 0x00002000f7e97810 */ /* 0x000fe20007ffe0ff */
[----:B-----5:R-:W-:Y:S01]  /*2090*/  IMAD.X R109, R43, 0x1, R37, P2 ;  /* 0x000000012b6d7824 */ /* 0x020fe200010e0625 */
[----:B------:R-:W-:Y:S01]  /*20a0*/  IADD3 R74, P2, R74, R40, RZ ;  /* 0x000000284a4a7210 */ /* 0x000fe20007f5e0ff */
[----:B------:R-:W-:Y:S01]  /*20b0*/  LDSM.16.M88.4 R68, [R249+0xa100] ;  /* 0x00a10000f944783b */ /* 0x000fe20000000200 */
[----:B------:R-:W-:Y:S01]  /*20c0*/  IMAD R241, R4, 0x2, R244 ;  /* 0x0000000204f17824 */ /* 0x000fe200078e02f4 */
[----:B-1----:R-:W-:-:S02]  /*20d0*/  IADD3 R114, P6, R42, R112, RZ ;  /* 0x000000702a727210 */ /* 0x002fc40007fde0ff */
[----:B------:R-:W1:Y:S01]  /*20e0*/  LDSM.16.M88.4 R92, [R248+0x4100] ;  /* 0x00410000f85c783b */ /* 0x000e620000000200 */
[----:B------:R-:W-:Y:S01]  /*20f0*/  IADD3 R232, R247, 0x2800, RZ ;  /* 0x00002800f7e87810 */ /* 0x000fe20007ffe0ff */
[----:B----4-:R-:W-:Y:S01]  /*2100*/  IMAD.X R73, R39, 0x1, R43, P0 ;  /* 0x0000000127497824 */ /* 0x010fe200000e062b */
[----:B------:R-:W-:Y:S01]  /*2110*/  IADD3 R203, R247, 0x3000, RZ ;  /* 0x00003000f7cb7810 */ /* 0x000fe20007ffe0ff */
[----:B------:R-:W-:Y:S01]  /*2120*/  IMAD.X R75, R39, 0x1, R41, P2 ;  /* 0x00000001274b7824 */ /* 0x000fe200010e0629 */
[----:B------:R-:W-:Y:S01]  /*2130*/  IADD3 R110, P2, R40, R110, RZ ;  /* 0x0000006e286e7210 */ /* 0x000fe20007f5e0ff */
[----:B------:R-:W3:Y:S01]  /*2140*/  LDSM.16.M88.4 R84, [R248+0x4900] ;  /* 0x00490000f854783b */ /* 0x000ee20000000200 */
[----:B------:R-:W-:Y:S02]  /*2150*/  IADD3 R104, P0, R42, R106, RZ ;  /* 0x0000006a2a687210 */ /* 0x000fe40007f1e0ff */
[----:B------:R-:W-:Y:S01]  /*2160*/  IADD3 R202, R247, 0x3800, RZ ;  /* 0x00003800f7ca7810 */ /* 0x000fe20007ffe0ff */
[----:B------:R-:W-:Y:S01]  /*2170*/  IMAD.X R115, R43, 0x1, R38, P6 ;  /* 0x000000012b737824 */ /* 0x000fe200030e0626 */
[----:B------:R-:W-:Y:S01]  /*2180*/  ISETP.GE.AND P6, PT, R45, c[0x0][0x1d4], PT ;  /* 0x000075002d007a0c */ /* 0x000fe20003fc6270 */
[----:B------:R-:W-:Y:S01]  /*2190*/  IMAD.X R111, R41, 0x1, R37, P2 ;  /* 0x00000001296f7824 */ /* 0x000fe200010e0625 */
[----:B------:R-:W4:Y:S01]  /*21a0*/  LDSM.16.M88.4 R76, [R248+0x5100] ;  /* 0x00510000f84c783b */ /* 0x000f220000000200 */
[----:B--2---:R-:W-:Y:S01]  /*21b0*/  IMAD.X R105, R43, 0x1, R36, P0 ;  /* 0x000000012b697824 */ /* 0x004fe200000e0624 */
[----:B------:R-:W-:-:S02]  /*21c0*/  IADD3 R112, P0, R40, R112, RZ ;  /* 0x0000007028707210 */ /* 0x000fc40007f1e0ff */
[----:B------:R-:W-:Y:S01]  /*21d0*/  ISETP.LT.OR P2, PT, R0, 0x1, P6 ;  /* 0x000000010000780c */ /* 0x000fe20003741670 */
[----:B------:R-:W2:Y:S02]  /*21e0*/  LDSM.16.M88.4 R64, [R249+0x8100] ;  /* 0x00810000f940783b */ /* 0x000ea40000000200 */
[C---:B------:R-:W-:Y:S01]  /*21f0*/  IMAD.X R113, R41.reuse, 0x1, R38, P0 ;  /* 0x0000000129717824 */ /* 0x040fe200000e0626 */
[----:B------:R-:W-:Y:S01]  /*2200*/  IADD3 R106, P0, R40, R106, RZ ;  /* 0x0000006a286a7210 */ /* 0x000fe20007f1e0ff */
[----:B------:R-:W5:Y:S04]  /*2210*/  LDSM.16.M88.4 R100, [R248+0x5900] ;  /* 0x00590000f864783b */ /* 0x000f680000000200 */
[----:B------:R-:W-:Y:S01]  /*2220*/  IMAD.X R107, R41, 0x1, R36, P0 ;  /* 0x00000001296b7824 */ /* 0x000fe200000e0624 */
[C---:B------:R-:W-:Y:S01]  /*2230*/  ISETP.LT.OR P0, PT, R0.reuse, 0x1, P5 ;  /* 0x000000010000780c */ /* 0x040fe20002f01670 */
[----:B------:R-:W-:Y:S04]  /*2240*/  LDSM.16.M88.4 R60, [R245+0xa100] ;  /* 0x00a10000f53c783b */ /* 0x000fe80000000200 */
[----:B------:R-:W-:Y:S04]  /*2250*/  LDSM.16.M88.4 R56, [R247] ;  /* 0x00000000f738783b */ /* 0x000fe80000000200 */
[----:B------:R-:W-:Y:S04]  /*2260*/  LDSM.16.M88.4 R52, [R247+0x800] ;  /* 0x00080000f734783b */ /* 0x000fe80000000200 */
[----:B------:R-:W-:Y:S01]  /*2270*/  LDSM.16.M88.4 R36, [R245+0x8100] ;  /* 0x00810000f524783b */ /* 0x000fe20000000200 */
[C---:B-1----:R-:W-:Y:S03]  /*2280*/  HMMA.16816.F32 R32, R68.reuse, R92, RZ ;  /* 0x0000005c4420723c */ /* 0x042fe600000018ff */
[----:B------:R-:W-:Y:S04]  /*2290*/  LDSM.16.M88.4 R48, [R247+0x1000] ;  /* 0x00100000f730783b */ /* 0x000fe80000000200 */
[----:B------:R-:W1:Y:S01]  /*22a0*/  LDSM.16.M88.4 R40, [R247+0x1800] ;  /* 0x00180000f728783b */ /* 0x000e620000000200 */
[----:B---3--:R-:W-:Y:S03]  /*22b0*/  HMMA.16816.F32 R24, R68, R84, RZ ;  /* 0x000000544418723c */ /* 0x008fe600000018ff */
[----:B------:R-:W-:Y:S01]  /*22c0*/  @!PT LDS RZ, [RZ] ;  /* 0x00000000fffff984 */ /* 0x000fe20000000800 */
[----:B------:R-:W-:Y:S01]  /*22d0*/  @!PT LDS RZ, [RZ] ;  /* 0x00000000fffff984 */ /* 0x000fe20000000800 */
[----:B------:R-:W-:Y:S01]  /*22e0*/  @!PT LDS RZ, [RZ] ;  /* 0x00000000fffff984 */ /* 0x000fe20000000800 */
[----:B------:R3:W-:Y:S01]  /*22f0*/  LDGSTS.E.BYPASS.LTC128B.128 [R250+0x100], [R72.64], !P2 ;  /* 0x0010000048fa7fae */ /* 0x0007e2000d101d4c */
[----:B------:R-:W-:-:S03]  /*2300*/  ISETP.LT.OR P2, PT, R0, 0x11, P6 ;  /* 0x000000110000780c */ /* 0x000fc60003741670 */
[----:B------:R3:W-:Y:S01]  /*2310*/  LDGSTS.E.BYPASS.LTC128B.128 [R250+0x2100], [R74.64], !P0 ;  /* 0x021000004afa7fae */ /* 0x0007e2000c101d4c */
[C---:B------:R-:W-:Y:S01]  /*2320*/  ISETP.LT.OR P0, PT, R0.reuse, 0x11, P5 ;  /* 0x000000110000780c */ /* 0x040fe20002f01670 */
[C---:B----4-:R-:W-:Y:S08]  /*2330*/  HMMA.16816.F32 R16, R68.reuse, R76, RZ ;  /* 0x0000004c4410723c */ /* 0x050ff000000018ff */
[----:B------:R4:W-:Y:S01]  /*2340*/  LDGSTS.E.BYPASS.LTC128B.128 [R250+0x900], [R114.64], !P2 ;  /* 0x0090000072fa7fae */ /* 0x0009e2000d101d4c */
[C---:B------:R-:W-:Y:S01]  /*2350*/  ISETP.LT.OR P2, PT, R0.reuse, 0x21, P6 ;  /* 0x000000210000780c */ /* 0x040fe20003741670 */
[----:B------:R-:W-:Y:S01]  /*2360*/  HMMA.16816.F32 R28, R68, R94, RZ ;  /* 0x0000005e441c723c */ /* 0x000fe200000018ff */
[C---:B------:R-:W-:Y:S01]  /*2370*/  ISETP.LT.OR P6, PT, R0.reuse, 0x31, P6 ;  /* 0x000000310000780c */ /* 0x040fe200037c1670 */
[----:B------:R4:W-:Y:S01]  /*2380*/  LDGSTS.E.BYPASS.LTC128B.128 [R250+0x2900], [R112.64], !P0 ;  /* 0x0290000070fa7fae */ /* 0x0009e2000c101d4c */
[----:B------:R-:W-:-:S02]  /*2390*/  ISETP.LT.OR P0, PT, R0, 0x21, P5 ;  /* 0x000000210000780c */ /* 0x000fc40002f01670 */
[----:B------:R-:W-:Y:S01]  /*23a0*/  ISETP.LT.OR P5, PT, R0, 0x31, P5 ;  /* 0x000000310000780c */ /* 0x000fe20002fa1670 */
[----:B------:R-:W-:Y:S02]  /*23b0*/  IMAD.MOV.U32 R0, RZ, RZ, 0x40 ;  /* 0x00000040ff007424 */ /* 0x000fe400078e00ff */
[C---:B------:R-:W-:Y:S04]  /*23c0*/  HMMA.16816.F32 R20, R68.reuse, R86, RZ ;  /* 0x000000564414723c */ /* 0x040fe800000018ff */
[----:B------:R1:W-:Y:S01]  /*23d0*/  LDGSTS.E.BYPASS.LTC128B.128 [R250+0x1100], [R108.64], !P2 ;  /* 0x011000006cfa7fae */ /* 0x0003e2000d101d4c */
[----:B------:R-:W-:Y:S02]  /*23e0*/  LOP3.LUT P2, RZ, R46, 0x4, RZ, 0xc0, !PT ;  /* 0x000000042eff7812 */ /* 0x000fe4000784c0ff */
[----:B------:R-:W-:Y:S01]  /*23f0*/  SHF.R.S32.HI R46, RZ, 0x1f, R44 ;  /* 0x0000001fff2e7819 */ /* 0x000fe2000001142c */
[----:B------:R-:W-:Y:S01]  /*2400*/  HMMA.16816.F32 R12, R68, R78, RZ ;  /* 0x0000004e440c723c */ /* 0x000fe200000018ff */
[----:B------:R-:W-:Y:S01]  /*2410*/  SEL R0, R0, 0xffffffc0, !P2 ;  /* 0xffffffc000007807 */ /* 0x000fe20005000000 */
[----:B------:R1:W-:Y:S01]  /*2420*/  LDGSTS.E.BYPASS.LTC128B.128 [R250+0x3100], [R110.64], !P0 ;  /* 0x031000006efa7fae */ /* 0x0003e2000c101d4c */
[----:B------:R-:W-:-:S02]  /*2430*/  PLOP3.LUT P2, PT, PT, PT, UP0, 0x80, 0x0 ;  /* 0x000000000000781c */ /* 0x000fc40003f4f008 */
[----:B------:R-:W-:Y:S01]  /*2440*/  ISETP.GT.AND P0, PT, R124, 0x3f, PT ;  /* 0x0000003f7c00780c */ /* 0x000fe20003f04270 */
[----:B------:R-:W-:Y:S01]  /*2450*/  IMAD.IADD R243, R248, 0x1, R0 ;  /* 0x00000001f8f37824 */ /* 0x000fe200078e0200 */
[----:B------:R3:W-:Y:S01]  /*2460*/  LDGSTS.E.BYPASS.LTC128B.128 [R250+0x1900], [R104.64], !P6 ;  /* 0x0190000068fa7fae */ /* 0x0007e2000f101d4c */
[C---:B--2---:R-:W-:Y:S01]  /*2470*/  HMMA.16816.F32 R96, R64.reuse, R92, RZ ;  /* 0x0000005c4060723c */ /* 0x044fe200000018ff */
[----:B------:R-:W-:Y:S01]  /*2480*/  IMAD.IADD R234, R0, 0x1, R247 ;  /* 0x0000000100ea7824 */ /* 0x000fe200078e02f7 */
[----:B------:R-:W-:Y:S01]  /*2490*/  IADD3 R0, R250, 0x100, RZ ;  /* 0x00000100fa007810 */ /* 0x000fe20007ffe0ff */
[----:B------:R3:W-:Y:S04]  /*24a0*/  LDGSTS.E.BYPASS.LTC128B.128 [R250+0x3900], [R106.64], !P5 ;  /* 0x039000006afa7fae */ /* 0x0007e8000e901d4c */
[----:B------:R-:W-:Y:S01]  /*24b0*/  LDSM.16.M88.4 R120, [R244+0xa100] ;  /* 0x00a10000f478783b */ /* 0x000fe20000000200 */
[C---:B------:R-:W-:Y:S03]  /*24c0*/  HMMA.16816.F32 R88, R64.reuse, R84, RZ ;  /* 0x000000544058723c */ /* 0x040fe600000018ff */
[----:B------:R-:W-:Y:S04]  /*24d0*/  LDSM.16.M88.4 R116, [R243+0x4100] ;  /* 0x00410000f374783b */ /* 0x000fe80000000200 */
[----:B----4-:R-:W-:Y:S01]  /*24e0*/  LDSM.16.M88.4 R112, [R243+0x4900] ;  /* 0x00490000f370783b */ /* 0x010fe20000000200 */
[----:B------:R-:W-:Y:S03]  /*24f0*/  HMMA.16816.F32 R80, R64, R76, RZ ;  /* 0x0000004c4050723c */ /* 0x000fe600000018ff */
[----:B------:R-:W0:Y:S04]  /*2500*/  LDGDEPBAR ;  /* 0x00000000000079af */ /* 0x000e280000000000 */
[----:B-1----:R-:W-:Y:S01]  /*2510*/  LDSM.16.M88.4 R108, [R243+0x5100] ;  /* 0x00510000f36c783b */ /* 0x002fe20000000200 */
[----:B-----5:R-:W-:Y:S03]  /*2520*/  HMMA.16816.F32 R8, R68, R100, RZ ;  /* 0x000000644408723c */ /* 0x020fe600000018ff */
[----:B---3--:R-:W1:Y:S05]  /*2530*/  LDSM.16.M88.4 R104, [R243+0x5900] ;  /* 0x00590000f368783b */ /* 0x008e6a0000000200 */
[C---:B------:R-:W-:Y:S08]  /*2540*/  HMMA.16816.F32 R92, R64.reuse, R94, RZ ;  /* 0x0000005e405c723c */ /* 0x040ff000000018ff */
[C---:B------:R-:W-:Y:S08]  /*2550*/  HMMA.16816.F32 R84, R64.reuse, R86, RZ ;  /* 0x000000564054723c */ /* 0x040ff000000018ff */
[C---:B------:R-:W-:Y:S08]  /*2560*/  HMMA.16816.F32 R76, R64.reuse, R78, RZ ;  /* 0x0000004e404c723c */ /* 0x040ff000000018ff */
[----:B------:R-:W-:Y:S08]  /*2570*/  HMMA.16816.F32 R72, R64, R100, RZ ;  /* 0x000000644048723c */ /* 0x000ff000000018ff */
[-C--:B------:R-:W-:Y:S08]  /*2580*/  HMMA.16816.F32 R68, R68, R102.reuse, RZ ;  /* 0x000000664444723c */ /* 0x080ff000000018ff */
[----:B------:R-:W-:Y:S01]  /*2590*/  HMMA.16816.F32 R64, R64, R102, RZ ;  /* 0x000000664040723c */ /* 0x000fe200000018ff */
[----:B------:R-:W2:Y:S07]  /*25a0*/  LDSM.16.M88.4 R100, [R244+0x8100] ;  /* 0x00810000f464783b */ /* 0x000eae0000000200 */
        /* <DEDUP_REMOVED lines=8> */
[----:B------:R-:W-:Y:S07]  /*2630*/  LDSM.16.M88.4 R60, [R242+0xa100] ;  /* 0x00a10000f23c783b */ /* 0x000fee0000000200 */
[C---:B------:R-:W-:Y:S08]  /*2640*/  HMMA.16816.F32 R96, R36.reuse, R56, R96 ;  /* 0x000000382460723c */ /* 0x040ff00000001860 */
[C---:B------:R-:W-:Y:S08]  /*2650*/  HMMA.16816.F32 R88, R36.reuse, R52, R88 ;  /* 0x000000342458723c */ /* 0x040ff00000001858 */
[C---:B------:R-:W-:Y:S08]  /*2660*/  HMMA.16816.F32 R80, R36.reuse, R48, R80 ;  /* 0x000000302450723c */ /* 0x040ff00000001850 */
[C---:B------:R-:W-:Y:S08]  /*2670*/  HMMA.16816.F32 R72, R36.reuse, R40, R72 ;  /* 0x000000282448723c */ /* 0x040ff00000001848 */
[C---:B------:R-:W-:Y:S01]  /*2680*/  HMMA.16816.F32 R92, R36.reuse, R58, R92 ;  /* 0x0000003a245c723c */ /* 0x040fe2000000185c */
[----:B------:R-:W-:Y:S07]  /*2690*/  LDSM.16.M88.4 R56, [R234] ;  /* 0x00000000ea38783b */ /* 0x000fee0000000200 */
[C---:B------:R-:W-:Y:S01]  /*26a0*/  HMMA.16816.F32 R84, R36.reuse, R54, R84 ;  /* 0x000000362454723c */ /* 0x040fe20000001854 */
[----:B------:R-:W-:Y:S07]  /*26b0*/  LDSM.16.M88.4 R52, [R234+0x800] ;  /* 0x00080000ea34783b */ /* 0x000fee0000000200 */
[C---:B------:R-:W-:Y:S01]  /*26c0*/  HMMA.16816.F32 R76, R36.reuse, R50, R76 ;  /* 0x00000032244c723c */ /* 0x040fe2000000184c */
[----:B------:R-:W-:Y:S07]  /*26d0*/  LDSM.16.M88.4 R48, [R234+0x1000] ;  /* 0x00100000ea30783b */ /* 0x000fee0000000200 */
[----:B------:R-:W-:Y:S01]  /*26e0*/  HMMA.16816.F32 R64, R36, R42, R64 ;  /* 0x0000002a2440723c */ /* 0x000fe20000001840 */
[----:B------:R-:W3:Y:S04]  /*26f0*/  LDSM.16.M88.4 R40, [R234+0x1800] ;  /* 0x00180000ea28783b */ /* 0x000ee80000000200 */
[----:B------:R-:W4:Y:S03]  /*2700*/  LDSM.16.M88.4 R36, [R242+0x8100] ;  /* 0x00810000f224783b */ /* 0x000f260000000200 */
[C---:B-1----:R-:W-:Y:S08]  /*2710*/  HMMA.16816.F32 R8, R120.reuse, R104, R8 ;  /* 0x000000687808723c */ /* 0x042ff00000001808 */
        /* <DEDUP_REMOVED lines=8> */
[C---:B--2---:R-:W-:Y:S08]  /*27a0*/  HMMA.16816.F32 R96, R100.reuse, R116, R96 ;  /* 0x000000746460723c */ /* 0x044ff00000001860 */
        /* <DEDUP_REMOVED lines=9> */
[----:B------:R-:W-:Y:S01]  /*2840*/  HMMA.16816.F32 R64, R100, R106, R64 ;  /* 0x0000006a6440723c */ /* 0x000fe20000001840 */
[----:B------:R-:W1:Y:S04]  /*2850*/  LDSM.16.M88.4 R104, [R248+0x7900] ;  /* 0x00790000f868783b */ /* 0x000e680000000200 */
[----:B------:R-:W2:Y:S03]  /*2860*/  LDSM.16.M88.4 R100, [R249+0xc100] ;  /* 0x00c10000f964783b */ /* 0x000ea60000000200 */
[C---:B---3--:R-:W-:Y:S08]  /*2870*/  HMMA.16816.F32 R8, R60.reuse, R40, R8 ;  /* 0x000000283c08723c */ /* 0x048ff00000001808 */
        /* <DEDUP_REMOVED lines=8> */
[C---:B----4-:R-:W-:Y:S08]  /*2900*/  HMMA.16816.F32 R96, R36.reuse, R56, R96 ;  /* 0x000000382460723c */ /* 0x050ff00000001860 */
        /* <DEDUP_REMOVED lines=55> */
[----:B------:R-:W4:Y:S01]  /*2c80*/  LDSM.16.M88.4 R40, [R234+0x3000] ;  /* 0x00300000ea28783b */ /* 0x000f220000000200 */
[----:B------:R-:W-:-:S04]  /*2c90*/  DEPBAR.LE SB0, 0x0 ;  /* 0x000080000000791a */ /* 0x000fc80000000000 */
[C---:B-1----:R-:W-:Y:S08]  /*2ca0*/  HMMA.16816.F32 R8, R116.reuse, R100, R8 ;  /* 0x000000647408723c */ /* 0x042ff00000001808 */
[C---:B------:R-:W-:Y:S08]  /*2cb0*/  HMMA.16816.F32 R32, R116.reuse, R112, R32 ;  /* 0x000000707420723c */ /* 0x040ff00000001820 */
[C---:B------:R-:W-:Y:S08]  /*2cc0*/  HMMA.16816.F32 R28, R116.reuse, R114, R28 ;  /* 0x00000072741c723c */ /* 0x040ff0000000181c */
[C---:B------:R-:W-:Y:S08]  /*2cd0*/  HMMA.16816.F32 R24, R116.reuse, R108, R24 ;  /* 0x0000006c7418723c */ /* 0x040ff00000001818 */
[C---:B------:R-:W-:Y:S08]  /*2ce0*/  HMMA.16816.F32 R20, R116.reuse, R110, R20 ;  /* 0x0000006e7414723c */ /* 0x040ff00000001814 */
[C---:B--2---:R-:W-:Y:S08]  /*2cf0*/  HMMA.16816.F32 R16, R116.reuse, R104, R16 ;  /* 0x000000687410723c */ /* 0x044ff00000001810 */
[C---:B------:R-:W-:Y:S08]  /*2d00*/  HMMA.16816.F32 R12, R116.reuse, R106, R12 ;  /* 0x0000006a740c723c */ /* 0x040ff0000000180c */
        /* <DEDUP_REMOVED lines=13> */
[C---:B------:R-:W-:Y:S08]  /*2de0*/  HMMA.16816.F32 R20, R56.reuse, R50, R20 ;  /* 0x000000323814723c */ /* 0x040ff00000001814 */
[C---:B----4-:R-:W-:Y:S08]  /*2df0*/  HMMA.16816.F32 R16, R56.reuse, R40, R16 ;  /* 0x000000283810723c */ /* 0x050ff00000001810 */
        /* <DEDUP_REMOVED lines=58> */
[----:B--2---:R-:W-:Y:S02]  /*31a0*/  IADD3.X R55, RZ, R39, R38, P5, P2 ;  /* 0x00000027ff377210 */ /* 0x004fe40002fe4426 */
[----:B------:R-:W-:Y:S02]  /*31b0*/  IADD3 R52, P5, P2, R52, R53, R0 ;  /* 0x0000003534347210 */ /* 0x000fe40007abe000 */
[C---:B---3--:R-:W-:Y:S02]  /*31c0*/  IADD3 R56, P6, R48.reuse, R37, RZ ;  /* 0x0000002530387210 */ /* 0x048fe40007fde0ff */
[--C-:B------:R-:W-:Y:S02]  /*31d0*/  IADD3.X R53, RZ, R39, R7.reuse, P5, P2 ;  /* 0x00000027ff357210 */ /* 0x100fe40002fe4407 */
[-C--:B------:R-:W-:Y:S02]  /*31e0*/  IADD3 R58, P5, R48, R0.reuse, RZ ;  /* 0x00000000303a7210 */ /* 0x080fe40007fbe0ff */
[CC--:B----4-:R-:W-:Y:S01]  /*31f0*/  IADD3 R48, P2, R42.reuse, R37.reuse, RZ ;  /* 0x000000252a307210 */ /* 0x0d0fe20007f5e0ff */
        /* <DEDUP_REMOVED lines=19> */
.L_x_151:
[----:B------:R-:W-:Y:S01]  /*3330*/  LOP3.LUT R6, R6, 0xffffffe0, RZ, 0xc0, !PT ;  /* 0xffffffe006067812 */ /* 0x000fe200078ec0ff */
[----:B------:R-:W-:Y:S01]  /*3340*/  IMAD.SHL.U32 R246, R5, 0x2, RZ ;  /* 0x0000000205f67824 */ /* 0x000fe200078e00ff */
[----:B------:R-:W-:Y:S01]  /*3350*/  UIADD3 UR6, UR6, -0x2, URZ ;  /* 0xfffffffe06067890 */ /* 0x000fe2000fffe03f */
[----:B------:R-:W0:Y:S02]  /*3360*/  LDGDEPBAR ;  /* 0x00000000000079af */ /* 0x000e240000000000 */
[----:B------:R-:W-:Y:S01]  /*3370*/  IMAD.IADD R2, R2, 0x1, -R6 ;  /* 0x0000000102027824 */ /* 0x000fe200078e0a06 */
[----:B------:R-:W-:Y:S01]  /*3380*/  UISETP.GE.AND UP0, UPT, UR6, UR7, UPT ;  /* 0x000000070600728c */ /* 0x000fe2000bf06270 */
[----:B------:R-:W-:Y:S01]  /*3390*/  IMAD.U32 R6, RZ, RZ, UR9 ;  /* 0x00000009ff067e24 */ /* 0x000fe2000f8e00ff */
[----:B------:R-:W-:Y:S01]  /*33a0*/  LDSM.16.MT88.4 R180, [R246+0x100] ;  /* 0x00010000f6b4783b */ /* 0x000fe20000004200 */
[----:B------:R-:W-:Y:S01]  /*33b0*/  IMAD R240, R4, 0x2, R246 ;  /* 0x0000000204f07824 */ /* 0x000fe200078e02f6 */
[----:B------:R-:W-:Y:S01]  /*33c0*/  SHF.R.S32.HI R0, RZ, 0x1f, R2 ;  /* 0x0000001fff007819 */ /* 0x000fe20000011402 */
[C---:B------:R-:W-:Y:S01]  /*33d0*/  IMAD R239, R3.reuse, 0x2, R246 ;  /* 0x0000000203ef7824 */ /* 0x040fe200078e02f6 */
[----:B------:R-:W-:Y:S01]  /*33e0*/  LDSM.16.MT88.4 R128, [R246+0x2100] ;  /* 0x00210000f680783b */ /* 0x000fe20000004200 */
[----:B------:R-:W-:Y:S01]  /*33f0*/  IMAD R238, R3, 0x2, R240 ;  /* 0x0000000203ee7824 */ /* 0x000fe200078e02f0 */
[----:B------:R-:W-:-:S02]  /*3400*/  LEA.HI R0, R0, R2, RZ, 0x2 ;  /* 0x0000000200007211 */ /* 0x000fc400078f10ff */
[----:B------:R-:W-:Y:S02]  /*3410*/  LDSM.16.MT88.4 R144, [R240+0x2100] ;  /* 0x00210000f090783b */ /* 0x000fe40000004200 */
[----:B------:R-:W-:Y:S02]  /*3420*/  LOP3.LUT R0, R0, 0x7ffffffc, RZ, 0xc0, !PT ;  /* 0x7ffffffc00007812 */ /* 0x000fe400078ec0ff */
[----:B------:R-:W-:Y:S03]  /*3430*/  LDSM.16.MT88.4 R112, [R238+0x100] ;  /* 0x00010000ee70783b */ /* 0x000fe60000004200 */
[----:B------:R-:W-:Y:S01]  /*3440*/  IMAD.IADD R0, R2, 0x1, -R0 ;  /* 0x0000000102007824 */ /* 0x000fe200078e0a00 */
[----:B------:R-:W-:Y:S03]  /*3450*/  LDSM.16.MT88.4 R156, [R239+0x2100] ;  /* 0x00210000ef9c783b */ /* 0x000fe60000004200 */
[----:B------:R-:W-:Y:S01]  /*3460*/  IMAD R6, R0, -0x2, R6 ;  /* 0xfffffffe00067824 */ /* 0x000fe200078e0206 */
[----:B--2---:R-:W-:Y:S04]  /*3470*/  LDSM.16.MT88.4 R40, [R246+0x900] ;  /* 0x00090000f628783b */ /* 0x004fe80000004200 */
[----:B------:R-:W-:-:S02]  /*3480*/  ISETP.GT.AND P5, PT, R6, RZ, PT ;  /* 0x000000ff0600720c */ /* 0x000fc40003fa4270 */
[----:B------:R-:W-:Y:S02]  /*3490*/  ISETP.GT.AND P6, PT, R6, 0x1, PT ;  /* 0x000000010600780c */ /* 0x000fe40003fc4270 */
[----:B------:R-:W-:Y:S02]  /*34a0*/  FSEL R32, R32, -INF , P5 ;  /* 0xff80000020207808 */ /* 0x000fe40002800000 */
[----:B------:R-:W-:Y:S02]  /*34b0*/  FSEL R33, R33, -INF , P6 ;  /* 0xff80000021217808 */ /* 0x000fe40003000000 */
[----:B------:R-:W-:Y:S02]  /*34c0*/  ISETP.GT.AND P2, PT, R6, 0x8, PT ;  /* 0x000000080600780c */ /* 0x000fe40003f44270 */
[----:B------:R-:W-:Y:S02]  /*34d0*/  FSEL R34, R34, -INF , P5 ;  /* 0xff80000022227808 */ /* 0x000fe40002800000 */
[----:B------:R-:W-:-:S02]  /*34e0*/  FSEL R119, R98, -INF , P5 ;  /* 0xff80000062777808 */ /* 0x000fc40002800000 */
[----:B------:R-:W-:Y:S02]  /*34f0*/  FSEL R65, R96, -INF , P5 ;  /* 0xff80000060417808 */ /* 0x000fe40002800000 */
[----:B------:R-:W-:Y:S02]  /*3500*/  ISETP.GT.AND P5, PT, R6, 0x9, PT ;  /* 0x000000090600780c */ /* 0x000fe40003fa4270 */
[----:B------:R-:W-:Y:S02]  /*3510*/  FSEL R28, R28, -INF , P2 ;  /* 0xff8000001c1c7808 */ /* 0x000fe40001000000 */
[----:B------:R-:W-:Y:S02]  /*3520*/  FMNMX.FTZ R0, R32, R33, !PT ;  /* 0x0000002120007209 */ /* 0x000fe40007810000 */
[----:B------:R-:W-:Y:S02]  /*3530*/  FSEL R35, R35, -INF , P6 ;  /* 0xff80000023237808 */ /* 0x000fe40003000000 */
[----:B------:R-:W-:-:S02]  /*3540*/  FSEL R67, R99, -INF , P6 ;  /* 0xff80000063437808 */ /* 0x000fc40003000000 */
[----:B------:R-:W-:Y:S02]  /*3550*/  FSEL R60, R97, -INF , P6 ;  /* 0xff800000613c7808 */ /* 0x000fe40003000000 */
[----:B------:R-:W-:Y:S01]  /*3560*/  FSEL R29, R29, -INF , P5 ;  /* 0xff8000001d1d7808 */ /* 0x000fe20002800000 */
[----:B------:R-:W-:Y:S01]  /*3570*/  LDSM.16.MT88.4 R96, [R239+0x100] ;  /* 0x00010000ef60783b */ /* 0x000fe20000004200 */
[----:B------:R-:W-:Y:S02]  /*3580*/  ISETP.GT.AND P6, PT, R6, 0x10, PT ;  /* 0x000000100600780c */ /* 0x000fe40003fc4270 */
[----:B------:R-:W-:Y:S02]  /*3590*/  FMNMX.FTZ R0, R28, R0, !PT ;  /* 0x000000001c007209 */ /* 0x000fe40007810000 */
        /* <DEDUP_REMOVED lines=9> */
[----:B------:R-:W-:Y:S02]  /*3630*/  FSEL R25, R25, -INF , P2 ;  /* 0xff80000019197808 */ /* 0x000fe40001000000 */
        /* <DEDUP_REMOVED lines=39> */
[----:B------:R-:W-:Y:S01]  /*38b0*/  FSEL R177, R79, -INF , P5 ;  /* 0xff8000004fb17808 */ /* 0x000fe20002800000 */
[----:B------:R-:W-:Y:S01]  /*38c0*/  LDSM.16.MT88.4 R12, [R239+0x2900] ;  /* 0x00290000ef0c783b */ /* 0x000fe20000004200 */
[----:B------:R-:W-:-:S02]  /*38d0*/  FSEL R7, R77, -INF , P5 ;  /* 0xff8000004d077808 */ /* 0x000fc40002800000 */
[----:B------:R-:W-:Y:S02]  /*38e0*/  ISETP.GT.AND P5, PT, R6, 0x31, PT ;  /* 0x000000310600780c */ /* 0x000fe40003fa4270 */
[----:B------:R-:W-:Y:S01]  /*38f0*/  FSEL R215, R100, -INF , P2 ;  /* 0xff80000064d77808 */ /* 0x000fe20001000000 */
[----:B------:R-:W-:Y:S01]  /*3900*/  IMAD.MOV.U32 R100, RZ, RZ, R36 ;  /* 0x000000ffff647224 */ /* 0x000fe200078e0024 */
[----:B------:R-:W-:Y:S01]  /*3910*/  FMNMX.FTZ R0, R135, R0, !PT ;  /* 0x0000000087007209 */ /* 0x000fe20007810000 */
[----:B------:R-:W-:Y:S01]  /*3920*/  LDSM.16.MT88.4 R36, [R238+0x2100] ;  /* 0x00210000ee24783b */ /* 0x000fe20000004200 */
[----:B------:R-:W-:Y:S02]  /*3930*/  FSEL R132, R18, -INF , P6 ;  /* 0xff80000012847808 */ /* 0x000fe40003000000 */
[----:B------:R-:W-:Y:S01]  /*3940*/  FSEL R179, R82, -INF , P6 ;  /* 0xff80000052b37808 */ /* 0x000fe20003000000 */
[----:B------:R-:W-:Y:S01]  /*3950*/  LDSM.16.MT88.4 R16, [R240+0x2900] ;  /* 0x00290000f010783b */ /* 0x000fe20000004200 */
[----:B------:R-:W-:-:S02]  /*3960*/  FSEL R230, R80, -INF , P6 ;  /* 0xff80000050e67808 */ /* 0x000fc40003000000 */
[C---:B------:R-:W-:Y:S01]  /*3970*/  ISETP.GT.AND P6, PT, R6.reuse, 0x38, PT ;  /* 0x000000380600780c */ /* 0x040fe20003fc4270 */
[----:B------:R-:W-:Y:S01]  /*3980*/  LDSM.16.MT88.4 R80, [R240+0x100] ;  /* 0x00010000f050783b */ /* 0x000fe20000004200 */
[----:B------:R-:W-:Y:S02]  /*3990*/  FSEL R214, R101, -INF , P5 ;  /* 0xff80000065d67808 */ /* 0x000fe40002800000 */
[----:B------:R-:W-:Y:S02]  /*39a0*/  FMNMX.FTZ R0, R215, R0, !PT ;  /* 0x00000000d7007209 */ /* 0x000fe40007810000 */
[----:B------:R-:W-:Y:S02]  /*39b0*/  ISETP.GT.AND P5, PT, R6, 0x39, PT ;  /* 0x000000390600780c */ /* 0x000fe40003fa4270 */
[----:B------:R-:W-:Y:S02]  /*39c0*/  FSEL R213, R68, -INF , P6 ;  /* 0xff80000044d57808 */ /* 0x000fe40003000000 */
[----:B------:R-:W-:-:S02]  /*39d0*/  FMNMX.FTZ R0, R214, R0, !PT ;  /* 0x00000000d6007209 */ /* 0x000fc40007810000 */
[----:B------:R-:W-:Y:S02]  /*39e0*/  FSEL R212, R69, -INF , P5 ;  /* 0xff80000045d47808 */ /* 0x000fe40002800000 */
[----:B------:R-:W-:Y:S02]  /*39f0*/  FMNMX.FTZ R0, R213, R0, !PT ;  /* 0x00000000d5007209 */ /* 0x000fe40007810000 */
[----:B------:R-:W-:Y:S02]  /*3a00*/  FSEL R220, R216, -INF , P2 ;  /* 0xff800000d8dc7808 */ /* 0x000fe40001000000 */
[----:B------:R-:W-:Y:S02]  /*3a10*/  FMNMX.FTZ R0, R212, R0, !PT ;  /* 0x00000000d4007209 */ /* 0x000fe40007810000 */
[----:B------:R-:W-:Y:S01]  /*3a20*/  FSEL R211, R102, -INF , P2 ;  /* 0xff80000066d37808 */ /* 0x000fe20001000000 */
[----:B------:R-:W-:Y:S01]  /*3a30*/  IMAD.MOV.U32 R102, RZ, RZ, R7 ;  /* 0x000000ffff667224 */ /* 0x000fe200078e0007 */
[----:B------:R-:W-:Y:S01]  /*3a40*/  FSEL R218, R218, -INF , P2 ;  /* 0xff800000dada7808 */ /* 0x000fe20001000000 */
[----:B------:R-:W1:Y:S01]  /*3a50*/  SHFL.BFLY PT, R2, R0, 0x2, 0x1f ;  /* 0x0c401f0000027f89 */ /* 0x000e6200000e0000 */
[----:B------:R-:W-:-:S02]  /*3a60*/  FSEL R209, R70, -INF , P6 ;  /* 0xff80000046d17808 */ /* 0x000fc40003000000 */
[----:B------:R-:W-:Y:S02]  /*3a70*/  FSEL R207, R71, -INF , P5 ;  /* 0xff80000047cf7808 */ /* 0x000fe40002800000 */
[----:B------:R-:W-:Y:S02]  /*3a80*/  FMNMX.FTZ R196, R65, R60, !PT ;  /* 0x0000003c41c47209 */ /* 0x000fe40007810000 */
[----:B------:R-:W-:Y:S02]  /*3a90*/  FMNMX.FTZ R4, R119, R67, !PT ;  /* 0x0000004377047209 */ /* 0x000fe40007810000 */
[----:B------:R-:W-:Y:S02]  /*3aa0*/  FMNMX.FTZ R196, R63, R196, !PT ;  /* 0x000000c43fc47209 */ /* 0x000fe40007810000 */
[----:B------:R-:W-:Y:S02]  /*3ab0*/  FSEL R225, R8, -INF , P6 ;  /* 0xff80000008e17808 */ /* 0x000fe40003000000 */
[----:B------:R-:W-:-:S02]  /*3ac0*/  FMNMX.FTZ R196, R62, R196, !PT ;  /* 0x000000c43ec47209 */ /* 0x000fc40007810000 */
[----:B------:R-:W-:Y:S02]  /*3ad0*/  FMNMX.FTZ R4, R118, R4, !PT ;  /* 0x0000000476047209 */ /* 0x000fe40007810000 */
[----:B------:R-:W-:Y:S02]  /*3ae0*/  FMNMX.FTZ R196, R64, R196, !PT ;  /* 0x000000c440c47209 */ /* 0x000fe40007810000 */
[----:B------:R-:W-:Y:S02]  /*3af0*/  FSEL R226, R9, -INF , P5 ;  /* 0xff80000009e27808 */ /* 0x000fe40002800000 */
[----:B------:R-:W-:Y:S02]  /*3b00*/  FMNMX.FTZ R196, R61, R196, !PT ;  /* 0x000000c43dc47209 */ /* 0x000fe40007810000 */
[----:B------:R-:W-:Y:S02]  /*3b10*/  FMNMX.FTZ R4, R66, R4, !PT ;  /* 0x0000000442047209 */ /* 0x000fe40007810000 */
[----:B-1----:R-:W-:-:S02]  /*3b20*/  FMNMX.FTZ R0, R0, R2, !PT ;  /* 0x0000000200007209 */ /* 0x002fc40007810000 */
[----:B------:R-:W-:Y:S02]  /*3b30*/  FMNMX.FTZ R196, R84, R196, !PT ;  /* 0x000000c454c47209 */ /* 0x000fe40007810000 */
[----:B------:R-:W-:Y:S01]  /*3b40*/  FMNMX.FTZ R4, R117, R4, !PT ;  /* 0x0000000475047209 */ /* 0x000fe20007810000 */
[----:B------:R-:W1:Y:S01]  /*3b50*/  SHFL.BFLY PT, R2, R0, 0x1, 0x1f ;  /* 0x0c201f0000027f89 */ /* 0x000e6200000e0000 */
[----:B------:R-:W-:Y:S02]  /*3b60*/  FMNMX.FTZ R196, R85, R196, !PT ;  /* 0x000000c455c47209 */ /* 0x000fe40007810000 */
[----:B------:R-:W-:Y:S02]  /*3b70*/  FMNMX.FTZ R4, R116, R4, !PT ;  /* 0x0000000474047209 */ /* 0x000fe40007810000 */
[----:B------:R-:W-:Y:S02]  /*3b80*/  FMNMX.FTZ R196, R230, R196, !PT ;  /* 0x000000c4e6c47209 */ /* 0x000fe40007810000 */
[----:B------:R-:W-:-:S02]  /*3b90*/  FMNMX.FTZ R4, R86, R4, !PT ;  /* 0x0000000456047209 */ /* 0x000fc40007810000 */
[----:B------:R-:W-:Y:S02]  /*3ba0*/  FMNMX.FTZ R196, R231, R196, !PT ;  /* 0x000000c4e7c47209 */ /* 0x000fe40007810000 */
[----:B------:R-:W-:Y:S02]  /*3bb0*/  FMNMX.FTZ R4, R87, R4, !PT ;  /* 0x0000000457047209 */ /* 0x000fe40007810000 */
[----:B------:R-:W-:Y:S02]  /*3bc0*/  FMNMX.FTZ R196, R100, R196, !PT ;  /* 0x000000c464c47209 */ /* 0x000fe40007810000 */
[----:B------:R-:W-:Y:S02]  /*3bd0*/  FMNMX.FTZ R4, R179, R4, !PT ;  /* 0x00000004b3047209 */ /* 0x000fe40007810000 */
[----:B------:R-:W-:Y:S02]  /*3be0*/  FMNMX.FTZ R196, R102, R196, !PT ;  /* 0x000000c466c47209 */ /* 0x000fe40007810000 */
[----:B------:R-:W-:-:S02]  /*3bf0*/  FMNMX.FTZ R4, R178, R4, !PT ;  /* 0x00000004b2047209 */ /* 0x000fc40007810000 */
[----:B------:R-:W-:Y:S02]  /*3c00*/  FMNMX.FTZ R196, R220, R196, !PT ;  /* 0x000000c4dcc47209 */ /* 0x000fe40007810000 */
[----:B------:R-:W-:Y:S02]  /*3c10*/  FMNMX.FTZ R4, R176, R4, !PT ;  /* 0x00000004b0047209 */ /* 0x000fe40007810000 */
[----:B-1----:R-:W-:Y:S02]  /*3c20*/  FMNMX.FTZ R2, R0, R2, !PT ;  /* 0x0000000200027209 */ /* 0x002fe40007810000 */
[----:B------:R-:W-:Y:S02]  /*3c30*/  FMNMX.FTZ R0, R34, R35, !PT ;  /* 0x0000002322007209 */ /* 0x000fe40007810000 */
[C---:B------:R-:W-:Y:S01]  /*3c40*/  FSETP.NEU.FTZ.AND P2, PT, R2.reuse, -INF , PT ;  /* 0xff8000000200780b */ /* 0x040fe20003f5d000 */
[----:B------:R-:W-:Y:S01]  /*3c50*/  FMUL.FTZ R216, R2, c[0x0][0x2d0] ;  /* 0x0000b40002d87a20 */ /* 0x000fe20000410000 */
[----:B------:R-:W-:-:S02]  /*3c60*/  FMNMX.FTZ R0, R30, R0, !PT ;  /* 0x000000001e007209 */ /* 0x000fc40007810000 */
[----:B------:R-:W-:Y:S02]  /*3c70*/  FSEL R221, R10, -INF , P6 ;  /* 0xff8000000add7808 */ /* 0x000fe40003000000 */
[----:B------:R-:W-:Y:S02]  /*3c80*/  FMNMX.FTZ R0, R31, R0, !PT ;  /* 0x000000001f007209 */ /* 0x000fe40007810000 */
[----:B------:R-:W-:Y:S02]  /*3c90*/  FSEL R216, R216, RZ, P2 ;  /* 0x000000ffd8d87208 */ /* 0x000fe40001000000 */
[----:B------:R-:W-:Y:S02]  /*3ca0*/  FMNMX.FTZ R0, R26, R0, !PT ;  /* 0x000000001a007209 */ /* 0x000fe40007810000 */
[----:B------:R-:W-:Y:S01]  /*3cb0*/  ISETP.GT.AND P2, PT, R6, 0x31, PT ;  /* 0x000000310600780c */ /* 0x000fe20003f44270 */
[--C-:B------:R-:W-:Y:S01]  /*3cc0*/  FFMA.FTZ R205, R32, c[0x0][0x2d0], -R216.reuse ;  /* 0x0000b40020cd7a23 */ /* 0x100fe200000108d8 */
[----:B------:R-:W-:Y:S01]  /*3cd0*/  FMNMX.FTZ R0, R27, R0, !PT ;  /* 0x000000001b007209 */ /* 0x000fe20007810000 */
[--C-:B------:R-:W-:Y:S01]  /*3ce0*/  FFMA.FTZ R204, R33, c[0x0][0x2d0], -R216.reuse ;  /* 0x0000b40021cc7a23 */ /* 0x100fe200000108d8 */
[----:B------:R-:W-:Y:S01]  /*3cf0*/  FSEL R210, R103, -INF , P2 ;  /* 0xff80000067d27808 */ /* 0x000fe20001000000 */
[--C-:B------:R-:W-:Y:S01]  /*3d00*/  FFMA.FTZ R58, R28, c[0x0][0x2d0], -R216.reuse ;  /* 0x0000b4001c3a7a23 */ /* 0x100fe200000108d8 */
[----:B------:R-:W-:Y:S01]  /*3d10*/  FMNMX.FTZ R0, R22, R0, !PT ;  /* 0x0000000016007209 */ /* 0x000fe20007810000 */
[--C-:B------:R-:W-:Y:S01]  /*3d20*/  FFMA.FTZ R54, R29, c[0x0][0x2d0], -R216.reuse ;  /* 0x0000b4001d367a23 */ /* 0x100fe200000108d8 */
[----:B------:R-:W-:Y:S01]  /*3d30*/  FSEL R222, R11, -INF , P5 ;  /* 0xff8000000bde7808 */ /* 0x000fe20002800000 */
[----:B------:R-:W-:Y:S01]  /*3d40*/  MUFU.EX2 R205, R205 ;  /* 0x000000cd00cd7308 */ /* 0x000fe20000000800 */
[----:B------:R-:W-:Y:S01]  /*3d50*/  FMNMX.FTZ R0, R23, R0, !PT ;  /* 0x0000000017007209 */ /* 0x000fe20007810000 */
[----:B------:R-:W-:-:S02]  /*3d60*/  FFMA.FTZ R57, R24, c[0x0][0x2d0], -R216 ;  /* 0x0000b40018397a23 */ /* 0x000fc400000108d8 */
[--C-:B------:R-:W-:Y:S01]  /*3d70*/  FFMA.FTZ R53, R25, c[0x0][0x2d0], -R216.reuse ;  /* 0x0000b40019357a23 */ /* 0x100fe200000108d8 */
[----:B------:R-:W-:Y:S01]  /*3d80*/  FMNMX.FTZ R0, R132, R0, !PT ;  /* 0x0000000084007209 */ /* 0x000fe20007810000 */
[--C-:B------:R-:W-:Y:S02]  /*3d90*/  FFMA.FTZ R52, R20, c[0x0][0x2d0], -R216.reuse ;  /* 0x0000b40014347a23 */ /* 0x100fe400000108d8 */
[----:B------:R-:W1:Y:S01]  /*3da0*/  MUFU.EX2 R204, R204 ;  /* 0x000000cc00cc7308 */ /* 0x000e620000000800 */
[----:B------:R-:W-:Y:S01]  /*3db0*/  FMNMX.FTZ R0, R133, R0, !PT ;  /* 0x0000000085007209 */ /* 0x000fe20007810000 */
[--C-:B------:R-:W-:Y:S02]  /*3dc0*/  FFMA.FTZ R51, R21, c[0x0][0x2d0], -R216.reuse ;  /* 0x0000b40015337a23 */ /* 0x100fe400000108d8 */
[--C-:B------:R-:W-:Y:S01]  /*3dd0*/  FFMA.FTZ R215, R215, c[0x0][0x2d0], -R216.reuse ;  /* 0x0000b400d7d77a23 */ /* 0x100fe200000108d8 */
[----:B------:R-:W-:Y:S01]  /*3de0*/  FMNMX.FTZ R0, R174, R0, !PT ;  /* 0x00000000ae007209 */ /* 0x000fe20007810000 */
[----:B------:R-:W-:-:S02]  /*3df0*/  FFMA.FTZ R214, R214, c[0x0][0x2d0], -R216 ;  /* 0x0000b400d6d67a23 */ /* 0x000fc400000108d8 */
[----:B------:R-:W2:Y:S01]  /*3e00*/  MUFU.EX2 R58, R58 ;  /* 0x0000003a003a7308 */ /* 0x000ea20000000800 */
[----:B------:R-:W-:Y:S01]  /*3e10*/  FMNMX.FTZ R0, R175, R0, !PT ;  /* 0x00000000af007209 */ /* 0x000fe20007810000 */
[--C-:B------:R-:W-:Y:S02]  /*3e20*/  FFMA.FTZ R213, R213, c[0x0][0x2d0], -R216.reuse ;  /* 0x0000b400d5d57a23 */ /* 0x100fe400000108d8 */
[----:B------:R-:W-:Y:S01]  /*3e30*/  FFMA.FTZ R212, R212, c[0x0][0x2d0], -R216 ;  /* 0x0000b400d4d47a23 */ /* 0x000fe200000108d8 */
[----:B------:R-:W-:-:S03]  /*3e40*/  FMNMX.FTZ R0, R211, R0, !PT ;  /* 0x00000000d3007209 */ /* 0x000fc60007810000 */
[----:B------:R-:W3:Y:S01]  /*3e50*/  MUFU.EX2 R54, R54 ;  /* 0x0000003600367308 */ /* 0x000ee20000000800 */
[----:B------:R-:W-:Y:S02]  /*3e60*/  FMNMX.FTZ R0, R210, R0, !PT ;  /* 0x00000000d2007209 */ /* 0x000fe40007810000 */
[----:B-1----:R-:W-:Y:S01]  /*3e70*/  F2FP.PACK_AB R164, R204, R205 ;  /* 0x000000cdcca4723e */ /* 0x002fe200000000ff */
[----:B------:R-:W-:Y:S01]  /*3e80*/  FADD.FTZ R204, R205, R204 ;  /* 0x000000cccdcc7221 */ /* 0x000fe20000010000 */
[----:B------:R-:W-:-:S03]  /*3e90*/  FMNMX.FTZ R0, R209, R0, !PT ;  /* 0x00000000d1007209 */ /* 0x000fc60007810000 */
[----:B------:R-:W1:Y:S01]  /*3ea0*/  MUFU.EX2 R57, R57 ;  /* 0x0000003900397308 */ /* 0x000e620000000800 */
[----:B------:R-:W-:Y:S01]  /*3eb0*/  FMNMX.FTZ R7, R207, R0, !PT ;  /* 0x00000000cf077209 */ /* 0x000fe20007810000 */
[----:B--2---:R-:W-:-:S04]  /*3ec0*/  FADD.FTZ R204, R58, R204 ;  /* 0x000000cc3acc7221 */ /* 0x004fc80000010000 */
[----:B------:R-:W2:Y:S01]  /*3ed0*/  SHFL.BFLY PT, R0, R7, 0x2, 0x1f ;  /* 0x0c401f0007007f89 */ /* 0x000ea200000e0000 */
[C---:B---3--:R-:W-:Y:S01]  /*3ee0*/  F2FP.PACK_AB R166, R54.reuse, R58 ;  /* 0x0000003a36a6723e */ /* 0x048fe200000000ff */
[----:B------:R-:W3:Y:S01]  /*3ef0*/  MUFU.EX2 R53, R53 ;  /* 0x0000003500357308 */ /* 0x000ee20000000800 */
[----:B------:R-:W-:-:S04]  /*3f00*/  FADD.FTZ R204, R54, R204 ;  /* 0x000000cc36cc7221 */ /* 0x000fc80000010000 */
[----:B-1----:R-:W-:-:S03]  /*3f10*/  FADD.FTZ R204, R57, R204 ;  /* 0x000000cc39cc7221 */ /* 0x002fc60000010000 */
[----:B------:R-:W1:Y:S08]  /*3f20*/  MUFU.EX2 R52, R52 ;  /* 0x0000003400347308 */ /* 0x000e700000000800 */
[----:B------:R-:W4:Y:S01]  /*3f30*/  MUFU.EX2 R51, R51 ;  /* 0x0000003300337308 */ /* 0x000f220000000800 */
[----:B---3--:R-:W-:Y:S01]  /*3f40*/  FADD.FTZ R204, R53, R204 ;  /* 0x000000cc35cc7221 */ /* 0x008fe20000010000 */
[----:B--2---:R-:W-:-:S06]  /*3f50*/  FMNMX.FTZ R7, R7, R0, !PT ;  /* 0x0000000007077209 */ /* 0x004fcc0007810000 */
[----:B------:R-:W-:Y:S01]  /*3f60*/  MUFU.EX2 R215, R215 ;  /* 0x000000d700d77308 */ /* 0x000fe20000000800 */
[----:B-1----:R-:W-:Y:S01]  /*3f70*/  FADD.FTZ R204, R52, R204 ;  /* 0x000000cc34cc7221 */ /* 0x002fe20000010000 */
[----:B------:R-:W1:Y:S06]  /*3f80*/  SHFL.BFLY PT, R0, R7, 0x1, 0x1f ;  /* 0x0c201f0007007f89 */ /* 0x000e6c00000e0000 */
[----:B------:R-:W-:Y:S01]  /*3f90*/  MUFU.EX2 R214, R214 ;  /* 0x000000d600d67308 */ /* 0x000fe20000000800 */
[----:B----4-:R-:W-:-:S07]  /*3fa0*/  FADD.FTZ R204, R51, R204 ;  /* 0x000000cc33cc7221 */ /* 0x010fce0000010000 */
[----:B------:R-:W-:Y:S08]  /*3fb0*/  MUFU.EX2 R213, R213 ;  /* 0x000000d500d57308 */ /* 0x000ff00000000800 */
[----:B------:R-:W-:Y:S01]  /*3fc0*/  MUFU.EX2 R212, R212 ;  /* 0x000000d400d47308 */ /* 0x000fe20000000800 */
[----:B-1----:R-:W-:-:S04]  /*3fd0*/  FMNMX.FTZ R0, R0, R7, !PT ;  /* 0x0000000700007209 */ /* 0x002fc80007810000 */
[C---:B------:R-:W-:Y:S01]  /*3fe0*/  FSETP.NEU.FTZ.AND P2, PT, R0.reuse, -INF , PT ;  /* 0xff8000000000780b */ /* 0x040fe20003f5d000 */
[----:B------:R-:W-:-:S05]  /*3ff0*/  FMUL.FTZ R208, R0, c[0x0][0x2d0] ;  /* 0x0000b40000d07a20 */ /* 0x000fca0000410000 */
[----:B------:R-:W-:Y:S02]  /*4000*/  FSEL R208, R208, RZ, P2 ;  /* 0x000000ffd0d07208 */ /* 0x000fe40001000000 */
[----:B------:R-:W-:Y:S02]  /*4010*/  ISETP.GT.AND P2, PT, R6, 0x31, PT ;  /* 0x000000310600780c */ /* 0x000fe40003f44270 */
[----:B------:R-:W-:Y:S01]  /*4020*/  F2FP.PACK_AB R6, R51, R52 ;  /* 0x000000343306723e */ /* 0x000fe200000000ff */
[--C-:B------:R-:W-:Y:S01]  /*4030*/  FFMA.FTZ R201, R34, c[0x0][0x2d0], -R208.reuse ;  /* 0x0000b40022c97a23 */ /* 0x100fe200000108d0 */
[----:B------:R-:W-:Y:S01]  /*4040*/  FSEL R223, R217, -INF , P2 ;  /* 0xff800000d9df7808 */ /* 0x000fe20001000000 */
[--C-:B------:R-:W-:Y:S01]  /*4050*/  FFMA.FTZ R206, R35, c[0x0][0x2d0], -R208.reuse ;  /* 0x0000b40023ce7a23 */ /* 0x100fe200000108d0 */
[----:B------:R-:W-:Y:S01]  /*4060*/  FSEL R219, R219, -INF , P2 ;  /* 0xff800000dbdb7808 */ /* 0x000fe20001000000 */
[--C-:B------:R-:W-:Y:S01]  /*4070*/  FFMA.FTZ R59, R30, c[0x0][0x2d0], -R208.reuse ;  /* 0x0000b4001e3b7a23 */ /* 0x100fe200000108d0 */
[----:B------:R-:W-:Y:S01]  /*4080*/  FMNMX.FTZ R196, R223, R196, !PT ;  /* 0x000000c4dfc47209 */ /* 0x000fe20007810000 */
[--C-:B------:R-:W-:Y:S01]  /*4090*/  FFMA.FTZ R55, R31, c[0x0][0x2d0], -R208.reuse ;  /* 0x0000b4001f377a23 */ /* 0x100fe200000108d0 */
[----:B------:R-:W-:Y:S01]  /*40a0*/  MUFU.EX2 R201, R201 ;  /* 0x000000c900c97308 */ /* 0x000fe20000000800 */
[--C-:B------:R-:W-:Y:S01]  /*40b0*/  FFMA.FTZ R56, R26, c[0x0][0x2d0], -R208.reuse ;  /* 0x0000b4001a387a23 */ /* 0x100fe200000108d0 */
[----:B------:R-:W-:Y:S01]  /*40c0*/  FMNMX.FTZ R196, R225, R196, !PT ;  /* 0x000000c4e1c47209 */ /* 0x000fe20007810000 */
[--C-:B------:R-:W-:Y:S01]  /*40d0*/  FFMA.FTZ R50, R27, c[0x0][0x2d0], -R208.reuse ;  /* 0x0000b4001b327a23 */ /* 0x100fe200000108d0 */
[----:B------:R-:W-:Y:S01]  /*40e0*/  LDSM.16.MT88.4 R32, [R240+0x900] ;  /* 0x00090000f020783b */ /* 0x000fe20000004200 */
[--C-:B------:R-:W-:Y:S01]  /*40f0*/  FFMA.FTZ R49, R22, c[0x0][0x2d0], -R208.reuse ;  /* 0x0000b40016317a23 */ /* 0x100fe200000108d0 */
[----:B------:R-:W-:Y:S01]  /*4100*/  FMNMX.FTZ R196, R226, R196, !PT ;  /* 0x000000c4e2c47209 */ /* 0x000fe20007810000 */
[--C-:B------:R-:W-:Y:S01]  /*4110*/  FFMA.FTZ R48, R23, c[0x0][0x2d0], -R208.reuse ;  /* 0x0000b40017307a23 */ /* 0x100fe200000108d0 */
[----:B------:R-:W1:Y:S01]  /*4120*/  MUFU.EX2 R206, R206 ;  /* 0x000000ce00ce7308 */ /* 0x000e620000000800 */
[----:B------:R-:W-:Y:S01]  /*4130*/  LDSM.16.MT88.4 R28, [R239+0x900] ;  /* 0x00090000ef1c783b */ /* 0x000fe20000004200 */
[----:B------:R-:W-:-:S02]  /*4140*/  FFMA.FTZ R211, R211, c[0x0][0x2d0], -R208 ;  /* 0x0000b400d3d37a23 */ /* 0x000fc400000108d0 */
[--C-:B------:R-:W-:Y:S01]  /*4150*/  FFMA.FTZ R210, R210, c[0x0][0x2d0], -R208.reuse ;  /* 0x0000b400d2d27a23 */ /* 0x100fe200000108d0 */
[----:B------:R-:W2:Y:S01]  /*4160*/  SHFL.BFLY PT, R3, R196, 0x2, 0x1f ;  /* 0x0c401f00c4037f89 */ /* 0x000ea200000e0000 */
[----:B------:R-:W-:Y:S02]  /*4170*/  FFMA.FTZ R209, R209, c[0x0][0x2d0], -R208 ;  /* 0x0000b400d1d17a23 */ /* 0x000fe400000108d0 */
[----:B------:R-:W3:Y:S01]  /*4180*/  MUFU.EX2 R59, R59 ;  /* 0x0000003b003b7308 */ /* 0x000ee20000000800 */
[----:B------:R-:W-:Y:S04]  /*4190*/  LDSM.16.MT88.4 R24, [R238+0x900] ;  /* 0x00090000ee18783b */ /* 0x000fe80000004200 */
[----:B------:R-:W-:Y:S03]  /*41a0*/  LDSM.16.MT88.4 R20, [R246+0x2900] ;  /* 0x00290000f614783b */ /* 0x000fe60000004200 */
[----:B------:R-:W4:Y:S01]  /*41b0*/  MUFU.EX2 R55, R55 ;  /* 0x0000003700377308 */ /* 0x000f220000000800 */
[----:B-1----:R-:W-:Y:S01]  /*41c0*/  F2FP.PACK_AB R165, R206, R201 ;  /* 0x000000c9cea5723e */ /* 0x002fe200000000ff */
[----:B------:R-:W-:-:S06]  /*41d0*/  FADD.FTZ R201, R201, R206 ;  /* 0x000000cec9c97221 */ /* 0x000fcc0000010000 */
[----:B------:R-:W1:Y:S01]  /*41e0*/  MUFU.EX2 R56, R56 ;  /* 0x0000003800387308 */ /* 0x000e620000000800 */
[----:B---3--:R-:W-:Y:S01]  /*41f0*/  FADD.FTZ R201, R59, R201 ;  /* 0x000000c93bc97221 */ /* 0x008fe20000010000 */
[----:B--2---:R-:W-:Y:S02]  /*4200*/  FMNMX.FTZ R196, R196, R3, !PT ;  /* 0x00000003c4c47209 */ /* 0x004fe40007810000 */
[----:B------:R-:W-:-:S04]  /*4210*/  FMNMX.FTZ R3, R177, R4, !PT ;  /* 0x00000004b1037209 */ /* 0x000fc80007810000 */
[----:B------:R-:W2:Y:S01]  /*4220*/  MUFU.EX2 R50, R50 ;  /* 0x0000003200327308 */ /* 0x000ea20000000800 */
[C---:B----4-:R-:W-:Y:S01]  /*4230*/  F2FP.PACK_AB R167, R55.reuse, R59 ;  /* 0x0000003b37a7723e */ /* 0x050fe200000000ff */
[----:B------:R-:W3:Y:S01]  /*4240*/  SHFL.BFLY PT, R8, R196, 0x1, 0x1f ;  /* 0x0c201f00c4087f89 */ /* 0x000ee200000e0000 */
[----:B------:R-:W-:Y:S01]  /*4250*/  FMNMX.FTZ R3, R218, R3, !PT ;  /* 0x00000003da037209 */ /* 0x000fe20007810000 */
[----:B------:R-:W-:Y:S01]  /*4260*/  FADD.FTZ R201, R55, R201 ;  /* 0x000000c937c97221 */ /* 0x000fe20000010000 */
[----:B------:R-:W-:Y:S02]  /*4270*/  F2FP.PACK_AB R4, R53, R57 ;  /* 0x000000393504723e */ /* 0x000fe400000000ff */
[----:B------:R-:W-:Y:S01]  /*4280*/  FMNMX.FTZ R3, R219, R3, !PT ;  /* 0x00000003db037209 */ /* 0x000fe20007810000 */
[----:B------:R-:W-:Y:S01]  /*4290*/  HMMA.16816.F32 R188, R164, R180, RZ ;  /* 0x000000b4a4bc723c */ /* 0x000fe200000018ff */
[----:B------:R-:W4:Y:S01]  /*42a0*/  MUFU.EX2 R49, R49 ;  /* 0x0000003100317308 */ /* 0x000f220000000800 */
[----:B-1----:R-:W-:Y:S01]  /*42b0*/  FADD.FTZ R201, R56, R201 ;  /* 0x000000c938c97221 */ /* 0x002fe20000010000 */
[----:B------:R-:W-:-:S04]  /*42c0*/  FMNMX.FTZ R3, R221, R3, !PT ;  /* 0x00000003dd037209 */ /* 0x000fc80007810000 */
[----:B------:R-:W-:Y:S01]  /*42d0*/  FMNMX.FTZ R3, R222, R3, !PT ;  /* 0x00000003de037209 */ /* 0x000fe20007810000 */
[C---:B------:R-:W-:Y:S01]  /*42e0*/  HMMA.16816.F32 R72, R164.reuse, R80, RZ ;  /* 0x00000050a448723c */ /* 0x040fe200000018ff */
[----:B------:R-:W1:Y:S01]  /*42f0*/  MUFU.EX2 R48, R48 ;  /* 0x0000003000307308 */ /* 0x000e620000000800 */
[C---:B--2---:R-:W-:Y:S01]  /*4300*/  F2FP.PACK_AB R5, R50.reuse, R56 ;  /* 0x000000383205723e */ /* 0x044fe200000000ff */
[----:B------:R-:W-:Y:S01]  /*4310*/  FADD.FTZ R201, R50, R201 ;  /* 0x000000c932c97221 */ /* 0x000fe20000010000 */
[----:B------:R-:W2:Y:S04]  /*4320*/  SHFL.BFLY PT, R68, R3, 0x2, 0x1f ;  /* 0x0c401f0003447f89 */ /* 0x000ea800000e0000 */
[C---:B------:R-:W-:Y:S01]  /*4330*/  HMMA.16816.F32 R88, R164.reuse, R96, RZ ;  /* 0x00000060a458723c */ /* 0x040fe200000018ff */
[----:B------:R-:W-:Y:S01]  /*4340*/  MUFU.EX2 R211, R211 ;  /* 0x000000d300d37308 */ /* 0x000fe20000000800 */
[----:B---3--:R-:W-:Y:S01]  /*4350*/  FMNMX.FTZ R196, R196, R8, !PT ;  /* 0x00000008c4c47209 */ /* 0x008fe20007810000 */
[----:B----4-:R-:W-:Y:S01]  /*4360*/  FADD.FTZ R201, R49, R201 ;  /* 0x000000c931c97221 */ /* 0x010fe20000010000 */
[----:B------:R-:W-:Y:S02]  /*4370*/  LDSM.16.MT88.4 R8, [R238+0x2900] ;  /* 0x00290000ee08783b */ /* 0x000fe40000004200 */
[C---:B------:R-:W-:Y:S01]  /*4380*/  FSETP.NEU.FTZ.AND P2, PT, R196.reuse, -INF , PT ;  /* 0xff800000c400780b */ /* 0x040fe20003f5d000 */
[----:B------:R-:W-:Y:S01]  /*4390*/  FMUL.FTZ R227, R196, c[0x0][0x2d0] ;  /* 0x0000b400c4e37a20 */ /* 0x000fe20000410000 */
[----:B------:R-:W-:Y:S01]  /*43a0*/  HMMA.16816.F32 R104, R164, R112, RZ ;  /* 0x00000070a468723c */ /* 0x000fe200000018ff */
[C---:B-1----:R-:W-:Y:S01]  /*43b0*/  F2FP.PACK_AB R7, R48.reuse, R49 ;  /* 0x000000313007723e */ /* 0x042fe200000000ff */
[----:B------:R-:W-:Y:S01]  /*43c0*/  MUFU.EX2 R210, R210 ;  /* 0x000000d200d27308 */ /* 0x000fe20000000800 */
[----:B------:R-:W-:Y:S01]  /*43d0*/  FADD.FTZ R201, R48, R201 ;  /* 0x000000c930c97221 */ /* 0x000fe20000010000 */
[----:B------:R-:W-:-:S04]  /*43e0*/  FSEL R227, R227, RZ, P2 ;  /* 0x000000ffe3e37208 */ /* 0x000fc80001000000 */
[C---:B------:R-:W-:Y:S01]  /*43f0*/  HMMA.16816.F32 R120, R164.reuse, R128, RZ ;  /* 0x00000080a478723c */ /* 0x040fe200000018ff */
[--C-:B------:R-:W-:Y:S02]  /*4400*/  FFMA.FTZ R217, R65, c[0x0][0x2d0], -R227.reuse ;  /* 0x0000b40041d97a23 */ /* 0x100fe400000108e3 */
[--C-:B------:R-:W-:Y:S01]  /*4410*/  FFMA.FTZ R224, R60, c[0x0][0x2d0], -R227.reuse ;  /* 0x0000b4003ce07a23 */ /* 0x100fe200000108e3 */
[----:B--2---:R-:W-:Y:S01]  /*4420*/  FMNMX.FTZ R3, R3, R68, !PT ;  /* 0x0000004403037209 */ /* 0x004fe20007810000 */
[--C-:B------:R-:W-:Y:S02]  /*4430*/  FFMA.FTZ R60, R63, c[0x0][0x2d0], -R227.reuse ;  /* 0x0000b4003f3c7a23 */ /* 0x100fe400000108e3 */
[--C-:B------:R-:W-:Y:S01]  /*4440*/  FFMA.FTZ R63, R62, c[0x0][0x2d0], -R227.reuse ;  /* 0x0000b4003e3f7a23 */ /* 0x100fe200000108e3 */
[----:B------:R-:W-:Y:S01]  /*4450*/  MUFU.EX2 R217, R217 ;  /* 0x000000d900d97308 */ /* 0x000fe20000000800 */
[----:B------:R-:W1:Y:S01]  /*4460*/  SHFL.BFLY PT, R65, R3, 0x1, 0x1f ;  /* 0x0c201f0003417f89 */ /* 0x000e6200000e0000 */
[----:B------:R-:W-:Y:S01]  /*4470*/  HMMA.16816.F32 R136, R164, R144, RZ ;  /* 0x00000090a488723c */ /* 0x000fe200000018ff */
[----:B------:R-:W-:-:S02]  /*4480*/  FFMA.FTZ R62, R64, c[0x0][0x2d0], -R227 ;  /* 0x0000b400403e7a23 */ /* 0x000fc400000108e3 */
[--C-:B------:R-:W-:Y:S02]  /*4490*/  FFMA.FTZ R61, R61, c[0x0][0x2d0], -R227.reuse ;  /* 0x0000b4003d3d7a23 */ /* 0x100fe400000108e3 */
[--C-:B------:R-:W-:Y:S01]  /*44a0*/  FFMA.FTZ R64, R84, c[0x0][0x2d0], -R227.reuse ;  /* 0x0000b40054407a23 */ /* 0x100fe200000108e3 */
[----:B------:R-:W2:Y:S01]  /*44b0*/  MUFU.EX2 R224, R224 ;  /* 0x000000e000e07308 */ /* 0x000ea20000000800 */
[--C-:B------:R-:W-:Y:S01]  /*44c0*/  FFMA.FTZ R230, R230, c[0x0][0x2d0], -R227.reuse ;  /* 0x0000b400e6e67a23 */ /* 0x100fe200000108e3 */
[C---:B------:R-:W-:Y:S01]  /*44d0*/  HMMA.16816.F32 R148, R164.reuse, R156, RZ ;  /* 0x0000009ca494723c */ /* 0x040fe200000018ff */
[--C-:B------:R-:W-:Y:S02]  /*44e0*/  FFMA.FTZ R231, R231, c[0x0][0x2d0], -R227.reuse ;  /* 0x0000b400e7e77a23 */ /* 0x100fe400000108e3 */
[--C-:B------:R-:W-:Y:S02]  /*44f0*/  FFMA.FTZ R220, R220, c[0x0][0x2d0], -R227.reuse ;  /* 0x0000b400dcdc7a23 */ /* 0x100fe400000108e3 */
[--C-:B------:R-:W-:Y:S01]  /*4500*/  FFMA.FTZ R223, R223, c[0x0][0x2d0], -R227.reuse ;  /* 0x0000b400dfdf7a23 */ /* 0x100fe200000108e3 */
[----:B------:R-:W3:Y:S01]  /*4510*/  MUFU.EX2 R60, R60 ;  /* 0x0000003c003c7308 */ /* 0x000ee20000000800 */
[--C-:B------:R-:W-:Y:S01]  /*4520*/  FFMA.FTZ R225, R225, c[0x0][0x2d0], -R227.reuse ;  /* 0x0000b400e1e17a23 */ /* 0x100fe200000108e3 */
[----:B------:R-:W-:Y:S01]  /*4530*/  HMMA.16816.F32 R168, R164, R36, RZ ;  /* 0x00000024a4a8723c */ /* 0x000fe200000018ff */
[----:B------:R-:W-:-:S05]  /*4540*/  FFMA.FTZ R226, R226, c[0x0][0x2d0], -R227 ;  /* 0x0000b400e2e27a23 */ /* 0x000fca00000108e3 */
[----:B------:R-:W4:Y:S01]  /*4550*/  MUFU.EX2 R63, R63 ;  /* 0x0000003f003f7308 */ /* 0x000f220000000800 */
[----:B-1----:R-:W-:Y:S01]  /*4560*/  FMNMX.FTZ R3, R3, R65, !PT ;  /* 0x0000004103037209 */ /* 0x002fe20007810000 */
[C---:B------:R-:W-:Y:S01]  /*4570*/  HMMA.16816.F32 R184, R164.reuse, R182, RZ ;  /* 0x000000b6a4b8723c */ /* 0x040fe200000018ff */
[----:B--2---:R-:W-:Y:S01]  /*4580*/  F2FP.PACK_AB R160, R224, R217 ;  /* 0x000000d9e0a0723e */ /* 0x004fe200000000ff */
[----:B------:R-:W-:Y:S01]  /*4590*/  FADD.FTZ R217, R217, R224 ;  /* 0x000000e0d9d97221 */ /* 0x000fe20000010000 */
[C---:B------:R-:W-:Y:S01]  /*45a0*/  FSETP.NEU.FTZ.AND P2, PT, R3.reuse, -INF , PT ;  /* 0xff8000000300780b */ /* 0x040fe20003f5d000 */
[----:B------:R-:W-:Y:S02]  /*45b0*/  FMUL.FTZ R65, R3, c[0x0][0x2d0] ;  /* 0x0000b40003417a20 */ /* 0x000fe40000410000 */
[----:B------:R-:W1:Y:S01]  /*45c0*/  MUFU.EX2 R62, R62 ;  /* 0x0000003e003e7308 */ /* 0x000e620000000800 */
[----:B---3--:R-:W-:Y:S01]  /*45d0*/  FADD.FTZ R217, R60, R217 ;  /* 0x000000d93cd97221 */ /* 0x008fe20000010000 */
[----:B------:R-:W-:Y:S01]  /*45e0*/  HMMA.16816.F32 R76, R164, R82, RZ ;  /* 0x00000052a44c723c */ /* 0x000fe200000018ff */
[----:B------:R-:W-:Y:S01]  /*45f0*/  FSEL R200, R65, RZ, P2 ;  /* 0x000000ff41c87208 */ /* 0x000fe20001000000 */
[----:B------:R-:W-:Y:S01]  /*4600*/  FFMA.FTZ R65, R85, c[0x0][0x2d0], -R227 ;  /* 0x0000b40055417a23 */ /* 0x000fe200000108e3 */
[----:B------:R-:W-:-:S03]  /*4610*/  FSETP.NEU.FTZ.AND P2, PT, R3, -INF , PT ;  /* 0xff8000000300780b */ /* 0x000fc60003f5d000 */
[--C-:B------:R-:W-:Y:S01]  /*4620*/  FFMA.FTZ R229, R67, c[0x0][0x2d0], -R200.reuse ;  /* 0x0000b40043e57a23 */ /* 0x100fe200000108c8 */
[----:B----4-:R-:W-:Y:S01]  /*4630*/  F2FP.PACK_AB R162, R63, R60 ;  /* 0x0000003c3fa2723e */ /* 0x010fe200000000ff */
[--C-:B------:R-:W-:Y:S01]  /*4640*/  FFMA.FTZ R228, R119, c[0x0][0x2d0], -R200.reuse ;  /* 0x0000b40077e47a23 */ /* 0x100fe200000108c8 */
[C---:B------:R-:W-:Y:S01]  /*4650*/  HMMA.16816.F32 R92, R164.reuse, R98, RZ ;  /* 0x00000062a45c723c */ /* 0x040fe200000018ff */
[--C-:B------:R-:W-:Y:S01]  /*4660*/  FFMA.FTZ R67, R118, c[0x0][0x2d0], -R200.reuse ;  /* 0x0000b40076437a23 */ /* 0x100fe200000108c8 */
[----:B------:R-:W2:Y:S01]  /*4670*/  MUFU.EX2 R61, R61 ;  /* 0x0000003d003d7308 */ /* 0x000ea20000000800 */
[--C-:B------:R-:W-:Y:S02]  /*4680*/  FFMA.FTZ R66, R66, c[0x0][0x2d0], -R200.reuse ;  /* 0x0000b40042427a23 */ /* 0x100fe400000108c8 */
[--C-:B------:R-:W-:Y:S02]  /*4690*/  FFMA.FTZ R197, R117, c[0x0][0x2d0], -R200.reuse ;  /* 0x0000b40075c57a23 */ /* 0x100fe400000108c8 */
[--C-:B------:R-:W-:Y:S01]  /*46a0*/  FFMA.FTZ R199, R116, c[0x0][0x2d0], -R200.reuse ;  /* 0x0000b40074c77a23 */ /* 0x100fe200000108c8 */
[----:B------:R-:W-:Y:S01]  /*46b0*/  HMMA.16816.F32 R108, R164, R114, RZ ;  /* 0x00000072a46c723c */ /* 0x000fe200000018ff */
[--C-:B------:R-:W-:Y:S01]  /*46c0*/  FFMA.FTZ R198, R86, c[0x0][0x2d0], -R200.reuse ;  /* 0x0000b40056c67a23 */ /* 0x100fe200000108c8 */
[----:B------:R-:W-:Y:S01]  /*46d0*/  MUFU.EX2 R228, R228 ;  /* 0x000000e400e47308 */ /* 0x000fe20000000800 */
[----:B------:R-:W-:-:S02]  /*46e0*/  FFMA.FTZ R200, R87, c[0x0][0x2d0], -R200 ;  /* 0x0000b40057c87a23 */ /* 0x000fc400000108c8 */
[----:B------:R-:W-:-:S03]  /*46f0*/  FADD.FTZ R217, R63, R217 ;  /* 0x000000d93fd97221 */ /* 0x000fc60000010000 */
[----:B------:R-:W-:Y:S01]  /*4700*/  HMMA.16816.F32 R124, R164, R130, RZ ;  /* 0x00000082a47c723c */ /* 0x000fe200000018ff */
[----:B-1----:R-:W-:Y:S01]  /*4710*/  FADD.FTZ R217, R62, R217 ;  /* 0x000000d93ed97221 */ /* 0x002fe20000010000 */
[----:B------:R-:W1:Y:S03]  /*4720*/  MUFU.EX2 R229, R229 ;  /* 0x000000e500e57308 */ /* 0x000e660000000800 */
[----:B--2---:R-:W-:-:S03]  /*4730*/  FADD.FTZ R217, R61, R217 ;  /* 0x000000d93dd97221 */ /* 0x004fc60000010000 */
[C---:B------:R-:W-:Y:S02]  /*4740*/  HMMA.16816.F32 R140, R164.reuse, R146, RZ ;  /* 0x00000092a48c723c */ /* 0x040fe400000018ff */
[----:B------:R-:W2:Y:S06]  /*4750*/  MUFU.EX2 R67, R67 ;  /* 0x0000004300437308 */ /* 0x000eac0000000800 */
[----:B------:R-:W-:Y:S02]  /*4760*/  HMMA.16816.F32 R152, R164, R158, RZ ;  /* 0x0000009ea498723c */ /* 0x000fe400000018ff */
[----:B------:R-:W3:Y:S01]  /*4770*/  MUFU.EX2 R66, R66 ;  /* 0x0000004200427308 */ /* 0x000ee20000000800 */
[----:B-1----:R-:W-:Y:S01]  /*4780*/  F2FP.PACK_AB R161, R229, R228 ;  /* 0x000000e4e5a1723e */ /* 0x002fe200000000ff */
[----:B------:R-:W-:-:S04]  /*4790*/  FADD.FTZ R228, R228, R229 ;  /* 0x000000e5e4e47221 */ /* 0x000fc80000010000 */
[----:B------:R-:W-:Y:S02]  /*47a0*/  HMMA.16816.F32 R164, R164, R38, RZ ;  /* 0x00000026a4a4723c */ /* 0x000fe400000018ff */
[----:B------:R-:W1:Y:S01]  /*47b0*/  MUFU.EX2 R64, R64 ;  /* 0x0000004000407308 */ /* 0x000e620000000800 */
[----:B--2---:R-:W-:-:S05]  /*47c0*/  FADD.FTZ R228, R67, R228 ;  /* 0x000000e443e47221 */ /* 0x004fca0000010000 */
[----:B------:R-:W-:Y:S01]  /*47d0*/  HMMA.16816.F32 R188, R4, R40, R188 ;  /* 0x0000002804bc723c */ /* 0x000fe200000018bc */
[C---:B---3--:R-:W-:Y:S01]  /*47e0*/  F2FP.PACK_AB R163, R66.reuse, R67 ;  /* 0x0000004342a3723e */ /* 0x048fe200000000ff */
[----:B------:R-:W2:Y:S01]  /*47f0*/  MUFU.EX2 R65, R65 ;  /* 0x0000004100417308 */ /* 0x000ea20000000800 */
[----:B------:R-:W-:-:S05]  /*4800*/  FADD.FTZ R228, R66, R228 ;  /* 0x000000e442e47221 */ /* 0x000fca0000010000 */
[----:B------:R-:W-:Y:S01]  /*4810*/  HMMA.16816.F32 R72, R4, R32, R72 ;  /* 0x000000200448723c */ /* 0x000fe20000001848 */
[----:B-1----:R-:W-:Y:S01]  /*4820*/  FADD.FTZ R217, R64, R217 ;  /* 0x000000d940d97221 */ /* 0x002fe20000010000 */
[----:B------:R-:W1:Y:S06]  /*4830*/  MUFU.EX2 R197, R197 ;  /* 0x000000c500c57308 */ /* 0x000e6c0000000800 */
[----:B------:R-:W-:Y:S02]  /*4840*/  HMMA.16816.F32 R192, R160, R180, RZ ;  /* 0x000000b4a0c0723c */ /* 0x000fe400000018ff */
[----:B------:R-:W3:Y:S01]  /*4850*/  MUFU.EX2 R199, R199 ;  /* 0x000000c700c77308 */ /* 0x000ee20000000800 */
[----:B--2---:R-:W-:-:S04]  /*4860*/  FADD.FTZ R217, R65, R217 ;  /* 0x000000d941d97221 */ /* 0x004fc80000010000 */
[----:B------:R-:W-:Y:S01]  /*4870*/  IMAD.MOV.U32 R181, RZ, RZ, R102 ;  /* 0x000000ffffb57224 */ /* 0x000fe200078e0066 */
[----:B------:R-:W-:Y:S01]  /*4880*/  HMMA.16816.F32 R88, R4, R28, R88 ;  /* 0x0000001c0458723c */ /* 0x000fe20000001858 */
[----:B------:R-:W-:Y:S01]  /*4890*/  IMAD.MOV.U32 R180, RZ, RZ, R100 ;  /* 0x000000ffffb47224 */ /* 0x000fe200078e0064 */
[----:B------:R-:W2:Y:S01]  /*48a0*/  MUFU.EX2 R198, R198 ;  /* 0x000000c600c67308 */ /* 0x000ea20000000800 */
[----:B-1----:R-:W-:-:S05]  /*48b0*/  FADD.FTZ R228, R197, R228 ;  /* 0x000000e4c5e47221 */ /* 0x002fca0000010000 */
[----:B------:R-:W-:Y:S02]  /*48c0*/  HMMA.16816.F32 R104, R4, R24, R104 ;  /* 0x000000180468723c */ /* 0x000fe40000001868 */
[----:B------:R-:W1:Y:S01]  /*48d0*/  MUFU.EX2 R200, R200 ;  /* 0x000000c800c87308 */ /* 0x000e620000000800 */
[----:B---3--:R-:W-:-:S05]  /*48e0*/  FADD.FTZ R228, R199, R228 ;  /* 0x000000e4c7e47221 */ /* 0x008fca0000010000 */
[----:B------:R-:W-:Y:S02]  /*48f0*/  HMMA.16816.F32 R120, R4, R20, R120 ;  /* 0x000000140478723c */ /* 0x000fe40000001878 */
[----:B------:R-:W-:Y:S01]  /*4900*/  MUFU.EX2 R220, R220 ;  /* 0x000000dc00dc7308 */ /* 0x000fe20000000800 */
[----:B--2---:R-:W-:-:S05]  /*4910*/  FADD.FTZ R228, R198, R228 ;  /* 0x000000e4c6e47221 */ /* 0x004fca0000010000 */
[----:B------:R-:W-:Y:S02]  /*4920*/  HMMA.16816.F32 R136, R4, R16, R136 ;  /* 0x000000100488723c */ /* 0x000fe40000001888 */
[----:B------:R-:W-:Y:S01]  /*4930*/  MUFU.EX2 R223, R223 ;  /* 0x000000df00df7308 */ /* 0x000fe20000000800 */
[----:B-1----:R-:W-:-:S05]  /*4940*/  FADD.FTZ R228, R200, R228 ;  /* 0x000000e4c8e47221 */ /* 0x002fca0000010000 */
[C---:B------:R-:W-:Y:S02]  /*4950*/  HMMA.16816.F32 R148, R4.reuse, R12, R148 ;  /* 0x0000000c0494723c */ /* 0x040fe40000001894 */
[----:B------:R-:W-:Y:S06]  /*4960*/  MUFU.EX2 R225, R225 ;  /* 0x000000e100e17308 */ /* 0x000fec0000000800 */
[C---:B------:R-:W-:Y:S02]  /*4970*/  HMMA.16816.F32 R168, R4.reuse, R8, R168 ;  /* 0x0000000804a8723c */ /* 0x040fe400000018a8 */
[----:B------:R-:W-:Y:S06]  /*4980*/  MUFU.EX2 R226, R226 ;  /* 0x000000e200e27308 */ /* 0x000fec0000000800 */
[C---:B------:R-:W-:Y:S08]  /*4990*/  HMMA.16816.F32 R184, R4.reuse, R42, R184 ;  /* 0x0000002a04b8723c */ /* 0x040ff000000018b8 */
        /* <DEDUP_REMOVED lines=8> */
[----:B------:R-:W-:Y:S01]  /*4a20*/  HMMA.16816.F32 R68, R160, R80, RZ ;  /* 0x00000050a044723c */ /* 0x000fe200000018ff */
[----:B------:R-:W-:-:S02]  /*4a30*/  F2FP.PACK_AB R5, R199, R197 ;  /* 0x000000c5c705723e */ /* 0x000fc400000000ff */
[----:B------:R-:W-:Y:S02]  /*4a40*/  F2FP.PACK_AB R6, R65, R64 ;  /* 0x000000404106723e */ /* 0x000fe400000000ff */
[----:B------:R-:W-:Y:S02]  /*4a50*/  F2FP.PACK_AB R7, R200, R198 ;  /* 0x000000c6c807723e */ /* 0x000fe400000000ff */
[----:B------:R-:W-:Y:S01]  /*4a60*/  IMAD.MOV.U32 R80, RZ, RZ, R179 ;  /* 0x000000ffff507224 */ /* 0x000fe200078e00b3 */
[----:B------:R-:W-:Y:S01]  /*4a70*/  HMMA.16816.F32 R100, R160, R112, RZ ;  /* 0x00000070a064723c */ /* 0x000fe200000018ff */
[----:B------:R-:W-:-:S06]  /*4a80*/  IMAD.MOV.U32 R81, RZ, RZ, R178 ;  /* 0x000000ffff517224 */ /* 0x000fcc00078e00b2 */
[----:B------:R-:W-:Y:S01]  /*4a90*/  IMAD.MOV.U32 R112, RZ, RZ, R135 ;  /* 0x000000ffff707224 */ /* 0x000fe200078e0087 */
[----:B------:R-:W-:Y:S01]  /*4aa0*/  HMMA.16816.F32 R192, R4, R40, R192 ;  /* 0x0000002804c0723c */ /* 0x000fe200000018c0 */
[----:B------:R-:W-:-:S06]  /*4ab0*/  IMAD.MOV.U32 R113, RZ, RZ, R134 ;  /* 0x000000ffff717224 */ /* 0x000fcc00078e0086 */
[----:B------:R-:W-:Y:S01]  /*4ac0*/  IMAD.MOV.U32 R40, RZ, RZ, R177 ;  /* 0x000000ffff287224 */ /* 0x000fe200078e00b1 */
[----:B------:R-:W-:Y:S01]  /*4ad0*/  HMMA.16816.F32 R116, R160, R128, RZ ;  /* 0x00000080a074723c */ /* 0x000fe200000018ff */
[----:B------:R-:W-:-:S06]  /*4ae0*/  IMAD.MOV.U32 R41, RZ, RZ, R176 ;  /* 0x000000ffff297224 */ /* 0x000fcc00078e00b0 */
[----:B------:R-:W-:Y:S01]  /*4af0*/  IMAD.MOV.U32 R128, RZ, RZ, R133 ;  /* 0x000000ffff807224 */ /* 0x000fe200078e0085 */
[----:B------:R-:W-:Y:S01]  /*4b00*/  HMMA.16816.F32 R176, R160, R156, RZ ;  /* 0x0000009ca0b0723c */ /* 0x000fe200000018ff */
[----:B------:R-:W-:-:S07]  /*4b10*/  IMAD.MOV.U32 R129, RZ, RZ, R132 ;  /* 0x000000ffff817224 */ /* 0x000fce00078e0084 */
[C---:B------:R-:W-:Y:S08]  /*4b20*/  HMMA.16816.F32 R132, R160.reuse, R144, RZ ;  /* 0x00000090a084723c */ /* 0x040ff000000018ff */
[----:B------:R-:W-:Y:S07]  /*4b30*/  HMMA.16816.F32 R84, R160, R96, RZ ;  /* 0x00000060a054723c */ /* 0x000fee00000018ff */
[----:B------:R-:W-:Y:S01]  /*4b40*/  IMAD.MOV.U32 R96, RZ, RZ, R173 ;  /* 0x000000ffff607224 */ /* 0x000fe200078e00ad */
[----:B------:R-:W-:Y:S01]  /*4b50*/  HMMA.16816.F32 R68, R4, R32, R68 ;  /* 0x000000200444723c */ /* 0x000fe20000001844 */
[----:B------:R-:W-:-:S06]  /*4b60*/  IMAD.MOV.U32 R97, RZ, RZ, R172 ;  /* 0x000000ffff617224 */ /* 0x000fcc00078e00ac */
[----:B------:R-:W-:Y:S01]  /*4b70*/  IMAD.MOV.U32 R32, RZ, RZ, R175 ;  /* 0x000000ffff207224 */ /* 0x000fe200078e00af */
[----:B------:R-:W-:Y:S01]  /*4b80*/  HMMA.16816.F32 R100, R4, R24, R100 ;  /* 0x000000180464723c */ /* 0x000fe20000001864 */
[----:B------:R-:W-:Y:S02]  /*4b90*/  IMAD.MOV.U32 R33, RZ, RZ, R174 ;  /* 0x000000ffff217224 */ /* 0x000fe400078e00ae */
[--C-:B------:R-:W-:Y:S02]  /*4ba0*/  FFMA.FTZ R32, R32, c[0x0][0x2d0], -R208.reuse ;  /* 0x0000b40020207a23 */ /* 0x100fe400000108d0 */
[----:B------:R-:W-:Y:S02]  /*4bb0*/  FFMA.FTZ R33, R33, c[0x0][0x2d0], -R208 ;  /* 0x0000b40021217a23 */ /* 0x000fe400000108d0 */
[----:B------:R-:W-:Y:S01]  /*4bc0*/  IMAD.MOV.U32 R25, RZ, RZ, R128 ;  /* 0x000000ffff197224 */ /* 0x000fe200078e0080 */
[----:B------:R-:W-:Y:S01]  /*4bd0*/  HMMA.16816.F32 R172, R160, R36, RZ ;  /* 0x00000024a0ac723c */ /* 0x000fe200000018ff */
[----:B------:R-:W-:Y:S01]  /*4be0*/  IMAD.MOV.U32 R24, RZ, RZ, R129 ;  /* 0x000000ffff187224 */ /* 0x000fe200078e0081 */
[----:B------:R-:W-:Y:S05]  /*4bf0*/  MUFU.EX2 R32, R32 ;  /* 0x0000002000207308 */ /* 0x000fea0000000800 */
[----:B------:R-:W-:Y:S01]  /*4c00*/  IMAD.MOV.U32 R36, RZ, RZ, R112 ;  /* 0x000000ffff247224 */ /* 0x000fe200078e0070 */
[----:B------:R-:W-:Y:S01]  /*4c10*/  HMMA.16816.F32 R116, R4, R20, R116 ;  /* 0x000000140474723c */ /* 0x000fe20000001874 */
[----:B------:R-:W-:Y:S01]  /*4c20*/  IMAD.MOV.U32 R37, RZ, RZ, R113 ;  /* 0x000000ffff257224 */ /* 0x000fe200078e0071 */
[----:B------:R-:W-:Y:S01]  /*4c30*/  MUFU.EX2 R33, R33 ;  /* 0x0000002100217308 */ /* 0x000fe20000000800 */
[----:B------:R-:W-:-:S02]  /*4c40*/  FFMA.FTZ R36, R36, c[0x0][0x2d0], -R216 ;  /* 0x0000b40024247a23 */ /* 0x000fc400000108d8 */
[----:B------:R-:W-:Y:S02]  /*4c50*/  FFMA.FTZ R37, R37, c[0x0][0x2d0], -R216 ;  /* 0x0000b40025257a23 */ /* 0x000fe400000108d8 */
[----:B------:R-:W-:Y:S01]  /*4c60*/  IMAD.MOV.U32 R21, RZ, RZ, R96 ;  /* 0x000000ffff157224 */ /* 0x000fe200078e0060 */
[C---:B------:R-:W-:Y:S01]  /*4c70*/  HMMA.16816.F32 R132, R4.reuse, R16, R132 ;  /* 0x000000100484723c */ /* 0x040fe20000001884 */
[----:B------:R-:W-:Y:S01]  /*4c80*/  IMAD.MOV.U32 R20, RZ, RZ, R97 ;  /* 0x000000ffff147224 */ /* 0x000fe200078e0061 */
[----:B------:R-:W-:Y:S05]  /*4c90*/  MUFU.EX2 R36, R36 ;  /* 0x0000002400247308 */ /* 0x000fea0000000800 */
[----:B------:R-:W-:Y:S01]  /*4ca0*/  IMAD.MOV.U32 R16, RZ, RZ, R80 ;  /* 0x000000ffff107224 */ /* 0x000fe200078e0050 */
[----:B------:R-:W-:Y:S01]  /*4cb0*/  HMMA.16816.F32 R176, R4, R12, R176 ;  /* 0x0000000c04b0723c */ /* 0x000fe200000018b0 */
[----:B------:R-:W-:Y:S01]  /*4cc0*/  IMAD.MOV.U32 R17, RZ, RZ, R81 ;  /* 0x000000ffff117224 */ /* 0x000fe200078e0051 */
[----:B------:R-:W-:Y:S05]  /*4cd0*/  MUFU.EX2 R37, R37 ;  /* 0x0000002500257308 */ /* 0x000fea0000000800 */
[----:B------:R-:W-:Y:S01]  /*4ce0*/  IMAD.MOV.U32 R12, RZ, RZ, R180 ;  /* 0x000000ffff0c7224 */ /* 0x000fe200078e00b4 */
[----:B------:R-:W-:Y:S01]  /*4cf0*/  HMMA.16816.F32 R80, R160, R82, RZ ;  /* 0x00000052a050723c */ /* 0x000fe200000018ff */
[----:B------:R-:W-:-:S07]  /*4d00*/  IMAD.MOV.U32 R13, RZ, RZ, R181 ;  /* 0x000000ffff0d7224 */ /* 0x000fce00078e00b5 */
[C---:B------:R-:W-:Y:S08]  /*4d10*/  HMMA.16816.F32 R180, R160.reuse, R182, RZ ;  /* 0x000000b6a0b4723c */ /* 0x040ff000000018ff */
[C---:B------:R-:W-:Y:S08]  /*4d20*/  HMMA.16816.F32 R96, R160.reuse, R98, RZ ;  /* 0x00000062a060723c */ /* 0x040ff000000018ff */
[C---:B------:R-:W-:Y:S08]  /*4d30*/  HMMA.16816.F32 R112, R160.reuse, R114, RZ ;  /* 0x00000072a070723c */ /* 0x040ff000000018ff */
[C---:B------:R-:W-:Y:S08]  /*4d40*/  HMMA.16816.F32 R128, R160.reuse, R130, RZ ;  /* 0x00000082a080723c */ /* 0x040ff000000018ff */
[C---:B------:R-:W-:Y:S08]  /*4d50*/  HMMA.16816.F32 R144, R160.reuse, R146, RZ ;  /* 0x00000092a090723c */ /* 0x040ff000000018ff */
[C---:B------:R-:W-:Y:S08]  /*4d60*/  HMMA.16816.F32 R156, R160.reuse, R158, RZ ;  /* 0x0000009ea09c723c */ /* 0x040ff000000018ff */
[----:B------:R-:W-:Y:S07]  /*4d70*/  HMMA.16816.F32 R160, R160, R38, RZ ;  /* 0x00000026a0a0723c */ /* 0x000fee00000018ff */
[--C-:B------:R-:W-:Y:S01]  /*4d80*/  FFMA.FTZ R39, R20, c[0x0][0x2d0], -R216.reuse ;  /* 0x0000b40014277a23 */ /* 0x100fe200000108d8 */
[----:B------:R-:W-:Y:S01]  /*4d90*/  HMMA.16816.F32 R172, R4, R8, R172 ;  /* 0x0000000804ac723c */ /* 0x000fe200000018ac */
[----:B------:R-:W-:-:S04]  /*4da0*/  FFMA.FTZ R38, R21, c[0x0][0x2d0], -R216 ;  /* 0x0000b40015267a23 */ /* 0x000fc800000108d8 */
[----:B------:R-:W1:Y:S03]  /*4db0*/  MUFU.EX2 R39, R39 ;  /* 0x0000002700277308 */ /* 0x000e660000000800 */
[C---:B------:R-:W-:Y:S05]  /*4dc0*/  HMMA.16816.F32 R96, R4.reuse, R30, R96 ;  /* 0x0000001e0460723c */ /* 0x040fea0000001860 */
[----:B------:R-:W2:Y:S02]  /*4dd0*/  MUFU.EX2 R38, R38 ;  /* 0x0000002600267308 */ /* 0x000ea40000000800 */
[----:B------:R-:W-:Y:S01]  /*4de0*/  FMUL.FTZ R31, R3, c[0x0][0x2d0] ;  /* 0x0000b400031f7a20 */ /* 0x000fe20000410000 */
[----:B------:R-:W-:Y:S01]  /*4df0*/  HMMA.16816.F32 R160, R4, R10, R160 ;  /* 0x0000000a04a0723c */ /* 0x000fe200000018a0 */
[----:B------:R-:W3:Y:S01]  /*4e00*/  LDSM.16.MT88.4 R8, [R246+0x1100] ;  /* 0x00110000f608783b */ /* 0x000ee20000004200 */
[----:B------:R-:W-:-:S02]  /*4e10*/  F2FP.PACK_AB R30, R212, R213 ;  /* 0x000000d5d41e723e */ /* 0x000fc400000000ff */
[----:B------:R-:W-:Y:S01]  /*4e20*/  FSEL R31, R31, RZ, P2 ;  /* 0x000000ff1f1f7208 */ /* 0x000fe20001000000 */
[----:B-1----:R-:W-:Y:S01]  /*4e30*/  FADD.FTZ R204, R39, R204 ;  /* 0x000000cc27cc7221 */ /* 0x002fe20000010000 */
[----:B------:R-:W-:Y:S02]  /*4e40*/  PLOP3.LUT P2, PT, PT, PT, UP0, 0x80, 0x0 ;  /* 0x000000000000781c */ /* 0x000fe40003f4f008 */
[----:B------:R-:W-:Y:S01]  /*4e50*/  HMMA.16816.F32 R84, R4, R28, R84 ;  /* 0x0000001c0454723c */ /* 0x000fe20000001854 */
[----:B------:R1:W-:Y:S01]  /*4e60*/  MUFU.EX2 R29, R230 ;  /* 0x000000e6001d7308 */ /* 0x0003e20000000800 */
[--C-:B------:R-:W-:Y:S02]  /*4e70*/  FFMA.FTZ R41, R41, c[0x0][0x2d0], -R31.reuse ;  /* 0x0000b40029297a23 */ /* 0x100fe4000001081f */
[--C-:B------:R-:W-:Y:S02]  /*4e80*/  FFMA.FTZ R40, R40, c[0x0][0x2d0], -R31.reuse ;  /* 0x0000b40028287a23 */ /* 0x100fe4000001081f */
[----:B------:R-:W-:-:S02]  /*4e90*/  FFMA.FTZ R218, R218, c[0x0][0x2d0], -R31 ;  /* 0x0000b400dada7a23 */ /* 0x000fc4000001081f */
[C---:B------:R-:W-:Y:S01]  /*4ea0*/  HMMA.16816.F32 R180, R4.reuse, R42, R180 ;  /* 0x0000002a04b4723c */ /* 0x040fe200000018b4 */
[----:B------:R4:W5:Y:S01]  /*4eb0*/  MUFU.EX2 R28, R231 ;  /* 0x000000e7001c7308 */ /* 0x0009620000000800 */
[--C-:B------:R-:W-:Y:S02]  /*4ec0*/  FFMA.FTZ R219, R219, c[0x0][0x2d0], -R31.reuse ;  /* 0x0000b400dbdb7a23 */ /* 0x100fe4000001081f */
[--C-:B------:R-:W-:Y:S02]  /*4ed0*/  FFMA.FTZ R221, R221, c[0x0][0x2d0], -R31.reuse ;  /* 0x0000b400dddd7a23 */ /* 0x100fe4000001081f */
[----:B------:R-:W-:Y:S02]  /*4ee0*/  FFMA.FTZ R222, R222, c[0x0][0x2d0], -R31 ;  /* 0x0000b400dede7a23 */ /* 0x000fe4000001081f */
[----:B------:R-:W-:Y:S01]  /*4ef0*/  HMMA.16816.F32 R80, R4, R34, R80 ;  /* 0x000000220450723c */ /* 0x000fe20000001850 */
[----:B-1----:R-:W-:Y:S01]  /*4f00*/  FFMA.FTZ R230, R13, c[0x0][0x2d0], -R227 ;  /* 0x0000b4000de67a23 */ /* 0x002fe200000108e3 */
[----:B------:R-:W-:Y:S01]  /*4f10*/  MUFU.EX2 R41, R41 ;  /* 0x0000002900297308 */ /* 0x000fe20000000800 */
[----:B------:R-:W-:-:S02]  /*4f20*/  FFMA.FTZ R43, R16, c[0x0][0x2d0], -R31 ;  /* 0x0000b400102b7a23 */ /* 0x000fc4000001081f */
[----:B------:R-:W-:Y:S02]  /*4f30*/  FFMA.FTZ R42, R17, c[0x0][0x2d0], -R31 ;  /* 0x0000b400112a7a23 */ /* 0x000fe4000001081f */
[--C-:B------:R-:W-:Y:S01]  /*4f40*/  FFMA.FTZ R35, R24, c[0x0][0x2d0], -R208.reuse ;  /* 0x0000b40018237a23 */ /* 0x100fe200000108d0 */
[C---:B------:R-:W-:Y:S01]  /*4f50*/  HMMA.16816.F32 R112, R4.reuse, R26, R112 ;  /* 0x0000001a0470723c */ /* 0x040fe20000001870 */
[----:B----4-:R-:W-:Y:S01]  /*4f60*/  FFMA.FTZ R231, R12, c[0x0][0x2d0], -R227 ;  /* 0x0000b4000ce77a23 */ /* 0x010fe200000108e3 */
[----:B------:R-:W-:Y:S01]  /*4f70*/  MUFU.EX2 R230, R230 ;  /* 0x000000e600e67308 */ /* 0x000fe20000000800 */
[--C-:B------:R-:W-:Y:S01]  /*4f80*/  FFMA.FTZ R34, R25, c[0x0][0x2d0], -R208.reuse ;  /* 0x0000b40019227a23 */ /* 0x100fe200000108d0 */
[----:B--2---:R-:W-:Y:S01]  /*4f90*/  F2FP.PACK_AB R24, R38, R39 ;  /* 0x000000272618723e */ /* 0x004fe200000000ff */
[----:B------:R-:W-:Y:S02]  /*4fa0*/  FFMA.FTZ R208, R207, c[0x0][0x2d0], -R208 ;  /* 0x0000b400cfd07a23 */ /* 0x000fe400000108d0 */
[----:B------:R-:W-:Y:S01]  /*4fb0*/  F2FP.PACK_AB R26, R36, R37 ;  /* 0x00000025241a723e */ /* 0x000fe200000000ff */
[----:B------:R-:W-:Y:S01]  /*4fc0*/  HMMA.16816.F32 R128, R4, R22, R128 ;  /* 0x000000160480723c */ /* 0x000fe20000001880 */
[----:B------:R-:W-:Y:S01]  /*4fd0*/  F2FP.PACK_AB R27, R32, R33 ;  /* 0x00000021201b723e */ /* 0x000fe200000000ff */
[----:B------:R-:W1:Y:S01]  /*4fe0*/  MUFU.EX2 R231, R231 ;  /* 0x000000e700e77308 */ /* 0x000e620000000800 */
[----:B------:R-:W-:Y:S01]  /*4ff0*/  LDSM.16.MT88.4 R20, [R246+0x3100] ;  /* 0x00310000f614783b */ /* 0x000fe20000004200 */
[----:B-----5:R-:W-:-:S02]  /*5000*/  IMAD.MOV.U32 R227, RZ, RZ, R28 ;  /* 0x000000ffffe37224 */ /* 0x020fc400078e001c */
[----:B------:R-:W-:Y:S02]  /*5010*/  IMAD.MOV.U32 R216, RZ, RZ, R29 ;  /* 0x000000ffffd87224 */ /* 0x000fe400078e001d */
[C---:B------:R-:W-:Y:S01]  /*5020*/  HMMA.16816.F32 R144, R4.reuse, R18, R144 ;  /* 0x000000120490723c */ /* 0x040fe20000001890 */
[----:B------:R-:W2:Y:S01]  /*5030*/  LDSM.16.MT88.4 R16, [R240+0x1100] ;  /* 0x00110000f010783b */ /* 0x000ea20000004200 */
[----:B------:R-:W4:Y:S01]  /*5040*/  MUFU.EX2 R43, R43 ;  /* 0x0000002b002b7308 */ /* 0x000f220000000800 */
[----:B------:R-:W-:Y:S02]  /*5050*/  FADD.FTZ R217, R216, R217 ;  /* 0x000000d9d8d97221 */ /* 0x000fe40000010000 */
[----:B------:R-:W-:Y:S02]  /*5060*/  FADD.FTZ R204, R38, R204 ;  /* 0x000000cc26cc7221 */ /* 0x000fe40000010000 */
[----:B------:R-:W-:Y:S01]  /*5070*/  FADD.FTZ R217, R227, R217 ;  /* 0x000000d9e3d97221 */ /* 0x000fe20000010000 */
[----:B------:R-:W-:Y:S01]  /*5080*/  HMMA.16816.F32 R156, R4, R14, R156 ;  /* 0x0000000e049c723c */ /* 0x000fe2000000189c */
[----:B------:R-:W5:Y:S01]  /*5090*/  LDSM.16.MT88.4 R12, [R239+0x1100] ;  /* 0x00110000ef0c783b */ /* 0x000f620000004200 */
[----:B------:R-:W3:Y:S01]  /*50a0*/  MUFU.EX2 R42, R42 ;  /* 0x0000002a002a7308 */ /* 0x000ee20000000800 */
[----:B-1----:R-:W-:-:S02]  /*50b0*/  FADD.FTZ R217, R231, R217 ;  /* 0x000000d9e7d97221 */ /* 0x002fc40000010000 */
[----:B------:R-:W-:Y:S02]  /*50c0*/  FADD.FTZ R204, R37, R204 ;  /* 0x000000cc25cc7221 */ /* 0x000fe40000010000 */
[----:B------:R-:W-:Y:S01]  /*50d0*/  F2FP.PACK_AB R4, R28, R29 ;  /* 0x0000001d1c04723e */ /* 0x000fe200000000ff */
[C---:B------:R-:W-:Y:S01]  /*50e0*/  FADD.FTZ R217, R230.reuse, R217 ;  /* 0x000000d9e6d97221 */ /* 0x040fe20000010000 */
[----:B------:R-:W-:Y:S01]  /*50f0*/  F2FP.PACK_AB R6, R230, R231 ;  /* 0x000000e7e606723e */ /* 0x000fe200000000ff */
[----:B------:R-:W1:Y:S01]  /*5100*/  MUFU.EX2 R40, R40 ;  /* 0x0000002800287308 */ /* 0x000e620000000800 */
[----:B------:R-:W-:Y:S01]  /*5110*/  F2FP.PACK_AB R28, R214, R215 ;  /* 0x000000d7d61c723e */ /* 0x000fe200000000ff */
[----:B----4-:R-:W-:Y:S01]  /*5120*/  FADD.FTZ R228, R43, R228 ;  /* 0x000000e42be47221 */ /* 0x010fe20000010000 */
[----:B------:R-:W-:Y:S01]  /*5130*/  F2FP.PACK_AB R29, R210, R211 ;  /* 0x000000d3d21d723e */ /* 0x000fe200000000ff */
[----:B------:R-:W-:Y:S02]  /*5140*/  FADD.FTZ R217, R220, R217 ;  /* 0x000000d9dcd97221 */ /* 0x000fe40000010000 */
[----:B------:R-:W-:-:S02]  /*5150*/  FADD.FTZ R204, R36, R204 ;  /* 0x000000cc24cc7221 */ /* 0x000fc40000010000 */
[----:B------:R-:W4:Y:S01]  /*5160*/  MUFU.EX2 R35, R35 ;  /* 0x0000002300237308 */ /* 0x000f220000000800 */
[C---:B---3--:R-:W-:Y:S01]  /*5170*/  F2FP.PACK_AB R5, R42.reuse, R43 ;  /* 0x0000002b2a05723e */ /* 0x048fe200000000ff */
[----:B------:R-:W-:Y:S02]  /*5180*/  FADD.FTZ R228, R42, R228 ;  /* 0x000000e42ae47221 */ /* 0x000fe40000010000 */
[----:B------:R-:W-:Y:S02]  /*5190*/  FADD.FTZ R217, R223, R217 ;  /* 0x000000d9dfd97221 */ /* 0x000fe40000010000 */
[----:B------:R-:W-:Y:S02]  /*51a0*/  FADD.FTZ R228, R41, R228 ;  /* 0x000000e429e47221 */ /* 0x000fe40000010000 */
[----:B------:R-:W3:Y:S01]  /*51b0*/  MUFU.EX2 R34, R34 ;  /* 0x0000002200227308 */ /* 0x000ee20000000800 */
[C---:B-1----:R-:W-:Y:S01]  /*51c0*/  F2FP.PACK_AB R7, R40.reuse, R41 ;  /* 0x000000292807723e */ /* 0x042fe200000000ff */
[----:B------:R-:W-:-:S02]  /*51d0*/  FADD.FTZ R228, R40, R228 ;  /* 0x000000e428e47221 */ /* 0x000fc40000010000 */
[----:B------:R-:W-:Y:S02]  /*51e0*/  FADD.FTZ R204, R215, R204 ;  /* 0x000000ccd7cc7221 */ /* 0x000fe40000010000 */
[----:B------:R-:W-:Y:S02]  /*51f0*/  FADD.FTZ R217, R225, R217 ;  /* 0x000000d9e1d97221 */ /* 0x000fe40000010000 */
[----:B------:R-:W-:Y:S01]  /*5200*/  HMMA.16816.F32 R192, R4, R8, R192 ;  /* 0x0000000804c0723c */ /* 0x000fe200000018c0 */
[----:B------:R-:W1:Y:S01]  /*5210*/  MUFU.EX2 R218, R218 ;  /* 0x000000da00da7308 */ /* 0x000e620000000800 */
[----:B----4-:R-:W-:Y:S02]  /*5220*/  FADD.FTZ R201, R35, R201 ;  /* 0x000000c923c97221 */ /* 0x010fe40000010000 */
[----:B------:R-:W-:Y:S01]  /*5230*/  FADD.FTZ R204, R214, R204 ;  /* 0x000000ccd6cc7221 */ /* 0x000fe20000010000 */
[----:B---3--:R-:W-:-:S03]  /*5240*/  F2FP.PACK_AB R25, R34, R35 ;  /* 0x000000232219723e */ /* 0x008fc600000000ff */
[----:B------:R-:W-:Y:S01]  /*5250*/  HMMA.16816.F32 R180, R4, R10, R180 ;  /* 0x0000000a04b4723c */ /* 0x000fe200000018b4 */
[----:B------:R-:W3:Y:S01]  /*5260*/  MUFU.EX2 R219, R219 ;  /* 0x000000db00db7308 */ /* 0x000ee20000000800 */
[----:B------:R-:W-:Y:S02]  /*5270*/  FADD.FTZ R201, R34, R201 ;  /* 0x000000c922c97221 */ /* 0x000fe40000010000 */
[----:B------:R-:W-:Y:S02]  /*5280*/  FADD.FTZ R204, R213, R204 ;  /* 0x000000ccd5cc7221 */ /* 0x000fe40000010000 */
[----:B------:R-:W-:Y:S02]  /*5290*/  FADD.FTZ R201, R33, R201 ;  /* 0x000000c921c97221 */ /* 0x000fe40000010000 */
[----:B------:R-:W-:Y:S01]  /*52a0*/  HMMA.16816.F32 R188, R24, R8, R188 ;  /* 0x0000000818bc723c */ /* 0x000fe200000018bc */
[----:B------:R-:W4:Y:S01]  /*52b0*/  MUFU.EX2 R221, R221 ;  /* 0x000000dd00dd7308 */ /* 0x000f220000000800 */
[----:B------:R-:W-:-:S02]  /*52c0*/  FADD.FTZ R201, R32, R201 ;  /* 0x000000c920c97221 */ /* 0x000fc40000010000 */
[----:B-1----:R-:W-:Y:S02]  /*52d0*/  FADD.FTZ R228, R218, R228 ;  /* 0x000000e4dae47221 */ /* 0x002fe40000010000 */
[----:B------:R-:W-:Y:S02]  /*52e0*/  FADD.FTZ R201, R211, R201 ;  /* 0x000000c9d3c97221 */ /* 0x000fe40000010000 */
[----:B------:R-:W-:Y:S01]  /*52f0*/  HMMA.16816.F32 R184, R24, R10, R184 ;  /* 0x0000000a18b8723c */ /* 0x000fe200000018b8 */
[----:B------:R-:W1:Y:S01]  /*5300*/  LDSM.16.MT88.4 R8, [R238+0x1100] ;  /* 0x00110000ee08783b */ /* 0x000e620000004200 */
[----:B------:R-:W-:Y:S01]  /*5310*/  MUFU.EX2 R222, R222 ;  /* 0x000000de00de7308 */ /* 0x000fe20000000800 */
[----:B---3--:R-:W-:Y:S02]  /*5320*/  FADD.FTZ R228, R219, R228 ;  /* 0x000000e4dbe47221 */ /* 0x008fe40000010000 */
[----:B------:R-:W-:-:S03]  /*5330*/  FADD.FTZ R201, R210, R201 ;  /* 0x000000c9d2c97221 */ /* 0x000fc60000010000 */
[-C--:B--2---:R-:W-:Y:S01]  /*5340*/  HMMA.16816.F32 R68, R4, R16.reuse, R68 ;  /* 0x000000100444723c */ /* 0x084fe20000001844 */
[----:B----4-:R-:W-:Y:S01]  /*5350*/  FADD.FTZ R228, R221, R228 ;  /* 0x000000e4dde47221 */ /* 0x010fe20000010000 */
[----:B------:R-:W2:Y:S06]  /*5360*/  MUFU.EX2 R207, R209 ;  /* 0x000000d100cf7308 */ /* 0x000eac0000000800 */
[C---:B------:R-:W-:Y:S02]  /*5370*/  HMMA.16816.F32 R72, R24.reuse, R16, R72 ;  /* 0x000000101848723c */ /* 0x040fe40000001848 */
[----:B------:R-:W3:Y:S06]  /*5380*/  MUFU.EX2 R208, R208 ;  /* 0x000000d000d07308 */ /* 0x000eec0000000800 */
[----:B------:R-:W-:Y:S01]  /*5390*/  HMMA.16816.F32 R76, R24, R18, R76 ;  /* 0x00000012184c723c */ /* 0x000fe2000000184c */
[----:B--2---:R-:W-:-:S07]  /*53a0*/  FADD.FTZ R201, R207, R201 ;  /* 0x000000c9cfc97221 */ /* 0x004fce0000010000 */
[----:B------:R-:W-:Y:S01]  /*53b0*/  HMMA.16816.F32 R80, R4, R18, R80 ;  /* 0x000000120450723c */ /* 0x000fe20000001850 */
[----:B------:R-:W2:Y:S01]  /*53c0*/  LDSM.16.MT88.4 R16, [R240+0x3100] ;  /* 0x00310000f010783b */ /* 0x000ea20000004200 */
[----:B---3--:R-:W-:-:S06]  /*53d0*/  F2FP.PACK_AB R31, R208, R207 ;  /* 0x000000cfd01f723e */ /* 0x008fcc00000000ff */
[-C--:B-----5:R-:W-:Y:S08]  /*53e0*/  HMMA.16816.F32 R84, R4, R12.reuse, R84 ;  /* 0x0000000c0454723c */ /* 0x0a0ff00000001854 */
[C---:B------:R-:W-:Y:S08]  /*53f0*/  HMMA.16816.F32 R88, R24.reuse, R12, R88 ;  /* 0x0000000c1858723c */ /* 0x040ff00000001858 */
[-C--:B------:R-:W-:Y:S08]  /*5400*/  HMMA.16816.F32 R92, R24, R14.reuse, R92 ;  /* 0x0000000e185c723c */ /* 0x080ff0000000185c */
[C---:B------:R-:W-:Y:S01]  /*5410*/  HMMA.16816.F32 R96, R4.reuse, R14, R96 ;  /* 0x0000000e0460723c */ /* 0x040fe20000001860 */
[----:B------:R-:W3:Y:S07]  /*5420*/  LDSM.16.MT88.4 R12, [R239+0x3100] ;  /* 0x00310000ef0c783b */ /* 0x000eee0000004200 */
[-C--:B-1----:R-:W-:Y:S08]  /*5430*/  HMMA.16816.F32 R100, R4, R8.reuse, R100 ;  /* 0x000000080464723c */ /* 0x082ff00000001864 */
[C---:B------:R-:W-:Y:S08]  /*5440*/  HMMA.16816.F32 R104, R24.reuse, R8, R104 ;  /* 0x000000081868723c */ /* 0x040ff00000001868 */
[-C--:B------:R-:W-:Y:S08]  /*5450*/  HMMA.16816.F32 R108, R24, R10.reuse, R108 ;  /* 0x0000000a186c723c */ /* 0x080ff0000000186c */
[----:B------:R-:W-:Y:S01]  /*5460*/  HMMA.16816.F32 R112, R4, R10, R112 ;  /* 0x0000000a0470723c */ /* 0x000fe20000001870 */
[----:B------:R-:W1:Y:S07]  /*5470*/  LDSM.16.MT88.4 R8, [R238+0x3100] ;  /* 0x00310000ee08783b */ /* 0x000e6e0000004200 */
[C---:B--2---:R-:W-:Y:S08]  /*5480*/  HMMA.16816.F32 R136, R24.reuse, R16, R136 ;  /* 0x000000101888723c */ /* 0x044ff00000001888 */
[C---:B---3--:R-:W-:Y:S08]  /*5490*/  HMMA.16816.F32 R148, R24.reuse, R12, R148 ;  /* 0x0000000c1894723c */ /* 0x048ff00000001894 */
[C---:B------:R-:W-:Y:S08]  /*54a0*/  HMMA.16816.F32 R140, R24.reuse, R18, R140 ;  /* 0x00000012188c723c */ /* 0x040ff0000000188c */
[----:B------:R-:W-:Y:S08]  /*54b0*/  HMMA.16816.F32 R152, R24, R14, R152 ;  /* 0x0000000e1898723c */ /* 0x000ff00000001898 */
[----:B------:R-:W-:Y:S08]  /*54c0*/  HMMA.16816.F32 R132, R4, R16, R132 ;  /* 0x000000100484723c */ /* 0x000ff00000001884 */
[C---:B-1----:R-:W-:Y:S08]  /*54d0*/  HMMA.16816.F32 R168, R24.reuse, R8, R168 ;  /* 0x0000000818a8723c */ /* 0x042ff000000018a8 */
[----:B------:R-:W-:Y:S08]  /*54e0*/  HMMA.16816.F32 R164, R24, R10, R164 ;  /* 0x0000000a18a4723c */ /* 0x000ff000000018a4 */
[C---:B------:R-:W-:Y:S01]  /*54f0*/  HMMA.16816.F32 R144, R4.reuse, R18, R144 ;  /* 0x000000120490723c */ /* 0x040fe20000001890 */
[----:B------:R-:W1:Y:S07]  /*5500*/  LDSM.16.MT88.4 R16, [R246+0x1900] ;  /* 0x00190000f610783b */ /* 0x000e6e0000004200 */
[C---:B------:R-:W-:Y:S08]  /*5510*/  HMMA.16816.F32 R176, R4.reuse, R12, R176 ;  /* 0x0000000c04b0723c */ /* 0x040ff000000018b0 */
[C---:B------:R-:W-:Y:S01]  /*5520*/  HMMA.16816.F32 R156, R4.reuse, R14, R156 ;  /* 0x0000000e049c723c */ /* 0x040fe2000000189c */
[----:B------:R-:W2:Y:S07]  /*5530*/  LDSM.16.MT88.4 R12, [R240+0x1900] ;  /* 0x00190000f00c783b */ /* 0x000eae0000004200 */
[C---:B------:R-:W-:Y:S08]  /*5540*/  HMMA.16816.F32 R172, R4.reuse, R8, R172 ;  /* 0x0000000804ac723c */ /* 0x040ff000000018ac */
[C---:B------:R-:W-:Y:S01]  /*5550*/  HMMA.16816.F32 R160, R4.reuse, R10, R160 ;  /* 0x0000000a04a0723c */ /* 0x040fe200000018a0 */
[----:B------:R-:W3:Y:S07]  /*5560*/  LDSM.16.MT88.4 R8, [R239+0x1900] ;  /* 0x00190000ef08783b */ /* 0x000eee0000004200 */
[C---:B------:R-:W-:Y:S08]  /*5570*/  HMMA.16816.F32 R116, R4.reuse, R20, R116 ;  /* 0x000000140474723c */ /* 0x040ff00000001874 */
[----:B------:R-:W-:Y:S07]  /*5580*/  HMMA.16816.F32 R128, R4, R22, R128 ;  /* 0x000000160480723c */ /* 0x000fee0000001880 */
[----:B------:R-:W-:Y:S01]  /*5590*/  F2FP.PACK_AB R4, R223, R220 ;  /* 0x000000dcdf04723e */ /* 0x000fe200000000ff */
[----:B------:R-:W-:Y:S01]  /*55a0*/  HMMA.16816.F32 R120, R24, R20, R120 ;  /* 0x000000141878723c */ /* 0x000fe20000001878 */
[----:B------:R-:W-:-:S02]  /*55b0*/  F2FP.PACK_AB R5, R219, R218 ;  /* 0x000000dadb05723e */ /* 0x000fc400000000ff */
[----:B------:R-:W-:Y:S02]  /*55c0*/  F2FP.PACK_AB R6, R226, R225 ;  /* 0x000000e1e206723e */ /* 0x000fe400000000ff */
[----:B------:R-:W-:-:S03]  /*55d0*/  F2FP.PACK_AB R7, R222, R221 ;  /* 0x000000ddde07723e */ /* 0x000fc600000000ff */
[----:B------:R-:W-:Y:S01]  /*55e0*/  HMMA.16816.F32 R124, R24, R22, R124 ;  /* 0x00000016187c723c */ /* 0x000fe2000000187c */
[----:B------:R-:W4:Y:S04]  /*55f0*/  LDSM.16.MT88.4 R24, [R238+0x1900] ;  /* 0x00190000ee18783b */ /* 0x000f280000004200 */
[----:B------:R-:W5:Y:S03]  /*5600*/  LDSM.16.MT88.4 R20, [R246+0x3900] ;  /* 0x00390000f614783b */ /* 0x000f660000004200 */
[-C--:B-1----:R-:W-:Y:S08]  /*5610*/  HMMA.16816.F32 R192, R4, R16.reuse, R192 ;  /* 0x0000001004c0723c */ /* 0x082ff000000018c0 */
[C---:B------:R-:W-:Y:S08]  /*5620*/  HMMA.16816.F32 R188, R28.reuse, R16, R188 ;  /* 0x000000101cbc723c */ /* 0x040ff000000018bc */
[-C--:B------:R-:W-:Y:S08]  /*5630*/  HMMA.16816.F32 R184, R28, R18.reuse, R184 ;  /* 0x000000121cb8723c */ /* 0x080ff000000018b8 */
[C---:B------:R-:W-:Y:S01]  /*5640*/  HMMA.16816.F32 R180, R4.reuse, R18, R180 ;  /* 0x0000001204b4723c */ /* 0x040fe200000018b4 */
[----:B------:R-:W1:Y:S07]  /*5650*/  LDSM.16.MT88.4 R16, [R240+0x3900] ;  /* 0x00390000f010783b */ /* 0x000e6e0000004200 */
[-C--:B--2---:R-:W-:Y:S08]  /*5660*/  HMMA.16816.F32 R68, R4, R12.reuse, R68 ;  /* 0x0000000c0444723c */ /* 0x084ff00000001844 */
[C---:B------:R-:W-:Y:S08]  /*5670*/  HMMA.16816.F32 R72, R28.reuse, R12, R72 ;  /* 0x0000000c1c48723c */ /* 0x040ff00000001848 */
[-C--:B------:R-:W-:Y:S08]  /*5680*/  HMMA.16816.F32 R76, R28, R14.reuse, R76 ;  /* 0x0000000e1c4c723c */ /* 0x080ff0000000184c */
[C---:B------:R-:W-:Y:S01]  /*5690*/  HMMA.16816.F32 R80, R4.reuse, R14, R80 ;  /* 0x0000000e0450723c */ /* 0x040fe20000001850 */
[----:B------:R-:W2:Y:S07]  /*56a0*/  LDSM.16.MT88.4 R12, [R239+0x3900] ;  /* 0x00390000ef0c783b */ /* 0x000eae0000004200 */
[-C--:B---3--:R-:W-:Y:S08]  /*56b0*/  HMMA.16816.F32 R84, R4, R8.reuse, R84 ;  /* 0x000000080454723c */ /* 0x088ff00000001854 */
[C---:B------:R-:W-:Y:S08]  /*56c0*/  HMMA.16816.F32 R88, R28.reuse, R8, R88 ;  /* 0x000000081c58723c */ /* 0x040ff00000001858 */
[-C--:B------:R-:W-:Y:S08]  /*56d0*/  HMMA.16816.F32 R92, R28, R10.reuse, R92 ;  /* 0x0000000a1c5c723c */ /* 0x080ff0000000185c */
[C---:B------:R-:W-:Y:S01]  /*56e0*/  HMMA.16816.F32 R96, R4.reuse, R10, R96 ;  /* 0x0000000a0460723c */ /* 0x040fe20000001860 */
[----:B------:R-:W3:Y:S07]  /*56f0*/  LDSM.16.MT88.4 R8, [R238+0x3900] ;  /* 0x00390000ee08783b */ /* 0x000eee0000004200 */
[C---:B----4-:R-:W-:Y:S08]  /*5700*/  HMMA.16816.F32 R100, R4.reuse, R24, R100 ;  /* 0x000000180464723c */ /* 0x050ff00000001864 */
[C---:B------:R-:W-:Y:S08]  /*5710*/  HMMA.16816.F32 R112, R4.reuse, R26, R112 ;  /* 0x0000001a0470723c */ /* 0x040ff00000001870 */
[C---:B-----5:R-:W-:Y:S08]  /*5720*/  HMMA.16816.F32 R116, R4.reuse, R20, R116 ;  /* 0x000000140474723c */ /* 0x060ff00000001874 */
[C---:B------:R-:W-:Y:S08]  /*5730*/  HMMA.16816.F32 R128, R4.reuse, R22, R128 ;  /* 0x000000160480723c */ /* 0x040ff00000001880 */
[C---:B-1----:R-:W-:Y:S08]  /*5740*/  HMMA.16816.F32 R132, R4.reuse, R16, R132 ;  /* 0x000000100484723c */ /* 0x042ff00000001884 */
[C---:B------:R-:W-:Y:S08]  /*5750*/  HMMA.16816.F32 R144, R4.reuse, R18, R144 ;  /* 0x000000120490723c */ /* 0x040ff00000001890 */
[C---:B--2---:R-:W-:Y:S08]  /*5760*/  HMMA.16816.F32 R176, R4.reuse, R12, R176 ;  /* 0x0000000c04b0723c */ /* 0x044ff000000018b0 */
[C---:B------:R-:W-:Y:S08]  /*5770*/  HMMA.16816.F32 R156, R4.reuse, R14, R156 ;  /* 0x0000000e049c723c */ /* 0x040ff0000000189c */
[C---:B---3--:R-:W-:Y:S08]  /*5780*/  HMMA.16816.F32 R172, R4.reuse, R8, R172 ;  /* 0x0000000804ac723c */ /* 0x048ff000000018ac */
[----:B------:R-:W-:Y:S07]  /*5790*/  HMMA.16816.F32 R160, R4, R10, R160 ;  /* 0x0000000a04a0723c */ /* 0x000fee00000018a0 */
[----:B------:R-:W-:Y:S01]  /*57a0*/  FADD.FTZ R4, R226, R217 ;  /* 0x000000d9e2047221 */ /* 0x000fe20000010000 */
[----:B------:R-:W-:Y:S01]  /*57b0*/  HMMA.16816.F32 R104, R28, R24, R104 ;  /* 0x000000181c68723c */ /* 0x000fe20000001868 */
[----:B------:R-:W-:-:S02]  /*57c0*/  FADD.FTZ R6, R222, R228 ;  /* 0x000000e4de067221 */ /* 0x000fc40000010000 */
[----:B------:R-:W-:Y:S01]  /*57d0*/  FADD.FTZ R5, R212, R204 ;  /* 0x000000ccd4057221 */ /* 0x000fe20000010000 */
[----:B------:R1:W-:Y:S04]  /*57e0*/  STL [R1+0x20], R4 ;  /* 0x0000200401007387 */ /* 0x0003e80000100800 */
[----:B------:R2:W-:Y:S01]  /*57f0*/  STL [R1+0x1c], R6 ;  /* 0x00001c0601007387 */ /* 0x0005e20000100800 */
[C---:B------:R-:W-:Y:S08]  /*5800*/  HMMA.16816.F32 R108, R28.reuse, R26, R108 ;  /* 0x0000001a1c6c723c */ /* 0x040ff0000000186c */
[C---:B------:R-:W-:Y:S08]  /*5810*/  HMMA.16816.F32 R120, R28.reuse, R20, R120 ;  /* 0x000000141c78723c */ /* 0x040ff00000001878 */
[----:B------:R-:W-:Y:S01]  /*5820*/  HMMA.16816.F32 R124, R28, R22, R124 ;  /* 0x000000161c7c723c */ /* 0x000fe2000000187c */
[----:B-1----:R-:W-:-:S07]  /*5830*/  FADD.FTZ R4, R208, R201 ;  /* 0x000000c9d0047221 */ /* 0x002fce0000010000 */
[C---:B------:R-:W-:Y:S01]  /*5840*/  HMMA.16816.F32 R136, R28.reuse, R16, R136 ;  /* 0x000000101c88723c */ /* 0x040fe20000001888 */
[----:B------:R2:W-:Y:S04]  /*5850*/  STL [R1+0x14], R4 ;  /* 0x0000140401007387 */ /* 0x0005e80000100800 */
[----:B------:R2:W-:Y:S03]  /*5860*/  STL [R1+0x18], R5 ;  /* 0x0000180501007387 */ /* 0x0005e60000100800 */
[C---:B------:R-:W-:Y:S08]  /*5870*/  HMMA.16816.F32 R140, R28.reuse, R18, R140 ;  /* 0x000000121c8c723c */ /* 0x040ff0000000188c */
[C---:B------:R-:W-:Y:S08]  /*5880*/  HMMA.16816.F32 R148, R28.reuse, R12, R148 ;  /* 0x0000000c1c94723c */ /* 0x040ff00000001894 */
[C---:B------:R-:W-:Y:S08]  /*5890*/  HMMA.16816.F32 R152, R28.reuse, R14, R152 ;  /* 0x0000000e1c98723c */ /* 0x040ff00000001898 */
[C---:B------:R-:W-:Y:S08]  /*58a0*/  HMMA.16816.F32 R168, R28.reuse, R8, R168 ;  /* 0x000000081ca8723c */ /* 0x040ff000000018a8 */
[----:B------:R-:W-:Y:S01]  /*58b0*/  HMMA.16816.F32 R164, R28, R10, R164 ;  /* 0x0000000a1ca4723c */ /* 0x000fe200000018a4 */
[----:B------:R-:W-:Y:S07]  /*58c0*/  @!P2 BRA `(.L_x_152) ;  /* 0x00003c600000a947 */ /* 0x000fee0003800000 */
[C---:B--2---:R-:W-:Y:S01]  /*58d0*/  SHF.L.U64.HI R4, R45.reuse, 0x1, R47 ;  /* 0x000000012d047819 */ /* 0x044fe2000001022f */
[----:B------:R-:W-:Y:S01]  /*58e0*/  IMAD.SHL.U32 R6, R45, 0x2, RZ ;  /* 0x000000022d067824 */ /* 0x000fe200078e00ff */
[----:B------:R-:W-:Y:S01]  /*58f0*/  SHF.L.U64.HI R5, R44, 0x1, R46 ;  /* 0x000000012c057819 */ /* 0x000fe2000001022e */
[----:B------:R-:W-:Y:S01]  /*5900*/  IMAD.MOV.U32 R199, RZ, RZ, R196 ;  /* 0x000000ffffc77224 */ /* 0x000fe200078e00c4 */
[----:B------:R-:W-:Y:S01]  /*5910*/  MOV R200, R3 ;  /* 0x0000000300c87202 */ /* 0x000fe20000000f00 */
[----:B------:R1:W-:Y:S01]  /*5920*/  STL [R1+0x10], R4 ;  /* 0x0000100401007387 */ /* 0x0003e20000100800 */
[----:B------:R-:W-:Y:S01]  /*5930*/  MOV R197, R0 ;  /* 0x0000000000c57202 */ /* 0x000fe20000000f00 */
[----:B------:R-:W-:-:S02]  /*5940*/  IMAD.MOV.U32 R198, RZ, RZ, R2 ;  /* 0x000000ffffc67224 */ /* 0x000fc400078e0002 */
[----:B------:R2:W-:Y:S04]  /*5950*/  STL [R1+0xc], R6 ;  /* 0x00000c0601007387 */ /* 0x0005e80000100800 */
[----:B------:R2:W-:Y:S01]  /*5960*/  STL [R1+0x8], R5 ;  /* 0x0000080501007387 */ /* 0x0005e20000100800 */
[----:B-1----:R-:W-:-:S05]  /*5970*/  IMAD.SHL.U32 R4, R44, 0x2, RZ ;  /* 0x000000022c047824 */ /* 0x002fca00078e00ff */
[----:B------:R2:W-:Y:S01]  /*5980*/  STL [R1+0x4], R4 ;  /* 0x0000040401007387 */ /* 0x0005e20000100800 */
[----:B------:R-:W-:Y:S05]  /*5990*/  BRA `(.L_x_153) ;  /* 0x0000041000007947 */ /* 0x000fea0003800000 */
.L_x_155:
[----:B------:R-:W2:Y:S01]  /*59a0*/  LDL R0, [R1] ;  /* 0x0000000001007983 */ /* 0x000ea20000100800 */
[----:B------:R-:W-:Y:S01]  /*59b0*/  ULEA UR5, UR6, UR8, 0x6 ;  /* 0x0000000806057291 */ /* 0x000fe2000f8e303f */
[----:B------:R-:W-:Y:S02]  /*59c0*/  IMAD.MOV.U32 R251, RZ, RZ, RZ ;  /* 0x000000fffffb7224 */ /* 0x000fe400078e00ff */
[----:B------:R-:W3:Y:S03]  /*59d0*/  LDL R230, [R1+0xc] ;  /* 0x00000c0001e67983 */ /* 0x000ee60000100800 */
[----:B------:R-:W-:Y:S01]  /*59e0*/  IMAD.U32 R252, RZ, RZ, UR5 ;  /* 0x00000005fffc7e24 */ /* 0x000fe2000f8e00ff */
[----:B------:R-:W4:Y:S04]  /*59f0*/  LDL R231, [R1+0x4] ;  /* 0x0000040001e77983 */ /* 0x000f280000100800 */
[----:B------:R-:W5:Y:S04]  /*5a00*/  LDL R228, [R1+0x10] ;  /* 0x0000100001e47983 */ /* 0x000f680000100800 */
[----:B------:R-:W3:Y:S01]  /*5a10*/  LDL R229, [R1+0x8] ;  /* 0x0000080001e57983 */ /* 0x000ee20000100800 */
[----:B--2---:R-:W-:Y:S05]  /*5a20*/  IADD3 R252, R252, -0x40, R0 ;  /* 0xffffffc0fcfc7810 */ /* 0x004fea0007ffe000 */
[----:B------:R-:W-:Y:S04]  /*5a30*/  @P1 IMAD.HI.U32 R2, R252, c[0x0][0x2bc], RZ ;  /* 0x0000af00fc021a27 */ /* 0x000fe800078e00ff */
[----:B------:R-:W-:Y:S01]  /*5a40*/  IMAD.MOV.U32 R0, RZ, RZ, R252 ;  /* 0x000000ffff007224 */ /* 0x000fe200078e00fc */
[----:B------:R-:W-:Y:S04]  /*5a50*/  @P1 SHF.R.U32.HI R0, RZ, c[0x0][0x2c0], R2 ;  /* 0x0000b000ff001a19 */ /* 0x000fe80000011602 */
[C---:B------:R-:W-:Y:S04]  /*5a60*/  @!P0 IADD3 R196, P2, R0.reuse, UR16, RZ ;  /* 0x0000001000c48c10 */ /* 0x040fe8000ff5e0ff */
[----:B------:R-:W-:Y:S01]  /*5a70*/  @!P0 LEA.HI.X.SX32 R3, R0, UR15, 0x1, P2 ;  /* 0x0000000f00038c11 */ /* 0x000fe200090f0eff */
[----:B------:R-:W-:Y:S01]  /*5a80*/  IMAD.MOV R0, RZ, RZ, -R0 ;  /* 0x000000ffff007224 */ /* 0x000fe200078e0a00 */
[----:B------:R-:W-:Y:S03]  /*5a90*/  @!P0 LEA R2, P2, R196, c[0x0][0x2a0], 0x2 ;  /* 0x0000a800c4028a11 */ /* 0x000fe600078410ff */
        /* <DEDUP_REMOVED lines=9> */
[C---:B------:R-:W-:Y:S04]  /*5b30*/  IMAD.WIDE.U32 R204, R251.reuse, c[0x0][0x1f0], R204 ;  /* 0x00007c00fbcc7a25 */ /* 0x040fe800078e00cc */
[----:B------:R-:W-:Y:S01]  /*5b40*/  IMAD R0, R0, c[0x0][0x1f0], RZ ;  /* 0x00007c0000007a24 */ /* 0x000fe200078e02ff */
[----:B------:R-:W-:Y:S03]  /*5b50*/  IADD3 R3, P2, R204, UR20, RZ ;  /* 0x00000014cc037c10 */ /* 0x000fe6000ff5e0ff */
[----:B------:R-:W-:Y:S05]  /*5b60*/  IMAD R0, R251, c[0x0][0x1f4], R0 ;  /* 0x00007d00fb007a24 */ /* 0x000fea00078e0200 */
[----:B------:R-:W-:Y:S02]  /*5b70*/  IADD3.X R0, R205, UR18, R0, P2, !PT ;  /* 0x00000012cd007c10 */ /* 0x000fe400097fe400 */
[C---:B------:R-:W-:Y:S04]  /*5b80*/  LEA R2, P2, R3.reuse, c[0x0][0x1c8], 0x1 ;  /* 0x0000720003027a11 */ /* 0x040fe800078408ff */
[----:B------:R-:W-:Y:S01]  /*5b90*/  LEA.HI.X R0, R3, c[0x0][0x1cc], R0, 0x1, P2 ;  /* 0x0000730003007a11 */ /* 0x000fe200010f0c00 */
[----:B------:R-:W3:Y:S04]  /*5ba0*/  SHFL.IDX PT, R205, R2, RZ, 0x181f ;  /* 0x00181fff02cd7589 */ /* 0x000ee800000e0000 */
[----:B------:R-:W5:Y:S04]  /*5bb0*/  SHFL.IDX PT, R206, R0, RZ, 0x181f ;  /* 0x00181fff00ce7589 */ /* 0x000f6800000e0000 */
[----:B------:R-:W1:Y:S04]  /*5bc0*/  SHFL.IDX PT, R201, R2, 0x1, 0x181f ;  /* 0x00381f0002c97f89 */ /* 0x000e6800000e0000 */
[----:B------:R-:W2:Y:S04]  /*5bd0*/  SHFL.IDX PT, R204, R0, 0x1, 0x181f ;  /* 0x00381f0000cc7f89 */ /* 0x000ea800000e0000 */
[----:B------:R-:W-:Y:S04]  /*5be0*/  SHFL.IDX PT, R3, R2, 0x2, 0x181f ;  /* 0x00581f0002037f89 */ /* 0x000fe800000e0000 */
[----:B------:R-:W-:Y:S04]  /*5bf0*/  SHFL.IDX PT, R196, R0, 0x2, 0x181f ;  /* 0x00581f0000c47f89 */ /* 0x000fe800000e0000 */
[----:B------:R-:W2:Y:S01]  /*5c00*/  SHFL.IDX PT, R2, R2, 0x3, 0x181f ;  /* 0x00781f0002027f89 */ /* 0x000ea200000e0000 */
[CC--:B---3--:R-:W-:Y:S02]  /*5c10*/  IADD3 R208, P6, R205.reuse, R230.reuse, RZ ;  /* 0x000000e6cdd07210 */ /* 0x0c8fe40007fde0ff */
[----:B----4-:R-:W-:Y:S01]  /*5c20*/  IADD3 R212, P5, R205, R231, RZ ;  /* 0x000000e7cdd47210 */ /* 0x010fe20007fbe0ff */
[----:B------:R-:W3:Y:S02]  /*5c30*/  SHFL.IDX PT, R0, R0, 0x3, 0x181f ;  /* 0x00781f0000007f89 */ /* 0x000ee400000e0000 */
[C-C-:B-----5:R-:W-:Y:S01]  /*5c40*/  IMAD.X R209, R206.reuse, 0x1, R228.reuse, P6 ;  /* 0x00000001ced17824 */ /* 0x160fe200030e06e4 */
[----:B------:R-:W-:Y:S02]  /*5c50*/  IADD3.X R213, R206, R229, RZ, P5, !PT ;  /* 0x000000e5ced57210 */ /* 0x000fe40002ffe4ff */
[CC--:B-1----:R-:W-:Y:S02]  /*5c60*/  IADD3 R210, P2, R201.reuse, R230.reuse, RZ ;  /* 0x000000e6c9d27210 */ /* 0x0c2fe40007f5e0ff */
[----:B------:R1:W-:Y:S01]  /*5c70*/  LDGSTS.E.BYPASS.LTC128B.128 [R250+0x4100], [R208.64], !P4 ;  /* 0x04100000d0fa7fae */ /* 0x0003e2000e101d4c */
[-C--:B------:R-:W-:Y:S02]  /*5c80*/  IADD3 R206, P5, R201, R231.reuse, RZ ;  /* 0x000000e7c9ce7210 */ /* 0x080fe40007fbe0ff */
[C-C-:B--2---:R-:W-:Y:S01]  /*5c90*/  IMAD.X R211, R204.reuse, 0x1, R228.reuse, P2 ;  /* 0x00000001ccd37824 */ /* 0x144fe200010e06e4 */
[----:B------:R2:W-:Y:S02]  /*5ca0*/  LDGSTS.E.BYPASS.LTC128B.128 [R250+0x6100], [R212.64], !P3 ;  /* 0x06100000d4fa7fae */ /* 0x0005e4000d901d4c */
[--C-:B------:R-:W-:Y:S02]  /*5cb0*/  IMAD.X R207, R204, 0x1, R229.reuse, P5 ;  /* 0x00000001cccf7824 */ /* 0x100fe400028e06e5 */
[----:B------:R4:W-:Y:S04]  /*5cc0*/  LDGSTS.E.BYPASS.LTC128B.128 [R250+0x4900], [R210.64], !P4 ;  /* 0x04900000d2fa7fae */ /* 0x0009e8000e101d4c */
[----:B------:R2:W-:Y:S01]  /*5cd0*/  LDGSTS.E.BYPASS.LTC128B.128 [R250+0x6900], [R206.64], !P3 ;  /* 0x06900000cefa7fae */ /* 0x0005e2000d901d4c */
[-C--:B------:R-:W-:Y:S05]  /*5ce0*/  IADD3 R204, P5, R2, R230.reuse, RZ ;  /* 0x000000e602cc7210 */ /* 0x080fea0007fbe0ff */
[--C-:B---3--:R-:W-:Y:S01]  /*5cf0*/  IMAD.X R205, R0, 0x1, R228.reuse, P5 ;  /* 0x0000000100cd7824 */ /* 0x108fe200028e06e4 */
[C---:B-1----:R-:W-:Y:S05]  /*5d00*/  IADD3 R208, P2, R3.reuse, R230, RZ ;  /* 0x000000e603d07210 */ /* 0x042fea0007f5e0ff */
        /* <DEDUP_REMOVED lines=10> */
.L_x_153:
[----:B------:R-:W3:Y:S01]  /*5db0*/  LDL R58, [R1+0xc] ;  /* 0x00000c00013a7983 */ /* 0x000ee20000100800 */
[----:B------:R-:W-:Y:S04]  /*5dc0*/  DEPBAR.LE SB0, 0x0 ;  /* 0x000080000000791a */ /* 0x000fe80000000000 */
[----:B------:R-:W-:Y:S01]  /*5dd0*/  SHF.R.S32.HI R0, RZ, 0x1f, R252 ;  /* 0x0000001fff007819 */ /* 0x000fe200000114fc */
[----:B------:R-:W4:Y:S01]  /*5de0*/  LDL R57, [R1+0x10] ;  /* 0x0000100001397983 */ /* 0x000f220000100800 */
[----:B------:R-:W-:Y:S01]  /*5df0*/  IMAD.WIDE.U32 R12, R252, c[0x0][0x208], RZ ;  /* 0x00008200fc0c7a25 */ /* 0x000fe200078e00ff */
[----:B------:R-:W-:Y:S01]  /*5e00*/  IADD3 R54, R250, 0x100, RZ ;  /* 0x00000100fa367810 */ /* 0x000fe20007ffe0ff */
[----:B------:R-:W-:Y:S02]  /*5e10*/  UISETP.GT.AND UP0, UPT, UR6, UR7, UPT ;  /* 0x000000070600728c */ /* 0x000fe4000bf04270 */
[----:B------:R-:W-:Y:S01]  /*5e20*/  IMAD R0, R0, c[0x0][0x208], RZ ;  /* 0x0000820000007a24 */ /* 0x000fe200078e02ff */
[----:B------:R-:W5:Y:S03]  /*5e30*/  LDL R56, [R1+0x4] ;  /* 0x0000040001387983 */ /* 0x000f660000100800 */
[----:B------:R-:W-:Y:S03]  /*5e40*/  IMAD R0, R252, c[0x0][0x20c], R0 ;  /* 0x00008300fc007a24 */ /* 0x000fe600078e0200 */
[----:B--2---:R-:W2:Y:S01]  /*5e50*/  LDL R55, [R1+0x8] ;  /* 0x0000080001377983 */ /* 0x004ea20000100800 */
[----:B------:R-:W-:Y:S01]  /*5e60*/  IMAD.IADD R13, R13, 0x1, R0 ;  /* 0x000000010d0d7824 */ /* 0x000fe200078e0200 */
[----:B------:R-:W-:Y:S03]  /*5e70*/  SHF.R.S32.HI R0, RZ, 0x1f, R251 ;  /* 0x0000001fff007819 */ /* 0x000fe600000114fb */
[C---:B------:R-:W-:Y:S01]  /*5e80*/  IMAD.WIDE.U32 R12, R251.reuse, c[0x0][0x218], R12 ;  /* 0x00008600fb0c7a25 */ /* 0x040fe200078e000c */
[----:B------:R-:W-:Y:S03]  /*5e90*/  BAR.SYNC.DEFER_BLOCKING 0x0 ;  /* 0x0000000000007b1d */ /* 0x000fe60000010000 */
[----:B------:R-:W-:Y:S01]  /*5ea0*/  IMAD R0, R0, c[0x0][0x218], RZ ;  /* 0x0000860000007a24 */ /* 0x000fe200078e02ff */
[----:B------:R-:W-:Y:S03]  /*5eb0*/  IADD3 R3, P2, R12, UR22, RZ ;  /* 0x000000160c037c10 */ /* 0x000fe6000ff5e0ff */
[----:B------:R-:W-:Y:S05]  /*5ec0*/  IMAD R0, R251, c[0x0][0x21c], R0 ;  /* 0x00008700fb007a24 */ /* 0x000fea00078e0200 */
[----:B------:R-:W-:Y:S02]  /*5ed0*/  IADD3.X R0, R13, UR4, R0, P2, !PT ;  /* 0x000000040d007c10 */ /* 0x000fe400097fe400 */
[C---:B------:R-:W-:Y:S04]  /*5ee0*/  LEA R2, P2, R3.reuse, c[0x0][0x1f8], 0x1 ;  /* 0x00007e0003027a11 */ /* 0x040fe800078408ff */
[----:B------:R-:W-:Y:S01]  /*5ef0*/  LEA.HI.X R0, R3, c[0x0][0x1fc], R0, 0x1, P2 ;  /* 0x00007f0003007a11 */ /* 0x000fe200010f0c00 */
[----:B------:R-:W-:Y:S06]  /*5f00*/  LDSM.16.M88.4 R64, [R249+0x8100] ;  /* 0x00810000f940783b */ /* 0x000fec0000000200 */
[----:B------:R-:W1:Y:S06]  /*5f10*/  LDSM.16.M88.4 R16, [R248+0x4100] ;  /* 0x00410000f810783b */ /* 0x000e6c0000000200 */
[----:B------:R-:W1:Y:S06]  /*5f20*/  LDSM.16.M88.4 R60, [R249+0xa100] ;  /* 0x00a10000f93c783b */ /* 0x000e6c0000000200 */
[----:B------:R-:W1:Y:S06]  /*5f30*/  LDSM.16.M88.4 R32, [R248+0x4900] ;  /* 0x00490000f820783b */ /* 0x000e6c0000000200 */
[----:B------:R-:W3:Y:S06]  /*5f40*/  SHFL.IDX PT, R36, R2, RZ, 0x181f ;  /* 0x00181fff02247589 */ /* 0x000eec00000e0000 */
[----:B------:R-:W-:Y:S06]  /*5f50*/  LDSM.16.M88.4 R48, [R248+0x5100] ;  /* 0x00510000f830783b */ /* 0x000fec0000000200 */
[----:B------:R-:W-:Y:S06]  /*5f60*/  LDSM.16.M88.4 R204, [R248+0x5900] ;  /* 0x00590000f8cc783b */ /* 0x000fec0000000200 */
[----:B------:R-:W-:Y:S01]  /*5f70*/  LDSM.16.M88.4 R208, [R245+0x8100] ;  /* 0x00810000f5d0783b */ /* 0x000fe20000000200 */
[-C--:B-1----:R-:W-:Y:S05]  /*5f80*/  HMMA.16816.F32 R4, R64, R16.reuse, RZ ;  /* 0x000000104004723c */ /* 0x082fea00000018ff */
[----:B------:R-:W4:Y:S03]  /*5f90*/  SHFL.IDX PT, R37, R0, RZ, 0x181f ;  /* 0x00181fff00257589 */ /* 0x000f2600000e0000 */
[C---:B------:R-:W-:Y:S03]  /*5fa0*/  HMMA.16816.F32 R8, R60.reuse, R16, RZ ;  /* 0x000000103c08723c */ /* 0x040fe600000018ff */
[----:B------:R-:W-:Y:S06]  /*5fb0*/  SHFL.IDX PT, R52, R2, 0x1, 0x181f ;  /* 0x00381f0002347f89 */ /* 0x000fec00000e0000 */
[----:B------:R-:W-:Y:S01]  /*5fc0*/  LDSM.16.M88.4 R212, [R247] ;  /* 0x00000000f7d4783b */ /* 0x000fe20000000200 */
[-C--:B------:R-:W-:Y:S05]  /*5fd0*/  HMMA.16816.F32 R12, R60, R18.reuse, RZ ;  /* 0x000000123c0c723c */ /* 0x080fea00000018ff */
[----:B------:R-:W-:Y:S03]  /*5fe0*/  SHFL.IDX PT, R3, R0, 0x1, 0x181f ;  /* 0x00381f0000037f89 */ /* 0x000fe600000e0000 */
[C---:B------:R-:W-:Y:S03]  /*5ff0*/  HMMA.16816.F32 R16, R64.reuse, R18, RZ ;  /* 0x000000124010723c */ /* 0x040fe600000018ff */
[----:B------:R-:W-:Y:S05]  /*6000*/  LDSM.16.M88.4 R216, [R245+0xa100] ;  /* 0x00a10000f5d8783b */ /* 0x000fea0000000200 */
[-C--:B------:R-:W-:Y:S01]  /*6010*/  HMMA.16816.F32 R20, R64, R32.reuse, RZ ;  /* 0x000000204014723c */ /* 0x080fe200000018ff */
[----:B------:R-:W-:Y:S06]  /*6020*/  LDSM.16.M88.4 R220, [R237] ;  /* 0x00000000eddc783b */ /* 0x000fec0000000200 */
[----:B------:R-:W-:Y:S01]  /*6030*/  LDSM.16.M88.4 R224, [R236] ;  /* 0x00000000ece0783b */ /* 0x000fe20000000200 */
[C---:B------:R-:W-:Y:S05]  /*6040*/  HMMA.16816.F32 R24, R60.reuse, R32, RZ ;  /* 0x000000203c18723c */ /* 0x040fea00000018ff */
[----:B------:R-:W-:Y:S03]  /*6050*/  LDSM.16.M88.4 R228, [R235] ;  /* 0x00000000ebe4783b */ /* 0x000fe60000000200 */
[-C--:B------:R-:W-:Y:S03]  /*6060*/  HMMA.16816.F32 R28, R60, R34.reuse, RZ ;  /* 0x000000223c1c723c */ /* 0x080fe600000018ff */
[----:B------:R-:W1:Y:S05]  /*6070*/  SHFL.IDX PT, R44, R2, 0x2, 0x181f ;  /* 0x00581f00022c7f89 */ /* 0x000e6a00000e0000 */
[C---:B------:R-:W-:Y:S01]  /*6080*/  HMMA.16816.F32 R32, R64.reuse, R34, RZ ;  /* 0x000000224020723c */ /* 0x040fe200000018ff */
[----:B------:R-:W1:Y:S06]  /*6090*/  SHFL.IDX PT, R40, R0, 0x2, 0x181f ;  /* 0x00581f0000287f89 */ /* 0x000e6c00000e0000 */
[----:B------:R-:W1:Y:S06]  /*60a0*/  SHFL.IDX PT, R2, R2, 0x3, 0x181f ;  /* 0x00781f0002027f89 */ /* 0x000e6c00000e0000 */
[----:B------:R-:W1:Y:S01]  /*60b0*/  SHFL.IDX PT, R0, R0, 0x3, 0x181f ;  /* 0x00781f0000007f89 */ /* 0x000e6200000e0000 */
[-C--:B---3--:R-:W-:Y:S05]  /*60c0*/  IADD3 R38, P5, R36, R58.reuse, RZ ;  /* 0x0000003a24267210 */ /* 0x088fea0007fbe0ff */
[C-C-:B----4-:R-:W-:Y:S01]  /*60d0*/  IMAD.X R39, R37.reuse, 0x1, R57.reuse, P5 ;  /* 0x0000000125277824 */ /* 0x150fe200028e0639 */
[----:B-1----:R-:W-:Y:S04]  /*60e0*/  IADD3 R46, P5, R44, R58, RZ ;  /* 0x0000003a2c2e7210 */ /* 0x002fe80007fbe0ff */
[----:B------:R1:W-:Y:S01]  /*60f0*/  LDGSTS.E.BYPASS.LTC128B.128 [R54], [R38.64], !P4 ;  /* 0x0000000026367fae */ /* 0x0003e2000e101d4c */
[----:B-----5:R-:W-:Y:S01]  /*6100*/  IADD3 R36, P2, R36, R56, RZ ;  /* 0x0000003824247210 */ /* 0x020fe20007f5e0ff */
[----:B------:R-:W-:Y:S04]  /*6110*/  IMAD.X R47, R40, 0x1, R57, P5 ;  /* 0x00000001282f7824 */ /* 0x000fe800028e0639 */
[----:B--2---:R-:W-:Y:S01]  /*6120*/  IMAD.X R37, R37, 0x1, R55, P2 ;  /* 0x0000000125257824 */ /* 0x004fe200010e0637 */
[C---:B------:R-:W-:Y:S02]  /*6130*/  IADD3 R42, P2, R52.reuse, R58, RZ ;  /* 0x0000003a342a7210 */ /* 0x040fe40007f5e0ff */
[-C--:B------:R-:W-:Y:S02]  /*6140*/  IADD3 R52, P6, R52, R56.reuse, RZ ;  /* 0x0000003834347210 */ /* 0x080fe40007fde0ff */
[----:B------:R1:W-:Y:S01]  /*6150*/  LDGSTS.E.BYPASS.LTC128B.128 [R54+0x2000], [R36.64], !P3 ;  /* 0x0200000024367fae */ /* 0x0003e2000d901d4c */
[C---:B------:R-:W-:Y:S01]  /*6160*/  IMAD.X R43, R3.reuse, 0x1, R57, P2 ;  /* 0x00000001032b7824 */ /* 0x040fe200010e0639 */
[----:B------:R-:W-:Y:S01]  /*6170*/  IADD3 R44, P2, R44, R56, RZ ;  /* 0x000000382c2c7210 */ /* 0x000fe20007f5e0ff */
[--C-:B------:R-:W-:Y:S03]  /*6180*/  IMAD.X R53, R3, 0x1, R55.reuse, P6 ;  /* 0x0000000103357824 */ /* 0x100fe600030e0637 */
[----:B------:R2:W-:Y:S01]  /*6190*/  LDGSTS.E.BYPASS.LTC128B.128 [R54+0x800], [R42.64], !P4 ;  /* 0x008000002a367fae */ /* 0x0005e2000e101d4c */
[----:B------:R-:W-:Y:S05]  /*61a0*/  IMAD.X R45, R40, 0x1, R55, P2 ;  /* 0x00000001282d7824 */ /* 0x000fea00010e0637 */
[----:B------:R3:W-:Y:S06]  /*61b0*/  LDGSTS.E.BYPASS.LTC128B.128 [R54+0x2800], [R52.64], !P3 ;  /* 0x0280000034367fae */ /* 0x0007ec000d901d4c */
[----:B------:R4:W-:Y:S06]  /*61c0*/  LDGSTS.E.BYPASS.LTC128B.128 [R54+0x1000], [R46.64], !P4 ;  /* 0x010000002e367fae */ /* 0x0009ec000e101d4c */
[----:B------:R4:W-:Y:S01]  /*61d0*/  LDGSTS.E.BYPASS.LTC128B.128 [R54+0x3000], [R44.64], !P3 ;  /* 0x030000002c367fae */ /* 0x0009e2000d901d4c */
[-C--:B-1----:R-:W-:Y:S08]  /*61e0*/  HMMA.16816.F32 R36, R64, R48.reuse, RZ ;  /* 0x000000304024723c */ /* 0x082ff000000018ff */
[C---:B--2---:R-:W-:Y:S07]  /*61f0*/  HMMA.16816.F32 R40, R60.reuse, R48, RZ ;  /* 0x000000303c28723c */ /* 0x044fee00000018ff */
[----:B------:R-:W-:Y:S05]  /*6200*/  IADD3 R48, P2, R2, R58, RZ ;  /* 0x0000003a02307210 */ /* 0x000fea0007f5e0ff */
[----:B------:R-:W-:Y:S01]  /*6210*/  IMAD.X R49, R0, 0x1, R57, P2 ;  /* 0x0000000100317824 */ /* 0x000fe200010e0639 */
[----:B------:R-:W-:Y:S01]  /*6220*/  IADD3 R2, P2, R2, R56, RZ ;  /* 0x0000003802027210 */ /* 0x000fe20007f5e0ff */
[-C--:B----4-:R-:W-:Y:S03]  /*6230*/  HMMA.16816.F32 R44, R60, R50.reuse, RZ ;  /* 0x000000323c2c723c */ /* 0x090fe600000018ff */
[----:B------:R1:W-:Y:S01]  /*6240*/  LDGSTS.E.BYPASS.LTC128B.128 [R54+0x1800], [R48.64], !P4 ;  /* 0x0180000030367fae */ /* 0x0003e2000e101d4c */
[----:B------:R-:W-:Y:S01]  /*6250*/  IMAD.X R3, R0, 0x1, R55, P2 ;  /* 0x0000000100037824 */ /* 0x000fe200010e0637 */
[----:B------:R-:W-:Y:S04]  /*6260*/  PLOP3.LUT P2, PT, PT, PT, UP0, 0x80, 0x0 ;  /* 0x000000000000781c */ /* 0x000fe80003f4f008 */
[----:B------:R3:W-:Y:S06]  /*6270*/  LDGSTS.E.BYPASS.LTC128B.128 [R54+0x3800], [R2.64], !P3 ;  /* 0x0380000002367fae */ /* 0x0007ec000d901d4c */
[----:B------:R-:W0:Y:S01]  /*6280*/  LDGDEPBAR ;  /* 0x00000000000079af */ /* 0x000e220000000000 */
[C---:B-1----:R-:W-:Y:S08]  /*6290*/  HMMA.16816.F32 R48, R64.reuse, R50, RZ ;  /* 0x000000324030723c */ /* 0x042ff000000018ff */
[-C--:B---3--:R-:W-:Y:S08]  /*62a0*/  HMMA.16816.F32 R52, R64, R204.reuse, RZ ;  /* 0x000000cc4034723c */ /* 0x088ff000000018ff */
[C---:B------:R-:W-:Y:S08]  /*62b0*/  HMMA.16816.F32 R56, R60.reuse, R204, RZ ;  /* 0x000000cc3c38723c */ /* 0x040ff000000018ff */
[-C--:B------:R-:W-:Y:S08]  /*62c0*/  HMMA.16816.F32 R60, R60, R206.reuse, RZ ;  /* 0x000000ce3c3c723c */ /* 0x080ff000000018ff */
[----:B------:R-:W-:Y:S01]  /*62d0*/  HMMA.16816.F32 R64, R64, R206, RZ ;  /* 0x000000ce4040723c */ /* 0x000fe200000018ff */
[----:B------:R-:W-:Y:S07]  /*62e0*/  LDSM.16.M88.4 R204, [R244+0x8100] ;  /* 0x00810000f4cc783b */ /* 0x000fee0000000200 */
[-C--:B------:R-:W-:Y:S08]  /*62f0*/  HMMA.16816.F32 R4, R208, R212.reuse, R4 ;  /* 0x000000d4d004723c */ /* 0x080ff00000001804 */
[C---:B------:R-:W-:Y:S08]  /*6300*/  HMMA.16816.F32 R8, R216.reuse, R212, R8 ;  /* 0x000000d4d808723c */ /* 0x040ff00000001808 */
[-C--:B------:R-:W-:Y:S08]  /*6310*/  HMMA.16816.F32 R12, R216, R214.reuse, R12 ;  /* 0x000000d6d80c723c */ /* 0x080ff0000000180c */
[C---:B------:R-:W-:Y:S01]  /*6320*/  HMMA.16816.F32 R16, R208.reuse, R214, R16 ;  /* 0x000000d6d010723c */ /* 0x040fe20000001810 */
[----:B------:R-:W1:Y:S07]  /*6330*/  LDSM.16.M88.4 R212, [R243+0x4100] ;  /* 0x00410000f3d4783b */ /* 0x000e6e0000000200 */
[-C--:B------:R-:W-:Y:S08]  /*6340*/  HMMA.16816.F32 R20, R208, R220.reuse, R20 ;  /* 0x000000dcd014723c */ /* 0x080ff00000001814 */
[C---:B------:R-:W-:Y:S08]  /*6350*/  HMMA.16816.F32 R24, R216.reuse, R220, R24 ;  /* 0x000000dcd818723c */ /* 0x040ff00000001818 */
[-C--:B------:R-:W-:Y:S08]  /*6360*/  HMMA.16816.F32 R28, R216, R222.reuse, R28 ;  /* 0x000000ded81c723c */ /* 0x080ff0000000181c */
[C---:B------:R-:W-:Y:S01]  /*6370*/  HMMA.16816.F32 R32, R208.reuse, R222, R32 ;  /* 0x000000ded020723c */ /* 0x040fe20000001820 */
[----:B------:R-:W2:Y:S07]  /*6380*/  LDSM.16.M88.4 R220, [R244+0xa100] ;  /* 0x00a10000f4dc783b */ /* 0x000eae0000000200 */
[-C--:B------:R-:W-:Y:S08]  /*6390*/  HMMA.16816.F32 R36, R208, R224.reuse, R36 ;  /* 0x000000e0d024723c */ /* 0x080ff00000001824 */
[C---:B------:R-:W-:Y:S08]  /*63a0*/  HMMA.16816.F32 R40, R216.reuse, R224, R40 ;  /* 0x000000e0d828723c */ /* 0x040ff00000001828 */
[-C--:B------:R-:W-:Y:S08]  /*63b0*/  HMMA.16816.F32 R44, R216, R226.reuse, R44 ;  /* 0x000000e2d82c723c */ /* 0x080ff0000000182c */
[C---:B------:R-:W-:Y:S01]  /*63c0*/  HMMA.16816.F32 R48, R208.reuse, R226, R48 ;  /* 0x000000e2d030723c */ /* 0x040fe20000001830 */
[----:B------:R-:W-:Y:S07]  /*63d0*/  LDSM.16.M88.4 R224, [R243+0x5900] ;  /* 0x00590000f3e0783b */ /* 0x000fee0000000200 */
[-C--:B------:R-:W-:Y:S08]  /*63e0*/  HMMA.16816.F32 R52, R208, R228.reuse, R52 ;  /* 0x000000e4d034723c */ /* 0x080ff00000001834 */
[C---:B------:R-:W-:Y:S08]  /*63f0*/  HMMA.16816.F32 R56, R216.reuse, R228, R56 ;  /* 0x000000e4d838723c */ /* 0x040ff00000001838 */
[-C--:B------:R-:W-:Y:S01]  /*6400*/  HMMA.16816.F32 R60, R216, R230.reuse, R60 ;  /* 0x000000e6d83c723c */ /* 0x080fe2000000183c */
[----:B------:R-:W-:Y:S07]  /*6410*/  LDSM.16.M88.4 R216, [R243+0x5100] ;  /* 0x00510000f3d8783b */ /* 0x000fee0000000200 */
[----:B------:R-:W-:Y:S01]  /*6420*/  HMMA.16816.F32 R64, R208, R230, R64 ;  /* 0x000000e6d040723c */ /* 0x000fe20000001840 */
[----:B------:R-:W3:Y:S07]  /*6430*/  LDSM.16.M88.4 R208, [R243+0x4900] ;  /* 0x00490000f3d0783b */ /* 0x000eee0000000200 */
[-C--:B-1----:R-:W-:Y:S08]  /*6440*/  HMMA.16816.F32 R4, R204, R212.reuse, R4 ;  /* 0x000000d4cc04723c */ /* 0x082ff00000001804 */
[C---:B--2---:R-:W-:Y:S08]  /*6450*/  HMMA.16816.F32 R8, R220.reuse, R212, R8 ;  /* 0x000000d4dc08723c */ /* 0x044ff00000001808 */
[-C--:B------:R-:W-:Y:S08]  /*6460*/  HMMA.16816.F32 R12, R220, R214.reuse, R12 ;  /* 0x000000d6dc0c723c */ /* 0x080ff0000000180c */
[C---:B------:R-:W-:Y:S01]  /*6470*/  HMMA.16816.F32 R16, R204.reuse, R214, R16 ;  /* 0x000000d6cc10723c */ /* 0x040fe20000001810 */
[----:B------:R-:W-:Y:S07]  /*6480*/  LDSM.16.M88.4 R212, [R234] ;  /* 0x00000000ead4783b */ /* 0x000fee0000000200 */
[-C--:B---3--:R-:W-:Y:S08]  /*6490*/  HMMA.16816.F32 R20, R204, R208.reuse, R20 ;  /* 0x000000d0cc14723c */ /* 0x088ff00000001814 */
        /* <DEDUP_REMOVED lines=11> */
[-C--:B------:R-:W-:Y:S01]  /*6550*/  HMMA.16816.F32 R60, R220, R226.reuse, R60 ;  /* 0x000000e2dc3c723c */ /* 0x080fe2000000183c */
[----:B------:R-:W-:Y:S07]  /*6560*/  LDSM.16.M88.4 R220, [R234+0x1000] ;  /* 0x00100000eadc783b */ /* 0x000fee0000000200 */
[----:B------:R-:W-:Y:S01]  /*6570*/  HMMA.16816.F32 R64, R204, R226, R64 ;  /* 0x000000e2cc40723c */ /* 0x000fe20000001840 */
[----:B------:R-:W3:Y:S06]  /*6580*/  LDSM.16.M88.4 R204, [R234+0x800] ;  /* 0x00080000eacc783b */ /* 0x000eec0000000200 */
[----:B------:R-:W4:Y:S01]  /*6590*/  LDSM.16.M88.4 R224, [R234+0x1800] ;  /* 0x00180000eae0783b */ /* 0x000f220000000200 */
[-C--:B-1----:R-:W-:Y:S08]  /*65a0*/  HMMA.16816.F32 R4, R208, R212.reuse, R4 ;  /* 0x000000d4d004723c */ /* 0x082ff00000001804 */
[C---:B--2---:R-:W-:Y:S08]  /*65b0*/  HMMA.16816.F32 R8, R216.reuse, R212, R8 ;  /* 0x000000d4d808723c */ /* 0x044ff00000001808 */
[-C--:B------:R-:W-:Y:S08]  /*65c0*/  HMMA.16816.F32 R12, R216, R214.reuse, R12 ;  /* 0x000000d6d80c723c */ /* 0x080ff0000000180c */
[C---:B------:R-:W-:Y:S01]  /*65d0*/  HMMA.16816.F32 R16, R208.reuse, R214, R16 ;  /* 0x000000d6d010723c */ /* 0x040fe20000001810 */
[----:B------:R-:W-:Y:S07]  /*65e0*/  LDSM.16.M88.4 R212, [R248+0x6100] ;  /* 0x00610000f8d4783b */ /* 0x000fee0000000200 */
        /* <DEDUP_REMOVED lines=10> */
[-C--:B----4-:R-:W-:Y:S08]  /*6690*/  HMMA.16816.F32 R52, R208, R224.reuse, R52 ;  /* 0x000000e0d034723c */ /* 0x090ff00000001834 */
        /* <DEDUP_REMOVED lines=24> */
[----:B------:R-:W-:Y:S07]  /*6820*/  LDSM.16.M88.4 R220, [R203] ;  /* 0x00000000cbdc783b */ /* 0x000fee0000000200 */
[----:B------:R-:W-:Y:S01]  /*6830*/  HMMA.16816.F32 R64, R204, R226, R64 ;  /* 0x000000e2cc40723c */ /* 0x000fe20000001840 */
[----:B------:R-:W3:Y:S06]  /*6840*/  LDSM.16.M88.4 R204, [R232] ;  /* 0x00000000e8cc783b */ /* 0x000eec0000000200 */
[----:B------:R-:W4:Y:S01]  /*6850*/  LDSM.16.M88.4 R224, [R202] ;  /* 0x00000000cae0783b */ /* 0x000f220000000200 */
        /* <DEDUP_REMOVED lines=44> */
[-C--:B-1----:R-:W-:Y:S01]  /*6b20*/  HMMA.16816.F32 R4, R208, R212.reuse, R4 ;  /* 0x000000d4d004723c */ /* 0x082fe20000001804 */
[----:B------:R-:W-:Y:S04]  /*6b30*/  DEPBAR.LE SB0, 0x0 ;  /* 0x000080000000791a */ /* 0x000fe80000000000 */
[----:B------:R-:W-:Y:S03]  /*6b40*/  BAR.SYNC.DEFER_BLOCKING 0x0 ;  /* 0x0000000000007b1d */ /* 0x000fe60000010000 */
[C---:B--2---:R-:W-:Y:S08]  /*6b50*/  HMMA.16816.F32 R8, R216.reuse, R212, R8 ;  /* 0x000000d4d808723c */ /* 0x044ff00000001808 */
[-C--:B------:R-:W-:Y:S08]  /*6b60*/  HMMA.16816.F32 R12, R216, R214.reuse, R12 ;  /* 0x000000d6d80c723c */ /* 0x080ff0000000180c */
[C---:B------:R-:W-:Y:S08]  /*6b70*/  HMMA.16816.F32 R16, R208.reuse, R214, R16 ;  /* 0x000000d6d010723c */ /* 0x040ff00000001810 */
[-C--:B---3--:R-:W-:Y:S08]  /*6b80*/  HMMA.16816.F32 R20, R208, R204.reuse, R20 ;  /* 0x000000ccd014723c */ /* 0x088ff00000001814 */
[C---:B------:R-:W-:Y:S08]  /*6b90*/  HMMA.16816.F32 R24, R216.reuse, R204, R24 ;  /* 0x000000ccd818723c */ /* 0x040ff00000001818 */
[-C--:B------:R-:W-:Y:S08]  /*6ba0*/  HMMA.16816.F32 R28, R216, R206.reuse, R28 ;  /* 0x000000ced81c723c */ /* 0x080ff0000000181c */
[C---:B------:R-:W-:Y:S08]  /*6bb0*/  HMMA.16816.F32 R32, R208.reuse, R206, R32 ;  /* 0x000000ced020723c */ /* 0x040ff00000001820 */
[-C--:B------:R-:W-:Y:S08]  /*6bc0*/  HMMA.16816.F32 R36, R208, R220.reuse, R36 ;  /* 0x000000dcd024723c */ /* 0x080ff00000001824 */
[C---:B------:R-:W-:Y:S08]  /*6bd0*/  HMMA.16816.F32 R40, R216.reuse, R220, R40 ;  /* 0x000000dcd828723c */ /* 0x040ff00000001828 */
[-C--:B------:R-:W-:Y:S08]  /*6be0*/  HMMA.16816.F32 R44, R216, R222.reuse, R44 ;  /* 0x000000ded82c723c */ /* 0x080ff0000000182c */
[C---:B------:R-:W-:Y:S08]  /*6bf0*/  HMMA.16816.F32 R48, R208.reuse, R222, R48 ;  /* 0x000000ded030723c */ /* 0x040ff00000001830 */
[-C--:B----4-:R-:W-:Y:S08]  /*6c00*/  HMMA.16816.F32 R52, R208, R224.reuse, R52 ;  /* 0x000000e0d034723c */ /* 0x090ff00000001834 */
[C---:B------:R-:W-:Y:S08]  /*6c10*/  HMMA.16816.F32 R56, R216.reuse, R224, R56 ;  /* 0x000000e0d838723c */ /* 0x040ff00000001838 */
[-C--:B------:R-:W-:Y:S08]  /*6c20*/  HMMA.16816.F32 R60, R216, R226.reuse, R60 ;  /* 0x000000e2d83c723c */ /* 0x080ff0000000183c */
[----:B------:R-:W-:Y:S01]  /*6c30*/  HMMA.16816.F32 R64, R208, R226, R64 ;  /* 0x000000e2d040723c */ /* 0x000fe20000001840 */
[----:B------:R-:W-:-:S07]  /*6c40*/  @P2 BRA `(.L_x_155) ;  /* 0xffffed5000002947 */ /* 0x000fce000383ffff */
.L_x_154:
[----:B------:R-:W-:Y:S01]  /*6c50*/  FMNMX.FTZ R201, R8, R198, !PT ;  /* 0x000000c608c97209 */ /* 0x000fe20007810000 */
[----:B------:R-:W0:Y:S01]  /*6c60*/  LDGDEPBAR ;  /* 0x00000000000079af */ /* 0x000e220000000000 */
[----:B--2---:R-:W-:Y:S01]  /*6c70*/  FMNMX.FTZ R205, R4, R199, !PT ;  /* 0x000000c704cd7209 */ /* 0x004fe20007810000 */
[----:B------:R-:W-:Y:S01]  /*6c80*/  UISETP.GT.AND UP0, UPT, UR6, UR7, UPT ;  /* 0x000000070600728c */ /* 0x000fe2000bf04270 */
[----:B------:R-:W-:Y:S01]  /*6c90*/  FMNMX.FTZ R201, R9, R201, !PT ;  /* 0x000000c909c97209 */ /* 0x000fe20007810000 */
[----:B------:R-:W-:Y:S01]  /*6ca0*/  UIADD3 UR6, UR6, -0x1, URZ ;  /* 0xffffffff06067890 */ /* 0x000fe2000fffe03f */
        /* <DEDUP_REMOVED lines=30> */
[----:B------:R-:W1:Y:S01]  /*6e90*/  SHFL.BFLY PT, R2, R201, 0x2, 0x1f ;  /* 0x0c401f00c9027f89 */ /* 0x000e6200000e0000 */
        /* <DEDUP_REMOVED lines=16> */
[----:B-1----:R-:W-:Y:S02]  /*6fa0*/  FMNMX.FTZ R201, R201, R2, !PT ;  /* 0x00000002c9c97209 */ /* 0x002fe40007810000 */
        /* <DEDUP_REMOVED lines=14> */
[----:B------:R-:W2:Y:S01]  /*7090*/  SHFL.BFLY PT, R196, R205, 0x2, 0x1f ;  /* 0x0c401f00cdc47f89 */ /* 0x000ea200000e0000 */
[----:B------:R-:W-:Y:S02]  /*70a0*/  PLOP3.LUT P2, PT, PT, PT, UP0, 0x80, 0x0 ;  /* 0x000000000000781c */ /* 0x000fe40003f4f008 */
[----:B------:R-:W-:Y:S02]  /*70b0*/  FMNMX.FTZ R0, R62, R0, !PT ;  /* 0x000000003e007209 */ /* 0x000fe40007810000 */
[----:B-1----:R-:W-:Y:S02]  /*70c0*/  FMNMX.FTZ R2, R201, R2, !PT ;  /* 0x00000002c9027209 */ /* 0x002fe40007810000 */
[----:B------:R-:W-:Y:S01]  /*70d0*/  FMNMX.FTZ R0, R63, R0, !PT ;  /* 0x000000003f007209 */ /* 0x000fe20007810000 */
[----:B------:R-:W1:Y:S02]  /*70e0*/  SHFL.BFLY PT, R3, R204, 0x2, 0x1f ;  /* 0x0c401f00cc037f89 */ /* 0x000e6400000e0000 */
[C---:B------:R-:W-:Y:S02]  /*70f0*/  FMUL.FTZ R206, R2.reuse, c[0x0][0x2d0] ;  /* 0x0000b40002ce7a20 */ /* 0x040fe40000410000 */
[----:B------:R-:W-:Y:S02]  /*7100*/  FADD.FTZ R198, -R2, R198 ;  /* 0x000000c602c67221 */ /* 0x000fe40000010100 */
[--C-:B------:R-:W-:Y:S02]  /*7110*/  FFMA.FTZ R229, R8, c[0x0][0x2d0], -R206.reuse ;  /* 0x0000b40008e57a23 */ /* 0x100fe400000108ce */
[----:B------:R-:W3:Y:S01]  /*7120*/  SHFL.BFLY PT, R201, R0, 0x2, 0x1f ;  /* 0x0c401f0000c97f89 */ /* 0x000ee200000e0000 */
[--C-:B------:R-:W-:Y:S02]  /*7130*/  FFMA.FTZ R226, R9, c[0x0][0x2d0], -R206.reuse ;  /* 0x0000b40009e27a23 */ /* 0x100fe400000108ce */
[--C-:B------:R-:W-:Y:S01]  /*7140*/  FFMA.FTZ R212, R12, c[0x0][0x2d0], -R206.reuse ;  /* 0x0000b4000cd47a23 */ /* 0x100fe200000108ce */
[----:B------:R-:W-:Y:S01]  /*7150*/  MUFU.EX2 R229, R229 ;  /* 0x000000e500e57308 */ /* 0x000fe20000000800 */
[----:B------:R-:W-:Y:S02]  /*7160*/  FFMA.FTZ R213, R13, c[0x0][0x2d0], -R206 ;  /* 0x0000b4000dd57a23 */ /* 0x000fe400000108ce */
[----:B------:R-:W-:Y:S01]  /*7170*/  FMUL.FTZ R198, R198, c[0x0][0x2d0] ;  /* 0x0000b400c6c67a20 */ /* 0x000fe20000410000 */
[----:B--2---:R-:W-:Y:S05]  /*7180*/  FMNMX.FTZ R205, R205, R196, !PT ;  /* 0x000000c4cdcd7209 */ /* 0x004fea0007810000 */
[----:B------:R-:W2:Y:S01]  /*7190*/  SHFL.BFLY PT, R196, R205, 0x1, 0x1f ;  /* 0x0c201f00cdc47f89 */ /* 0x000ea200000e0000 */
[----:B------:R-:W4:Y:S01]  /*71a0*/  MUFU.EX2 R198, R198 ;  /* 0x000000c600c67308 */ /* 0x000f220000000800 */
[----:B-1----:R-:W-:Y:S06]  /*71b0*/  FMNMX.FTZ R204, R204, R3, !PT ;  /* 0x00000003cccc7209 */ /* 0x002fec0007810000 */
[----:B------:R-:W1:Y:S01]  /*71c0*/  SHFL.BFLY PT, R3, R204, 0x1, 0x1f ;  /* 0x0c201f00cc037f89 */ /* 0x000e6200000e0000 */
[----:B---3--:R-:W-:Y:S02]  /*71d0*/  FMNMX.FTZ R201, R0, R201, !PT ;  /* 0x000000c900c97209 */ /* 0x008fe40007810000 */
[----:B------:R-:W3:Y:S05]  /*71e0*/  MUFU.EX2 R226, R226 ;  /* 0x000000e200e27308 */ /* 0x000eea0000000800 */
[----:B------:R-:W5:Y:S05]  /*71f0*/  SHFL.BFLY PT, R0, R201, 0x1, 0x1f ;  /* 0x0c201f00c9007f89 */ /* 0x000f6a00000e0000 */
[----:B------:R-:W-:Y:S01]  /*7200*/  MUFU.EX2 R212, R212 ;  /* 0x000000d400d47308 */ /* 0x000fe20000000800 */
[----:B--2---:R-:W-:Y:S01]  /*7210*/  FMNMX.FTZ R196, R205, R196, !PT ;  /* 0x000000c4cdc47209 */ /* 0x004fe20007810000 */
[C---:B----4-:R-:W-:Y:S02]  /*7220*/  FMUL.FTZ R8, R198.reuse, R188 ;  /* 0x000000bcc6087220 */ /* 0x050fe40000410000 */
[----:B------:R-:W-:Y:S02]  /*7230*/  FMUL.FTZ R9, R198, R189 ;  /* 0x000000bdc6097220 */ /* 0x000fe40000410000 */
[C---:B------:R-:W-:Y:S02]  /*7240*/  FADD.FTZ R199, -R196.reuse, R199 ;  /* 0x000000c7c4c77221 */ /* 0x040fe40000010100 */
[----:B------:R-:W-:Y:S01]  /*7250*/  FMUL.FTZ R216, R196, c[0x0][0x2d0] ;  /* 0x0000b400c4d87a20 */ /* 0x000fe20000410000 */
[----:B-1----:R-:W-:Y:S01]  /*7260*/  FMNMX.FTZ R3, R204, R3, !PT ;  /* 0x00000003cc037209 */ /* 0x002fe20007810000 */
[----:B------:R-:W-:Y:S01]  /*7270*/  FMUL.FTZ R199, R199, c[0x0][0x2d0] ;  /* 0x0000b400c7c77a20 */ /* 0x000fe20000410000 */
[----:B------:R-:W1:Y:S01]  /*7280*/  LDSM.16.MT88.4 R204, [R246+0x100] ;  /* 0x00010000f6cc783b */ /* 0x000e620000004200 */
[----:B------:R-:W-:Y:S01]  /*7290*/  FFMA.FTZ R208, R16, c[0x0][0x2d0], -R216 ;  /* 0x0000b40010d07a23 */ /* 0x000fe200000108d8 */
[----:B------:R-:W-:Y:S01]  /*72a0*/  MUFU.EX2 R213, R213 ;  /* 0x000000d500d57308 */ /* 0x000fe20000000800 */
[C---:B------:R-:W-:Y:S01]  /*72b0*/  FADD.FTZ R200, -R3.reuse, R200 ;  /* 0x000000c803c87221 */ /* 0x040fe20000010100 */
[----:B---3--:R-:W-:Y:S01]  /*72c0*/  F2FP.PACK_AB R188, R226, R229 ;  /* 0x000000e5e2bc723e */ /* 0x008fe200000000ff */
[----:B------:R-:W-:Y:S01]  /*72d0*/  FMUL.FTZ R218, R3, c[0x0][0x2d0] ;  /* 0x0000b40003da7a20 */ /* 0x000fe20000410000 */
[----:B-----5:R-:W-:Y:S01]  /*72e0*/  FMNMX.FTZ R0, R0, R201, !PT ;  /* 0x000000c900007209 */ /* 0x020fe20007810000 */
[----:B------:R-:W-:Y:S02]  /*72f0*/  FMUL.FTZ R200, R200, c[0x0][0x2d0] ;  /* 0x0000b400c8c87a20 */ /* 0x000fe40000410000 */
[----:B------:R-:W-:Y:S02]  /*7300*/  FFMA.FTZ R209, R17, c[0x0][0x2d0], -R216 ;  /* 0x0000b40011d17a23 */ /* 0x000fe400000108d8 */
[--C-:B------:R-:W-:Y:S01]  /*7310*/  FFMA.FTZ R210, R18, c[0x0][0x2d0], -R218.reuse ;  /* 0x0000b40012d27a23 */ /* 0x100fe200000108da */
[----:B------:R-:W2:Y:S01]  /*7320*/  MUFU.EX2 R199, R199 ;  /* 0x000000c700c77308 */ /* 0x000ea20000000800 */
[----:B------:R-:W-:Y:S02]  /*7330*/  FFMA.FTZ R211, R19, c[0x0][0x2d0], -R218 ;  /* 0x0000b40013d37a23 */ /* 0x000fe400000108da */
[--C-:B------:R-:W-:Y:S02]  /*7340*/  FFMA.FTZ R224, R4, c[0x0][0x2d0], -R216.reuse ;  /* 0x0000b40004e07a23 */ /* 0x100fe400000108d8 */
[----:B------:R-:W-:Y:S02]  /*7350*/  FFMA.FTZ R225, R5, c[0x0][0x2d0], -R216 ;  /* 0x0000b40005e17a23 */ /* 0x000fe400000108d8 */
[--C-:B------:R-:W-:Y:S02]  /*7360*/  FFMA.FTZ R227, R6, c[0x0][0x2d0], -R218.reuse ;  /* 0x0000b40006e37a23 */ /* 0x100fe400000108da */
[----:B------:R-:W-:Y:S01]  /*7370*/  FFMA.FTZ R223, R7, c[0x0][0x2d0], -R218 ;  /* 0x0000b40007df7a23 */ /* 0x000fe200000108da */
[----:B------:R-:W3:Y:S01]  /*7380*/  MUFU.EX2 R200, R200 ;  /* 0x000000c800c87308 */ /* 0x000ee20000000800 */
[C---:B------:R-:W-:Y:S02]  /*7390*/  FMUL.FTZ R231, R0.reuse, c[0x0][0x2d0] ;  /* 0x0000b40000e77a20 */ /* 0x040fe40000410000 */
[----:B------:R-:W-:Y:S02]  /*73a0*/  FADD.FTZ R197, -R0, R197 ;  /* 0x000000c500c57221 */ /* 0x000fe40000010100 */
[--C-:B------:R-:W-:Y:S02]  /*73b0*/  FFMA.FTZ R230, R10, c[0x0][0x2d0], -R231.reuse ;  /* 0x0000b4000ae67a23 */ /* 0x100fe400000108e7 */
[----:B------:R-:W-:Y:S02]  /*73c0*/  FMUL.FTZ R197, R197, c[0x0][0x2d0] ;  /* 0x0000b400c5c57a20 */ /* 0x000fe40000410000 */
[--C-:B------:R-:W-:Y:S01]  /*73d0*/  FFMA.FTZ R228, R11, c[0x0][0x2d0], -R231.reuse ;  /* 0x0000b4000be47a23 */ /* 0x100fe200000108e7 */
[----:B------:R-:W-:Y:S01]  /*73e0*/  MUFU.EX2 R225, R225 ;  /* 0x000000e100e17308 */ /* 0x000fe20000000800 */
[--C-:B------:R-:W-:Y:S02]  /*73f0*/  FFMA.FTZ R214, R14, c[0x0][0x2d0], -R231.reuse ;  /* 0x0000b4000ed67a23 */ /* 0x100fe400000108e7 */
[--C-:B------:R-:W-:Y:S02]  /*7400*/  FFMA.FTZ R201, R15, c[0x0][0x2d0], -R231.reuse ;  /* 0x0000b4000fc97a23 */ /* 0x100fe400000108e7 */
[C---:B--2---:R-:W-:Y:S02]  /*7410*/  FMUL.FTZ R16, R199.reuse, R180 ;  /* 0x000000b4c7107220 */ /* 0x044fe40000410000 */
[C---:B------:R-:W-:Y:S02]  /*7420*/  FMUL.FTZ R17, R199.reuse, R181 ;  /* 0x000000b5c7117220 */ /* 0x040fe40000410000 */
[C---:B------:R-:W-:Y:S01]  /*7430*/  FMUL.FTZ R4, R199.reuse, R192 ;  /* 0x000000c0c7047220 */ /* 0x040fe20000410000 */
[----:B------:R-:W-:Y:S01]  /*7440*/  MUFU.EX2 R223, R223 ;  /* 0x000000df00df7308 */ /* 0x000fe20000000800 */
[C---:B------:R-:W-:Y:S02]  /*7450*/  FMUL.FTZ R5, R199.reuse, R193 ;  /* 0x000000c1c7057220 */ /* 0x040fe40000410000 */
[----:B------:R-:W-:Y:S02]  /*7460*/  FMUL.FTZ R12, R198, R184 ;  /* 0x000000b8c60c7220 */ /* 0x000fe40000410000 */
[C---:B---3--:R-:W-:Y:S02]  /*7470*/  FMUL.FTZ R18, R200.reuse, R182 ;  /* 0x000000b6c8127220 */ /* 0x048fe40000410000 */
[C---:B------:R-:W-:Y:S02]  /*7480*/  FMUL.FTZ R19, R200.reuse, R183 ;  /* 0x000000b7c8137220 */ /* 0x040fe40000410000 */
[----:B------:R-:W2:Y:S01]  /*7490*/  LDSM.16.MT88.4 R180, [R240+0x100] ;  /* 0x00010000f0b4783b */ /* 0x000ea20000004200 */
[----:B------:R-:W3:Y:S01]  /*74a0*/  MUFU.EX2 R224, R224 ;  /* 0x000000e000e07308 */ /* 0x000ee20000000800 */
[C---:B------:R-:W-:Y:S02]  /*74b0*/  FMUL.FTZ R6, R200.reuse, R194 ;  /* 0x000000c2c8067220 */ /* 0x040fe40000410000 */
[----:B------:R-:W-:Y:S02]  /*74c0*/  FMUL.FTZ R7, R200, R195 ;  /* 0x000000c3c8077220 */ /* 0x000fe40000410000 */
[----:B------:R-:W-:Y:S02]  /*74d0*/  FMUL.FTZ R13, R198, R185 ;  /* 0x000000b9c60d7220 */ /* 0x000fe40000410000 */
[C---:B------:R-:W-:Y:S02]  /*74e0*/  FMUL.FTZ R68, R199.reuse, R68 ;  /* 0x00000044c7447220 */ /* 0x040fe40000410000 */
[C---:B------:R-:W-:Y:S01]  /*74f0*/  FMUL.FTZ R69, R199.reuse, R69 ;  /* 0x00000045c7457220 */ /* 0x040fe20000410000 */
[----:B------:R-:W-:Y:S01]  /*7500*/  MUFU.EX2 R208, R208 ;  /* 0x000000d000d07308 */ /* 0x000fe20000000800 */
[C---:B------:R-:W-:Y:S02]  /*7510*/  FMUL.FTZ R70, R200.reuse, R70 ;  /* 0x00000046c8467220 */ /* 0x040fe40000410000 */
[----:B------:R-:W-:Y:S02]  /*7520*/  FMUL.FTZ R71, R200, R71 ;  /* 0x00000047c8477220 */ /* 0x000fe40000410000 */
[C---:B------:R-:W-:Y:S02]  /*7530*/  FMUL.FTZ R72, R198.reuse, R72 ;  /* 0x00000048c6487220 */ /* 0x040fe40000410000 */
[C---:B------:R-:W-:Y:S02]  /*7540*/  FMUL.FTZ R73, R198.reuse, R73 ;  /* 0x00000049c6497220 */ /* 0x040fe40000410000 */
[C---:B------:R-:W-:Y:S01]  /*7550*/  FMUL.FTZ R76, R198.reuse, R76 ;  /* 0x0000004cc64c7220 */ /* 0x040fe20000410000 */
[----:B------:R-:W4:Y:S01]  /*7560*/  MUFU.EX2 R209, R209 ;  /* 0x000000d100d17308 */ /* 0x000f220000000800 */
[----:B------:R-:W-:Y:S02]  /*7570*/  FMUL.FTZ R77, R198, R77 ;  /* 0x0000004dc64d7220 */ /* 0x000fe40000410000 */
[----:B------:R-:W-:Y:S01]  /*7580*/  FMUL.FTZ R80, R199, R80 ;  /* 0x00000050c7507220 */ /* 0x000fe20000410000 */
[----:B---3--:R-:W-:Y:S01]  /*7590*/  F2FP.PACK_AB R192, R225, R224 ;  /* 0x000000e0e1c0723e */ /* 0x008fe200000000ff */
[C---:B------:R-:W-:Y:S02]  /*75a0*/  FMUL.FTZ R81, R199.reuse, R81 ;  /* 0x00000051c7517220 */ /* 0x040fe40000410000 */
[C---:B------:R-:W-:Y:S02]  /*75b0*/  FMUL.FTZ R82, R200.reuse, R82 ;  /* 0x00000052c8527220 */ /* 0x040fe40000410000 */
[C---:B------:R-:W-:Y:S01]  /*75c0*/  FMUL.FTZ R83, R200.reuse, R83 ;  /* 0x00000053c8537220 */ /* 0x040fe20000410000 */
[----:B------:R-:W3:Y:S01]  /*75d0*/  MUFU.EX2 R227, R227 ;  /* 0x000000e300e37308 */ /* 0x000ee20000000800 */
[C---:B------:R-:W-:Y:S02]  /*75e0*/  FMUL.FTZ R84, R199.reuse, R84 ;  /* 0x00000054c7547220 */ /* 0x040fe40000410000 */
[----:B------:R-:W-:Y:S02]  /*75f0*/  FMUL.FTZ R85, R199, R85 ;  /* 0x00000055c7557220 */ /* 0x000fe40000410000 */
[C---:B------:R-:W-:Y:S02]  /*7600*/  FMUL.FTZ R86, R200.reuse, R86 ;  /* 0x00000056c8567220 */ /* 0x040fe40000410000 */
[----:B------:R-:W-:Y:S02]  /*7610*/  FMUL.FTZ R87, R200, R87 ;  /* 0x00000057c8577220 */ /* 0x000fe40000410000 */
[C---:B------:R-:W-:Y:S01]  /*7620*/  FMUL.FTZ R88, R198.reuse, R88 ;  /* 0x00000058c6587220 */ /* 0x040fe20000410000 */
[----:B------:R-:W-:Y:S01]  /*7630*/  MUFU.EX2 R210, R210 ;  /* 0x000000d200d27308 */ /* 0x000fe20000000800 */
[C---:B------:R-:W-:Y:S02]  /*7640*/  FMUL.FTZ R89, R198.reuse, R89 ;  /* 0x00000059c6597220 */ /* 0x040fe40000410000 */
[C---:B------:R-:W-:Y:S01]  /*7650*/  FMUL.FTZ R92, R198.reuse, R92 ;  /* 0x0000005cc65c7220 */ /* 0x040fe20000410000 */
[----:B----4-:R-:W-:Y:S01]  /*7660*/  F2FP.PACK_AB R194, R209, R208 ;  /* 0x000000d0d1c2723e */ /* 0x010fe200000000ff */
[----:B------:R-:W-:Y:S02]  /*7670*/  FMUL.FTZ R93, R198, R93 ;  /* 0x0000005dc65d7220 */ /* 0x000fe40000410000 */
[C---:B------:R-:W-:Y:S02]  /*7680*/  FMUL.FTZ R96, R199.reuse, R96 ;  /* 0x00000060c7607220 */ /* 0x040fe40000410000 */
[----:B------:R-:W-:Y:S01]  /*7690*/  FMUL.FTZ R97, R199, R97 ;  /* 0x00000061c7617220 */ /* 0x000fe20000410000 */
[----:B------:R-:W4:Y:S01]  /*76a0*/  MUFU.EX2 R211, R211 ;  /* 0x000000d300d37308 */ /* 0x000f220000000800 */
[C---:B------:R-:W-:Y:S02]  /*76b0*/  FMUL.FTZ R98, R200.reuse, R98 ;  /* 0x00000062c8627220 */ /* 0x040fe40000410000 */
[C---:B------:R-:W-:Y:S01]  /*76c0*/  FMUL.FTZ R99, R200.reuse, R99 ;  /* 0x00000063c8637220 */ /* 0x040fe20000410000 */
[----:B---3--:R-:W-:Y:S01]  /*76d0*/  F2FP.PACK_AB R193, R223, R227 ;  /* 0x000000e3dfc1723e */ /* 0x008fe200000000ff */
[C---:B------:R-:W-:Y:S02]  /*76e0*/  FMUL.FTZ R100, R199.reuse, R100 ;  /* 0x00000064c7647220 */ /* 0x040fe40000410000 */
[C---:B------:R-:W-:Y:S02]  /*76f0*/  FMUL.FTZ R101, R199.reuse, R101 ;  /* 0x00000065c7657220 */ /* 0x040fe40000410000 */
[C---:B------:R-:W-:Y:S01]  /*7700*/  FMUL.FTZ R102, R200.reuse, R102 ;  /* 0x00000066c8667220 */ /* 0x040fe20000410000 */
[----:B------:R-:W3:Y:S01]  /*7710*/  MUFU.EX2 R197, R197 ;  /* 0x000000c500c57308 */ /* 0x000ee20000000800 */
[----:B------:R-:W-:Y:S02]  /*7720*/  FMUL.FTZ R103, R200, R103 ;  /* 0x00000067c8677220 */ /* 0x000fe40000410000 */
[C---:B------:R-:W-:Y:S02]  /*7730*/  FMUL.FTZ R104, R198.reuse, R104 ;  /* 0x00000068c6687220 */ /* 0x040fe40000410000 */
[C---:B------:R-:W-:Y:S02]  /*7740*/  FMUL.FTZ R105, R198.reuse, R105 ;  /* 0x00000069c6697220 */ /* 0x040fe40000410000 */
[C---:B------:R-:W-:Y:S02]  /*7750*/  FMUL.FTZ R108, R198.reuse, R108 ;  /* 0x0000006cc66c7220 */ /* 0x040fe40000410000 */
[----:B------:R-:W-:Y:S01]  /*7760*/  FMUL.FTZ R109, R198, R109 ;  /* 0x0000006dc66d7220 */ /* 0x000fe20000410000 */
[----:B------:R-:W-:Y:S01]  /*7770*/  MUFU.EX2 R230, R230 ;  /* 0x000000e600e67308 */ /* 0x000fe20000000800 */
[C---:B------:R-:W-:Y:S02]  /*7780*/  FMUL.FTZ R112, R199.reuse, R112 ;  /* 0x00000070c7707220 */ /* 0x040fe40000410000 */
[----:B------:R-:W-:Y:S01]  /*7790*/  FMUL.FTZ R113, R199, R113 ;  /* 0x00000071c7717220 */ /* 0x000fe20000410000 */
[----:B----4-:R-:W-:Y:S01]  /*77a0*/  F2FP.PACK_AB R195, R211, R210 ;  /* 0x000000d2d3c3723e */ /* 0x010fe200000000ff */
[C---:B------:R-:W-:Y:S02]  /*77b0*/  FMUL.FTZ R114, R200.reuse, R114 ;  /* 0x00000072c8727220 */ /* 0x040fe40000410000 */
[----:B------:R-:W-:Y:S02]  /*77c0*/  FMUL.FTZ R115, R200, R115 ;  /* 0x00000073c8737220 */ /* 0x000fe40000410000 */
[----:B------:R-:W-:Y:S01]  /*77d0*/  FMUL.FTZ R116, R199, R116 ;  /* 0x00000074c7747220 */ /* 0x000fe20000410000 */
[----:B------:R-:W4:Y:S01]  /*77e0*/  MUFU.EX2 R228, R228 ;  /* 0x000000e400e47308 */ /* 0x000f220000000800 */
[-C--:B-1----:R-:W-:Y:S05]  /*77f0*/  HMMA.16816.F32 R4, R192, R204.reuse, R4 ;  /* 0x000000ccc004723c */ /* 0x082fea0000001804 */
[----:B---3--:R-:W-:Y:S01]  /*7800*/  FMUL.FTZ R10, R197, R190 ;  /* 0x000000bec50a7220 */ /* 0x008fe20000410000 */
[----:B------:R-:W-:Y:S01]  /*7810*/  F2FP.PACK_AB R190, R213, R212 ;  /* 0x000000d4d5be723e */ /* 0x000fe200000000ff */
[C---:B------:R-:W-:Y:S02]  /*7820*/  FMUL.FTZ R11, R197.reuse, R191 ;  /* 0x000000bfc50b7220 */ /* 0x040fe40000410000 */
[----:B------:R-:W-:Y:S03]  /*7830*/  MUFU.EX2 R214, R214 ;  /* 0x000000d600d67308 */ /* 0x000fe60000000800 */
[C---:B------:R-:W-:Y:S02]  /*7840*/  FMUL.FTZ R14, R197.reuse, R186 ;  /* 0x000000bac50e7220 */ /* 0x040fe40000410000 */
[C---:B------:R-:W-:Y:S02]  /*7850*/  FMUL.FTZ R15, R197.reuse, R187 ;  /* 0x000000bbc50f7220 */ /* 0x040fe40000410000 */
[C---:B------:R-:W-:Y:S02]  /*7860*/  FMUL.FTZ R74, R197.reuse, R74 ;  /* 0x0000004ac54a7220 */ /* 0x040fe40000410000 */
[C---:B------:R-:W-:Y:S01]  /*7870*/  FMUL.FTZ R75, R197.reuse, R75 ;  /* 0x0000004bc54b7220 */ /* 0x040fe20000410000 */
[----:B------:R-:W1:Y:S01]  /*7880*/  MUFU.EX2 R201, R201 ;  /* 0x000000c900c97308 */ /* 0x000e620000000800 */
[C---:B------:R-:W-:Y:S02]  /*7890*/  FMUL.FTZ R78, R197.reuse, R78 ;  /* 0x0000004ec54e7220 */ /* 0x040fe40000410000 */
[C---:B------:R-:W-:Y:S01]  /*78a0*/  FMUL.FTZ R79, R197.reuse, R79 ;  /* 0x0000004fc54f7220 */ /* 0x040fe20000410000 */
[----:B----4-:R-:W-:Y:S01]  /*78b0*/  F2FP.PACK_AB R189, R228, R230 ;  /* 0x000000e6e4bd723e */ /* 0x010fe200000000ff */
[C---:B------:R-:W-:Y:S02]  /*78c0*/  FMUL.FTZ R90, R197.reuse, R90 ;  /* 0x0000005ac55a7220 */ /* 0x040fe40000410000 */
[C---:B------:R-:W-:Y:S02]  /*78d0*/  FMUL.FTZ R91, R197.reuse, R91 ;  /* 0x0000005bc55b7220 */ /* 0x040fe40000410000 */
[C---:B------:R-:W-:Y:S02]  /*78e0*/  FMUL.FTZ R94, R197.reuse, R94 ;  /* 0x0000005ec55e7220 */ /* 0x040fe40000410000 */
[C---:B------:R-:W-:Y:S02]  /*78f0*/  FMUL.FTZ R95, R197.reuse, R95 ;  /* 0x0000005fc55f7220 */ /* 0x040fe40000410000 */
[C---:B------:R-:W-:Y:S02]  /*7900*/  FMUL.FTZ R106, R197.reuse, R106 ;  /* 0x0000006ac56a7220 */ /* 0x040fe40000410000 */
[C---:B------:R-:W-:Y:S02]  /*7910*/  FMUL.FTZ R107, R197.reuse, R107 ;  /* 0x0000006bc56b7220 */ /* 0x040fe40000410000 */
[C---:B------:R-:W-:Y:S02]  /*7920*/  FMUL.FTZ R110, R197.reuse, R110 ;  /* 0x0000006ec56e7220 */ /* 0x040fe40000410000 */
[----:B------:R-:W-:Y:S02]  /*7930*/  FMUL.FTZ R111, R197, R111 ;  /* 0x0000006fc56f7220 */ /* 0x000fe40000410000 */
[----:B------:R-:W-:Y:S02]  /*7940*/  FMUL.FTZ R117, R199, R117 ;  /* 0x00000075c7757220 */ /* 0x000fe40000410000 */
[C---:B------:R-:W-:Y:S01]  /*7950*/  FMUL.FTZ R118, R200.reuse, R118 ;  /* 0x00000076c8767220 */ /* 0x040fe20000410000 */
[----:B-1----:R-:W-:Y:S01]  /*7960*/  F2FP.PACK_AB R191, R201, R214 ;  /* 0x000000d6c9bf723e */ /* 0x002fe200000000ff */
[----:B------:R-:W-:Y:S02]  /*7970*/  FMUL.FTZ R119, R200, R119 ;  /* 0x00000077c8777220 */ /* 0x000fe40000410000 */
[C---:B------:R-:W-:Y:S02]  /*7980*/  FMUL.FTZ R120, R198.reuse, R120 ;  /* 0x00000078c6787220 */ /* 0x040fe40000410000 */
[C---:B------:R-:W-:Y:S02]  /*7990*/  FMUL.FTZ R121, R198.reuse, R121 ;  /* 0x00000079c6797220 */ /* 0x040fe40000410000 */
[C---:B------:R-:W-:Y:S04]  /*79a0*/  HMMA.16816.F32 R8, R188.reuse, R204, R8 ;  /* 0x000000ccbc08723c */ /* 0x040fe80000001808 */
[C---:B------:R-:W-:Y:S02]  /*79b0*/  FMUL.FTZ R122, R197.reuse, R122 ;  /* 0x0000007ac57a7220 */ /* 0x040fe40000410000 */
[C---:B------:R-:W-:Y:S02]  /*79c0*/  FMUL.FTZ R123, R197.reuse, R123 ;  /* 0x0000007bc57b7220 */ /* 0x040fe40000410000 */
[-C--:B------:R-:W-:Y:S04]  /*79d0*/  HMMA.16816.F32 R12, R188, R206.reuse, R12 ;  /* 0x000000cebc0c723c */ /* 0x080fe8000000180c */
[C---:B------:R-:W-:Y:S02]  /*79e0*/  FMUL.FTZ R124, R198.reuse, R124 ;  /* 0x0000007cc67c7220 */ /* 0x040fe40000410000 */
[----:B------:R-:W-:Y:S02]  /*79f0*/  FMUL.FTZ R125, R198, R125 ;  /* 0x0000007dc67d7220 */ /* 0x000fe40000410000 */
[C---:B------:R-:W-:Y:S04]  /*7a00*/  HMMA.16816.F32 R16, R192.reuse, R206, R16 ;  /* 0x000000cec010723c */ /* 0x040fe80000001810 */
[C---:B------:R-:W-:Y:S02]  /*7a10*/  FMUL.FTZ R126, R197.reuse, R126 ;  /* 0x0000007ec57e7220 */ /* 0x040fe40000410000 */
[----:B------:R-:W-:Y:S02]  /*7a20*/  FMUL.FTZ R127, R197, R127 ;  /* 0x0000007fc57f7220 */ /* 0x000fe40000410000 */
[-C--:B--2---:R-:W-:Y:S04]  /*7a30*/  HMMA.16816.F32 R68, R192, R180.reuse, R68 ;  /* 0x000000b4c044723c */ /* 0x084fe80000001844 */
        /* <DEDUP_REMOVED lines=8> */
[C---:B------:R-:W-:Y:S01]  /*7ac0*/  HMMA.16816.F32 R80, R192.reuse, R182, R80 ;  /* 0x000000b6c050723c */ /* 0x040fe20000001850 */
[----:B------:R-:W1:Y:S03]  /*7ad0*/  LDSM.16.MT88.4 R180, [R239+0x100] ;  /* 0x00010000efb4783b */ /* 0x000e660000004200 */
[C---:B------:R-:W-:Y:S02]  /*7ae0*/  FMUL.FTZ R134, R200.reuse, R134 ;  /* 0x00000086c8867220 */ /* 0x040fe40000410000 */
[----:B------:R-:W-:Y:S02]  /*7af0*/  FMUL.FTZ R135, R200, R135 ;  /* 0x00000087c8877220 */ /* 0x000fe40000410000 */
[C---:B------:R-:W-:Y:S04]  /*7b00*/  FMUL.FTZ R136, R198.reuse, R136 ;  /* 0x00000088c6887220 */ /* 0x040fe80000410000 */
[C---:B------:R-:W-:Y:S02]  /*7b10*/  FMUL.FTZ R137, R198.reuse, R137 ;  /* 0x00000089c6897220 */ /* 0x040fe40000410000 */
[C---:B------:R-:W-:Y:S02]  /*7b20*/  FMUL.FTZ R138, R197.reuse, R138 ;  /* 0x0000008ac58a7220 */ /* 0x040fe40000410000 */
[C---:B------:R-:W-:Y:S02]  /*7b30*/  FMUL.FTZ R139, R197.reuse, R139 ;  /* 0x0000008bc58b7220 */ /* 0x040fe40000410000 */
[C---:B------:R-:W-:Y:S02]  /*7b40*/  FMUL.FTZ R140, R198.reuse, R140 ;  /* 0x0000008cc68c7220 */ /* 0x040fe40000410000 */
[----:B------:R-:W-:Y:S02]  /*7b50*/  FMUL.FTZ R141, R198, R141 ;  /* 0x0000008dc68d7220 */ /* 0x000fe40000410000 */
[C---:B------:R-:W-:Y:S02]  /*7b60*/  FMUL.FTZ R142, R197.reuse, R142 ;  /* 0x0000008ec58e7220 */ /* 0x040fe40000410000 */
[----:B------:R-:W-:Y:S02]  /*7b70*/  FMUL.FTZ R143, R197, R143 ;  /* 0x0000008fc58f7220 */ /* 0x000fe40000410000 */
[C---:B------:R-:W-:Y:S02]  /*7b80*/  FMUL.FTZ R144, R199.reuse, R144 ;  /* 0x00000090c7907220 */ /* 0x040fe40000410000 */
[C---:B------:R-:W-:Y:S02]  /*7b90*/  FMUL.FTZ R145, R199.reuse, R145 ;  /* 0x00000091c7917220 */ /* 0x040fe40000410000 */
[C---:B------:R-:W-:Y:S02]  /*7ba0*/  FMUL.FTZ R146, R200.reuse, R146 ;  /* 0x00000092c8927220 */ /* 0x040fe40000410000 */
[----:B------:R-:W-:Y:S02]  /*7bb0*/  FMUL.FTZ R147, R200, R147 ;  /* 0x00000093c8937220 */ /* 0x000fe40000410000 */
[--C-:B------:R-:W-:Y:S02]  /*7bc0*/  FFMA.FTZ R204, R20, c[0x0][0x2d0], -R216.reuse ;  /* 0x0000b40014cc7a23 */ /* 0x100fe400000108d8 */
[----:B------:R-:W-:Y:S02]  /*7bd0*/  FMUL.FTZ R20, R199, R176 ;  /* 0x000000b0c7147220 */ /* 0x000fe40000410000 */
[----:B------:R-:W-:Y:S02]  /*7be0*/  FFMA.FTZ R205, R21, c[0x0][0x2d0], -R216 ;  /* 0x0000b40015cd7a23 */ /* 0x000fe400000108d8 */
[----:B------:R-:W-:Y:S01]  /*7bf0*/  FMUL.FTZ R21, R199, R177 ;  /* 0x000000b1c7157220 */ /* 0x000fe20000410000 */
[-C--:B-1----:R-:W-:Y:S01]  /*7c00*/  HMMA.16816.F32 R84, R192, R180.reuse, R84 ;  /* 0x000000b4c054723c */ /* 0x082fe20000001854 */
[----:B------:R-:W-:Y:S02]  /*7c10*/  MUFU.EX2 R204, R204 ;  /* 0x000000cc00cc7308 */ /* 0x000fe40000000800 */
[--C-:B------:R-:W-:Y:S02]  /*7c20*/  FFMA.FTZ R206, R22, c[0x0][0x2d0], -R218.reuse ;  /* 0x0000b40016ce7a23 */ /* 0x100fe400000108da */
[C---:B------:R-:W-:Y:S02]  /*7c30*/  FMUL.FTZ R22, R200.reuse, R178 ;  /* 0x000000b2c8167220 */ /* 0x040fe40000410000 */
[----:B------:R-:W-:Y:S01]  /*7c40*/  FFMA.FTZ R207, R23, c[0x0][0x2d0], -R218 ;  /* 0x0000b40017cf7a23 */ /* 0x000fe200000108da */
[C---:B------:R-:W-:Y:S03]  /*7c50*/  HMMA.16816.F32 R88, R188.reuse, R180, R88 ;  /* 0x000000b4bc58723c */ /* 0x040fe60000001858 */
[----:B------:R-:W1:Y:S01]  /*7c60*/  MUFU.EX2 R205, R205 ;  /* 0x000000cd00cd7308 */ /* 0x000e620000000800 */
[C---:B------:R-:W-:Y:S02]  /*7c70*/  FMUL.FTZ R23, R200.reuse, R179 ;  /* 0x000000b3c8177220 */ /* 0x040fe40000410000 */
[----:B------:R-:W-:Y:S01]  /*7c80*/  LDSM.16.MT88.4 R176, [R238+0x2100] ;  /* 0x00210000eeb0783b */ /* 0x000fe20000004200 */
[C---:B------:R-:W-:Y:S01]  /*7c90*/  FMUL.FTZ R156, R199.reuse, R156 ;  /* 0x0000009cc79c7220 */ /* 0x040fe20000410000 */
[-C--:B------:R-:W-:Y:S04]  /*7ca0*/  HMMA.16816.F32 R92, R188, R182.reuse, R92 ;  /* 0x000000b6bc5c723c */ /* 0x080fe8000000185c */
[----:B------:R-:W-:Y:S01]  /*7cb0*/  FMUL.FTZ R157, R199, R157 ;  /* 0x0000009dc79d7220 */ /* 0x000fe20000410000 */
[----:B------:R-:W-:Y:S01]  /*7cc0*/  MUFU.EX2 R206, R206 ;  /* 0x000000ce00ce7308 */ /* 0x000fe20000000800 */
[C---:B------:R-:W-:Y:S02]  /*7cd0*/  FMUL.FTZ R158, R200.reuse, R158 ;  /* 0x0000009ec89e7220 */ /* 0x040fe40000410000 */
[C---:B------:R-:W-:Y:S01]  /*7ce0*/  HMMA.16816.F32 R96, R192.reuse, R182, R96 ;  /* 0x000000b6c060723c */ /* 0x040fe20000001860 */
[----:B------:R-:W2:Y:S03]  /*7cf0*/  LDSM.16.MT88.4 R180, [R238+0x100] ;  /* 0x00010000eeb4783b */ /* 0x000ea60000004200 */
[----:B------:R-:W-:Y:S02]  /*7d00*/  FMUL.FTZ R159, R200, R159 ;  /* 0x0000009fc89f7220 */ /* 0x000fe40000410000 */
[C---:B------:R-:W-:Y:S01]  /*7d10*/  FMUL.FTZ R148, R198.reuse, R148 ;  /* 0x00000094c6947220 */ /* 0x040fe20000410000 */
[----:B------:R-:W-:Y:S01]  /*7d20*/  MUFU.EX2 R207, R207 ;  /* 0x000000cf00cf7308 */ /* 0x000fe20000000800 */
[C---:B------:R-:W-:Y:S04]  /*7d30*/  FMUL.FTZ R149, R198.reuse, R149 ;  /* 0x00000095c6957220 */ /* 0x040fe80000410000 */
[C---:B------:R-:W-:Y:S02]  /*7d40*/  FMUL.FTZ R150, R197.reuse, R150 ;  /* 0x00000096c5967220 */ /* 0x040fe40000410000 */
[C---:B------:R-:W-:Y:S02]  /*7d50*/  FMUL.FTZ R151, R197.reuse, R151 ;  /* 0x00000097c5977220 */ /* 0x040fe40000410000 */
[C---:B------:R-:W-:Y:S02]  /*7d60*/  FMUL.FTZ R152, R198.reuse, R152 ;  /* 0x00000098c6987220 */ /* 0x040fe40000410000 */
[----:B------:R-:W-:Y:S02]  /*7d70*/  FMUL.FTZ R153, R198, R153 ;  /* 0x00000099c6997220 */ /* 0x000fe40000410000 */
[C---:B------:R-:W-:Y:S02]  /*7d80*/  FMUL.FTZ R154, R197.reuse, R154 ;  /* 0x0000009ac59a7220 */ /* 0x040fe40000410000 */
[----:B------:R-:W-:Y:S02]  /*7d90*/  FMUL.FTZ R155, R197, R155 ;  /* 0x0000009bc59b7220 */ /* 0x000fe40000410000 */
[--C-:B------:R-:W-:Y:S02]  /*7da0*/  FFMA.FTZ R215, R32, c[0x0][0x2d0], -R216.reuse ;  /* 0x0000b40020d77a23 */ /* 0x100fe400000108d8 */
[----:B------:R-:W-:Y:S02]  /*7db0*/  FFMA.FTZ R216, R33, c[0x0][0x2d0], -R216 ;  /* 0x0000b40021d87a23 */ /* 0x000fe400000108d8 */
[--C-:B------:R-:W-:Y:S02]  /*7dc0*/  FFMA.FTZ R221, R26, c[0x0][0x2d0], -R231.reuse ;  /* 0x0000b4001add7a23 */ /* 0x100fe400000108e7 */
[C---:B------:R-:W-:Y:S01]  /*7dd0*/  FMUL.FTZ R26, R200.reuse, R174 ;  /* 0x000000aec81a7220 */ /* 0x040fe20000410000 */
[----:B------:R-:W-:Y:S01]  /*7de0*/  MUFU.EX2 R215, R215 ;  /* 0x000000d700d77308 */ /* 0x000fe20000000800 */
[--C-:B------:R-:W-:Y:S02]  /*7df0*/  FFMA.FTZ R222, R27, c[0x0][0x2d0], -R231.reuse ;  /* 0x0000b4001bde7a23 */ /* 0x100fe400000108e7 */
[----:B------:R-:W-:Y:S02]  /*7e00*/  FMUL.FTZ R27, R200, R175 ;  /* 0x000000afc81b7220 */ /* 0x000fe40000410000 */
[--C-:B------:R-:W-:Y:S02]  /*7e10*/  FFMA.FTZ R217, R34, c[0x0][0x2d0], -R218.reuse ;  /* 0x0000b40022d97a23 */ /* 0x100fe400000108da */
[----:B------:R-:W-:Y:S02]  /*7e20*/  FFMA.FTZ R218, R35, c[0x0][0x2d0], -R218 ;  /* 0x0000b40023da7a23 */ /* 0x000fe400000108da */
[C---:B------:R-:W-:Y:S01]  /*7e30*/  FMUL.FTZ R35, R197.reuse, R171 ;  /* 0x000000abc5237220 */ /* 0x040fe20000410000 */
[-C--:B--2---:R-:W-:Y:S01]  /*7e40*/  HMMA.16816.F32 R100, R192, R180.reuse, R100 ;  /* 0x000000b4c064723c */ /* 0x084fe20000001864 */
[----:B------:R-:W-:Y:S02]  /*7e50*/  MUFU.EX2 R216, R216 ;  /* 0x000000d800d87308 */ /* 0x000fe40000000800 */
[----:B------:R-:W-:Y:S02]  /*7e60*/  FMUL.FTZ R34, R197, R170 ;  /* 0x000000aac5227220 */ /* 0x000fe40000410000 */
[--C-:B------:R-:W-:Y:S02]  /*7e70*/  FFMA.FTZ R170, R31, c[0x0][0x2d0], -R231.reuse ;  /* 0x0000b4001faa7a23 */ /* 0x100fe400000108e7 */
[----:B------:R-:W-:Y:S01]  /*7e80*/  FMUL.FTZ R31, R200, R163 ;  /* 0x000000a3c81f7220 */ /* 0x000fe20000410000 */
[C---:B------:R-:W-:Y:S03]  /*7e90*/  HMMA.16816.F32 R104, R188.reuse, R180, R104 ;  /* 0x000000b4bc68723c */ /* 0x040fe60000001868 */
[----:B------:R-:W-:Y:S05]  /*7ea0*/  MUFU.EX2 R217, R217 ;  /* 0x000000d900d97308 */ /* 0x000fea0000000800 */
[-C--:B------:R-:W-:Y:S05]  /*7eb0*/  HMMA.16816.F32 R108, R188, R182.reuse, R108 ;  /* 0x000000b6bc6c723c */ /* 0x080fea000000186c */
[----:B------:R-:W2:Y:S03]  /*7ec0*/  MUFU.EX2 R218, R218 ;  /* 0x000000da00da7308 */ /* 0x000ea60000000800 */
[C---:B------:R-:W-:Y:S01]  /*7ed0*/  HMMA.16816.F32 R112, R192.reuse, R182, R112 ;  /* 0x000000b6c070723c */ /* 0x040fe20000001870 */
[----:B------:R-:W3:Y:S06]  /*7ee0*/  LDSM.16.MT88.4 R180, [R246+0x2100] ;  /* 0x00210000f6b4783b */ /* 0x000eec0000004200 */
[----:B------:R-:W-:Y:S10]  /*7ef0*/  MUFU.EX2 R221, R221 ;  /* 0x000000dd00dd7308 */ /* 0x000ff40000000800 */
[----:B------:R-:W-:Y:S10]  /*7f00*/  MUFU.EX2 R222, R222 ;  /* 0x000000de00de7308 */ /* 0x000ff40000000800 */
[----:B------:R-:W-:Y:S01]  /*7f10*/  MUFU.EX2 R170, R170 ;  /* 0x000000aa00aa7308 */ /* 0x000fe20000000800 */
[-C--:B---3--:R-:W-:Y:S08]  /*7f20*/  HMMA.16816.F32 R116, R192, R180.reuse, R116 ;  /* 0x000000b4c074723c */ /* 0x088ff00000001874 */
[C---:B------:R-:W-:Y:S08]  /*7f30*/  HMMA.16816.F32 R120, R188.reuse, R180, R120 ;  /* 0x000000b4bc78723c */ /* 0x040ff00000001878 */
[-C--:B------:R-:W-:Y:S08]  /*7f40*/  HMMA.16816.F32 R124, R188, R182.reuse, R124 ;  /* 0x000000b6bc7c723c */ /* 0x080ff0000000187c */
[C---:B------:R-:W-:Y:S01]  /*7f50*/  HMMA.16816.F32 R128, R192.reuse, R182, R128 ;  /* 0x000000b6c080723c */ /* 0x040fe20000001880 */
[----:B------:R-:W3:Y:S07]  /*7f60*/  LDSM.16.MT88.4 R180, [R240+0x2100] ;  /* 0x00210000f0b4783b */ /* 0x000eee0000004200 */
[-C--:B---3--:R-:W-:Y:S08]  /*7f70*/  HMMA.16816.F32 R132, R192, R180.reuse, R132 ;  /* 0x000000b4c084723c */ /* 0x088ff00000001884 */
[C---:B------:R-:W-:Y:S08]  /*7f80*/  HMMA.16816.F32 R136, R188.reuse, R180, R136 ;  /* 0x000000b4bc88723c */ /* 0x040ff00000001888 */
[-C--:B------:R-:W-:Y:S08]  /*7f90*/  HMMA.16816.F32 R140, R188, R182.reuse, R140 ;  /* 0x000000b6bc8c723c */ /* 0x080ff0000000188c */
[C---:B------:R-:W-:Y:S01]  /*7fa0*/  HMMA.16816.F32 R144, R192.reuse, R182, R144 ;  /* 0x000000b6c090723c */ /* 0x040fe20000001890 */
[----:B------:R-:W3:Y:S07]  /*7fb0*/  LDSM.16.MT88.4 R180, [R239+0x2100] ;  /* 0x00210000efb4783b */ /* 0x000eee0000004200 */
[-C--:B---3--:R-:W-:Y:S08]  /*7fc0*/  HMMA.16816.F32 R20, R192, R180.reuse, R20 ;  /* 0x000000b4c014723c */ /* 0x088ff00000001814 */
[C---:B------:R-:W-:Y:S07]  /*7fd0*/  HMMA.16816.F32 R148, R188.reuse, R180, R148 ;  /* 0x000000b4bc94723c */ /* 0x040fee0000001894 */
[----:B------:R-:W-:Y:S01]  /*7fe0*/  FMUL.FTZ R180, R196, c[0x0][0x2d0] ;  /* 0x0000b400c4b47a20 */ /* 0x000fe20000410000 */
[-C--:B------:R-:W-:Y:S04]  /*7ff0*/  HMMA.16816.F32 R152, R188, R182.reuse, R152 ;  /* 0x000000b6bc98723c */ /* 0x080fe80000001898 */
[--C-:B------:R-:W-:Y:S02]  /*8000*/  FFMA.FTZ R187, R48, c[0x0][0x2d0], -R180.reuse ;  /* 0x0000b40030bb7a23 */ /* 0x100fe400000108b4 */
[--C-:B------:R-:W-:Y:S02]  /*8010*/  FFMA.FTZ R186, R49, c[0x0][0x2d0], -R180.reuse ;  /* 0x0000b40031ba7a23 */ /* 0x100fe400000108b4 */
[C---:B------:R-:W-:Y:S02]  /*8020*/  HMMA.16816.F32 R156, R192.reuse, R182, R156 ;  /* 0x000000b6c09c723c */ /* 0x040fe4000000189c */
[----:B------:R-:W-:Y:S02]  /*8030*/  MUFU.EX2 R187, R187 ;  /* 0x000000bb00bb7308 */ /* 0x000fe40000000800 */
[----:B------:R-:W-:Y:S02]  /*8040*/  FFMA.FTZ R33, R36, c[0x0][0x2d0], -R180 ;  /* 0x0000b40024217a23 */ /* 0x000fe400000108b4 */
[----:B------:R-:W-:Y:S02]  /*8050*/  FMUL.FTZ R36, R3, c[0x0][0x2d0] ;  /* 0x0000b40003247a20 */ /* 0x000fe40000410000 */
[----:B------:R-:W-:Y:S01]  /*8060*/  FMUL.FTZ R182, R2, c[0x0][0x2d0] ;  /* 0x0000b40002b67a20 */ /* 0x000fe20000410000 */
[----:B------:R-:W-:Y:S03]  /*8070*/  MOV R174, R33 ;  /* 0x0000002100ae7202 */ /* 0x000fe60000000f00 */
[----:B------:R-:W-:Y:S02]  /*8080*/  FFMA.FTZ R28, R28, c[0x0][0x2d0], -R182 ;  /* 0x0000b4001c1c7a23 */ /* 0x000fe400000108b6 */
[----:B------:R-:W-:Y:S01]  /*8090*/  FFMA.FTZ R171, R51, c[0x0][0x2d0], -R36 ;  /* 0x0000b40033ab7a23 */ /* 0x000fe20000010824 */
[----:B------:R-:W-:Y:S01]  /*80a0*/  MUFU.EX2 R174, R174 ;  /* 0x000000ae00ae7308 */ /* 0x000fe20000000800 */
[----:B------:R-:W-:Y:S02]  /*80b0*/  FFMA.FTZ R185, R52, c[0x0][0x2d0], -R180 ;  /* 0x0000b40034b97a23 */ /* 0x000fe400000108b4 */
[----:B------:R-:W-:Y:S02]  /*80c0*/  FFMA.FTZ R52, R50, c[0x0][0x2d0], -R36 ;  /* 0x0000b40032347a23 */ /* 0x000fe40000010824 */
[--C-:B------:R-:W-:Y:S01]  /*80d0*/  FFMA.FTZ R220, R24, c[0x0][0x2d0], -R182.reuse ;  /* 0x0000b40018dc7a23 */ /* 0x100fe200000108b6 */
[----:B------:R-:W3:Y:S01]  /*80e0*/  LDSM.16.MT88.4 R48, [R246+0x900] ;  /* 0x00090000f630783b */ /* 0x000ee20000004200 */
[----:B------:R-:W-:Y:S02]  /*80f0*/  FFMA.FTZ R219, R25, c[0x0][0x2d0], -R182 ;  /* 0x0000b40019db7a23 */ /* 0x000fe400000108b6 */
[C---:B------:R-:W-:Y:S02]  /*8100*/  FMUL.FTZ R24, R199.reuse, R172 ;  /* 0x000000acc7187220 */ /* 0x040fe40000410000 */
[----:B------:R-:W-:Y:S01]  /*8110*/  FMUL.FTZ R25, R199, R173 ;  /* 0x000000adc7197220 */ /* 0x000fe20000410000 */
[----:B------:R4:W-:Y:S01]  /*8120*/  MUFU.EX2 R172, R28 ;  /* 0x0000001c00ac7308 */ /* 0x0009e20000000800 */
[--C-:B------:R-:W-:Y:S02]  /*8130*/  FFMA.FTZ R32, R37, c[0x0][0x2d0], -R180.reuse ;  /* 0x0000b40025207a23 */ /* 0x100fe400000108b4 */
[--C-:B------:R-:W-:Y:S02]  /*8140*/  FFMA.FTZ R184, R53, c[0x0][0x2d0], -R180.reuse ;  /* 0x0000b40035b87a23 */ /* 0x100fe400000108b4 */
[--C-:B------:R-:W-:Y:S01]  /*8150*/  FFMA.FTZ R181, R64, c[0x0][0x2d0], -R180.reuse ;  /* 0x0000b40040b57a23 */ /* 0x100fe200000108b4 */
[-C--:B------:R-:W-:Y:S03]  /*8160*/  HMMA.16816.F32 R24, R192, R176.reuse, R24 ;  /* 0x000000b0c018723c */ /* 0x080fe60000001818 */
[----:B------:R-:W-:Y:S01]  /*8170*/  MOV R173, R32 ;  /* 0x0000002000ad7202 */ /* 0x000fe20000000f00 */
[C---:B------:R-:W-:Y:S01]  /*8180*/  FMUL.FTZ R32, R198.reuse, R168 ;  /* 0x000000a8c6207220 */ /* 0x040fe20000410000 */
[----:B------:R-:W-:Y:S01]  /*8190*/  MUFU.EX2 R220, R220 ;  /* 0x000000dc00dc7308 */ /* 0x000fe20000000800 */
[----:B------:R-:W-:Y:S02]  /*81a0*/  FMUL.FTZ R33, R198, R169 ;  /* 0x000000a9c6217220 */ /* 0x000fe40000410000 */
[----:B------:R-:W-:Y:S04]  /*81b0*/  FFMA.FTZ R180, R65, c[0x0][0x2d0], -R180 ;  /* 0x0000b40041b47a23 */ /* 0x000fe800000108b4 */
[--C-:B------:R-:W-:Y:S01]  /*81c0*/  FFMA.FTZ R65, R38, c[0x0][0x2d0], -R36.reuse ;  /* 0x0000b40026417a23 */ /* 0x100fe20000010824 */
[C---:B------:R-:W-:Y:S02]  /*81d0*/  HMMA.16816.F32 R32, R188.reuse, R176, R32 ;  /* 0x000000b0bc20723c */ /* 0x040fe40000001820 */
[----:B------:R-:W5:Y:S02]  /*81e0*/  MUFU.EX2 R219, R219 ;  /* 0x000000db00db7308 */ /* 0x000f640000000800 */
[----:B------:R-:W-:Y:S02]  /*81f0*/  FFMA.FTZ R38, R39, c[0x0][0x2d0], -R36 ;  /* 0x0000b40027267a23 */ /* 0x000fe40000010824 */
[----:B------:R-:W-:Y:S02]  /*8200*/  FFMA.FTZ R168, R29, c[0x0][0x2d0], -R182 ;  /* 0x0000b4001da87a23 */ /* 0x000fe400000108b6 */
[--C-:B------:R-:W-:Y:S04]  /*8210*/  FFMA.FTZ R169, R30, c[0x0][0x2d0], -R231.reuse ;  /* 0x0000b4001ea97a23 */ /* 0x100fe800000108e7 */
[--C-:B------:R-:W-:Y:S01]  /*8220*/  FFMA.FTZ R64, R54, c[0x0][0x2d0], -R36.reuse ;  /* 0x0000b40036407a23 */ /* 0x100fe20000010824 */
[----:B------:R-:W1:Y:S01]  /*8230*/  MUFU.EX2 R168, R168 ;  /* 0x000000a800a87308 */ /* 0x000e620000000800 */
[--C-:B------:R-:W-:Y:S02]  /*8240*/  FFMA.FTZ R183, R55, c[0x0][0x2d0], -R36.reuse ;  /* 0x0000b40037b77a23 */ /* 0x100fe40000010824 */
[--C-:B------:R-:W-:Y:S02]  /*8250*/  FFMA.FTZ R182, R66, c[0x0][0x2d0], -R36.reuse ;  /* 0x0000b40042b67a23 */ /* 0x100fe40000010824 */
[----:B------:R-:W-:Y:S02]  /*8260*/  FFMA.FTZ R175, R67, c[0x0][0x2d0], -R36 ;  /* 0x0000b40043af7a23 */ /* 0x000fe40000010824 */
[C---:B------:R-:W-:Y:S02]  /*8270*/  FMUL.FTZ R36, R198.reuse, R164 ;  /* 0x000000a4c6247220 */ /* 0x040fe40000410000 */
[----:B------:R-:W-:Y:S01]  /*8280*/  FMUL.FTZ R37, R198, R165 ;  /* 0x000000a5c6257220 */ /* 0x000fe20000410000 */
[----:B------:R-:W-:Y:S01]  /*8290*/  MOV R165, R38 ;  /* 0x0000002600a57202 */ /* 0x000fe20000000f00 */
[C---:B------:R-:W-:Y:S01]  /*82a0*/  FMUL.FTZ R38, R197.reuse, R166 ;  /* 0x000000a6c5267220 */ /* 0x040fe20000410000 */
[----:B------:R-:W2:Y:S01]  /*82b0*/  MUFU.EX2 R169, R169 ;  /* 0x000000a900a97308 */ /* 0x000ea20000000800 */
[----:B------:R-:W-:Y:S01]  /*82c0*/  FMUL.FTZ R39, R197, R167 ;  /* 0x000000a7c5277220 */ /* 0x000fe20000410000 */
[----:B------:R-:W-:Y:S01]  /*82d0*/  MOV R167, R52 ;  /* 0x0000003400a77202 */ /* 0x000fe20000000f00 */
[C---:B----4-:R-:W-:Y:S01]  /*82e0*/  FMUL.FTZ R28, R199.reuse, R160 ;  /* 0x000000a0c71c7220 */ /* 0x050fe20000410000 */
[----:B------:R-:W3:Y:S01]  /*82f0*/  LDSM.16.MT88.4 R52, [R240+0x900] ;  /* 0x00090000f034783b */ /* 0x000ee20000004200 */
[----:B------:R-:W-:Y:S02]  /*8300*/  FMUL.FTZ R29, R199, R161 ;  /* 0x000000a1c71d7220 */ /* 0x000fe40000410000 */
[----:B------:R-:W-:Y:S01]  /*8310*/  FMUL.FTZ R30, R200, R162 ;  /* 0x000000a2c81e7220 */ /* 0x000fe20000410000 */
[-C--:B------:R-:W-:Y:S02]  /*8320*/  HMMA.16816.F32 R36, R188, R178.reuse, R36 ;  /* 0x000000b2bc24723c */ /* 0x080fe40000001824 */
[----:B------:R-:W-:Y:S01]  /*8330*/  MUFU.EX2 R189, R173 ;  /* 0x000000ad00bd7308 */ /* 0x000fe20000000800 */
[--C-:B------:R-:W-:Y:S02]  /*8340*/  FFMA.FTZ R162, R62, c[0x0][0x2d0], -R231.reuse ;  /* 0x0000b4003ea27a23 */ /* 0x100fe400000108e7 */
[----:B------:R-:W-:Y:S02]  /*8350*/  FFMA.FTZ R160, R63, c[0x0][0x2d0], -R231 ;  /* 0x0000b4003fa07a23 */ /* 0x000fe400000108e7 */
[----:B------:R-:W-:Y:S01]  /*8360*/  FMUL.FTZ R191, R2, c[0x0][0x2d0] ;  /* 0x0000b40002bf7a20 */ /* 0x000fe20000410000 */
[----:B------:R-:W-:Y:S01]  /*8370*/  HMMA.16816.F32 R28, R192, R178, R28 ;  /* 0x000000b2c01c723c */ /* 0x000fe2000000181c */
[----:B------:R-:W4:Y:S03]  /*8380*/  LDL.LU R179, [R1+0x1c] ;  /* 0x00001c0001b37983 */ /* 0x000f260000300800 */
[--C-:B------:R-:W-:Y:S01]  /*8390*/  FFMA.FTZ R177, R40, c[0x0][0x2d0], -R191.reuse ;  /* 0x0000b40028b17a23 */ /* 0x100fe200000108bf */
[----:B-1----:R-:W-:Y:S01]  /*83a0*/  F2FP.PACK_AB R40, R205, R204 ;  /* 0x000000cccd28723e */ /* 0x002fe200000000ff */
[----:B------:R-:W-:Y:S01]  /*83b0*/  FFMA.FTZ R164, R57, c[0x0][0x2d0], -R191 ;  /* 0x0000b40039a47a23 */ /* 0x000fe200000108bf */
[----:B------:R1:W-:Y:S01]  /*83c0*/  MUFU.EX2 R173, R65 ;  /* 0x0000004100ad7308 */ /* 0x0003e20000000800 */
[----:B------:R-:W-:Y:S01]  /*83d0*/  FFMA.FTZ R57, R43, c[0x0][0x2d0], -R231 ;  /* 0x0000b4002b397a23 */ /* 0x000fe200000108e7 */
[----:B--2---:R-:W-:Y:S01]  /*83e0*/  F2FP.PACK_AB R43, R218, R217 ;  /* 0x000000d9da2b723e */ /* 0x004fe200000000ff */
[----:B------:R-:W2:Y:S02]  /*83f0*/  LDL.LU R178, [R1+0x18] ;  /* 0x0000180001b27983 */ /* 0x000ea40000300800 */
[----:B------:R-:W-:Y:S01]  /*8400*/  FFMA.FTZ R161, R61, c[0x0][0x2d0], -R191 ;  /* 0x0000b4003da17a23 */ /* 0x000fe200000108bf */
[----:B------:R-:W-:Y:S01]  /*8410*/  MOV R190, R165 ;  /* 0x000000a500be7202 */ /* 0x000fe20000000f00 */
[----:B------:R-:W-:Y:S01]  /*8420*/  FFMA.FTZ R61, R42, c[0x0][0x2d0], -R231 ;  /* 0x0000b4002a3d7a23 */ /* 0x000fe200000108e7 */
[----:B------:R-:W-:Y:S01]  /*8430*/  F2FP.PACK_AB R42, R216, R215 ;  /* 0x000000d7d82a723e */ /* 0x000fe200000000ff */
[--C-:B------:R-:W-:Y:S01]  /*8440*/  FFMA.FTZ R176, R41, c[0x0][0x2d0], -R191.reuse ;  /* 0x0000b40029b07a23 */ /* 0x100fe200000108bf */
[----:B------:R-:W-:Y:S01]  /*8450*/  F2FP.PACK_AB R41, R207, R206 ;  /* 0x000000cecf29723e */ /* 0x000fe200000000ff */
[--C-:B------:R-:W-:Y:S01]  /*8460*/  FFMA.FTZ R67, R44, c[0x0][0x2d0], -R191.reuse ;  /* 0x0000b4002c437a23 */ /* 0x100fe200000108bf */
[----:B------:R1:W-:Y:S01]  /*8470*/  MUFU.EX2 R193, R177 ;  /* 0x000000b100c17308 */ /* 0x0003e20000000800 */
[----:B------:R-:W-:Y:S01]  /*8480*/  FFMA.FTZ R66, R45, c[0x0][0x2d0], -R191 ;  /* 0x0000b4002d427a23 */ /* 0x000fe200000108bf */
[----:B-----5:R-:W-:Y:S01]  /*8490*/  F2FP.PACK_AB R44, R219, R220 ;  /* 0x000000dcdb2c723e */ /* 0x020fe200000000ff */
[----:B------:R-:W-:Y:S01]  /*84a0*/  FFMA.FTZ R165, R59, c[0x0][0x2d0], -R231 ;  /* 0x0000b4003ba57a23 */ /* 0x000fe200000108e7 */
[----:B------:R-:W-:Y:S01]  /*84b0*/  F2FP.PACK_AB R45, R222, R221 ;  /* 0x000000ddde2d723e */ /* 0x000fe200000000ff */
[-C--:B---3--:R-:W-:Y:S05]  /*84c0*/  HMMA.16816.F32 R4, R40, R48.reuse, R4 ;  /* 0x000000302804723c */ /* 0x088fea0000001804 */
[----:B------:R-:W-:Y:S01]  /*84d0*/  FFMA.FTZ R166, R56, c[0x0][0x2d0], -R191 ;  /* 0x0000b40038a67a23 */ /* 0x000fe200000108bf */
[----:B------:R-:W-:Y:S01]  /*84e0*/  MUFU.EX2 R63, R67 ;  /* 0x00000043003f7308 */ /* 0x000fe20000000800 */
[----:B------:R-:W-:Y:S01]  /*84f0*/  FFMA.FTZ R56, R46, c[0x0][0x2d0], -R231 ;  /* 0x0000b4002e387a23 */ /* 0x000fe200000108e7 */
[----:B------:R-:W-:Y:S01]  /*8500*/  F2FP.PACK_AB R46, R168, R172 ;  /* 0x000000aca82e723e */ /* 0x000fe200000000ff */
[----:B------:R-:W-:Y:S01]  /*8510*/  FFMA.FTZ R163, R60, c[0x0][0x2d0], -R191 ;  /* 0x0000b4003ca37a23 */ /* 0x000fe200000108bf */
[----:B-1----:R-:W3:Y:S02]  /*8520*/  LDL.LU R65, [R1+0x14] ;  /* 0x0000140001417983 */ /* 0x002ee40000300800 */
[--C-:B------:R-:W-:Y:S01]  /*8530*/  FFMA.FTZ R60, R47, c[0x0][0x2d0], -R231.reuse ;  /* 0x0000b4002f3c7a23 */ /* 0x100fe200000108e7 */
[----:B------:R-:W-:Y:S02]  /*8540*/  F2FP.PACK_AB R47, R170, R169 ;  /* 0x000000a9aa2f723e */ /* 0x000fe400000000ff */
[----:B------:R-:W-:Y:S01]  /*8550*/  MOV R191, R167 ;  /* 0x000000a700bf7202 */ /* 0x000fe20000000f00 */
[----:B------:R-:W-:Y:S01]  /*8560*/  FFMA.FTZ R167, R58, c[0x0][0x2d0], -R231 ;  /* 0x0000b4003aa77a23 */ /* 0x000fe200000108e7 */
[----:B------:R-:W-:Y:S01]  /*8570*/  MUFU.EX2 R194, R66 ;  /* 0x0000004200c27308 */ /* 0x000fe20000000800 */
[----:B------:R-:W5:Y:S02]  /*8580*/  LDL.LU R177, [R1+0x20] ;  /* 0x0000200001b17983 */ /* 0x000f640000300800 */
[C---:B------:R-:W-:Y:S07]  /*8590*/  HMMA.16816.F32 R8, R44.reuse, R48, R8 ;  /* 0x000000302c08723c */ /* 0x040fee0000001808 */
[----:B------:R-:W-:Y:S01]  /*85a0*/  MUFU.EX2 R62, R191 ;  /* 0x000000bf003e7308 */ /* 0x000fe20000000800 */
[-C--:B------:R-:W-:Y:S08]  /*85b0*/  HMMA.16816.F32 R12, R44, R50.reuse, R12 ;  /* 0x000000322c0c723c */ /* 0x080ff0000000180c */
[C---:B------:R-:W-:Y:S01]  /*85c0*/  HMMA.16816.F32 R16, R40.reuse, R50, R16 ;  /* 0x000000322810723c */ /* 0x040fe20000001810 */
[----:B------:R-:W1:Y:S01]  /*85d0*/  LDSM.16.MT88.4 R48, [R239+0x900] ;  /* 0x00090000ef30783b */ /* 0x000e620000004200 */
[----:B------:R-:W-:Y:S06]  /*85e0*/  MUFU.EX2 R191, R56 ;  /* 0x0000003800bf7308 */ /* 0x000fec0000000800 */
[-C--:B------:R-:W-:Y:S04]  /*85f0*/  HMMA.16816.F32 R68, R40, R52.reuse, R68 ;  /* 0x000000342844723c */ /* 0x080fe80000001844 */
[----:B------:R-:W-:Y:S04]  /*8600*/  MUFU.EX2 R195, R60 ;  /* 0x0000003c00c37308 */ /* 0x000fe80000000800 */
[C---:B------:R-:W-:Y:S06]  /*8610*/  HMMA.16816.F32 R72, R44.reuse, R52, R72 ;  /* 0x000000342c48723c */ /* 0x040fec0000001848 */
[----:B------:R-:W-:Y:S02]  /*8620*/  MUFU.EX2 R231, R171 ;  /* 0x000000ab00e77308 */ /* 0x000fe40000000800 */
[-C--:B------:R-:W-:Y:S08]  /*8630*/  HMMA.16816.F32 R76, R44, R54.reuse, R76 ;  /* 0x000000362c4c723c */ /* 0x080ff0000000184c */
[C---:B------:R-:W-:Y:S01]  /*8640*/  HMMA.16816.F32 R80, R40.reuse, R54, R80 ;  /* 0x000000362850723c */ /* 0x040fe20000001850 */
[----:B------:R-:W1:Y:S01]  /*8650*/  LDSM.16.MT88.4 R52, [R238+0x900] ;  /* 0x00090000ee34783b */ /* 0x000e620000004200 */
[----:B------:R1:W-:Y:S06]  /*8660*/  MUFU.EX2 R171, R57 ;  /* 0x0000003900ab7308 */ /* 0x0003ec0000000800 */
[-C--:B-1----:R-:W-:Y:S04]  /*8670*/  HMMA.16816.F32 R84, R40, R48.reuse, R84 ;  /* 0x000000302854723c */ /* 0x082fe80000001854 */
[----:B------:R-:W-:Y:S04]  /*8680*/  MUFU.EX2 R188, R190 ;  /* 0x000000be00bc7308 */ /* 0x000fe80000000800 */
[C---:B------:R-:W-:Y:S06]  /*8690*/  HMMA.16816.F32 R88, R44.reuse, R48, R88 ;  /* 0x000000302c58723c */ /* 0x040fec0000001858 */
[----:B------:R-:W-:Y:S02]  /*86a0*/  MUFU.EX2 R190, R61 ;  /* 0x0000003d00be7308 */ /* 0x000fe40000000800 */
[-C--:B------:R-:W-:Y:S01]  /*86b0*/  HMMA.16816.F32 R92, R44, R50.reuse, R92 ;  /* 0x000000322c5c723c */ /* 0x080fe2000000185c */
[----:B------:R-:W-:Y:S07]  /*86c0*/  LDSM.16.MT88.4 R56, [R240+0x1100] ;  /* 0x00110000f038783b */ /* 0x000fee0000004200 */
[----:B------:R-:W-:Y:S01]  /*86d0*/  MUFU.EX2 R192, R186 ;  /* 0x000000ba00c07308 */ /* 0x000fe20000000800 */
[C---:B------:R-:W-:Y:S01]  /*86e0*/  HMMA.16816.F32 R96, R40.reuse, R50, R96 ;  /* 0x000000322860723c */ /* 0x040fe20000001860 */
[----:B------:R-:W1:Y:S07]  /*86f0*/  LDSM.16.MT88.4 R48, [R246+0x2900] ;  /* 0x00290000f630783b */ /* 0x000e6e0000004200 */
[-C--:B------:R-:W-:Y:S01]  /*8700*/  HMMA.16816.F32 R100, R40, R52.reuse, R100 ;  /* 0x000000342864723c */ /* 0x080fe20000001864 */
[----:B------:R-:W1:Y:S07]  /*8710*/  MUFU.EX2 R186, R176 ;  /* 0x000000b000ba7308 */ /* 0x000e6e0000000800 */
[C---:B------:R-:W-:Y:S03]  /*8720*/  HMMA.16816.F32 R104, R44.reuse, R52, R104 ;  /* 0x000000342c68723c */ /* 0x040fe60000001868 */
[----:B------:R-:W-:Y:S05]  /*8730*/  MUFU.EX2 R163, R163 ;  /* 0x000000a300a37308 */ /* 0x000fea0000000800 */
[-C--:B------:R-:W-:Y:S08]  /*8740*/  HMMA.16816.F32 R108, R44, R54.reuse, R108 ;  /* 0x000000362c6c723c */ /* 0x080ff0000000186c */
[C---:B------:R-:W-:Y:S01]  /*8750*/  HMMA.16816.F32 R112, R40.reuse, R54, R112 ;  /* 0x000000362870723c */ /* 0x040fe20000001870 */
[----:B------:R-:W1:Y:S07]  /*8760*/  LDSM.16.MT88.4 R52, [R240+0x2900] ;  /* 0x00290000f034783b */ /* 0x000e6e0000004200 */
[-C--:B-1----:R-:W-:Y:S08]  /*8770*/  HMMA.16816.F32 R116, R40, R48.reuse, R116 ;  /* 0x000000302874723c */ /* 0x082ff00000001874 */
[C---:B------:R-:W-:Y:S08]  /*8780*/  HMMA.16816.F32 R120, R44.reuse, R48, R120 ;  /* 0x000000302c78723c */ /* 0x040ff00000001878 */
[-C--:B------:R-:W-:Y:S08]  /*8790*/  HMMA.16816.F32 R124, R44, R50.reuse, R124 ;  /* 0x000000322c7c723c */ /* 0x080ff0000000187c */
[C---:B------:R-:W-:Y:S01]  /*87a0*/  HMMA.16816.F32 R128, R40.reuse, R50, R128 ;  /* 0x000000322880723c */ /* 0x040fe20000001880 */
[----:B------:R-:W1:Y:S07]  /*87b0*/  LDSM.16.MT88.4 R48, [R239+0x2900] ;  /* 0x00290000ef30783b */ /* 0x000e6e0000004200 */
[-C--:B------:R-:W-:Y:S08]  /*87c0*/  HMMA.16816.F32 R132, R40, R52.reuse, R132 ;  /* 0x000000342884723c */ /* 0x080ff00000001884 */
[C---:B------:R-:W-:Y:S08]  /*87d0*/  HMMA.16816.F32 R136, R44.reuse, R52, R136 ;  /* 0x000000342c88723c */ /* 0x040ff00000001888 */
        /* <DEDUP_REMOVED lines=10> */
[-C--:B------:R-:W-:Y:S07]  /*8880*/  HMMA.16816.F32 R36, R44, R54.reuse, R36 ;  /* 0x000000362c24723c */ /* 0x080fee0000001824 */
[----:B------:R-:W-:Y:S01]  /*8890*/  F2FP.PACK_AB R44, R186, R193 ;  /* 0x000000c1ba2c723e */ /* 0x000fe200000000ff */
[----:B------:R-:W-:Y:S01]  /*88a0*/  HMMA.16816.F32 R28, R40, R54, R28 ;  /* 0x00000036281c723c */ /* 0x000fe2000000181c */
[----:B------:R-:W3:Y:S03]  /*88b0*/  LDSM.16.MT88.4 R52, [R239+0x1100] ;  /* 0x00110000ef34783b */ /* 0x000ee60000004200 */
[----:B------:R-:W-:Y:S02]  /*88c0*/  F2FP.PACK_AB R45, R171, R190 ;  /* 0x000000beab2d723e */ /* 0x000fe400000000ff */
[----:B------:R-:W-:Y:S02]  /*88d0*/  F2FP.PACK_AB R46, R194, R63 ;  /* 0x0000003fc22e723e */ /* 0x000fe400000000ff */
[----:B------:R-:W-:Y:S04]  /*88e0*/  F2FP.PACK_AB R40, R189, R174 ;  /* 0x000000aebd28723e */ /* 0x000fe800000000ff */
[----:B------:R-:W-:Y:S02]  /*88f0*/  F2FP.PACK_AB R41, R188, R173 ;  /* 0x000000adbc29723e */ /* 0x000fe400000000ff */
[----:B------:R-:W-:Y:S01]  /*8900*/  F2FP.PACK_AB R42, R192, R187 ;  /* 0x000000bbc02a723e */ /* 0x000fe200000000ff */
[----:B----4-:R-:W-:Y:S01]  /*8910*/  FFMA.FTZ R227, R200, R179, R227 ;  /* 0x000000b3c8e37223 */ /* 0x010fe200000100e3 */
[----:B------:R-:W-:Y:S01]  /*8920*/  F2FP.PACK_AB R43, R231, R62 ;  /* 0x0000003ee72b723e */ /* 0x000fe200000000ff */
[----:B------:R-:W-:Y:S01]  /*8930*/  MUFU.EX2 R200, R183 ;  /* 0x000000b700c87308 */ /* 0x000fe20000000800 */
[----:B------:R-:W-:Y:S05]  /*8940*/  F2FP.PACK_AB R47, R195, R191 ;  /* 0x000000bfc32f723e */ /* 0x000fea00000000ff */
[-C--:B-1----:R-:W-:Y:S03]  /*8950*/  HMMA.16816.F32 R4, R40, R48.reuse, R4 ;  /* 0x000000302804723c */ /* 0x082fe60000001804 */
[----:B--2---:R-:W-:Y:S02]  /*8960*/  FFMA.FTZ R229, R198, R178, R229 ;  /* 0x000000b2c6e57223 */ /* 0x004fe400000100e5 */
[----:B------:R1:W-:Y:S02]  /*8970*/  MUFU.EX2 R198, R184 ;  /* 0x000000b800c67308 */ /* 0x0003e40000000800 */
[----:B------:R-:W-:Y:S01]  /*8980*/  FADD.FTZ R178, R226, R229 ;  /* 0x000000e5e2b27221 */ /* 0x000fe20000010000 */
[C---:B------:R-:W-:Y:S04]  /*8990*/  HMMA.16816.F32 R8, R44.reuse, R48, R8 ;  /* 0x000000302c08723c */ /* 0x040fe80000001808 */
[----:B------:R-:W-:Y:S01]  /*89a0*/  FADD.FTZ R178, R212, R178 ;  /* 0x000000b2d4b27221 */ /* 0x000fe20000010000 */
[----:B------:R-:W-:Y:S02]  /*89b0*/  MOV R212, R192 ;  /* 0x000000c000d47202 */ /* 0x000fe40000000f00 */
[----:B------:R2:W-:Y:S01]  /*89c0*/  MUFU.EX2 R226, R175 ;  /* 0x000000af00e27308 */ /* 0x0005e20000000800 */
[-C--:B------:R-:W-:Y:S04]  /*89d0*/  HMMA.16816.F32 R12, R44, R50.reuse, R12 ;  /* 0x000000322c0c723c */ /* 0x080fe8000000180c */
[----:B------:R-:W-:Y:S01]  /*89e0*/  FADD.FTZ R213, R213, R178 ;  /* 0x000000b2d5d57221 */ /* 0x000fe20000010000 */
[----:B------:R-:W-:Y:S03]  /*89f0*/  MOV R178, R188 ;  /* 0x000000bc00b27202 */ /* 0x000fe60000000f00 */
[C---:B------:R-:W-:Y:S01]  /*8a00*/  HMMA.16816.F32 R16, R40.reuse, R50, R16 ;  /* 0x000000322810723c */ /* 0x040fe20000001810 */
[----:B------:R-:W4:Y:S01]  /*8a10*/  LDSM.16.MT88.4 R48, [R238+0x1100] ;  /* 0x00110000ee30783b */ /* 0x000f220000004200 */
[----:B------:R-:W-:Y:S02]  /*8a20*/  MUFU.EX2 R229, R167 ;  /* 0x000000a700e57308 */ /* 0x000fe40000000800 */
[----:B---3--:R-:W-:Y:S01]  /*8a30*/  FFMA.FTZ R230, R197, R65, R230 ;  /* 0x00000041c5e67223 */ /* 0x008fe200000100e6 */
[----:B-1----:R-:W-:Y:S01]  /*8a40*/  MOV R184, R63 ;  /* 0x0000003f00b87202 */ /* 0x002fe20000000f00 */
[----:B------:R-:W-:Y:S02]  /*8a50*/  FADD.FTZ R213, R220, R213 ;  /* 0x000000d5dcd57221 */ /* 0x000fe40000010000 */
[-C--:B------:R-:W-:Y:S04]  /*8a60*/  HMMA.16816.F32 R68, R40, R56.reuse, R68 ;  /* 0x000000382844723c */ /* 0x080fe80000001844 */
[----:B------:R1:W-:Y:S01]  /*8a70*/  MUFU.EX2 R197, R185 ;  /* 0x000000b900c57308 */ /* 0x0003e20000000800 */
[----:B-----5:R-:W-:Y:S02]  /*8a80*/  FFMA.FTZ R224, R199, R177, R224 ;  /* 0x000000b1c7e07223 */ /* 0x020fe400000100e0 */
[----:B------:R-:W-:Y:S01]  /*8a90*/  FADD.FTZ R177, R223, R227 ;  /* 0x000000e3dfb17221 */ /* 0x000fe20000010000 */
[C---:B------:R-:W-:Y:S04]  /*8aa0*/  HMMA.16816.F32 R72, R44.reuse, R56, R72 ;  /* 0x000000382c48723c */ /* 0x040fe80000001848 */
[----:B------:R-:W-:Y:S01]  /*8ab0*/  FADD.FTZ R176, R225, R224 ;  /* 0x000000e0e1b07221 */ /* 0x000fe20000010000 */
[----:B--2---:R-:W-:Y:S01]  /*8ac0*/  MOV R175, R193 ;  /* 0x000000c100af7202 */ /* 0x004fe20000000f00 */
[----:B------:R2:W-:Y:S01]  /*8ad0*/  MUFU.EX2 R199, R64 ;  /* 0x0000004000c77308 */ /* 0x0005e20000000800 */
[----:B------:R-:W-:Y:S01]  /*8ae0*/  FADD.FTZ R177, R210, R177 ;  /* 0x000000b1d2b17221 */ /* 0x000fe20000010000 */
[-C--:B------:R-:W-:Y:S04]  /*8af0*/  HMMA.16816.F32 R76, R44, R58.reuse, R76 ;  /* 0x0000003a2c4c723c */ /* 0x080fe8000000184c */
[----:B------:R-:W-:Y:S01]  /*8b00*/  MOV R210, R194 ;  /* 0x000000c200d27202 */ /* 0x000fe20000000f00 */
[----:B------:R-:W-:Y:S01]  /*8b10*/  FADD.FTZ R176, R208, R176 ;  /* 0x000000b0d0b07221 */ /* 0x000fe20000010000 */
[----:B------:R-:W-:Y:S01]  /*8b20*/  MOV R208, R195 ;  /* 0x000000c300d07202 */ /* 0x000fe20000000f00 */
[----:B------:R-:W-:Y:S01]  /*8b30*/  FADD.FTZ R213, R219, R213 ;  /* 0x000000d5dbd57221 */ /* 0x000fe20000010000 */
[C---:B------:R-:W-:Y:S01]  /*8b40*/  HMMA.16816.F32 R80, R40.reuse, R58, R80 ;  /* 0x0000003a2850723c */ /* 0x040fe20000001850 */
[----:B------:R-:W-:Y:S01]  /*8b50*/  LDSM.16.MT88.4 R56, [R240+0x3100] ;  /* 0x00310000f038783b */ /* 0x000fe20000004200 */
[----:B------:R-:W-:Y:S02]  /*8b60*/  MUFU.EX2 R223, R181 ;  /* 0x000000b500df7308 */ /* 0x000fe40000000800 */
[----:B-1----:R-:W-:Y:S01]  /*8b70*/  MOV R185, R62 ;  /* 0x0000003e00b97202 */ /* 0x002fe20000000f00 */
[----:B------:R-:W-:Y:S02]  /*8b80*/  FADD.FTZ R213, R172, R213 ;  /* 0x000000d5acd57221 */ /* 0x000fe40000010000 */
[----:B------:R-:W-:Y:S01]  /*8b90*/  FADD.FTZ R179, R228, R230 ;  /* 0x000000e6e4b37221 */ /* 0x000fe20000010000 */
[-C--:B------:R-:W-:Y:S01]  /*8ba0*/  HMMA.16816.F32 R84, R40, R52.reuse, R84 ;  /* 0x000000342854723c */ /* 0x080fe20000001854 */
[----:B------:R-:W1:Y:S03]  /*8bb0*/  LDSM.16.MT88.4 R60, [R246+0x3100] ;  /* 0x00310000f63c783b */ /* 0x000e660000004200 */
[----:B------:R-:W-:Y:S01]  /*8bc0*/  MUFU.EX2 R224, R180 ;  /* 0x000000b400e07308 */ /* 0x000fe20000000800 */
[----:B------:R-:W-:Y:S02]  /*8bd0*/  FADD.FTZ R213, R168, R213 ;  /* 0x000000d5a8d57221 */ /* 0x000fe40000010000 */
[----:B------:R-:W-:Y:S01]  /*8be0*/  FADD.FTZ R179, R214, R179 ;  /* 0x000000b3d6b37221 */ /* 0x000fe20000010000 */
[C---:B------:R-:W-:Y:S01]  /*8bf0*/  HMMA.16816.F32 R88, R44.reuse, R52, R88 ;  /* 0x000000342c58723c */ /* 0x040fe20000001858 */
[----:B--2---:R-:W2:Y:S03]  /*8c00*/  LDSM.16.MT88.4 R64, [R239+0x3100] ;  /* 0x00310000ef40783b */ /* 0x004ea60000004200 */
[----:B------:R-:W-:Y:S01]  /*8c10*/  MOV R214, R191 ;  /* 0x000000bf00d67202 */ /* 0x000fe20000000f00 */
[----:B------:R-:W-:Y:S01]  /*8c20*/  FADD.FTZ R201, R201, R179 ;  /* 0x000000b3c9c97221 */ /* 0x000fe20000010000 */
        /* <DEDUP_REMOVED lines=8> */
[----:B------:R-:W5:Y:S01]  /*8cb0*/  LDSM.16.MT88.4 R52, [R238+0x3100] ;  /* 0x00310000ee34783b */ /* 0x000f620000004200 */
[----:B------:R-:W-:Y:S02]  /*8cc0*/  MUFU.EX2 R227, R166 ;  /* 0x000000a600e37308 */ /* 0x000fe40000000800 */
[----:B------:R-:W-:Y:S02]  /*8cd0*/  FADD.FTZ R201, R222, R201 ;  /* 0x000000c9dec97221 */ /* 0x000fe40000010000 */
[----:B------:R-:W-:Y:S02]  /*8ce0*/  FADD.FTZ R209, R204, R209 ;  /* 0x000000d1ccd17221 */ /* 0x000fe40000010000 */
[-C--:B----4-:R-:W-:Y:S04]  /*8cf0*/  HMMA.16816.F32 R100, R40, R48.reuse, R100 ;  /* 0x000000302864723c */ /* 0x090fe80000001864 */
[----:B------:R-:W-:Y:S01]  /*8d00*/  FADD.FTZ R201, R169, R201 ;  /* 0x000000c9a9c97221 */ /* 0x000fe20000010000 */
[----:B------:R-:W4:Y:S01]  /*8d10*/  MUFU.EX2 R228, R164 ;  /* 0x000000a400e47308 */ /* 0x000f220000000800 */
[----:B---3--:R-:W3:Y:S01]  /*8d20*/  LDSM.16.MT88.4 R180, [R246+0x1900] ;  /* 0x00190000f6b4783b */ /* 0x008ee20000004200 */
[----:B------:R-:W-:Y:S01]  /*8d30*/  FADD.FTZ R209, R205, R209 ;  /* 0x000000d1cdd17221 */ /* 0x000fe20000010000 */
[C---:B------:R-:W-:Y:S04]  /*8d40*/  HMMA.16816.F32 R104, R44.reuse, R48, R104 ;  /* 0x000000302c68723c */ /* 0x040fe80000001868 */
[----:B------:R-:W-:Y:S02]  /*8d50*/  FADD.FTZ R201, R170, R201 ;  /* 0x000000c9aac97221 */ /* 0x000fe40000010000 */
[----:B------:R-:W-:Y:S01]  /*8d60*/  FADD.FTZ R209, R215, R209 ;  /* 0x000000d1d7d17221 */ /* 0x000fe20000010000 */
[----:B------:R-:W2:Y:S01]  /*8d70*/  MUFU.EX2 R230, R165 ;  /* 0x000000a500e67308 */ /* 0x000ea20000000800 */
[-C--:B------:R-:W-:Y:S04]  /*8d80*/  HMMA.16816.F32 R108, R44, R50.reuse, R108 ;  /* 0x000000322c6c723c */ /* 0x080fe8000000186c */
[----:B------:R-:W-:Y:S02]  /*8d90*/  FADD.FTZ R209, R216, R209 ;  /* 0x000000d1d8d17221 */ /* 0x000fe40000010000 */
[----:B------:R-:W-:Y:S02]  /*8da0*/  FADD.FTZ R211, R206, R211 ;  /* 0x000000d3ced37221 */ /* 0x000fe40000010000 */
[C---:B------:R-:W-:Y:S01]  /*8db0*/  HMMA.16816.F32 R112, R40.reuse, R50, R112 ;  /* 0x000000322870723c */ /* 0x040fe20000001870 */
[----:B------:R-:W3:Y:S03]  /*8dc0*/  LDSM.16.MT88.4 R48, [R240+0x1900] ;  /* 0x00190000f030783b */ /* 0x000ee60000004200 */
[----:B------:R-:W-:Y:S01]  /*8dd0*/  FADD.FTZ R209, R174, R209 ;  /* 0x000000d1aed17221 */ /* 0x000fe20000010000 */
[----:B----4-:R-:W-:Y:S01]  /*8de0*/  F2FP.PACK_AB R164, R228, R227 ;  /* 0x000000e3e4a4723e */ /* 0x010fe200000000ff */
[----:B------:R-:W-:Y:S02]  /*8df0*/  FADD.FTZ R211, R207, R211 ;  /* 0x000000d3cfd37221 */ /* 0x000fe40000010000 */
[-C--:B-1----:R-:W-:Y:S04]  /*8e00*/  HMMA.16816.F32 R116, R40, R60.reuse, R116 ;  /* 0x0000003c2874723c */ /* 0x082fe80000001874 */
[----:B------:R-:W-:Y:S01]  /*8e10*/  FADD.FTZ R211, R217, R211 ;  /* 0x000000d3d9d37221 */ /* 0x000fe20000010000 */
[----:B--2---:R-:W-:Y:S03]  /*8e20*/  F2FP.PACK_AB R165, R230, R229 ;  /* 0x000000e5e6a5723e */ /* 0x004fe600000000ff */
[C---:B------:R-:W-:Y:S04]  /*8e30*/  HMMA.16816.F32 R120, R44.reuse, R60, R120 ;  /* 0x0000003c2c78723c */ /* 0x040fe80000001878 */
[----:B------:R-:W-:Y:S04]  /*8e40*/  FADD.FTZ R211, R218, R211 ;  /* 0x000000d3dad37221 */ /* 0x000fe80000010000 */
[-C--:B------:R-:W-:Y:S04]  /*8e50*/  HMMA.16816.F32 R124, R44, R62.reuse, R124 ;  /* 0x0000003e2c7c723c */ /* 0x080fe8000000187c */
[----:B------:R-:W-:Y:S04]  /*8e60*/  FADD.FTZ R211, R173, R211 ;  /* 0x000000d3add37221 */ /* 0x000fe80000010000 */
[C---:B------:R-:W-:Y:S01]  /*8e70*/  HMMA.16816.F32 R128, R40.reuse, R62, R128 ;  /* 0x0000003e2880723c */ /* 0x040fe20000001880 */
[----:B------:R-:W-:Y:S07]  /*8e80*/  LDSM.16.MT88.4 R60, [R238+0x1900] ;  /* 0x00190000ee3c783b */ /* 0x000fee0000004200 */
[-C--:B------:R-:W-:Y:S08]  /*8e90*/  HMMA.16816.F32 R132, R40, R56.reuse, R132 ;  /* 0x000000382884723c */ /* 0x080ff00000001884 */
[C---:B------:R-:W-:Y:S08]  /*8ea0*/  HMMA.16816.F32 R136, R44.reuse, R56, R136 ;  /* 0x000000382c88723c */ /* 0x040ff00000001888 */
[-C--:B------:R-:W-:Y:S08]  /*8eb0*/  HMMA.16816.F32 R140, R44, R58.reuse, R140 ;  /* 0x0000003a2c8c723c */ /* 0x080ff0000000188c */
[C---:B------:R-:W-:Y:S01]  /*8ec0*/  HMMA.16816.F32 R144, R40.reuse, R58, R144 ;  /* 0x0000003a2890723c */ /* 0x040fe20000001890 */
[----:B------:R-:W1:Y:S07]  /*8ed0*/  LDSM.16.MT88.4 R56, [R239+0x1900] ;  /* 0x00190000ef38783b */ /* 0x000e6e0000004200 */
[-C--:B------:R-:W-:Y:S08]  /*8ee0*/  HMMA.16816.F32 R20, R40, R64.reuse, R20 ;  /* 0x000000402814723c */ /* 0x080ff00000001814 */
[C---:B------:R-:W-:Y:S01]  /*8ef0*/  HMMA.16816.F32 R148, R44.reuse, R64, R148 ;  /* 0x000000402c94723c */ /* 0x040fe20000001894 */
[----:B------:R2:W4:Y:S07]  /*8f00*/  MUFU.EX2 R64, R161 ;  /* 0x000000a100407308 */ /* 0x00052e0000000800 */
[-C--:B------:R-:W-:Y:S03]  /*8f10*/  HMMA.16816.F32 R152, R44, R66.reuse, R152 ;  /* 0x000000422c98723c */ /* 0x080fe60000001898 */
[----:B------:R1:W-:Y:S05]  /*8f20*/  MUFU.EX2 R65, R162 ;  /* 0x000000a200417308 */ /* 0x0003ea0000000800 */
[C---:B------:R-:W-:Y:S05]  /*8f30*/  HMMA.16816.F32 R156, R40.reuse, R66, R156 ;  /* 0x00000042289c723c */ /* 0x040fea000000189c */
[----:B------:R3:W3:Y:S02]  /*8f40*/  MUFU.EX2 R66, R160 ;  /* 0x000000a000427308 */ /* 0x0006e40000000800 */
[----:B------:R-:W-:Y:S01]  /*8f50*/  MOV R67, R163 ;  /* 0x000000a300437202 */ /* 0x000fe20000000f00 */
[-C--:B-----5:R-:W-:Y:S04]  /*8f60*/  HMMA.16816.F32 R24, R40, R52.reuse, R24 ;  /* 0x000000342818723c */ /* 0x0a0fe80000001818 */
[----:B--2---:R-:W-:Y:S02]  /*8f70*/  F2FP.PACK_AB R161, R200, R199 ;  /* 0x000000c7c8a1723e */ /* 0x004fe400000000ff */
[----:B------:R-:W-:Y:S02]  /*8f80*/  F2FP.PACK_AB R163, R226, R225 ;  /* 0x000000e1e2a3723e */ /* 0x000fe400000000ff */
[C---:B------:R-:W-:Y:S04]  /*8f90*/  HMMA.16816.F32 R32, R44.reuse, R52, R32 ;  /* 0x000000342c20723c */ /* 0x040fe80000001820 */
[----:B-1----:R-:W-:Y:S02]  /*8fa0*/  F2FP.PACK_AB R162, R224, R223 ;  /* 0x000000dfe0a2723e */ /* 0x002fe400000000ff */
[----:B----4-:R-:W-:Y:S02]  /*8fb0*/  F2FP.PACK_AB R166, R64, R67 ;  /* 0x0000004340a6723e */ /* 0x010fe400000000ff */
[-C--:B------:R-:W-:Y:S01]  /*8fc0*/  HMMA.16816.F32 R36, R44, R54.reuse, R36 ;  /* 0x000000362c24723c */ /* 0x080fe20000001824 */
[----:B------:R-:W-:Y:S03]  /*8fd0*/  LDSM.16.MT88.4 R44, [R240+0x3900] ;  /* 0x00390000f02c783b */ /* 0x000fe60000004200 */
[----:B---3--:R-:W-:Y:S02]  /*8fe0*/  F2FP.PACK_AB R160, R198, R197 ;  /* 0x000000c5c6a0723e */ /* 0x008fe400000000ff */
[----:B------:R-:W-:Y:S02]  /*8ff0*/  F2FP.PACK_AB R167, R66, R65 ;  /* 0x0000004142a7723e */ /* 0x000fe400000000ff */
[----:B------:R-:W-:Y:S01]  /*9000*/  HMMA.16816.F32 R28, R40, R54, R28 ;  /* 0x00000036281c723c */ /* 0x000fe2000000181c */
[----:B------:R-:W1:Y:S07]  /*9010*/  LDSM.16.MT88.4 R40, [R246+0x3900] ;  /* 0x00390000f628783b */ /* 0x000e6e0000004200 */
[-C--:B------:R-:W-:Y:S01]  /*9020*/  HMMA.16816.F32 R192, R160, R180.reuse, R4 ;  /* 0x000000b4a0c0723c */ /* 0x080fe20000001804 */
[----:B------:R-:W2:Y:S07]  /*9030*/  LDSM.16.MT88.4 R52, [R239+0x3900] ;  /* 0x00390000ef34783b */ /* 0x000eae0000004200 */
[C---:B------:R-:W-:Y:S01]  /*9040*/  HMMA.16816.F32 R188, R164.reuse, R180, R8 ;  /* 0x000000b4a4bc723c */ /* 0x040fe20000001808 */
[----:B------:R-:W3:Y:S06]  /*9050*/  LDSM.16.MT88.4 R4, [R238+0x3900] ;  /* 0x00390000ee04783b */ /* 0x000eec0000004200 */
[----:B------:R-:W-:Y:S02]  /*9060*/  MOV R11, R184 ;  /* 0x000000b8000b7202 */ /* 0x000fe40000000f00 */
[----:B------:R-:W-:Y:S03]  /*9070*/  MOV R10, R185 ;  /* 0x000000b9000a7202 */ /* 0x000fe60000000f00 */
[----:B------:R-:W-:Y:S02]  /*9080*/  MOV R9, R187 ;  /* 0x000000bb00097202 */ /* 0x000fe40000000f00 */
[----:B------:R-:W-:Y:S02]  /*9090*/  MOV R8, R186 ;  /* 0x000000ba00087202 */ /* 0x000fe40000000f00 */
[-C--:B------:R-:W-:Y:S07]  /*90a0*/  HMMA.16816.F32 R184, R164, R182.reuse, R12 ;  /* 0x000000b6a4b8723c */ /* 0x080fee000000180c */
[----:B------:R-:W-:Y:S01]  /*90b0*/  MOV R12, R175 ;  /* 0x000000af000c7202 */ /* 0x000fe20000000f00 */
[C---:B------:R-:W-:Y:S04]  /*90c0*/  HMMA.16816.F32 R180, R160.reuse, R182, R16 ;  /* 0x000000b6a0b4723c */ /* 0x040fe80000001810 */
[----:B------:R-:W-:Y:S01]  /*90d0*/  MOV R15, R178 ;  /* 0x000000b2000f7202 */ /* 0x000fe20000000f00 */
[----:B------:R-:W-:Y:S01]  /*90e0*/  FADD.FTZ R213, R12, R213 ;  /* 0x000000d50cd57221 */ /* 0x000fe20000010000 */
[----:B------:R-:W-:Y:S02]  /*90f0*/  MOV R14, R177 ;  /* 0x000000b1000e7202 */ /* 0x000fe40000000f00 */
[-C--:B------:R-:W-:Y:S04]  /*9100*/  HMMA.16816.F32 R68, R160, R48.reuse, R68 ;  /* 0x00000030a044723c */ /* 0x080fe80000001844 */
[----:B------:R-:W-:Y:S01]  /*9110*/  MOV R13, R176 ;  /* 0x000000b0000d7202 */ /* 0x000fe20000000f00 */
[----:B------:R-:W-:Y:S02]  /*9120*/  FADD.FTZ R209, R14, R209 ;  /* 0x000000d10ed17221 */ /* 0x000fe40000010000 */
[----:B------:R-:W-:Y:S01]  /*9130*/  FADD.FTZ R211, R15, R211 ;  /* 0x000000d30fd37221 */ /* 0x000fe20000010000 */
[C---:B------:R-:W-:Y:S04]  /*9140*/  HMMA.16816.F32 R72, R164.reuse, R48, R72 ;  /* 0x00000030a448723c */ /* 0x040fe80000001848 */
[----:B------:R-:W-:Y:S02]  /*9150*/  FADD.FTZ R201, R13, R201 ;  /* 0x000000c90dc97221 */ /* 0x000fe40000010000 */
[----:B------:R-:W-:Y:S02]  /*9160*/  FADD.FTZ R209, R9, R209 ;  /* 0x000000d109d17221 */ /* 0x000fe40000010000 */
[-C--:B------:R-:W-:Y:S04]  /*9170*/  HMMA.16816.F32 R76, R164, R50.reuse, R76 ;  /* 0x00000032a44c723c */ /* 0x080fe8000000184c */
[----:B------:R-:W-:Y:S02]  /*9180*/  FADD.FTZ R201, R171, R201 ;  /* 0x000000c9abc97221 */ /* 0x000fe40000010000 */
[----:B------:R-:W-:Y:S02]  /*9190*/  FADD.FTZ R209, R212, R209 ;  /* 0x000000d1d4d17221 */ /* 0x000fe40000010000 */
[C---:B------:R-:W-:Y:S04]  /*91a0*/  HMMA.16816.F32 R80, R160.reuse, R50, R80 ;  /* 0x00000032a050723c */ /* 0x040fe80000001850 */
[----:B------:R-:W-:Y:S01]  /*91b0*/  FADD.FTZ R209, R197, R209 ;  /* 0x000000d1c5d17221 */ /* 0x000fe20000010000 */
[----:B------:R-:W-:Y:S01]  /*91c0*/  MOV R197, R0 ;  /* 0x0000000000c57202 */ /* 0x000fe20000000f00 */
[----:B------:R-:W-:Y:S02]  /*91d0*/  FADD.FTZ R211, R10, R211 ;  /* 0x000000d30ad37221 */ /* 0x000fe40000010000 */
[-C--:B------:R-:W-:Y:S04]  /*91e0*/  HMMA.16816.F32 R84, R160, R56.reuse, R84 ;  /* 0x00000038a054723c */ /* 0x080fe80000001854 */
[----:B------:R-:W-:Y:S01]  /*91f0*/  FADD.FTZ R209, R198, R209 ;  /* 0x000000d1c6d17221 */ /* 0x000fe20000010000 */
[----:B------:R-:W-:Y:S01]  /*9200*/  MOV R198, R2 ;  /* 0x0000000200c67202 */ /* 0x000fe20000000f00 */
[----:B------:R-:W-:Y:S02]  /*9210*/  FADD.FTZ R211, R231, R211 ;  /* 0x000000d3e7d37221 */ /* 0x000fe40000010000 */
[C---:B------:R-:W-:Y:S04]  /*9220*/  HMMA.16816.F32 R88, R164.reuse, R56, R88 ;  /* 0x00000038a458723c */ /* 0x040fe80000001858 */
[----:B------:R-:W-:Y:S02]  /*9230*/  FADD.FTZ R209, R223, R209 ;  /* 0x000000d1dfd17221 */ /* 0x000fe40000010000 */
[----:B------:R-:W-:Y:S01]  /*9240*/  FADD.FTZ R211, R199, R211 ;  /* 0x000000d3c7d37221 */ /* 0x000fe20000010000 */
[----:B------:R-:W-:Y:S01]  /*9250*/  MOV R199, R196 ;  /* 0x000000c400c77202 */ /* 0x000fe20000000f00 */
[-C--:B------:R-:W-:Y:S04]  /*9260*/  HMMA.16816.F32 R92, R164, R58.reuse, R92 ;  /* 0x0000003aa45c723c */ /* 0x080fe8000000185c */
[----:B------:R-:W-:Y:S01]  /*9270*/  FADD.FTZ R211, R200, R211 ;  /* 0x000000d3c8d37221 */ /* 0x000fe20000010000 */
[----:B------:R-:W-:Y:S01]  /*9280*/  MOV R200, R3 ;  /* 0x0000000300c87202 */ /* 0x000fe20000000f00 */
[----:B------:R-:W-:Y:S02]  /*9290*/  FADD.FTZ R201, R214, R201 ;  /* 0x000000c9d6c97221 */ /* 0x000fe40000010000 */
[C---:B------:R-:W-:Y:S04]  /*92a0*/  HMMA.16816.F32 R96, R160.reuse, R58, R96 ;  /* 0x0000003aa060723c */ /* 0x040fe80000001860 */
[----:B------:R-:W-:Y:S02]  /*92b0*/  FADD.FTZ R211, R225, R211 ;  /* 0x000000d3e1d37221 */ /* 0x000fe40000010000 */
[----:B------:R-:W-:Y:S02]  /*92c0*/  FADD.FTZ R201, R208, R201 ;  /* 0x000000c9d0c97221 */ /* 0x000fe40000010000 */
[-C--:B------:R-:W-:Y:S04]  /*92d0*/  HMMA.16816.F32 R100, R160, R60.reuse, R100 ;  /* 0x0000003ca064723c */ /* 0x080fe80000001864 */
[----:B------:R-:W-:Y:S02]  /*92e0*/  FADD.FTZ R201, R229, R201 ;  /* 0x000000c9e5c97221 */ /* 0x000fe40000010000 */
        /* <DEDUP_REMOVED lines=8> */
[----:B------:R-:W-:Y:S04]  /*9370*/  FADD.FTZ R213, R227, R213 ;  /* 0x000000d5e3d57221 */ /* 0x000fe80000010000 */
[-C--:B-1----:R-:W-:Y:S04]  /*9380*/  HMMA.16816.F32 R116, R160, R40.reuse, R116 ;  /* 0x00000028a074723c */ /* 0x082fe80000001874 */
[----:B------:R-:W-:Y:S04]  /*9390*/  FADD.FTZ R213, R228, R213 ;  /* 0x000000d5e4d57221 */ /* 0x000fe80000010000 */
[C---:B------:R-:W-:Y:S04]  /*93a0*/  HMMA.16816.F32 R120, R164.reuse, R40, R120 ;  /* 0x00000028a478723c */ /* 0x040fe80000001878 */
[----:B------:R-:W-:Y:S04]  /*93b0*/  FADD.FTZ R213, R67, R213 ;  /* 0x000000d543d57221 */ /* 0x000fe80000010000 */
[-C--:B------:R-:W-:Y:S08]  /*93c0*/  HMMA.16816.F32 R124, R164, R42.reuse, R124 ;  /* 0x0000002aa47c723c */ /* 0x080ff0000000187c */
[C---:B------:R-:W-:Y:S08]  /*93d0*/  HMMA.16816.F32 R128, R160.reuse, R42, R128 ;  /* 0x0000002aa080723c */ /* 0x040ff00000001880 */
[-C--:B------:R-:W-:Y:S08]  /*93e0*/  HMMA.16816.F32 R132, R160, R44.reuse, R132 ;  /* 0x0000002ca084723c */ /* 0x080ff00000001884 */
[C---:B------:R-:W-:Y:S08]  /*93f0*/  HMMA.16816.F32 R136, R164.reuse, R44, R136 ;  /* 0x0000002ca488723c */ /* 0x040ff00000001888 */
[-C--:B------:R-:W-:Y:S08]  /*9400*/  HMMA.16816.F32 R140, R164, R46.reuse, R140 ;  /* 0x0000002ea48c723c */ /* 0x080ff0000000188c */
[C---:B------:R-:W-:Y:S08]  /*9410*/  HMMA.16816.F32 R144, R160.reuse, R46, R144 ;  /* 0x0000002ea090723c */ /* 0x040ff00000001890 */
[-C--:B--2---:R-:W-:Y:S08]  /*9420*/  HMMA.16816.F32 R176, R160, R52.reuse, R20 ;  /* 0x00000034a0b0723c */ /* 0x084ff00000001814 */
[C---:B------:R-:W-:Y:S08]  /*9430*/  HMMA.16816.F32 R148, R164.reuse, R52, R148 ;  /* 0x00000034a494723c */ /* 0x040ff00000001894 */
[-C--:B------:R-:W-:Y:S08]  /*9440*/  HMMA.16816.F32 R152, R164, R54.reuse, R152 ;  /* 0x00000036a498723c */ /* 0x080ff00000001898 */
[C---:B------:R-:W-:Y:S08]  /*9450*/  HMMA.16816.F32 R156, R160.reuse, R54, R156 ;  /* 0x00000036a09c723c */ /* 0x040ff0000000189c */
[-C--:B---3--:R-:W-:Y:S08]  /*9460*/  HMMA.16816.F32 R172, R160, R4.reuse, R24 ;  /* 0x00000004a0ac723c */ /* 0x088ff00000001818 */
[C---:B------:R-:W-:Y:S07]  /*9470*/  HMMA.16816.F32 R168, R164.reuse, R4, R32 ;  /* 0x00000004a4a8723c */ /* 0x040fee0000001820 */
[----:B------:R-:W-:Y:S01]  /*9480*/  FADD.FTZ R4, R224, R209 ;  /* 0x000000d1e0047221 */ /* 0x000fe20000010000 */
[-C--:B------:R-:W-:Y:S04]  /*9490*/  HMMA.16816.F32 R164, R164, R6.reuse, R36 ;  /* 0x00000006a4a4723c */ /* 0x080fe80000001824 */
[----:B------:R1:W-:Y:S01]  /*94a0*/  STL [R1+0x20], R4 ;  /* 0x0000200401007387 */ /* 0x0003e20000100800 */
[----:B------:R-:W-:Y:S03]  /*94b0*/  FADD.FTZ R5, R64, R213 ;  /* 0x000000d540057221 */ /* 0x000fe60000010000 */
[----:B------:R-:W-:Y:S07]  /*94c0*/  HMMA.16816.F32 R160, R160, R6, R28 ;  /* 0x00000006a0a0723c */ /* 0x000fee000000181c */
[----:B------:R-:W-:Y:S05]  /*94d0*/  FADD.FTZ R6, R226, R211 ;  /* 0x000000d3e2067221 */ /* 0x000fea0000010000 */
[----:B------:R2:W-:Y:S04]  /*94e0*/  STL [R1+0x1c], R6 ;  /* 0x00001c0601007387 */ /* 0x0005e80000100800 */
[----:B------:R2:W-:Y:S01]  /*94f0*/  STL [R1+0x18], R5 ;  /* 0x0000180501007387 */ /* 0x0005e20000100800 */
[----:B-1----:R-:W-:Y:S05]  /*9500*/  FADD.FTZ R4, R66, R201 ;  /* 0x000000c942047221 */ /* 0x002fea0000010000 */
[----:B------:R2:W-:Y:S02]  /*9510*/  STL [R1+0x14], R4 ;  /* 0x0000140401007387 */ /* 0x0005e40000100800 */
[----:B--2---:R-:W-:-:S05]  /*9520*/  @P2 BRA `(.L_x_153) ;  /* 0xffffc88000002947 */ /* 0x004fca000383ffff */
.L_x_152:
[----:B--2---:R-:W2:Y:S04]  /*9530*/  LDL.LU R4, [R1+0x20] ;  /* 0x0000200001047983 */ /* 0x004ea80000300800 */
[----:B------:R-:W3:Y:S04]  /*9540*/  LDL.LU R6, [R1+0x1c] ;  /* 0x00001c0001067983 */ /* 0x000ee80000300800 */
[----:B------:R-:W4:Y:S04]  /*9550*/  LDL.LU R11, [R1+0x18] ;  /* 0x00001800010b7983 */ /* 0x000f280000300800 */
[----:B------:R-:W5:Y:S01]  /*9560*/  LDL.LU R8, [R1+0x14] ;  /* 0x0000140001087983 */ /* 0x000f620000300800 */
[----:B------:R-:W-:-:S03]  /*9570*/  PLOP3.LUT P4, PT, PT, PT, PT, 0x8, 0x0 ;  /* 0x000000000000781c */ /* 0x000fc60003f8e170 */
[----:B--2---:R-:W1:Y:S04]  /*9580*/  SHFL.BFLY PT, R7, R4, 0x2, 0x1f ;  /* 0x0c401f0004077f89 */ /* 0x004e6800000e0000 */
[----:B---3--:R-:W2:Y:S04]  /*9590*/  SHFL.BFLY PT, R9, R6, 0x2, 0x1f ;  /* 0x0c401f0006097f89 */ /* 0x008ea800000e0000 */
[----:B----4-:R-:W3:Y:S04]  /*95a0*/  SHFL.BFLY PT, R5, R11, 0x2, 0x1f ;  /* 0x0c401f000b057f89 */ /* 0x010ee800000e0000 */
[----:B-----5:R-:W4:Y:S01]  /*95b0*/  SHFL.BFLY PT, R10, R8, 0x2, 0x1f ;  /* 0x0c401f00080a7f89 */ /* 0x020f2200000e0000 */
[----:B-1----:R-:W-:-:S02]  /*95c0*/  FADD.FTZ R7, R7, R4 ;  /* 0x0000000407077221 */ /* 0x002fc40000010000 */
[----:B--2---:R-:W-:-:S03]  /*95d0*/  FADD.FTZ R9, R9, R6 ;  /* 0x0000000609097221 */ /* 0x004fc60000010000 */
[----:B------:R-:W1:Y:S01]  /*95e0*/  SHFL.BFLY PT, R4, R7, 0x1, 0x1f ;  /* 0x0c201f0007047f89 */ /* 0x000e6200000e0000 */
[----:B---3--:R-:W-:-:S03]  /*95f0*/  FADD.FTZ R5, R5, R11 ;  /* 0x0000000b05057221 */ /* 0x008fc60000010000 */
[----:B------:R-:W2:Y:S01]  /*9600*/  SHFL.BFLY PT, R6, R9, 0x1, 0x1f ;  /* 0x0c201f0009067f89 */ /* 0x000ea200000e0000 */
[----:B----4-:R-:W-:-:S03]  /*9610*/  FADD.FTZ R10, R10, R8 ;  /* 0x000000080a0a7221 */ /* 0x010fc60000010000 */
[----:B------:R-:W3:Y:S01]  /*9620*/  SHFL.BFLY PT, R11, R5, 0x1, 0x1f ;  /* 0x0c201f00050b7f89 */ /* 0x000ee200000e0000 */
[----:B------:R-:W-:Y:S01]  /*9630*/  MOV R8, RZ ;  /* 0x000000ff00087202 */ /* 0x000fe20000000f00 */
[----:B-1----:R-:W-:Y:S02]  /*9640*/  FADD.FTZ R7, R7, R4 ;  /* 0x0000000407077221 */ /* 0x002fe40000010000 */
[----:B------:R-:W1:Y:S01]  /*9650*/  SHFL.BFLY PT, R4, R10, 0x1, 0x1f ;  /* 0x0c201f000a047f89 */ /* 0x000e6200000e0000 */
[----:B--2---:R-:W-:Y:S02]  /*9660*/  FADD.FTZ R6, R9, R6 ;  /* 0x0000000609067221 */ /* 0x004fe40000010000 */
[----:B------:R-:W-:Y:S02]  /*9670*/  FSETP.NE.FTZ.AND P3, PT, R7, RZ, PT ;  /* 0x000000ff0700720b */ /* 0x000fe40003f75000 */
[----:B------:R-:W-:Y:S01]  /*9680*/  MOV R9, RZ ;  /* 0x000000ff00097202 */ /* 0x000fe20000000f00 */
[----:B---3--:R-:W-:Y:S01]  /*9690*/  FADD.FTZ R5, R5, R11 ;  /* 0x0000000b05057221 */ /* 0x008fe20000010000 */
[----:B------:R-:W-:-:S04]  /*96a0*/  FSETP.NE.FTZ.AND P2, PT, R6, RZ, PT ;  /* 0x000000ff0600720b */ /* 0x000fc80003f55000 */
[----:B------:R-:W-:-:S05]  /*96b0*/  FSETP.NE.FTZ.AND P1, PT, R5, RZ, PT ;  /* 0x000000ff0500720b */ /* 0x000fca0003f35000 */
[----:B------:R-:W2:Y:S01]  /*96c0*/  @P3 MUFU.RCP R8, R7 ;  /* 0x0000000700083308 */ /* 0x000ea20000001000 */
[----:B------:R-:W-:-:S03]  /*96d0*/  @P3 MOV R14, 0x3f317218 ;  /* 0x3f317218000e3802 */ /* 0x000fc60000000f00 */
[----:B------:R-:W-:Y:S02]  /*96e0*/  @P2 MOV R13, 0x3f317218 ;  /* 0x3f317218000d2802 */ /* 0x000fe40000000f00 */
[----:B------:R-:W-:Y:S02]  /*96f0*/  @P3 FMUL.FTZ R14, R14, c[0x0][0x2d0] ;  /* 0x0000b4000e0e3a20 */ /* 0x000fe40000410000 */
[----:B-1----:R-:W-:Y:S01]  /*9700*/  FADD.FTZ R4, R4, R10 ;  /* 0x0000000a04047221 */ /* 0x002fe20000010000 */
[----:B------:R-:W-:Y:S01]  /*9710*/  MOV R10, RZ ;  /* 0x000000ff000a7202 */ /* 0x000fe20000000f00 */
[----:B------:R-:W-:Y:S01]  /*9720*/  @P2 MUFU.RCP R9, R6 ;  /* 0x0000000600092308 */ /* 0x000fe20000001000 */
[----:B------:R-:W-:Y:S01]  /*9730*/  @P1 MOV R12, 0x3f317218 ;  /* 0x3f317218000c1802 */ /* 0x000fe20000000f00 */
[----:B------:R-:W-:Y:S01]  /*9740*/  @P2 FMUL.FTZ R13, R13, c[0x0][0x2d0] ;  /* 0x0000b4000d0d2a20 */ /* 0x000fe20000410000 */
[----:B------:R-:W-:Y:S01]  /*9750*/  FSETP.NE.FTZ.AND P0, PT, R4, RZ, PT ;  /* 0x000000ff0400720b */ /* 0x000fe20003f15000 */
[----:B--2---:R-:W-:-:S04]  /*9760*/  FMUL.FTZ R192, R8, R192 ;  /* 0x000000c008c07220 */ /* 0x004fc80000410000 */
[----:B------:R-:W1:Y:S01]  /*9770*/  @P1 MUFU.RCP R10, R5 ;  /* 0x00000005000a1308 */ /* 0x000e620000001000 */
[C---:B------:R-:W-:Y:S02]  /*9780*/  FMUL.FTZ R193, R8.reuse, R193 ;  /* 0x000000c108c17220 */ /* 0x040fe40000410000 */
[C---:B------:R-:W-:Y:S02]  /*9790*/  FMUL.FTZ R180, R8.reuse, R180 ;  /* 0x000000b408b47220 */ /* 0x040fe40000410000 */
[C---:B------:R-:W-:Y:S02]  /*97a0*/  FMUL.FTZ R181, R8.reuse, R181 ;  /* 0x000000b508b57220 */ /* 0x040fe40000410000 */
[C---:B------:R-:W-:Y:S01]  /*97b0*/  FMUL.FTZ R68, R8.reuse, R68 ;  /* 0x0000004408447220 */ /* 0x040fe20000410000 */
[----:B------:R-:W2:Y:S01]  /*97c0*/  @P3 MUFU.LG2 R7, R7 ;  /* 0x0000000700073308 */ /* 0x000ea20000000c00 */
[C---:B------:R-:W-:Y:S01]  /*97d0*/  FMUL.FTZ R69, R8.reuse, R69 ;  /* 0x0000004508457220 */ /* 0x040fe20000410000 */
[----:B------:R-:W-:Y:S01]  /*97e0*/  @P0 MOV R11, 0x3f317218 ;  /* 0x3f317218000b0802 */ /* 0x000fe20000000f00 */
[----:B------:R-:W-:-:S02]  /*97f0*/  FMUL.FTZ R80, R8, R80 ;  /* 0x0000005008507220 */ /* 0x000fc40000410000 */
[C---:B------:R-:W-:Y:S02]  /*9800*/  FMUL.FTZ R81, R8.reuse, R81 ;  /* 0x0000005108517220 */ /* 0x040fe40000410000 */
[C---:B------:R-:W-:Y:S01]  /*9810*/  FMUL.FTZ R84, R8.reuse, R84 ;  /* 0x0000005408547220 */ /* 0x040fe20000410000 */
[----:B------:R-:W3:Y:S01]  /*9820*/  @P2 MUFU.LG2 R6, R6 ;  /* 0x0000000600062308 */ /* 0x000ee20000000c00 */
[C---:B------:R-:W-:Y:S02]  /*9830*/  FMUL.FTZ R85, R8.reuse, R85 ;  /* 0x0000005508557220 */ /* 0x040fe40000410000 */
[C---:B------:R-:W-:Y:S02]  /*9840*/  FMUL.FTZ R96, R8.reuse, R96 ;  /* 0x0000006008607220 */ /* 0x040fe40000410000 */
[C---:B------:R-:W-:Y:S02]  /*9850*/  FMUL.FTZ R97, R8.reuse, R97 ;  /* 0x0000006108617220 */ /* 0x040fe40000410000 */
[C---:B------:R-:W-:Y:S01]  /*9860*/  FMUL.FTZ R100, R8.reuse, R100 ;  /* 0x0000006408647220 */ /* 0x040fe20000410000 */
[----:B------:R-:W4:Y:S01]  /*9870*/  @P0 MUFU.LG2 R15, R4 ;  /* 0x00000004000f0308 */ /* 0x000f220000000c00 */
        /* <DEDUP_REMOVED lines=18> */
[----:B------:R-:W-:Y:S01]  /*99a0*/  FMUL.FTZ R161, R8, R161 ;  /* 0x000000a108a17220 */ /* 0x000fe20000410000 */
[----:B------:R-:W-:Y:S01]  /*99b0*/  MOV R8, RZ ;  /* 0x000000ff00087202 */ /* 0x000fe20000000f00 */
[----:B-1----:R-:W-:-:S02]  /*99c0*/  FMUL.FTZ R188, R10, R188 ;  /* 0x000000bc0abc7220 */ /* 0x002fc40000410000 */
[C---:B------:R-:W-:Y:S02]  /*99d0*/  FMUL.FTZ R189, R10.reuse, R189 ;  /* 0x000000bd0abd7220 */ /* 0x040fe40000410000 */
[C---:B------:R-:W-:Y:S01]  /*99e0*/  FMUL.FTZ R184, R10.reuse, R184 ;  /* 0x000000b80ab87220 */ /* 0x040fe20000410000 */
[----:B------:R1:W-:Y:S01]  /*99f0*/  @P0 MUFU.RCP R8, R4 ;  /* 0x0000000400080308 */ /* 0x0003e20000001000 */
[C---:B------:R-:W-:Y:S02]  /*9a00*/  FMUL.FTZ R185, R10.reuse, R185 ;  /* 0x000000b90ab97220 */ /* 0x040fe40000410000 */
[C---:B------:R-:W-:Y:S02]  /*9a10*/  FMUL.FTZ R72, R10.reuse, R72 ;  /* 0x000000480a487220 */ /* 0x040fe40000410000 */
[C---:B------:R-:W-:Y:S02]  /*9a20*/  FMUL.FTZ R73, R10.reuse, R73 ;  /* 0x000000490a497220 */ /* 0x040fe40000410000 */
[----:B------:R-:W-:-:S02]  /*9a30*/  FMUL.FTZ R76, R10, R76 ;  /* 0x0000004c0a4c7220 */ /* 0x000fc40000410000 */
[C---:B------:R-:W-:Y:S02]  /*9a40*/  FMUL.FTZ R77, R10.reuse, R77 ;  /* 0x0000004d0a4d7220 */ /* 0x040fe40000410000 */
[C---:B------:R-:W-:Y:S02]  /*9a50*/  FMUL.FTZ R88, R10.reuse, R88 ;  /* 0x000000580a587220 */ /* 0x040fe40000410000 */
[C---:B------:R-:W-:Y:S02]  /*9a60*/  FMUL.FTZ R89, R10.reuse, R89 ;  /* 0x000000590a597220 */ /* 0x040fe40000410000 */
[C---:B------:R-:W-:Y:S01]  /*9a70*/  FMUL.FTZ R92, R10.reuse, R92 ;  /* 0x0000005c0a5c7220 */ /* 0x040fe20000410000 */
[----:B-1----:R-:W-:Y:S01]  /*9a80*/  MOV R4, 0xff800000 ;  /* 0xff80000000047802 */ /* 0x002fe20000000f00 */
        /* <DEDUP_REMOVED lines=21> */
[----:B------:R1:W5:Y:S01]  /*9be0*/  @P1 MUFU.LG2 R10, R5 ;  /* 0x00000005000a1308 */ /* 0x0003620000000c00 */
[----:B--2---:R-:W-:Y:S02]  /*9bf0*/  @P3 FMUL.FTZ R7, R7, 0.69314718246459960938 ;  /* 0x3f31721807073820 */ /* 0x004fe40000410000 */
[----:B---3--:R-:W-:Y:S02]  /*9c00*/  @P2 FMUL.FTZ R6, R6, 0.69314718246459960938 ;  /* 0x3f31721806062820 */ /* 0x008fe40000410000 */
[----:B------:R-:W-:Y:S02]  /*9c10*/  @P1 FMUL.FTZ R12, R12, c[0x0][0x2d0] ;  /* 0x0000b4000c0c1a20 */ /* 0x000fe40000410000 */
[----:B----4-:R-:W-:Y:S02]  /*9c20*/  @P0 FMUL.FTZ R15, R15, 0.69314718246459960938 ;  /* 0x3f3172180f0f0820 */ /* 0x010fe40000410000 */
[----:B------:R-:W-:-:S02]  /*9c30*/  @P0 FMUL.FTZ R11, R11, c[0x0][0x2d0] ;  /* 0x0000b4000b0b0a20 */ /* 0x000fc40000410000 */
[C---:B------:R-:W-:Y:S02]  /*9c40*/  FMUL.FTZ R194, R9.reuse, R194 ;  /* 0x000000c209c27220 */ /* 0x040fe40000410000 */
[C---:B------:R-:W-:Y:S02]  /*9c50*/  FMUL.FTZ R195, R9.reuse, R195 ;  /* 0x000000c309c37220 */ /* 0x040fe40000410000 */
[C---:B------:R-:W-:Y:S01]  /*9c60*/  FMUL.FTZ R182, R9.reuse, R182 ;  /* 0x000000b609b67220 */ /* 0x040fe20000410000 */
[----:B-1----:R-:W-:Y:S01]  /*9c70*/  MOV R5, 0xff800000 ;  /* 0xff80000000057802 */ /* 0x002fe20000000f00 */
[----:B-----5:R-:W-:Y:S02]  /*9c80*/  @P1 FMUL.FTZ R10, R10, 0.69314718246459960938 ;  /* 0x3f3172180a0a1820 */ /* 0x020fe40000410000 */
        /* <DEDUP_REMOVED lines=28> */
[----:B------:R-:W-:Y:S01]  /*9e50*/  FMUL.FTZ R163, R9, R163 ;  /* 0x000000a309a37220 */ /* 0x000fe20000410000 */
[----:B------:R-:W-:Y:S01]  /*9e60*/  MOV R9, 0xff800000 ;  /* 0xff80000000097802 */ /* 0x000fe20000000f00 */
        /* <DEDUP_REMOVED lines=31> */
[----:B------:R-:W-:Y:S01]  /*a060*/  FMUL.FTZ R167, R8, R167 ;  /* 0x000000a708a77220 */ /* 0x000fe20000410000 */
[----:B------:R-:W-:Y:S01]  /*a070*/  MOV R8, 0xff800000 ;  /* 0xff80000000087802 */ /* 0x000fe20000000f00 */
[----:B------:R-:W-:-:S02]  /*a080*/  @P3 FFMA.FTZ R4, R14, R196, R7 ;  /* 0x000000c40e043223 */ /* 0x000fc40000010007 */
[----:B------:R-:W-:Y:S02]  /*a090*/  @P2 FFMA.FTZ R5, R13, R3, R6 ;  /* 0x000000030d052223 */ /* 0x000fe40000010006 */
[----:B------:R-:W-:Y:S02]  /*a0a0*/  @P1 FFMA.FTZ R8, R12, R2, R10 ;  /* 0x000000020c081223 */ /* 0x000fe4000001000a */
[----:B------:R-:W-:Y:S02]  /*a0b0*/  @P0 FFMA.FTZ R9, R11, R0, R15 ;  /* 0x000000000b090223 */ /* 0x000fe4000001000f */
.L_x_136:
[----:B------:R-:W-:Y:S05]  /*a0c0*/  @P4 BRA `(.L_x_156) ;  /* 0x0000209000004947 */ /* 0x000fea0003800000 */
[----:B------:R-:W1:Y:S01]  /*a0d0*/  S2R R7, SR_TID.X ;  /* 0x0000000000077919 */ /* 0x000e620000002100 */
[----:B------:R-:W-:Y:S01]  /*a0e0*/  IMAD R16, RZ, RZ, -UR10 ;  /* 0x8000000aff107e24 */ /* 0x000fe2000f8e02ff */
[----:B------:R-:W-:Y:S01]  /*a0f0*/  USHF.R.S32.HI UR6, URZ, 0x1f, UR10 ;  /* 0x0000001f3f067899 */ /* 0x000fe2000801140a */
[----:B------:R-:W-:Y:S01]  /*a100*/  IMAD.MOV.U32 R13, RZ, RZ, c[0x0][0x4e8] ;  /* 0x00013a00ff0d7624 */ /* 0x000fe200078e00ff */
[----:B------:R-:W3:Y:S01]  /*a110*/  S2R R0, SR_CTAID.Y ;  /* 0x0000000000007919 */ /* 0x000ee20000002600 */
[----:B------:R-:W-:Y:S01]  /*a120*/  ULDC.64 UR4, c[0x0][0x4d0] ;  /* 0x0001340000047ab9 */ /* 0x000fe20000000a00 */
[----:B------:R-:W-:Y:S01]  /*a130*/  BSSY B0, `(.L_x_157) ;  /* 0x00000dc000007945 */ /* 0x000fe20003800000 */
[----:B------:R-:W-:Y:S01]  /*a140*/  UIMAD UR7, UR6, UR4, URZ ;  /* 0x00000004060772a4 */ /* 0x000fe2000f8e023f */
[----:B------:R-:W4:Y:S01]  /*a150*/  S2R R20, SR_CTAID.Z ;  /* 0x0000000000147919 */ /* 0x000f220000002700 */
[----:B--2---:R-:W-:-:S03]  /*a160*/  UIMAD.WIDE.U32 UR8, UR10, UR4, URZ ;  /* 0x000000040a0872a5 */ /* 0x004fc6000f8e003f */
[----:B------:R-:W-:Y:S01]  /*a170*/  BAR.SYNC.DEFER_BLOCKING 0x1, 0x80 ;  /* 0x0042000000007b1d */ /* 0x000fe20000010000 */
[----:B------:R-:W-:Y:S01]  /*a180*/  UIMAD UR5, UR10, UR5, UR7 ;  /* 0x000000050a0572a4 */ /* 0x000fe2000f8e0207 */
[C---:B------:R-:W-:Y:S01]  /*a190*/  ISETP.NE.AND P0, PT, R13.reuse, 0x1, PT ;  /* 0x000000010d00780c */ /* 0x040fe20003f05270 */
[----:B------:R-:W-:Y:S02]  /*a1a0*/  IMAD.U32 R23, RZ, RZ, UR9 ;  /* 0x00000009ff177e24 */ /* 0x000fe4000f8e00ff */
[----:B------:R-:W-:Y:S01]  /*a1b0*/  UIADD3 UR5, UR9, UR5, URZ ;  /* 0x0000000509057290 */ /* 0x000fe2000fffe03f */
[----:B------:R-:W2:Y:S01]  /*a1c0*/  S2R R12, SR_CTAID.X ;  /* 0x00000000000c7919 */ /* 0x000ea20000002500 */
[----:B------:R-:W-:Y:S02]  /*a1d0*/  IMAD.U32 R22, RZ, RZ, UR8 ;  /* 0x00000008ff167e24 */ /* 0x000fe4000f8e00ff */
[----:B------:R-:W-:Y:S02]  /*a1e0*/  IMAD R13, R13, c[0x0][0x388], RZ ;  /* 0x0000e2000d0d7a24 */ /* 0x000fe400078e02ff */
[----:B------:R-:W-:Y:S01]  /*a1f0*/  IMAD.U32 R23, RZ, RZ, UR5 ;  /* 0x00000005ff177e24 */ /* 0x000fe2000f8e00ff */
[----:B-1----:R-:W-:Y:S01]  /*a200*/  SHF.R.S32.HI R3, RZ, 0x1f, R7 ;  /* 0x0000001fff037819 */ /* 0x002fe20000011407 */
[----:B------:R-:W-:-:S02]  /*a210*/  ULDC.64 UR4, c[0x0][0x438] ;  /* 0x00010e0000047ab9 */ /* 0x000fc40000000a00 */
[----:B------:R-:W-:Y:S01]  /*a220*/  UIMAD UR6, UR6, UR4, URZ ;  /* 0x00000004060672a4 */ /* 0x000fe2000f8e023f */
[CC--:B------:R-:W-:Y:S01]  /*a230*/  LEA.HI R6, R3.reuse, R7.reuse, RZ, 0x2 ;  /* 0x0000000703067211 */ /* 0x0c0fe200078f10ff */
[----:B---3--:R-:W-:Y:S01]  /*a240*/  IMAD R16, R16, c[0x0][0x550], R0 ;  /* 0x0001540010107a24 */ /* 0x008fe200078e0200 */
[-C--:B------:R-:W-:Y:S01]  /*a250*/  LEA.HI R3, R3, R7.reuse, RZ, 0x5 ;  /* 0x0000000703037211 */ /* 0x080fe200078f28ff */
[----:B------:R-:W-:Y:S01]  /*a260*/  UIMAD.WIDE.U32 UR8, UR10, UR4, URZ ;  /* 0x000000040a0872a5 */ /* 0x000fe2000f8e003f */
[----:B------:R-:W-:Y:S01]  /*a270*/  LOP3.LUT R6, R6, 0xfffffffc, RZ, 0xc0, !PT ;  /* 0xfffffffc06067812 */ /* 0x000fe200078ec0ff */
[----:B------:R-:W-:Y:S01]  /*a280*/  UIMAD UR4, UR10, UR5, UR6 ;  /* 0x000000050a0472a4 */ /* 0x000fe2000f8e0206 */
[----:B------:R-:W-:Y:S01]  /*a290*/  LOP3.LUT R2, R3, 0xffffffe0, RZ, 0xc0, !PT ;  /* 0xffffffe003027812 */ /* 0x000fe200078ec0ff */
[----:B----4-:R-:W-:Y:S01]  /*a2a0*/  IMAD.WIDE.U32 R22, R20, c[0x0][0x4d8], R22 ;  /* 0x0001360014167a25 */ /* 0x010fe200078e0016 */
[----:B------:R-:W-:Y:S01]  /*a2b0*/  IADD3 R6, -R6, R7, RZ ;  /* 0x0000000706067210 */ /* 0x000fe20007ffe1ff */
[----:B------:R-:W-:Y:S01]  /*a2c0*/  UIADD3 UR4, UR9, UR4, URZ ;  /* 0x0000000409047290 */ /* 0x000fe2000fffe03f */
[----:B------:R-:W-:Y:S01]  /*a2d0*/  MOV R18, UR8 ;  /* 0x0000000800127c02 */ /* 0x000fe20008000f00 */
[----:B------:R-:W-:Y:S01]  /*a2e0*/  IMAD.IADD R2, R7, 0x1, -R2 ;  /* 0x0000000107027824 */ /* 0x000fe200078e0a02 */
[----:B------:R-:W-:Y:S01]  /*a2f0*/  LEA.HI R0, R6, R6, RZ, 0x1 ;  /* 0x0000000606007211 */ /* 0x000fe200078f08ff */
[----:B------:R-:W-:Y:S01]  /*a300*/  IMAD.U32 R19, RZ, RZ, UR9 ;  /* 0x00000009ff137e24 */ /* 0x000fe2000f8e00ff */
[----:B------:R-:W-:Y:S01]  /*a310*/  SHF.R.S32.HI R7, RZ, 0x5, R3 ;  /* 0x00000005ff077819 */ /* 0x000fe20000011403 */
[----:B------:R-:W-:Y:S01]  /*a320*/  IMAD.U32 R11, RZ, RZ, UR4 ;  /* 0x00000004ff0b7e24 */ /* 0x000fe2000f8e00ff */
[----:B------:R-:W-:-:S02]  /*a330*/  LOP3.LUT R10, R0, 0x1ffffffe, RZ, 0xc0, !PT ;  /* 0x1ffffffe000a7812 */ /* 0x000fc400078ec0ff */
[----:B------:R-:W-:Y:S02]  /*a340*/  SHF.R.S32.HI R3, RZ, 0x1f, R3 ;  /* 0x0000001fff037819 */ /* 0x000fe40000011403 */
[----:B------:R-:W-:Y:S01]  /*a350*/  SHF.L.U32 R15, R0, 0x5, RZ ;  /* 0x00000005000f7819 */ /* 0x000fe200000006ff */
[----:B------:R-:W-:Y:S01]  /*a360*/  IMAD.IADD R6, R6, 0x1, -R10 ;  /* 0x0000000106067824 */ /* 0x000fe200078e0a0a */
[----:B------:R-:W-:Y:S02]  /*a370*/  LEA.HI R10, R3, R7, RZ, 0x2 ;  /* 0x00000007030a7211 */ /* 0x000fe400078f10ff */
[----:B------:R-:W-:Y:S02]  /*a380*/  SHF.R.S32.HI R0, RZ, 0x1f, R2 ;  /* 0x0000001fff007819 */ /* 0x000fe40000011402 */
[----:B------:R-:W-:Y:S02]  /*a390*/  LOP3.LUT R10, R10, 0xffffffc, RZ, 0xc0, !PT ;  /* 0x0ffffffc0a0a7812 */ /* 0x000fe400078ec0ff */
[----:B------:R-:W-:-:S02]  /*a3a0*/  LOP3.LUT R15, R15, 0xffffffc0, RZ, 0xc0, !PT ;  /* 0xffffffc00f0f7812 */ /* 0x000fc400078ec0ff */
[----:B------:R-:W-:Y:S01]  /*a3b0*/  LEA.HI R0, R0, R2, RZ, 0x2 ;  /* 0x0000000200007211 */ /* 0x000fe200078f10ff */
[----:B------:R-:W-:Y:S01]  /*a3c0*/  IMAD.IADD R10, R7, 0x1, -R10 ;  /* 0x00000001070a7824 */ /* 0x000fe200078e0a0a */
[----:B------:R-:W-:Y:S01]  /*a3d0*/  SHF.R.S32.HI R3, RZ, 0x1f, R20 ;  /* 0x0000001fff037819 */ /* 0x000fe20000011414 */
[----:B------:R-:W-:Y:S01]  /*a3e0*/  IMAD R15, R6, 0x8, R15 ;  /* 0x00000008060f7824 */ /* 0x000fe200078e020f */
[----:B------:R-:W-:Y:S02]  /*a3f0*/  SHF.R.S32.HI R6, RZ, 0x2, R0 ;  /* 0x00000002ff067819 */ /* 0x000fe40000011400 */
[----:B------:R-:W-:Y:S01]  /*a400*/  SHF.R.S32.HI R14, RZ, 0x1f, R16 ;  /* 0x0000001fff0e7819 */ /* 0x000fe20000011410 */
[C---:B------:R-:W-:Y:S01]  /*a410*/  IMAD R7, R3.reuse, c[0x0][0x4d8], RZ ;  /* 0x0001360003077a24 */ /* 0x040fe200078e02ff */
[----:B------:R-:W-:Y:S01]  /*a420*/  LEA R6, R10, R6, 0x4 ;  /* 0x000000060a067211 */ /* 0x000fe200078e20ff */
[----:B------:R-:W-:Y:S01]  /*a430*/  IMAD R3, R3, c[0x0][0x440], RZ ;  /* 0x0001100003037a24 */ /* 0x000fe200078e02ff */
[----:B------:R-:W-:Y:S01]  /*a440*/  LOP3.LUT P1, RZ, R2, 0x3, RZ, 0xc0, !PT ;  /* 0x0000000302ff7812 */ /* 0x000fe2000782c0ff */
[----:B------:R-:W-:Y:S01]  /*a450*/  IMAD.MOV.U32 R10, RZ, RZ, R18 ;  /* 0x000000ffff0a7224 */ /* 0x000fe200078e0012 */
[----:B------:R-:W-:Y:S01]  /*a460*/  IADD3 R15, R6, R15, RZ ;  /* 0x0000000f060f7210 */ /* 0x000fe20007ffe0ff */
[----:B------:R-:W-:Y:S01]  /*a470*/  IMAD R7, R20, c[0x0][0x4dc], R7 ;  /* 0x0001370014077a24 */ /* 0x000fe200078e0207 */
[----:B------:R-:W-:Y:S01]  /*a480*/  LOP3.LUT R0, R0, 0x7ffffffc, RZ, 0xc0, !PT ;  /* 0x7ffffffc00007812 */ /* 0x000fe200078ec0ff */
[----:B------:R-:W-:-:S02]  /*a490*/  IMAD R3, R20, c[0x0][0x444], R3 ;  /* 0x0001110014037a24 */ /* 0x000fc400078e0203 */
[----:B--2---:R-:W-:Y:S01]  /*a4a0*/  IMAD R15, R12, 0x80, R15 ;  /* 0x000000800c0f7824 */ /* 0x004fe200078e020f */
[----:B------:R-:W-:Y:S01]  /*a4b0*/  IADD3 R0, R2, -R0, RZ ;  /* 0x8000000002007210 */ /* 0x000fe20007ffe0ff */
[----:B------:R-:W-:-:S04]  /*a4c0*/  IMAD.WIDE.U32 R20, R20, c[0x0][0x440], R10 ;  /* 0x0001100014147a25 */ /* 0x000fc800078e000a */
[----:B------:R-:W-:-:S04]  /*a4d0*/  @P0 IMAD.HI.U32 R17, R15, c[0x0][0x4ec], RZ ;  /* 0x00013b000f110a27 */ /* 0x000fc800078e00ff */
[----:B------:R-:W-:-:S04]  /*a4e0*/  @P0 IMAD.HI.U32 R10, R15, c[0x0][0x4ec], RZ ;  /* 0x00013b000f0a0a27 */ /* 0x000fc800078e00ff */
[----:B------:R-:W-:Y:S01]  /*a4f0*/  IMAD.IADD R21, R21, 0x1, R3 ;  /* 0x0000000115157824 */ /* 0x000fe200078e0203 */
[----:B------:R-:W-:Y:S01]  /*a500*/  MOV R3, R15 ;  /* 0x0000000f00037202 */ /* 0x000fe20000000f00 */
[----:B------:R-:W-:Y:S01]  /*a510*/  IMAD.IADD R23, R23, 0x1, R7 ;  /* 0x0000000117177824 */ /* 0x000fe200078e0207 */
[----:B------:R-:W-:Y:S01]  /*a520*/  @P0 SHF.R.U32.HI R3, RZ, c[0x0][0x4f0], R17 ;  /* 0x00013c00ff030a19 */ /* 0x000fe20000011611 */
[----:B------:R-:W-:Y:S01]  /*a530*/  IMAD.MOV.U32 R7, RZ, RZ, R15 ;  /* 0x000000ffff077224 */ /* 0x000fe200078e000f */
[----:B------:R-:W-:Y:S01]  /*a540*/  @P0 SHF.R.U32.HI R7, RZ, c[0x0][0x4f0], R10 ;  /* 0x00013c00ff070a19 */ /* 0x000fe2000001160a */
[C---:B------:R-:W-:Y:S02]  /*a550*/  IMAD R11, R14.reuse, c[0x0][0x448], RZ ;  /* 0x000112000e0b7a24 */ /* 0x040fe400078e02ff */
[----:B------:R-:W-:Y:S01]  /*a560*/  IMAD R10, R14, c[0x0][0x4e0], RZ ;  /* 0x000138000e0a7a24 */ /* 0x000fe200078e02ff */
[----:B------:R-:W-:Y:S01]  /*a570*/  SHF.R.S32.HI R14, RZ, 0x1f, R7 ;  /* 0x0000001fff0e7819 */ /* 0x000fe20000011407 */
[----:B------:R-:W-:-:S02]  /*a580*/  IMAD.MOV R18, RZ, RZ, -R3 ;  /* 0x000000ffff127224 */ /* 0x000fc400078e0a03 */
[C---:B------:R-:W-:Y:S02]  /*a590*/  IMAD R11, R16.reuse, c[0x0][0x44c], R11 ;  /* 0x00011300100b7a24 */ /* 0x040fe400078e020b */
[----:B------:R-:W-:-:S04]  /*a5a0*/  IMAD.WIDE.U32 R20, R16, c[0x0][0x448], R20 ;  /* 0x0001120010147a25 */ /* 0x000fc800078e0014 */
[C---:B------:R-:W-:Y:S01]  /*a5b0*/  IMAD R10, R16.reuse, c[0x0][0x4e4], R10 ;  /* 0x00013900100a7a24 */ /* 0x040fe200078e020a */
[----:B------:R-:W-:Y:S01]  /*a5c0*/  IADD3 R21, R21, R11, RZ ;  /* 0x0000000b15157210 */ /* 0x000fe20007ffe0ff */
[----:B------:R-:W-:Y:S01]  /*a5d0*/  IMAD.WIDE.U32 R16, R16, c[0x0][0x4e0], R22 ;  /* 0x0001380010107a25 */ /* 0x000fe200078e0016 */
[----:B------:R-:W-:-:S03]  /*a5e0*/  SHF.R.S32.HI R11, RZ, 0x1f, R3 ;  /* 0x0000001fff0b7819 */ /* 0x000fc60000011403 */
[----:B------:R-:W-:Y:S01]  /*a5f0*/  IMAD R18, R18, c[0x0][0x4e8], R15 ;  /* 0x00013a0012127a24 */ /* 0x000fe200078e020f */
[----:B------:R-:W-:Y:S01]  /*a600*/  IADD3 R16, P0, R3, R16, RZ ;  /* 0x0000001003107210 */ /* 0x000fe20007f1e0ff */
[----:B------:R-:W-:Y:S02]  /*a610*/  IMAD R14, R14, c[0x0][0x430], RZ ;  /* 0x00010c000e0e7a24 */ /* 0x000fe400078e02ff */
[----:B------:R-:W-:Y:S01]  /*a620*/  IMAD R12, R12, 0x80, R6 ;  /* 0x000000800c0c7824 */ /* 0x000fe200078e0206 */
[----:B------:R-:W-:Y:S01]  /*a630*/  SHF.R.S32.HI R3, RZ, 0x1f, R18 ;  /* 0x0000001fff037819 */ /* 0x000fe20000011412 */
[----:B------:R-:W-:Y:S01]  /*a640*/  IMAD R14, R7, c[0x0][0x434], R14 ;  /* 0x00010d00070e7a24 */ /* 0x000fe200078e020e */
[----:B------:R-:W-:Y:S01]  /*a650*/  IADD3.X R17, R11, R17, R10, P0, !PT ;  /* 0x000000110b117210 */ /* 0x000fe200007fe40a */
[----:B------:R-:W-:Y:S01]  /*a660*/  IMAD.WIDE.U32 R10, R7, c[0x0][0x430], R20 ;  /* 0x00010c00070a7a25 */ /* 0x000fe200078e0014 */
[----:B------:R-:W-:-:S03]  /*a670*/  ISETP.GE.OR P4, PT, R12, R13, P1 ;  /* 0x0000000d0c00720c */ /* 0x000fc60000f86670 */
[----:B------:R-:W-:Y:S02]  /*a680*/  IMAD R3, R3, c[0x0][0x4c8], RZ ;  /* 0x0001320003037a24 */ /* 0x000fe400078e02ff */
[----:B------:R-:W-:Y:S02]  /*a690*/  IMAD.MOV R7, RZ, RZ, -R7 ;  /* 0x000000ffff077224 */ /* 0x000fe400078e0a07 */
[----:B------:R-:W-:-:S04]  /*a6a0*/  IMAD.WIDE.U32 R16, R18, c[0x0][0x4c8], R16 ;  /* 0x0001320012107a25 */ /* 0x000fc800078e0010 */
[----:B------:R-:W-:Y:S02]  /*a6b0*/  IMAD R3, R18, c[0x0][0x4cc], R3 ;  /* 0x0001330012037a24 */ /* 0x000fe400078e0203 */
[----:B------:R-:W-:Y:S02]  /*a6c0*/  IMAD R7, R7, c[0x0][0x4e8], R15 ;  /* 0x00013a0007077a24 */ /* 0x000fe400078e020f */
[----:B------:R-:W-:Y:S01]  /*a6d0*/  IMAD.IADD R11, R11, 0x1, R14 ;  /* 0x000000010b0b7824 */ /* 0x000fe200078e020e */
[C---:B------:R-:W-:Y:S02]  /*a6e0*/  LEA R14, P0, R16.reuse, c[0x0][0x4a8], 0x2 ;  /* 0x00012a00100e7a11 */ /* 0x040fe400078010ff */
[----:B------:R-:W-:Y:S01]  /*a6f0*/  IADD3 R15, R17, R3, RZ ;  /* 0x00000003110f7210 */ /* 0x000fe20007ffe0ff */
[----:B------:R-:W-:Y:S01]  /*a700*/  IMAD.WIDE.U32 R22, R7, c[0x0][0x428], R10 ;  /* 0x00010a0007167a25 */ /* 0x000fe200078e000a */
[----:B------:R-:W-:Y:S01]  /*a710*/  SHF.R.S32.HI R3, RZ, 0x1f, R7 ;  /* 0x0000001fff037819 */ /* 0x000fe20000011407 */
[----:B------:R-:W-:Y:S01]  /*a720*/  SHFL.IDX PT, R20, R14, RZ, 0x1c1f ;  /* 0x001c1fff0e147589 */ /* 0x000fe200000e0000 */
[----:B------:R-:W-:-:S02]  /*a730*/  LEA.HI.X R6, R16, c[0x0][0x4ac], R15, 0x2, P0 ;  /* 0x00012b0010067a11 */ /* 0x000fc400000f140f */
[C---:B------:R-:W-:Y:S01]  /*a740*/  IADD3 R11, R12.reuse, 0x8, RZ ;  /* 0x000000080c0b7810 */ /* 0x040fe20007ffe0ff */
[----:B------:R-:W-:Y:S01]  /*a750*/  SHFL.IDX PT, R18, R14, 0x1, 0x1c1f ;  /* 0x003c1f000e127f89 */ /* 0x000fe200000e0000 */
[----:B------:R-:W-:Y:S01]  /*a760*/  IMAD R3, R3, c[0x0][0x428], RZ ;  /* 0x00010a0003037a24 */ /* 0x000fe200078e02ff */
[C---:B------:R-:W-:Y:S02]  /*a770*/  IADD3 R10, R12.reuse, 0x40, RZ ;  /* 0x000000400c0a7810 */ /* 0x040fe40007ffe0ff */
[----:B------:R-:W1:Y:S01]  /*a780*/  SHFL.IDX PT, R21, R6, RZ, 0x1c1f ;  /* 0x001c1fff06157589 */ /* 0x000e6200000e0000 */
[----:B------:R-:W-:Y:S01]  /*a790*/  IMAD R3, R7, c[0x0][0x42c], R3 ;  /* 0x00010b0007037a24 */ /* 0x000fe200078e0203 */
[----:B------:R-:W-:Y:S02]  /*a7a0*/  IADD3 R7, R12, 0x48, RZ ;  /* 0x000000480c077810 */ /* 0x000fe40007ffe0ff */
[----:B------:R-:W2:Y:S01]  /*a7b0*/  SHFL.IDX PT, R19, R6, 0x1, 0x1c1f ;  /* 0x003c1f0006137f89 */ /* 0x000ea200000e0000 */
[-C--:B------:R-:W-:Y:S01]  /*a7c0*/  ISETP.GE.OR P3, PT, R11, R13.reuse, P1 ;  /* 0x0000000d0b00720c */ /* 0x080fe20000f66670 */
[----:B------:R-:W-:Y:S01]  /*a7d0*/  IMAD.IADD R3, R23, 0x1, R3 ;  /* 0x0000000117037824 */ /* 0x000fe200078e0203 */
[-C--:B------:R-:W-:Y:S01]  /*a7e0*/  ISETP.GE.OR P2, PT, R10, R13.reuse, P1 ;  /* 0x0000000d0a00720c */ /* 0x080fe20000f46670 */
[----:B------:R-:W-:Y:S01]  /*a7f0*/  SHFL.IDX PT, R16, R14, 0x2, 0x1c1f ;  /* 0x005c1f000e107f89 */ /* 0x000fe200000e0000 */
[----:B------:R-:W-:-:S02]  /*a800*/  ISETP.GE.OR P1, PT, R7, R13, P1 ;  /* 0x0000000d0700720c */ /* 0x000fc40000f26670 */
[-C--:B------:R-:W-:Y:S01]  /*a810*/  ISETP.GE.AND P5, PT, R10, R13.reuse, PT ;  /* 0x0000000d0a00720c */ /* 0x080fe20003fa6270 */
[----:B------:R-:W3:Y:S01]  /*a820*/  SHFL.IDX PT, R17, R6, 0x2, 0x1c1f ;  /* 0x005c1f0006117f89 */ /* 0x000ee200000e0000 */
[----:B------:R-:W-:-:S03]  /*a830*/  ISETP.GE.AND P6, PT, R7, R13, PT ;  /* 0x0000000d0700720c */ /* 0x000fc60003fc6270 */
[----:B------:R-:W-:Y:S04]  /*a840*/  SHFL.IDX PT, R14, R14, 0x3, 0x1c1f ;  /* 0x007c1f000e0e7f89 */ /* 0x000fe800000e0000 */
[----:B------:R4:W5:Y:S04]  /*a850*/  SHFL.IDX PT, R15, R6, 0x3, 0x1c1f ;  /* 0x007c1f00060f7f89 */ /* 0x00096800000e0000 */
[----:B-1----:R-:W-:Y:S04]  /*a860*/  @!P4 ST.E [R20.64], R4 ;  /* 0x000000041400c985 */ /* 0x002fe8000c10190c */
[----:B--2---:R1:W-:Y:S04]  /*a870*/  @!P3 ST.E [R18.64], R5 ;  /* 0x000000051200b985 */ /* 0x0043e8000c10190c */
[----:B---3--:R2:W-:Y:S01]  /*a880*/  @!P2 ST.E [R16.64], R8 ;  /* 0x000000081000a985 */ /* 0x0085e2000c10190c */
[----:B----4-:R-:W-:-:S03]  /*a890*/  LEA R6, P0, R22, c[0x0][0x400], 0x2 ;  /* 0x0001000016067a11 */ /* 0x010fc600078010ff */
[----:B-----5:R2:W-:Y:S01]  /*a8a0*/  @!P1 ST.E [R14.64], R9 ;  /* 0x000000090e009985 */ /* 0x0205e2000c10190c */
[-C--:B------:R-:W-:Y:S02]  /*a8b0*/  ISETP.GE.AND P1, PT, R12, R13.reuse, PT ;  /* 0x0000000d0c00720c */ /* 0x080fe40003f26270 */
[----:B------:R-:W-:Y:S01]  /*a8c0*/  LEA.HI.X R3, R22, c[0x0][0x404], R3, 0x2, P0 ;  /* 0x0001010016037a11 */ /* 0x000fe200000f1403 */
[----:B------:R2:W3:Y:S01]  /*a8d0*/  SHFL.IDX PT, R20, R6, RZ, 0x1c1f ;  /* 0x001c1fff06147589 */ /* 0x0004e200000e0000 */
[----:B------:R-:W-:-:S03]  /*a8e0*/  ISETP.GE.AND P0, PT, R11, R13, PT ;  /* 0x0000000d0b00720c */ /* 0x000fc60003f06270 */
[----:B------:R2:W4:Y:S01]  /*a8f0*/  SHFL.IDX PT, R21, R3, RZ, 0x1c1f ;  /* 0x001c1fff03157589 */ /* 0x00052200000e0000 */
[----:B-1----:R-:W-:-:S05]  /*a900*/  IMAD.SHL.U32 R5, R0, 0x2, RZ ;  /* 0x0000000200057824 */ /* 0x002fca00078e00ff */
[----:B------:R-:W-:Y:S05]  /*a910*/  @P1 BRA `(.L_x_158) ;  /* 0x000005d000001947 */ /* 0x000fea0003800000 */
[C---:B------:R-:W-:Y:S02]  /*a920*/  IADD3 R4, R5.reuse, 0x8, RZ ;  /* 0x0000000805047810 */ /* 0x040fe40007ffe0ff */
[C---:B------:R-:W-:Y:S02]  /*a930*/  IADD3 R2, R5.reuse, 0x10, RZ ;  /* 0x0000001005027810 */ /* 0x040fe40007ffe0ff */
[----:B------:R-:W-:Y:S02]  /*a940*/  ISETP.GE.AND P3, PT, R4, c[0x0][0x3c8], PT ;  /* 0x0000f20004007a0c */ /* 0x000fe40003f66270 */
[----:B------:R-:W-:Y:S02]  /*a950*/  ISETP.GE.AND P2, PT, R2, c[0x0][0x3c8], PT ;  /* 0x0000f20002007a0c */ /* 0x000fe40003f46270 */
[C---:B------:R-:W-:Y:S02]  /*a960*/  IADD3 R0, R5.reuse, 0x18, RZ ;  /* 0x0000001805007810 */ /* 0x040fe40007ffe0ff */
[----:B------:R-:W-:-:S02]  /*a970*/  ISETP.GE.AND P4, PT, R5, c[0x0][0x3c8], PT ;  /* 0x0000f20005007a0c */ /* 0x000fc40003f86270 */
[----:B------:R-:W-:Y:S02]  /*a980*/  ISETP.GE.AND P1, PT, R0, c[0x0][0x3c8], PT ;  /* 0x0000f20000007a0c */ /* 0x000fe40003f26270 */
[----:B------:R-:W-:-:S03]  /*a990*/  IADD3 R7, R5, 0x28, RZ ;  /* 0x0000002805077810 */ /* 0x000fc60007ffe0ff */
[----:B------:R-:W-:Y:S02]  /*a9a0*/  @!P3 LEA.HI R4, R4, R4, RZ, 0x1 ;  /* 0x000000040404b211 */ /* 0x000fe400078f08ff */
[----:B------:R-:W-:Y:S02]  /*a9b0*/  @!P2 LEA.HI R2, R2, R2, RZ, 0x1 ;  /* 0x000000020202a211 */ /* 0x000fe400078f08ff */
[----:B------:R-:W-:Y:S02]  /*a9c0*/  @!P3 LOP3.LUT R4, R4, 0xfffffffe, RZ, 0xc0, !PT ;  /* 0xfffffffe0404b812 */ /* 0x000fe400078ec0ff */
[C-C-:B--234-:R-:W-:Y:S01]  /*a9d0*/  @!P4 IMAD.WIDE R8, R5.reuse, 0x4, R20.reuse ;  /* 0x000000040508c825 */ /* 0x15cfe200078e0214 */
[----:B------:R-:W-:Y:S02]  /*a9e0*/  @!P2 LOP3.LUT R2, R2, 0xfffffffe, RZ, 0xc0, !PT ;  /* 0xfffffffe0202a812 */ /* 0x000fe400078ec0ff */
[----:B------:R-:W-:Y:S01]  /*a9f0*/  @!P1 LEA.HI R0, R0, R0, RZ, 0x1 ;  /* 0x0000000000009211 */ /* 0x000fe200078f08ff */
[----:B------:R-:W-:Y:S01]  /*aa00*/  @!P3 IMAD.WIDE R10, R4, 0x4, R20 ;  /* 0x00000004040ab825 */ /* 0x000fe200078e0214 */
[----:B------:R1:W-:Y:S01]  /*aa10*/  @!P4 ST.E.64 [R8.64], R192 ;  /* 0x000000c00800c985 */ /* 0x0003e2000c101b0c */
[----:B------:R-:W-:-:S02]  /*aa20*/  IADD3 R4, R5, 0x20, RZ ;  /* 0x0000002005047810 */ /* 0x000fc40007ffe0ff */
[----:B------:R-:W-:Y:S01]  /*aa30*/  @!P1 LOP3.LUT R0, R0, 0xfffffffe, RZ, 0xc0, !PT ;  /* 0xfffffffe00009812 */ /* 0x000fe200078ec0ff */
[----:B------:R2:W-:Y:S01]  /*aa40*/  @!P3 ST.E.64 [R10.64], R180 ;  /* 0x000000b40a00b985 */ /* 0x0005e2000c101b0c */
[----:B------:R-:W-:Y:S02]  /*aa50*/  ISETP.GE.AND P4, PT, R4, c[0x0][0x3c8], PT ;  /* 0x0000f20004007a0c */ /* 0x000fe40003f86270 */
[----:B------:R-:W-:-:S11]  /*aa60*/  ISETP.GE.AND P3, PT, R7, c[0x0][0x3c8], PT ;  /* 0x0000f20007007a0c */ /* 0x000fd60003f66270 */
[----:B------:R-:W-:Y:S02]  /*aa70*/  @!P4 LEA.HI R4, R4, R4, RZ, 0x1 ;  /* 0x000000040404c211 */ /* 0x000fe400078f08ff */
[----:B------:R-:W-:Y:S02]  /*aa80*/  @!P3 LEA.HI R7, R7, R7, RZ, 0x1 ;  /* 0x000000070707b211 */ /* 0x000fe400078f08ff */
[----:B------:R-:W-:Y:S02]  /*aa90*/  @!P4 LOP3.LUT R4, R4, 0xfffffffe, RZ, 0xc0, !PT ;  /* 0xfffffffe0404c812 */ /* 0x000fe400078ec0ff */
[----:B------:R-:W-:Y:S01]  /*aaa0*/  @!P3 LOP3.LUT R7, R7, 0xfffffffe, RZ, 0xc0, !PT ;  /* 0xfffffffe0707b812 */ /* 0x000fe200078ec0ff */
[----:B-1----:R-:W-:Y:S01]  /*aab0*/  @!P2 IMAD.WIDE R8, R2, 0x4, R20 ;  /* 0x000000040208a825 */ /* 0x002fe200078e0214 */
[----:B------:R-:W-:-:S03]  /*aac0*/  IADD3 R2, R5, 0x30, RZ ;  /* 0x0000003005027810 */ /* 0x000fc60007ffe0ff */
[----:B--2---:R-:W-:Y:S01]  /*aad0*/  @!P3 IMAD.WIDE R10, R7, 0x4, R20 ;  /* 0x00000004070ab825 */ /* 0x004fe200078e0214 */
[----:B------:R1:W-:Y:S01]  /*aae0*/  @!P2 ST.E.64 [R8.64], R68 ;  /* 0x000000440800a985 */ /* 0x0003e2000c101b0c */
[----:B------:R-:W-:Y:S02]  /*aaf0*/  ISETP.GE.AND P2, PT, R2, c[0x0][0x3c8], PT ;  /* 0x0000f20002007a0c */ /* 0x000fe40003f46270 */
[----:B------:R-:W-:-:S11]  /*ab00*/  IADD3 R7, R5, 0x48, RZ ;  /* 0x0000004805077810 */ /* 0x000fd60007ffe0ff */
[----:B------:R-:W-:-:S04]  /*ab10*/  @!P2 LEA.HI R2, R2, R2, RZ, 0x1 ;  /* 0x000000020202a211 */ /* 0x000fc800078f08ff */
[----:B------:R-:W-:-:S05]  /*ab20*/  @!P2 LOP3.LUT R2, R2, 0xfffffffe, RZ, 0xc0, !PT ;  /* 0xfffffffe0202a812 */ /* 0x000fca00078ec0ff */
[----:B------:R-:W-:Y:S01]  /*ab30*/  @!P2 IMAD.WIDE R12, R2, 0x4, R20 ;  /* 0x00000004020ca825 */ /* 0x000fe200078e0214 */
[----:B------:R-:W-:-:S03]  /*ab40*/  IADD3 R2, R5, 0x40, RZ ;  /* 0x0000004005027810 */ /* 0x000fc60007ffe0ff */
        /* <DEDUP_REMOVED lines=10> */
[----:B------:R2:W-:Y:S01]  /*abf0*/  @!P3 ST.E.64 [R10.64], R96 ;  /* 0x000000600a00b985 */ /* 0x0005e2000c101b0c */
[----:B------:R-:W-:-:S03]  /*ac00*/  ISETP.GE.AND P3, PT, R7, c[0x0][0x3c8], PT ;  /* 0x0000f20007007a0c */ /* 0x000fc60003f66270 */
[----:B------:R3:W-:Y:S01]  /*ac10*/  @!P2 ST.E.64 [R12.64], R100 ;  /* 0x000000640c00a985 */ /* 0x0007e2000c101b0c */
[----:B------:R-:W-:-:S05]  /*ac20*/  ISETP.GE.AND P2, PT, R4, c[0x0][0x3c8], PT ;  /* 0x0000f20004007a0c */ /* 0x000fca0003f46270 */
[----:B------:R-:W-:-:S04]  /*ac30*/  @!P4 LEA.HI R2, R2, R2, RZ, 0x1 ;  /* 0x000000020202c211 */ /* 0x000fc800078f08ff */
[----:B------:R-:W-:Y:S02]  /*ac40*/  @!P4 LOP3.LUT R2, R2, 0xfffffffe, RZ, 0xc0, !PT ;  /* 0xfffffffe0202c812 */ /* 0x000fe400078ec0ff */
[----:B------:R-:W-:Y:S02]  /*ac50*/  @!P3 LEA.HI R7, R7, R7, RZ, 0x1 ;  /* 0x000000070707b211 */ /* 0x000fe400078f08ff */
[----:B------:R-:W-:Y:S02]  /*ac60*/  @!P2 LEA.HI R4, R4, R4, RZ, 0x1 ;  /* 0x000000040404a211 */ /* 0x000fe400078f08ff */
[----:B------:R-:W-:Y:S02]  /*ac70*/  @!P3 LOP3.LUT R7, R7, 0xfffffffe, RZ, 0xc0, !PT ;  /* 0xfffffffe0707b812 */ /* 0x000fe400078ec0ff */
[----:B------:R-:W-:Y:S01]  /*ac80*/  @!P2 LOP3.LUT R4, R4, 0xfffffffe, RZ, 0xc0, !PT ;  /* 0xfffffffe0404a812 */ /* 0x000fe200078ec0ff */
[----:B-1----:R-:W-:Y:S01]  /*ac90*/  @!P1 IMAD.WIDE R8, R0, 0x4, R20 ;  /* 0x0000000400089825 */ /* 0x002fe200078e0214 */
[----:B------:R-:W-:-:S03]  /*aca0*/  IADD3 R0, R5, 0x58, RZ ;  /* 0x0000005805007810 */ /* 0x000fc60007ffe0ff */
[--C-:B--2---:R-:W-:Y:S01]  /*acb0*/  @!P3 IMAD.WIDE R10, R7, 0x4, R20.reuse ;  /* 0x00000004070ab825 */ /* 0x104fe200078e0214 */
[----:B------:R1:W-:Y:S01]  /*acc0*/  @!P1 ST.E.64 [R8.64], R112 ;  /* 0x0000007008009985 */ /* 0x0003e2000c101b0c */
[----:B------:R-:W-:Y:S02]  /*acd0*/  ISETP.GE.AND P1, PT, R0, c[0x0][0x3c8], PT ;  /* 0x0000f20000007a0c */ /* 0x000fe40003f26270 */
[----:B---3--:R-:W-:Y:S01]  /*ace0*/  @!P2 IMAD.WIDE R12, R4, 0x4, R20 ;  /* 0x00000004040ca825 */ /* 0x008fe200078e0214 */
[C---:B------:R-:W-:Y:S02]  /*acf0*/  IADD3 R7, R5.reuse, 0x70, RZ ;  /* 0x0000007005077810 */ /* 0x040fe40007ffe0ff */
[----:B------:R-:W-:-:S08]  /*ad00*/  IADD3 R4, R5, 0x78, RZ ;  /* 0x0000007805047810 */ /* 0x000fd00007ffe0ff */
[----:B------:R-:W-:-:S04]  /*ad10*/  @!P1 LEA.HI R0, R0, R0, RZ, 0x1 ;  /* 0x0000000000009211 */ /* 0x000fc800078f08ff */
[----:B------:R-:W-:Y:S01]  /*ad20*/  @!P1 LOP3.LUT R0, R0, 0xfffffffe, RZ, 0xc0, !PT ;  /* 0xfffffffe00009812 */ /* 0x000fe200078ec0ff */
[----:B-1----:R-:W-:Y:S01]  /*ad30*/  @!P4 IMAD.WIDE R8, R2, 0x4, R20 ;  /* 0x000000040208c825 */ /* 0x002fe200078e0214 */
[----:B------:R-:W-:-:S04]  /*ad40*/  IADD3 R2, R5, 0x68, RZ ;  /* 0x0000006805027810 */ /* 0x000fc80007ffe0ff */
[----:B------:R1:W-:Y:S04]  /*ad50*/  @!P4 ST.E.64 [R8.64], R116 ;  /* 0x000000740800c985 */ /* 0x0003e8000c101b0c */
[----:B------:R2:W-:Y:S01]  /*ad60*/  @!P3 ST.E.64 [R10.64], R128 ;  /* 0x000000800a00b985 */ /* 0x0005e2000c101b0c */
[----:B------:R-:W-:-:S03]  /*ad70*/  ISETP.GE.AND P3, PT, R2, c[0x0][0x3c8], PT ;  /* 0x0000f20002007a0c */ /* 0x000fc60003f66270 */
[----:B------:R3:W-:Y:S01]  /*ad80*/  @!P2 ST.E.64 [R12.64], R132 ;  /* 0x000000840c00a985 */ /* 0x0007e2000c101b0c */
[----:B------:R-:W-:-:S09]  /*ad90*/  ISETP.GE.AND P2, PT, R7, c[0x0][0x3c8], PT ;  /* 0x0000f20007007a0c */ /* 0x000fd20003f46270 */
[----:B------:R-:W-:-:S04]  /*ada0*/  @!P3 LEA.HI R2, R2, R2, RZ, 0x1 ;  /* 0x000000020202b211 */ /* 0x000fc800078f08ff */
[----:B------:R-:W-:Y:S02]  /*adb0*/  @!P2 LEA.HI R7, R7, R7, RZ, 0x1 ;  /* 0x000000070707a211 */ /* 0x000fe400078f08ff */
[----:B------:R-:W-:Y:S02]  /*adc0*/  @!P3 LOP3.LUT R2, R2, 0xfffffffe, RZ, 0xc0, !PT ;  /* 0xfffffffe0202b812 */ /* 0x000fe400078ec0ff */
[----:B------:R-:W-:Y:S01]  /*add0*/  @!P2 LOP3.LUT R7, R7, 0xfffffffe, RZ, 0xc0, !PT ;  /* 0xfffffffe0707a812 */ /* 0x000fe200078ec0ff */
[----:B-1----:R-:W-:Y:S01]  /*ade0*/  @!P1 IMAD.WIDE R8, R0, 0x4, R20 ;  /* 0x0000000400089825 */ /* 0x002fe200078e0214 */
[----:B------:R-:W-:-:S03]  /*adf0*/  IADD3 R0, R5, 0x60, RZ ;  /* 0x0000006005007810 */ /* 0x000fc60007ffe0ff */
[--C-:B--2---:R-:W-:Y:S01]  /*ae00*/  @!P3 IMAD.WIDE R10, R2, 0x4, R20.reuse ;  /* 0x00000004020ab825 */ /* 0x104fe200078e0214 */
[----:B------:R-:W-:Y:S01]  /*ae10*/  ISETP.GE.AND P4, PT, R0, c[0x0][0x3c8], PT ;  /* 0x0000f20000007a0c */ /* 0x000fe20003f86270 */
[----:B------:R1:W-:Y:S01]  /*ae20*/  @!P1 ST.E.64 [R8.64], R144 ;  /* 0x0000009008009985 */ /* 0x0003e2000c101b0c */
[----:B------:R-:W-:Y:S01]  /*ae30*/  ISETP.GE.AND P1, PT, R4, c[0x0][0x3c8], PT ;  /* 0x0000f20004007a0c */ /* 0x000fe20003f26270 */
[----:B---3--:R-:W-:-:S10]  /*ae40*/  @!P2 IMAD.WIDE R12, R7, 0x4, R20 ;  /* 0x00000004070ca825 */ /* 0x008fd400078e0214 */
[----:B------:R-:W-:Y:S02]  /*ae50*/  @!P4 LEA.HI R0, R0, R0, RZ, 0x1 ;  /* 0x000000000000c211 */ /* 0x000fe400078f08ff */
[----:B------:R-:W-:Y:S02]  /*ae60*/  @!P1 LEA.HI R4, R4, R4, RZ, 0x1 ;  /* 0x0000000404049211 */ /* 0x000fe400078f08ff */
[----:B------:R-:W-:Y:S02]  /*ae70*/  @!P4 LOP3.LUT R0, R0, 0xfffffffe, RZ, 0xc0, !PT ;  /* 0xfffffffe0000c812 */ /* 0x000fe400078ec0ff */
[----:B------:R-:W-:-:S03]  /*ae80*/  @!P1 LOP3.LUT R4, R4, 0xfffffffe, RZ, 0xc0, !PT ;  /* 0xfffffffe04049812 */ /* 0x000fc600078ec0ff */
[----:B-1----:R-:W-:-:S04]  /*ae90*/  @!P4 IMAD.WIDE R8, R0, 0x4, R20 ;  /* 0x000000040008c825 */ /* 0x002fc800078e0214 */
[----:B------:R-:W-:Y:S01]  /*aea0*/  @!P1 IMAD.WIDE R20, R4, 0x4, R20 ;  /* 0x0000000404149825 */ /* 0x000fe200078e0214 */
[----:B------:R1:W-:Y:S04]  /*aeb0*/  @!P4 ST.E.64 [R8.64], R176 ;  /* 0x000000b00800c985 */ /* 0x0003e8000c101b0c */
[----:B------:R1:W-:Y:S04]  /*aec0*/  @!P3 ST.E.64 [R10.64], R156 ;  /* 0x0000009c0a00b985 */ /* 0x0003e8000c101b0c */
[----:B------:R1:W-:Y:S04]  /*aed0*/  @!P2 ST.E.64 [R12.64], R172 ;  /* 0x000000ac0c00a985 */ /* 0x0003e8000c101b0c */
[----:B------:R1:W-:Y:S02]  /*aee0*/  @!P1 ST.E.64 [R20.64], R160 ;  /* 0x000000a014009985 */ /* 0x0003e4000c101b0c */
.L_x_158:
[----:B------:R-:W-:Y:S05]  /*aef0*/  BSYNC B0 ;  /* 0x0000000000007941 */ /* 0x000fea0003800000 */
.L_x_157:
[----:B-12---:R1:W2:Y:S01]  /*af00*/  SHFL.IDX PT, R9, R3, 0x1, 0x1c1f ;  /* 0x003c1f0003097f89 */ /* 0x0062a200000e0000 */
[----:B------:R-:W-:Y:S03]  /*af10*/  BSSY B0, `(.L_x_159) ;  /* 0x0000060000007945 */ /* 0x000fe60003800000 */
[----:B------:R1:W4:Y:S01]  /*af20*/  SHFL.IDX PT, R8, R6, 0x1, 0x1c1f ;  /* 0x003c1f0006087f89 */ /* 0x00032200000e0000 */
[----:B------:R-:W-:Y:S05]  /*af30*/  @P0 BRA `(.L_x_160) ;  /* 0x000005d000000947 */ /* 0x000fea0003800000 */
[C---:B------:R-:W-:Y:S02]  /*af40*/  ISETP.GE.AND P0, PT, R5.reuse, c[0x0][0x3c8], PT ;  /* 0x0000f20005007a0c */ /* 0x040fe40003f06270 */
[----:B------:R-:W-:-:S02]  /*af50*/  IADD3 R4, R5, 0x8, RZ ;  /* 0x0000000805047810 */ /* 0x000fc40007ffe0ff */
[C---:B------:R-:W-:Y:S02]  /*af60*/  IADD3 R2, R5.reuse, 0x10, RZ ;  /* 0x0000001005027810 */ /* 0x040fe40007ffe0ff */
[----:B------:R-:W-:Y:S02]  /*af70*/  ISETP.GE.AND P4, PT, R4, c[0x0][0x3c8], PT ;  /* 0x0000f20004007a0c */ /* 0x000fe40003f86270 */
[C---:B------:R-:W-:Y:S02]  /*af80*/  IADD3 R0, R5.reuse, 0x18, RZ ;  /* 0x0000001805007810 */ /* 0x040fe40007ffe0ff */
[----:B------:R-:W-:Y:S02]  /*af90*/  ISETP.GE.AND P3, PT, R2, c[0x0][0x3c8], PT ;  /* 0x0000f20002007a0c */ /* 0x000fe40003f66270 */
[----:B------:R-:W-:Y:S01]  /*afa0*/  ISETP.GE.AND P2, PT, R0, c[0x0][0x3c8], PT ;  /* 0x0000f20000007a0c */ /* 0x000fe20003f46270 */
[C---:B--2-4-:R-:W-:Y:S01]  /*afb0*/  @!P0 IMAD.WIDE R10, R5.reuse, 0x4, R8 ;  /* 0x00000004050a8825 */ /* 0x054fe200078e0208 */
[----:B------:R-:W-:-:S04]  /*afc0*/  IADD3 R7, R5, 0x28, RZ ;  /* 0x0000002805077810 */ /* 0x000fc80007ffe0ff */
[----:B------:R2:W-:Y:S01]  /*afd0*/  @!P0 ST.E.64 [R10.64], R194 ;  /* 0x000000c20a008985 */ /* 0x0005e2000c101b0c */
[----:B------:R-:W-:Y:S02]  /*afe0*/  ISETP.GE.AND P0, PT, R7, c[0x0][0x3c8], PT ;  /* 0x0000f20007007a0c */ /* 0x000fe40003f06270 */
[----:B------:R-:W-:Y:S02]  /*aff0*/  @!P4 LEA.HI R4, R4, R4, RZ, 0x1 ;  /* 0x000000040404c211 */ /* 0x000fe400078f08ff */
[----:B------:R-:W-:Y:S02]  /*b000*/  @!P3 LEA.HI R2, R2, R2, RZ, 0x1 ;  /* 0x000000020202b211 */ /* 0x000fe400078f08ff */
[----:B------:R-:W-:Y:S02]  /*b010*/  @!P4 LOP3.LUT R4, R4, 0xfffffffe, RZ, 0xc0, !PT ;  /* 0xfffffffe0404c812 */ /* 0x000fe400078ec0ff */
[----:B------:R-:W-:Y:S02]  /*b020*/  @!P2 LEA.HI R0, R0, R0, RZ, 0x1 ;  /* 0x000000000000a211 */ /* 0x000fe400078f08ff */
[----:B------:R-:W-:Y:S01]  /*b030*/  @!P3 LOP3.LUT R2, R2, 0xfffffffe, RZ, 0xc0, !PT ;  /* 0xfffffffe0202b812 */ /* 0x000fe200078ec0ff */
[----:B------:R-:W-:Y:S01]  /*b040*/  @!P4 IMAD.WIDE R12, R4, 0x4, R8 ;  /* 0x00000004040cc825 */ /* 0x000fe200078e0208 */
[----:B------:R-:W-:-:S02]  /*b050*/  @!P2 LOP3.LUT R0, R0, 0xfffffffe, RZ, 0xc0, !PT ;  /* 0xfffffffe0000a812 */ /* 0x000fc400078ec0ff */
[C---:B------:R-:W-:Y:S01]  /*b060*/  IADD3 R4, R5.reuse, 0x50, RZ ;  /* 0x0000005005047810 */ /* 0x040fe20007ffe0ff */
[--C-:B------:R-:W-:Y:S01]  /*b070*/  @!P3 IMAD.WIDE R14, R2, 0x4, R8.reuse ;  /* 0x00000004020eb825 */ /* 0x100fe200078e0208 */
[----:B------:R4:W-:Y:S01]  /*b080*/  @!P4 ST.E.64 [R12.64], R182 ;  /* 0x000000b60c00c985 */ /* 0x0009e2000c101b0c */
[C---:B------:R-:W-:Y:S02]  /*b090*/  IADD3 R2, R5.reuse, 0x38, RZ ;  /* 0x0000003805027810 */ /* 0x040fe40007ffe0ff */
[----:B------:R-:W-:Y:S01]  /*b0a0*/  @!P2 IMAD.WIDE R16, R0, 0x4, R8 ;  /* 0x000000040010a825 */ /* 0x000fe200078e0208 */
[C---:B------:R-:W-:Y:S01]  /*b0b0*/  IADD3 R0, R5.reuse, 0x30, RZ ;  /* 0x0000003005007810 */ /* 0x040fe20007ffe0ff */
[----:B------:R5:W-:Y:S01]  /*b0c0*/  @!P3 ST.E.64 [R14.64], R70 ;  /* 0x000000460e00b985 */ /* 0x000be2000c101b0c */
[----:B------:R-:W-:Y:S02]  /*b0d0*/  ISETP.GE.AND P3, PT, R2, c[0x0][0x3c8], PT ;  /* 0x0000f20002007a0c */ /* 0x000fe40003f66270 */
[----:B------:R-:W-:Y:S01]  /*b0e0*/  ISETP.GE.AND P4, PT, R0, c[0x0][0x3c8], PT ;  /* 0x0000f20000007a0c */ /* 0x000fe20003f86270 */
[----:B------:R-:W-:Y:S01]  /*b0f0*/  @!P2 ST.E.64 [R16.64], R82 ;  /* 0x000000521000a985 */ /* 0x000fe2000c101b0c */
[----:B--2---:R-:W-:-:S02]  /*b100*/  IADD3 R10, R5, 0x20, RZ ;  /* 0x00000020050a7810 */ /* 0x004fc40007ffe0ff */
[----:B------:R-:W-:Y:S02]  /*b110*/  @!P0 LEA.HI R11, R7, R7, RZ, 0x1 ;  /* 0x00000007070b8211 */ /* 0x000fe400078f08ff */
[----:B------:R-:W-:Y:S02]  /*b120*/  ISETP.GE.AND P1, PT, R10, c[0x0][0x3c8], PT ;  /* 0x0000f2000a007a0c */ /* 0x000fe40003f26270 */
[----:B------:R-:W-:Y:S02]  /*b130*/  @!P0 LOP3.LUT R11, R11, 0xfffffffe, RZ, 0xc0, !PT ;  /* 0xfffffffe0b0b8812 */ /* 0x000fe400078ec0ff */
[----:B------:R-:W-:-:S03]  /*b140*/  IADD3 R7, R5, 0x48, RZ ;  /* 0x0000004805077810 */ /* 0x000fc60007ffe0ff */
[----:B------:R-:W-:Y:S02]  /*b150*/  @!P4 LEA.HI R0, R0, R0, RZ, 0x1 ;  /* 0x000000000000c211 */ /* 0x000fe400078f08ff */
[----:B------:R-:W-:Y:S02]  /*b160*/  @!P3 LEA.HI R2, R2, R2, RZ, 0x1 ;  /* 0x000000020202b211 */ /* 0x000fe400078f08ff */
[----:B------:R-:W-:Y:S02]  /*b170*/  @!P4 LOP3.LUT R0, R0, 0xfffffffe, RZ, 0xc0, !PT ;  /* 0xfffffffe0000c812 */ /* 0x000fe400078ec0ff */
[----:B------:R-:W-:Y:S02]  /*b180*/  @!P3 LOP3.LUT R2, R2, 0xfffffffe, RZ, 0xc0, !PT ;  /* 0xfffffffe0202b812 */ /* 0x000fe400078ec0ff */
[----:B------:R-:W-:-:S04]  /*b190*/  @!P1 LEA.HI R10, R10, R10, RZ, 0x1 ;  /* 0x0000000a0a0a9211 */ /* 0x000fc800078f08ff */
[----:B----4-:R-:W-:Y:S01]  /*b1a0*/  @!P1 LOP3.LUT R12, R10, 0xfffffffe, RZ, 0xc0, !PT ;  /* 0xfffffffe0a0c9812 */ /* 0x010fe200078ec0ff */
[----:B-----5:R-:W-:Y:S01]  /*b1b0*/  @!P0 IMAD.WIDE R14, R11, 0x4, R8 ;  /* 0x000000040b0e8825 */ /* 0x020fe200078e0208 */
[----:B------:R-:W-:-:S03]  /*b1c0*/  IADD3 R10, R5, 0x40, RZ ;  /* 0x00000040050a7810 */ /* 0x000fc60007ffe0ff */
[----:B------:R-:W-:Y:S01]  /*b1d0*/  @!P1 IMAD.WIDE R12, R12, 0x4, R8 ;  /* 0x000000040c0c9825 */ /* 0x000fe200078e0208 */
[----:B------:R-:W-:-:S04]  /*b1e0*/  ISETP.GE.AND P2, PT, R10, c[0x0][0x3c8], PT ;  /* 0x0000f2000a007a0c */ /* 0x000fc80003f46270 */
[----:B------:R2:W-:Y:S01]  /*b1f0*/  @!P1 ST.E.64 [R12.64], R86 ;  /* 0x000000560c009985 */ /* 0x0005e2000c101b0c */
[----:B------:R-:W-:-:S03]  /*b200*/  ISETP.GE.AND P1, PT, R7, c[0x0][0x3c8], PT ;  /* 0x0000f20007007a0c */ /* 0x000fc60003f26270 */
[----:B------:R4:W-:Y:S01]  /*b210*/  @!P0 ST.E.64 [R14.64], R98 ;  /* 0x000000620e008985 */ /* 0x0009e2000c101b0c */
[----:B------:R-:W-:-:S04]  /*b220*/  ISETP.GE.AND P0, PT, R4, c[0x0][0x3c8], PT ;  /* 0x0000f20004007a0c */ /* 0x000fc80003f06270 */
[----:B------:R-:W-:-:S04]  /*b230*/  @!P2 LEA.HI R10, R10, R10, RZ, 0x1 ;  /* 0x0000000a0a0aa211 */ /* 0x000fc800078f08ff */
[----:B------:R-:W-:Y:S02]  /*b240*/  @!P2 LOP3.LUT R10, R10, 0xfffffffe, RZ, 0xc0, !PT ;  /* 0xfffffffe0a0aa812 */ /* 0x000fe400078ec0ff */
[----:B------:R-:W-:-:S03]  /*b250*/  @!P1 LEA.HI R7, R7, R7, RZ, 0x1 ;  /* 0x0000000707079211 */ /* 0x000fc600078f08ff */
[----:B------:R-:W-:Y:S01]  /*b260*/  @!P0 LEA.HI R4, R4, R4, RZ, 0x1 ;  /* 0x0000000404048211 */ /* 0x000fe200078f08ff */
[--C-:B------:R-:W-:Y:S01]  /*b270*/  @!P2 IMAD.WIDE R10, R10, 0x4, R8.reuse ;  /* 0x000000040a0aa825 */ /* 0x100fe200078e0208 */
[----:B------:R-:W-:Y:S02]  /*b280*/  @!P1 LOP3.LUT R7, R7, 0xfffffffe, RZ, 0xc0, !PT ;  /* 0xfffffffe07079812 */ /* 0x000fe400078ec0ff */
[----:B------:R-:W-:Y:S01]  /*b290*/  @!P0 LOP3.LUT R4, R4, 0xfffffffe, RZ, 0xc0, !PT ;  /* 0xfffffffe04048812 */ /* 0x000fe200078ec0ff */
[----:B--2---:R-:W-:Y:S01]  /*b2a0*/  @!P4 IMAD.WIDE R12, R0, 0x4, R8 ;  /* 0x00000004000cc825 */ /* 0x004fe200078e0208 */
[----:B------:R-:W-:-:S03]  /*b2b0*/  IADD3 R0, R5, 0x58, RZ ;  /* 0x0000005805007810 */ /* 0x000fc60007ffe0ff */
[----:B----4-:R-:W-:Y:S01]  /*b2c0*/  @!P3 IMAD.WIDE R14, R2, 0x4, R8 ;  /* 0x00000004020eb825 */ /* 0x010fe200078e0208 */
[----:B------:R2:W-:Y:S01]  /*b2d0*/  @!P4 ST.E.64 [R12.64], R102 ;  /* 0x000000660c00c985 */ /* 0x0005e2000c101b0c */
[----:B------:R-:W-:Y:S02]  /*b2e0*/  IADD3 R2, R5, 0x60, RZ ;  /* 0x0000006005027810 */ /* 0x000fe40007ffe0ff */
[----:B------:R-:W-:Y:S01]  /*b2f0*/  ISETP.GE.AND P4, PT, R0, c[0x0][0x3c8], PT ;  /* 0x0000f20000007a0c */ /* 0x000fe20003f86270 */
[----:B------:R4:W-:Y:S01]  /*b300*/  @!P3 ST.E.64 [R14.64], R114 ;  /* 0x000000720e00b985 */ /* 0x0009e2000c101b0c */
[----:B------:R-:W-:-:S03]  /*b310*/  ISETP.GE.AND P3, PT, R2, c[0x0][0x3c8], PT ;  /* 0x0000f20002007a0c */ /* 0x000fc60003f66270 */
[----:B------:R5:W-:Y:S08]  /*b320*/  @!P2 ST.E.64 [R10.64], R118 ;  /* 0x000000760a00a985 */ /* 0x000bf0000c101b0c */
[----:B------:R-:W-:Y:S02]  /*b330*/  @!P4 LEA.HI R0, R0, R0, RZ, 0x1 ;  /* 0x000000000000c211 */ /* 0x000fe400078f08ff */
[----:B------:R-:W-:-:S02]  /*b340*/  @!P3 LEA.HI R2, R2, R2, RZ, 0x1 ;  /* 0x000000020202b211 */ /* 0x000fc400078f08ff */
[----:B------:R-:W-:Y:S02]  /*b350*/  @!P4 LOP3.LUT R0, R0, 0xfffffffe, RZ, 0xc0, !PT ;  /* 0xfffffffe0000c812 */ /* 0x000fe400078ec0ff */
[----:B------:R-:W-:Y:S01]  /*b360*/  @!P3 LOP3.LUT R2, R2, 0xfffffffe, RZ, 0xc0, !PT ;  /* 0xfffffffe0202b812 */ /* 0x000fe200078ec0ff */
[----:B--2---:R-:W-:Y:S01]  /*b370*/  @!P1 IMAD.WIDE R12, R7, 0x4, R8 ;  /* 0x00000004070c9825 */ /* 0x004fe200078e0208 */
[----:B------:R-:W-:-:S03]  /*b380*/  IADD3 R7, R5, 0x70, RZ ;  /* 0x0000007005077810 */ /* 0x000fc60007ffe0ff */
[----:B----4-:R-:W-:Y:S01]  /*b390*/  @!P0 IMAD.WIDE R14, R4, 0x4, R8 ;  /* 0x00000004040e8825 */ /* 0x010fe200078e0208 */
[----:B------:R-:W-:Y:S01]  /*b3a0*/  IADD3 R4, R5, 0x78, RZ ;  /* 0x0000007805047810 */ /* 0x000fe20007ffe0ff */
[----:B------:R2:W-:Y:S01]  /*b3b0*/  @!P1 ST.E.64 [R12.64], R130 ;  /* 0x000000820c009985 */ /* 0x0005e2000c101b0c */
[----:B------:R-:W-:Y:S02]  /*b3c0*/  ISETP.GE.AND P1, PT, R7, c[0x0][0x3c8], PT ;  /* 0x0000f20007007a0c */ /* 0x000fe40003f26270 */
[----:B-----5:R-:W-:Y:S01]  /*b3d0*/  IADD3 R10, R5, 0x68, RZ ;  /* 0x00000068050a7810 */ /* 0x020fe20007ffe0ff */
[----:B------:R4:W-:Y:S01]  /*b3e0*/  @!P0 ST.E.64 [R14.64], R134 ;  /* 0x000000860e008985 */ /* 0x0009e2000c101b0c */
[----:B------:R-:W-:Y:S02]  /*b3f0*/  ISETP.GE.AND P0, PT, R4, c[0x0][0x3c8], PT ;  /* 0x0000f20004007a0c */ /* 0x000fe40003f06270 */
[----:B------:R-:W-:-:S07]  /*b400*/  ISETP.GE.AND P2, PT, R10, c[0x0][0x3c8], PT ;  /* 0x0000f2000a007a0c */ /* 0x000fce0003f46270 */
[----:B------:R-:W-:-:S04]  /*b410*/  @!P1 LEA.HI R7, R7, R7, RZ, 0x1 ;  /* 0x0000000707079211 */ /* 0x000fc800078f08ff */
[----:B------:R-:W-:Y:S02]  /*b420*/  @!P0 LEA.HI R4, R4, R4, RZ, 0x1 ;  /* 0x0000000404048211 */ /* 0x000fe400078f08ff */
[----:B------:R-:W-:Y:S02]  /*b430*/  @!P2 LEA.HI R10, R10, R10, RZ, 0x1 ;  /* 0x0000000a0a0aa211 */ /* 0x000fe400078f08ff */
[----:B------:R-:W-:Y:S02]  /*b440*/  @!P1 LOP3.LUT R7, R7, 0xfffffffe, RZ, 0xc0, !PT ;  /* 0xfffffffe07079812 */ /* 0x000fe400078ec0ff */
[----:B------:R-:W-:Y:S02]  /*b450*/  @!P2 LOP3.LUT R10, R10, 0xfffffffe, RZ, 0xc0, !PT ;  /* 0xfffffffe0a0aa812 */ /* 0x000fe400078ec0ff */
[----:B------:R-:W-:Y:S01]  /*b460*/  @!P0 LOP3.LUT R4, R4, 0xfffffffe, RZ, 0xc0, !PT ;  /* 0xfffffffe04048812 */ /* 0x000fe200078ec0ff */
[----:B------:R-:W-:-:S04]  /*b470*/  @!P1 IMAD.WIDE R16, R7, 0x4, R8 ;  /* 0x0000000407109825 */ /* 0x000fc800078e0208 */
[----:B--2---:R-:W-:-:S04]  /*b480*/  @!P4 IMAD.WIDE R12, R0, 0x4, R8 ;  /* 0x00000004000cc825 */ /* 0x004fc800078e0208 */
[--C-:B----4-:R-:W-:Y:S01]  /*b490*/  @!P3 IMAD.WIDE R14, R2, 0x4, R8.reuse ;  /* 0x00000004020eb825 */ /* 0x110fe200078e0208 */
[----:B------:R2:W-:Y:S03]  /*b4a0*/  @!P4 ST.E.64 [R12.64], R146 ;  /* 0x000000920c00c985 */ /* 0x0005e6000c101b0c */
[--C-:B------:R-:W-:Y:S01]  /*b4b0*/  @!P2 IMAD.WIDE R10, R10, 0x4, R8.reuse ;  /* 0x000000040a0aa825 */ /* 0x100fe200078e0208 */
[----:B------:R2:W-:Y:S03]  /*b4c0*/  @!P3 ST.E.64 [R14.64], R178 ;  /* 0x000000b20e00b985 */ /* 0x0005e6000c101b0c */
[----:B------:R-:W-:Y:S01]  /*b4d0*/  @!P0 IMAD.WIDE R8, R4, 0x4, R8 ;  /* 0x0000000404088825 */ /* 0x000fe200078e0208 */
[----:B------:R2:W-:Y:S04]  /*b4e0*/  @!P2 ST.E.64 [R10.64], R158 ;  /* 0x0000009e0a00a985 */ /* 0x0005e8000c101b0c */
[----:B------:R2:W-:Y:S04]  /*b4f0*/  @!P1 ST.E.64 [R16.64], R174 ;  /* 0x000000ae10009985 */ /* 0x0005e8000c101b0c */
[----:B------:R2:W-:Y:S02]  /*b500*/  @!P0 ST.E.64 [R8.64], R162 ;  /* 0x000000a208008985 */ /* 0x0005e4000c101b0c */
.L_x_160:
[----:B------:R-:W-:Y:S05]  /*b510*/  BSYNC B0 ;  /* 0x0000000000007941 */ /* 0x000fea0003800000 */
.L_x_159:
[----:B--2---:R2:W1:Y:S01]  /*b520*/  SHFL.IDX PT, R9, R3, 0x2, 0x1c1f ;  /* 0x005c1f0003097f89 */ /* 0x00446200000e0000 */
[----:B------:R-:W-:Y:S03]  /*b530*/  BSSY B0, `(.L_x_161) ;  /* 0x0000060000007945 */ /* 0x000fe60003800000 */
[----:B----4-:R2:W4:Y:S01]  /*b540*/  SHFL.IDX PT, R8, R6, 0x2, 0x1c1f ;  /* 0x005c1f0006087f89 */ /* 0x01052200000e0000 */
[----:B------:R-:W-:Y:S05]  /*b550*/  @P5 BRA `(.L_x_162) ;  /* 0x000005d000005947 */ /* 0x000fea0003800000 */
[C---:B------:R-:W-:Y:S02]  /*b560*/  IADD3 R7, R5.reuse, 0x8, RZ ;  /* 0x0000000805077810 */ /* 0x040fe40007ffe0ff */
[----:B------:R-:W-:-:S02]  /*b570*/  IADD3 R4, R5, 0x10, RZ ;  /* 0x0000001005047810 */ /* 0x000fc40007ffe0ff */
[----:B------:R-:W-:Y:S02]  /*b580*/  ISETP.GE.AND P2, PT, R7, c[0x0][0x3c8], PT ;  /* 0x0000f20007007a0c */ /* 0x000fe40003f46270 */
[----:B------:R-:W-:Y:S02]  /*b590*/  ISETP.GE.AND P1, PT, R4, c[0x0][0x3c8], PT ;  /* 0x0000f20004007a0c */ /* 0x000fe40003f26270 */
[C---:B------:R-:W-:Y:S02]  /*b5a0*/  IADD3 R2, R5.reuse, 0x18, RZ ;  /* 0x0000001805027810 */ /* 0x040fe40007ffe0ff */
[C---:B------:R-:W-:Y:S02]  /*b5b0*/  ISETP.GE.AND P3, PT, R5.reuse, c[0x0][0x3c8], PT ;  /* 0x0000f20005007a0c */ /* 0x040fe40003f66270 */
[----:B------:R-:W-:Y:S02]  /*b5c0*/  ISETP.GE.AND P0, PT, R2, c[0x0][0x3c8], PT ;  /* 0x0000f20002007a0c */ /* 0x000fe40003f06270 */
[----:B------:R-:W-:-:S03]  /*b5d0*/  IADD3 R0, R5, 0x20, RZ ;  /* 0x0000002005007810 */ /* 0x000fc60007ffe0ff */
[----:B------:R-:W-:Y:S02]  /*b5e0*/  @!P2 LEA.HI R7, R7, R7, RZ, 0x1 ;  /* 0x000000070707a211 */ /* 0x000fe400078f08ff */
[----:B------:R-:W-:Y:S02]  /*b5f0*/  @!P1 LEA.HI R4, R4, R4, RZ, 0x1 ;  /* 0x0000000404049211 */ /* 0x000fe400078f08ff */
[----:B------:R-:W-:Y:S02]  /*b600*/  @!P2 LOP3.LUT R7, R7, 0xfffffffe, RZ, 0xc0, !PT ;  /* 0xfffffffe0707a812 */ /* 0x000fe400078ec0ff */
[--C-:B-1--4-:R-:W-:Y:S01]  /*b610*/  @!P3 IMAD.WIDE R10, R5, 0x4, R8.reuse ;  /* 0x00000004050ab825 */ /* 0x112fe200078e0208 */
[----:B------:R-:W-:Y:S02]  /*b620*/  @!P1 LOP3.LUT R4, R4, 0xfffffffe, RZ, 0xc0, !PT ;  /* 0xfffffffe04049812 */ /* 0x000fe400078ec0ff */
[----:B------:R-:W-:Y:S01]  /*b630*/  @!P0 LEA.HI R2, R2, R2, RZ, 0x1 ;  /* 0x0000000202028211 */ /* 0x000fe200078f08ff */
[--C-:B------:R-:W-:Y:S01]  /*b640*/  @!P2 IMAD.WIDE R12, R7, 0x4, R8.reuse ;  /* 0x00000004070ca825 */ /* 0x100fe200078e0208 */
[----:B------:R-:W-:Y:S01]  /*b650*/  ISETP.GE.AND P5, PT, R0, c[0x0][0x3c8], PT ;  /* 0x0000f20000007a0c */ /* 0x000fe20003fa6270 */
[----:B------:R1:W-:Y:S01]  /*b660*/  @!P3 ST.E.64 [R10.64], R188 ;  /* 0x000000bc0a00b985 */ /* 0x0003e2000c101b0c */
[C---:B------:R-:W-:Y:S01]  /*b670*/  IADD3 R7, R5.reuse, 0x30, RZ ;  /* 0x0000003005077810 */ /* 0x040fe20007ffe0ff */
[----:B------:R-:W-:Y:S01]  /*b680*/  @!P1 IMAD.WIDE R14, R4, 0x4, R8 ;  /* 0x00000004040e9825 */ /* 0x000fe200078e0208 */
[----:B------:R-:W-:Y:S01]  /*b690*/  IADD3 R4, R5, 0x38, RZ ;  /* 0x0000003805047810 */ /* 0x000fe20007ffe0ff */
[----:B------:R4:W-:Y:S01]  /*b6a0*/  @!P2 ST.E.64 [R12.64], R184 ;  /* 0x000000b80c00a985 */ /* 0x0009e2000c101b0c */
[----:B------:R-:W-:-:S02]  /*b6b0*/  ISETP.GE.AND P3, PT, R7, c[0x0][0x3c8], PT ;  /* 0x0000f20007007a0c */ /* 0x000fc40003f66270 */
[----:B------:R-:W-:Y:S01]  /*b6c0*/  ISETP.GE.AND P2, PT, R4, c[0x0][0x3c8], PT ;  /* 0x0000f20004007a0c */ /* 0x000fe20003f46270 */
[----:B------:R5:W-:Y:S04]  /*b6d0*/  @!P1 ST.E.64 [R14.64], R72 ;  /* 0x000000480e009985 */ /* 0x000be8000c101b0c */
[----:B------:R-:W-:-:S04]  /*b6e0*/  @!P5 LEA.HI R0, R0, R0, RZ, 0x1 ;  /* 0x000000000000d211 */ /* 0x000fc800078f08ff */
[----:B------:R-:W-:Y:S02]  /*b6f0*/  @!P5 LOP3.LUT R0, R0, 0xfffffffe, RZ, 0xc0, !PT ;  /* 0xfffffffe0000d812 */ /* 0x000fe400078ec0ff */
[----:B------:R-:W-:Y:S02]  /*b700*/  @!P3 LEA.HI R7, R7, R7, RZ, 0x1 ;  /* 0x000000070707b211 */ /* 0x000fe400078f08ff */
[----:B------:R-:W-:Y:S02]  /*b710*/  @!P2 LEA.HI R4, R4, R4, RZ, 0x1 ;  /* 0x000000040404a211 */ /* 0x000fe400078f08ff */
[----:B------:R-:W-:Y:S02]  /*b720*/  @!P3 LOP3.LUT R7, R7, 0xfffffffe, RZ, 0xc0, !PT ;  /* 0xfffffffe0707b812 */ /* 0x000fe400078ec0ff */
[----:B------:R-:W-:Y:S02]  /*b730*/  @!P2 LOP3.LUT R4, R4, 0xfffffffe, RZ, 0xc0, !PT ;  /* 0xfffffffe0404a812 */ /* 0x000fe400078ec0ff */
[----:B-1----:R-:W-:-:S03]  /*b740*/  IADD3 R10, R5, 0x28, RZ ;  /* 0x00000028050a7810 */ /* 0x002fc60007ffe0ff */
[--C-:B------:R-:W-:Y:S01]  /*b750*/  @!P2 IMAD.WIDE R16, R4, 0x4, R8.reuse ;  /* 0x000000040410a825 */ /* 0x100fe200078e0208 */
[C---:B------:R-:W-:Y:S02]  /*b760*/  IADD3 R11, R5.reuse, 0x40, RZ ;  /* 0x00000040050b7810 */ /* 0x040fe40007ffe0ff */
[----:B----4-:R-:W-:Y:S02]  /*b770*/  @!P0 LOP3.LUT R12, R2, 0xfffffffe, RZ, 0xc0, !PT ;  /* 0xfffffffe020c8812 */ /* 0x010fe400078ec0ff */
[----:B------:R-:W-:Y:S02]  /*b780*/  ISETP.GE.AND P4, PT, R10, c[0x0][0x3c8], PT ;  /* 0x0000f2000a007a0c */ /* 0x000fe40003f86270 */
[----:B------:R-:W-:Y:S01]  /*b790*/  IADD3 R2, R5, 0x48, RZ ;  /* 0x0000004805027810 */ /* 0x000fe20007ffe0ff */
[--C-:B------:R-:W-:Y:S01]  /*b7a0*/  @!P0 IMAD.WIDE R12, R12, 0x4, R8.reuse ;  /* 0x000000040c0c8825 */ /* 0x100fe200078e0208 */
[----:B------:R-:W-:Y:S02]  /*b7b0*/  ISETP.GE.AND P1, PT, R11, c[0x0][0x3c8], PT ;  /* 0x0000f2000b007a0c */ /* 0x000fe40003f26270 */
[----:B------:R-:W-:Y:S01]  /*b7c0*/  IADD3 R4, R5, 0x78, RZ ;  /* 0x0000007805047810 */ /* 0x000fe20007ffe0ff */
[----:B-----5:R-:W-:Y:S01]  /*b7d0*/  @!P3 IMAD.WIDE R14, R7, 0x4, R8 ;  /* 0x00000004070eb825 */ /* 0x020fe200078e0208 */
[----:B------:R1:W-:Y:S01]  /*b7e0*/  @!P0 ST.E.64 [R12.64], R76 ;  /* 0x0000004c0c008985 */ /* 0x0003e2000c101b0c */
[----:B------:R-:W-:-:S02]  /*b7f0*/  ISETP.GE.AND P0, PT, R2, c[0x0][0x3c8], PT ;  /* 0x0000f20002007a0c */ /* 0x000fc40003f06270 */
[----:B------:R-:W-:Y:S02]  /*b800*/  IADD3 R7, R5, 0x70, RZ ;  /* 0x0000007005077810 */ /* 0x000fe40007ffe0ff */
[----:B------:R-:W-:-:S04]  /*b810*/  @!P4 LEA.HI R10, R10, R10, RZ, 0x1 ;  /* 0x0000000a0a0ac211 */ /* 0x000fc800078f08ff */
[----:B------:R-:W-:Y:S02]  /*b820*/  @!P1 LEA.HI R11, R11, R11, RZ, 0x1 ;  /* 0x0000000b0b0b9211 */ /* 0x000fe400078f08ff */
[----:B------:R-:W-:Y:S02]  /*b830*/  @!P4 LOP3.LUT R10, R10, 0xfffffffe, RZ, 0xc0, !PT ;  /* 0xfffffffe0a0ac812 */ /* 0x000fe400078ec0ff */
[----:B------:R-:W-:Y:S02]  /*b840*/  @!P1 LOP3.LUT R11, R11, 0xfffffffe, RZ, 0xc0, !PT ;  /* 0xfffffffe0b0b9812 */ /* 0x000fe400078ec0ff */
[----:B------:R-:W-:-:S04]  /*b850*/  @!P0 LEA.HI R2, R2, R2, RZ, 0x1 ;  /* 0x0000000202028211 */ /* 0x000fc800078f08ff */
[----:B------:R-:W-:Y:S01]  /*b860*/  @!P0 LOP3.LUT R2, R2, 0xfffffffe, RZ, 0xc0, !PT ;  /* 0xfffffffe02028812 */ /* 0x000fe200078ec0ff */
[----:B-1----:R-:W-:Y:S01]  /*b870*/  @!P5 IMAD.WIDE R12, R0, 0x4, R8 ;  /* 0x00000004000cd825 */ /* 0x002fe200078e0208 */
[----:B------:R-:W-:-:S04]  /*b880*/  IADD3 R0, R5, 0x50, RZ ;  /* 0x0000005005007810 */ /* 0x000fc80007ffe0ff */
[----:B------:R1:W-:Y:S01]  /*b890*/  @!P5 ST.E.64 [R12.64], R88 ;  /* 0x000000580c00d985 */ /* 0x0003e2000c101b0c */
[----:B------:R-:W-:-:S13]  /*b8a0*/  ISETP.GE.AND P5, PT, R0, c[0x0][0x3c8], PT ;  /* 0x0000f20000007a0c */ /* 0x000fda0003fa6270 */
[----:B------:R-:W-:-:S04]  /*b8b0*/  @!P5 LEA.HI R0, R0, R0, RZ, 0x1 ;  /* 0x000000000000d211 */ /* 0x000fc800078f08ff */
[----:B------:R-:W-:Y:S01]  /*b8c0*/  @!P5 LOP3.LUT R0, R0, 0xfffffffe, RZ, 0xc0, !PT ;  /* 0xfffffffe0000d812 */ /* 0x000fe200078ec0ff */
[----:B-1----:R-:W-:-:S04]  /*b8d0*/  @!P4 IMAD.WIDE R12, R10, 0x4, R8 ;  /* 0x000000040a0cc825 */ /* 0x002fc800078e0208 */
[----:B------:R-:W-:Y:S01]  /*b8e0*/  @!P1 IMAD.WIDE R10, R11, 0x4, R8 ;  /* 0x000000040b0a9825 */ /* 0x000fe200078e0208 */
[----:B------:R1:W-:Y:S04]  /*b8f0*/  @!P4 ST.E.64 [R12.64], R92 ;  /* 0x0000005c0c00c985 */ /* 0x0003e8000c101b0c */
[----:B------:R-:W-:Y:S04]  /*b900*/  @!P3 ST.E.64 [R14.64], R104 ;  /* 0x000000680e00b985 */ /* 0x000fe8000c101b0c */
[----:B------:R-:W-:Y:S04]  /*b910*/  @!P2 ST.E.64 [R16.64], R108 ;  /* 0x0000006c1000a985 */ /* 0x000fe8000c101b0c */
[----:B------:R4:W-:Y:S01]  /*b920*/  @!P1 ST.E.64 [R10.64], R120 ;  /* 0x000000780a009985 */ /* 0x0009e2000c101b0c */
[----:B------:R-:W-:-:S13]  /*b930*/  ISETP.GE.AND P1, PT, R7, c[0x0][0x3c8], PT ;  /* 0x0000f20007007a0c */ /* 0x000fda0003f26270 */
[----:B------:R-:W-:Y:S01]  /*b940*/  @!P1 LEA.HI R7, R7, R7, RZ, 0x1 ;  /* 0x0000000707079211 */ /* 0x000fe200078f08ff */
[--C-:B-1----:R-:W-:Y:S01]  /*b950*/  @!P0 IMAD.WIDE R12, R2, 0x4, R8.reuse ;  /* 0x00000004020c8825 */ /* 0x102fe200078e0208 */
[----:B------:R-:W-:Y:S02]  /*b960*/  IADD3 R2, R5, 0x58, RZ ;  /* 0x0000005805027810 */ /* 0x000fe40007ffe0ff */
[----:B------:R-:W-:Y:S02]  /*b970*/  @!P1 LOP3.LUT R7, R7, 0xfffffffe, RZ, 0xc0, !PT ;  /* 0xfffffffe07079812 */ /* 0x000fe400078ec0ff */
[----:B------:R-:W-:Y:S01]  /*b980*/  ISETP.GE.AND P4, PT, R2, c[0x0][0x3c8], PT ;  /* 0x0000f20002007a0c */ /* 0x000fe20003f86270 */
[----:B------:R1:W-:Y:S01]  /*b990*/  @!P0 ST.E.64 [R12.64], R124 ;  /* 0x0000007c0c008985 */ /* 0x0003e2000c101b0c */
[----:B------:R-:W-:Y:S01]  /*b9a0*/  ISETP.GE.AND P0, PT, R4, c[0x0][0x3c8], PT ;  /* 0x0000f20004007a0c */ /* 0x000fe20003f06270 */
[----:B------:R-:W-:Y:S01]  /*b9b0*/  @!P1 IMAD.WIDE R18, R7, 0x4, R8 ;  /* 0x0000000407129825 */ /* 0x000fe200078e0208 */
[----:B----4-:R-:W-:-:S02]  /*b9c0*/  IADD3 R11, R5, 0x60, RZ ;  /* 0x00000060050b7810 */ /* 0x010fc40007ffe0ff */
[----:B------:R-:W-:Y:S02]  /*b9d0*/  IADD3 R10, R5, 0x68, RZ ;  /* 0x00000068050a7810 */ /* 0x000fe40007ffe0ff */
[----:B------:R-:W-:Y:S02]  /*b9e0*/  ISETP.GE.AND P3, PT, R11, c[0x0][0x3c8], PT ;  /* 0x0000f2000b007a0c */ /* 0x000fe40003f66270 */
[----:B------:R-:W-:-:S03]  /*b9f0*/  ISETP.GE.AND P2, PT, R10, c[0x0][0x3c8], PT ;  /* 0x0000f2000a007a0c */ /* 0x000fc60003f46270 */
[----:B------:R-:W-:Y:S02]  /*ba00*/  @!P4 LEA.HI R2, R2, R2, RZ, 0x1 ;  /* 0x000000020202c211 */ /* 0x000fe400078f08ff */
[----:B------:R-:W-:Y:S02]  /*ba10*/  @!P0 LEA.HI R4, R4, R4, RZ, 0x1 ;  /* 0x0000000404048211 */ /* 0x000fe400078f08ff */
[----:B------:R-:W-:Y:S02]  /*ba20*/  @!P4 LOP3.LUT R2, R2, 0xfffffffe, RZ, 0xc0, !PT ;  /* 0xfffffffe0202c812 */ /* 0x000fe400078ec0ff */
[----:B------:R-:W-:Y:S02]  /*ba30*/  @!P0 LOP3.LUT R4, R4, 0xfffffffe, RZ, 0xc0, !PT ;  /* 0xfffffffe04048812 */ /* 0x000fe400078ec0ff */
[----:B------:R-:W-:Y:S01]  /*ba40*/  @!P3 LEA.HI R11, R11, R11, RZ, 0x1 ;  /* 0x0000000b0b0bb211 */ /* 0x000fe200078f08ff */
[----:B------:R-:W-:Y:S01]  /*ba50*/  @!P4 IMAD.WIDE R14, R2, 0x4, R8 ;  /* 0x00000004020ec825 */ /* 0x000fe200078e0208 */
[----:B------:R-:W-:-:S02]  /*ba60*/  @!P2 LEA.HI R10, R10, R10, RZ, 0x1 ;  /* 0x0000000a0a0aa211 */ /* 0x000fc400078f08ff */
[----:B------:R-:W-:Y:S02]  /*ba70*/  @!P3 LOP3.LUT R11, R11, 0xfffffffe, RZ, 0xc0, !PT ;  /* 0xfffffffe0b0bb812 */ /* 0x000fe400078ec0ff */
[----:B------:R-:W-:Y:S01]  /*ba80*/  @!P2 LOP3.LUT R10, R10, 0xfffffffe, RZ, 0xc0, !PT ;  /* 0xfffffffe0a0aa812 */ /* 0x000fe200078ec0ff */
[----:B-1----:R-:W-:-:S04]  /*ba90*/  @!P5 IMAD.WIDE R12, R0, 0x4, R8 ;  /* 0x00000004000cd825 */ /* 0x002fc800078e0208 */
        /* <DEDUP_REMOVED lines=9> */
.L_x_162:
[----:B------:R-:W-:Y:S05]  /*bb30*/  BSYNC B0 ;  /* 0x0000000000007941 */ /* 0x000fea0003800000 */
.L_x_161:
[----:B------:R2:W4:Y:S04]  /*bb40*/  SHFL.IDX PT, R7, R3, 0x3, 0x1c1f ;  /* 0x007c1f0003077f89 */ /* 0x00052800000e0000 */
[----:B-12---:R-:W1:Y:S01]  /*bb50*/  SHFL.IDX PT, R6, R6, 0x3, 0x1c1f ;  /* 0x007c1f0006067f89 */ /* 0x006e6200000e0000 */
        /* <DEDUP_REMOVED lines=8> */
[C---:B-1--4-:R-:W-:Y:S01]  /*bbe0*/  @!P0 IMAD.WIDE R8, R5.reuse, 0x4, R6 ;  /* 0x0000000405088825 */ /* 0x052fe200078e0206 */
        /* <DEDUP_REMOVED lines=39> */
[----:B----4-:R-:W-:-:S02]  /*be60*/  IADD3 R10, R5, 0x50, RZ ;  /* 0x00000050050a7810 */ /* 0x010fc40007ffe0ff */
        /* <DEDUP_REMOVED lines=25> */
[----:B----4-:R-:W-:Y:S01]  /*c000*/  @!P5 IMAD.WIDE R14, R0, 0x4, R6 ;  /* 0x00000004000ed825 */ /* 0x010fe200078e0206 */
        /* <DEDUP_REMOVED lines=21> */
.L_x_156:
        /* <DEDUP_REMOVED lines=13> */
[----:B------:R-:W3:Y:S01]  /*c230*/  S2R R3, SR_CTAID.Y ;  /* 0x0000000000037919 */ /* 0x000ee20000002600 */
[----:B------:R-:W-:Y:S01]  /*c240*/  UIMAD UR6, UR6, UR4, URZ ;  /* 0x00000004060672a4 */ /* 0x000fe2000f8e023f */
[----:B------:R-:W-:Y:S01]  /*c250*/  IADD3 R2, RZ, -UR10, RZ ;  /* 0x8000000aff027c10 */ /* 0x000fe2000fffe0ff */
[----:B--2---:R-:W-:Y:S01]  /*c260*/  UIMAD.WIDE.U32 UR8, UR10, UR4, URZ ;  /* 0x000000040a0872a5 */ /* 0x004fe2000f8e003f */
        /* <DEDUP_REMOVED lines=11> */
[----:B---3--:R-:W-:Y:S02]  /*c320*/  IMAD R2, R2, c[0x0][0x550], R3 ;  /* 0x0001540002027a24 */ /* 0x008fe400078e0203 */
        /* <DEDUP_REMOVED lines=21> */
.L_x_163:
        /* <DEDUP_REMOVED lines=16> */
.L_x_1789:


//--------------------- .text._ZN7cutlass13device_kernelIN5flash19enable_sm80_to_sm89INS1_16FlashAttnFwdSm80INS1_25CollectiveMainloopFwdSm80ILi8ELi1ELb1EN4cute5tupleIJNS5_1CILi128EEENS7_ILi112EEES8_EEELi128ENS_6half_tEfNS_4arch4Sm80ELb0ELb0ELb0ELb1ELb1ELb0ELb1ELb1EEENS1_21CollectiveEpilogueFwdINS6_IJS8_S8_S9_EEENS6_IJNS7_ILi1EEESH_SH_EEESB_SD_Li256ELb1ELb1ELb1ELb0EEENS1_36VarlenDynamicPersistentTileSchedulerILi128ELi112ELi256ELi256ELb1ELb1ELb0ELb0ELb1ELb1EEEEEEEEEvNT_6ParamsE --------------------------
	.section	.text._ZN7cutlass13device_kernelIN5flash19enable_sm80_to_sm89INS1_16FlashAttnFwdSm80INS1_25CollectiveMainloopFwdSm80ILi8ELi1ELb1EN4cute5tupleIJNS5_1CILi128EEENS7_ILi112EEES8_EEELi128ENS_6half_tEfNS_4arch4Sm80ELb0ELb0ELb0ELb1ELb1ELb0ELb1ELb1EEENS1_21CollectiveEpilogueFwdINS6_IJS8_S8_S9_EEENS6_IJNS7_ILi1EEESH_SH_EEESB_SD_Li256ELb1ELb1ELb1ELb0EEENS1_36VarlenDynamicPersistentTileSchedulerILi128ELi112ELi256ELi256ELb1ELb1ELb0ELb0ELb1ELb1EEEEEEEEEvNT_6ParamsE,"ax",@progbits
	.sectioninfo	@"SHI_REGISTERS=255"
	.align	128
.text._ZN7cutlass13device_kernelIN5flash19enable_sm80_to_sm89INS1_16FlashAttnFwdSm80INS1_25CollectiveMainloopFwdSm80ILi8ELi1ELb1EN4cute5tupleIJNS5_1CILi128EEENS7_ILi112EEES8_EEELi128ENS_6half_tEfNS_4arch4Sm80ELb0ELb0ELb0ELb1ELb1ELb0ELb1ELb1EEENS1_21CollectiveEpilogueFwdINS6_IJS8_S8_S9_EEENS6_IJNS7_ILi1EEESH_SH_EEESB_SD_Li256ELb1ELb1ELb1ELb0EEENS1_36VarlenDynamicPersistentTileSchedulerILi128ELi112ELi256ELi256ELb1ELb1ELb0ELb0ELb1ELb1EEEEEEEEEvNT_6ParamsE:
        .type           _ZN7cutlass13device_kernelIN5flash19enable_sm80_to_sm89INS1_16FlashAttnFwdSm80INS1_25CollectiveMainloopFwdSm80ILi8ELi1ELb1EN4cute5tupleIJNS5_1CILi128EEENS7_ILi112EEES8_EEELi128ENS_6half_tEfNS_4arch4Sm80ELb0ELb0ELb0ELb1ELb1ELb0ELb1ELb1EEENS1_21CollectiveEpilogueFwdINS6_IJS8_S8_S9_EEENS6_IJNS7_ILi1EEESH_SH_EEESB_SD_Li256ELb1ELb1ELb1ELb0EEENS1_36VarlenDynamicPersistentTileSchedulerILi128ELi112ELi256ELi256ELb1ELb1ELb0ELb0ELb1ELb1EEEEEEEEEvNT_6ParamsE,@function
        .size           _ZN7cutlass13device_kernelIN5flash19enable_sm80_to_sm89INS1_16FlashAttnFwdSm80INS1_25CollectiveMainloopFwdSm80ILi8ELi1ELb1EN4cute5tupleIJNS5_1CILi128EEENS7_ILi112EEES8_EEELi128ENS_6half_tEfNS_4arch4Sm80ELb0ELb0ELb0ELb1ELb1ELb0ELb1ELb1EEENS1_21CollectiveEpilogueFwdINS6_IJS8_S8_S9_EEENS6_IJNS7_ILi1EEESH_SH_EEESB_SD_Li256ELb1ELb1ELb1ELb0EEENS1_36VarlenDynamicPersistentTileSchedulerILi128ELi112ELi256ELi256ELb1ELb1ELb0ELb0ELb1ELb1EEEEEEEEEvNT_6ParamsE,(.L_x_1790 - _ZN7cutlass13device_kernelIN5flash19enable_sm80_to_sm89INS1_16FlashAttnFwdSm80INS1_25CollectiveMainloopFwdSm80ILi8ELi1ELb1EN4cute5tupleIJNS5_1CILi128EEENS7_ILi112EEES8_EEELi128ENS_6half_tEfNS_4arch4Sm80ELb0ELb0ELb0ELb1ELb1ELb0ELb1ELb1EEENS1_21CollectiveEpilogueFwdINS6_IJS8_S8_S9_EEENS6_IJNS7_ILi1EEESH_SH_EEESB_SD_Li256ELb1ELb1ELb1ELb0EEENS1_36VarlenDynamicPersistentTileSchedulerILi128ELi112ELi256ELi256ELb1ELb1ELb0ELb0ELb1ELb1EEEEEEEEEvNT_6ParamsE)
        .other          _ZN7cutlass13device_kernelIN5flash19enable_sm80_to_sm89INS1_16FlashAttnFwdSm80INS1_25CollectiveMainloopFwdSm80ILi8ELi1ELb1EN4cute5tupleIJNS5_1CILi128EEENS7_ILi112EEES8_EEELi128ENS_6half_tEfNS_4arch4Sm80ELb0ELb0ELb0ELb1ELb1ELb0ELb1ELb1EEENS1_21CollectiveEpilogueFwdINS6_IJS8_S8_S9_EEENS6_IJNS7_ILi1EEESH_SH_EEESB_SD_Li256ELb1ELb1ELb1ELb0EEENS1_36VarlenDynamicPersistentTileSchedulerILi128ELi112ELi256ELi256ELb1ELb1ELb0ELb0ELb1ELb1EEEEEEEEEvNT_6ParamsE,@"STO_CUDA_ENTRY STV_DEFAULT"
_ZN7cutlass13device_kernelIN5flash19enable_sm80_to_sm89INS1_16FlashAttnFwdSm80INS1_25CollectiveMainloopFwdSm80ILi8ELi1ELb1EN4cute5tupleIJNS5_1CILi128EEENS7_ILi112EEES8_EEELi128ENS_6half_tEfNS_4arch4Sm80ELb0ELb0ELb0ELb1ELb1ELb0ELb1ELb1EEENS1_21CollectiveEpilogueFwdINS6_IJS8_S8_S9_EEENS6_IJNS7_ILi1EEESH_SH_EEESB_SD_Li256ELb1ELb1ELb1ELb0EEENS1_36VarlenDynamicPersistentTileSchedulerILi128ELi112ELi256ELi256ELb1ELb1ELb0ELb0ELb1ELb1EEEEEEEEEvNT_6ParamsE:
[----:B------:R-:W-:Y:S02]  /*0000*/  MOV R1, c[0x0][0x28] ;  /* 0x00000a0000017a02 */ /* 0x000fe40000000f00 */
[----:B------:R-:W1:Y:S01]  /*0010*/  S2R R2, SR_TID.X ;  /* 0x0000000000027919 */ /* 0x000e620000002100 */
[----:B------:R-:W-:Y:S01]  /*0020*/  ULDC.64 UR8, c[0x0][0x118] ;  /* 0x0000460000087ab9 */ /* 0x000fe20000000a00 */
[----:B------:R-:W-:Y:S02]  /*0030*/  IADD3 R1, R1, -0xc0, RZ ;  /* 0xffffff4001017810 */ /* 0x000fe40007ffe0ff */
[----:B-1----:R-:W-:-:S06]  /*0040*/  SHF.R.U32.HI R0, RZ, 0x5, R2 ;  /* 0x00000005ff007819 */ /* 0x002fcc0000011602 */
[----:B------:R-:W1:Y:S02]  /*0050*/  SHFL.IDX PT, R0, R0, RZ, 0x1f ;  /* 0x00001fff00007589 */ /* 0x000e6400000e0000 */
[----:B-1----:R-:W1:Y:S02]  /*0060*/  R2UR UR6, R0 ;  /* 0x00000000000673c2 */ /* 0x002e6400000e0000 */
[----:B-1----:R-:W-:-:S13]  /*0070*/  ISETP.NE.AND P0, PT, RZ, UR6, PT ;  /* 0x00000006ff007c0c */ /* 0x002fda000bf05270 */
[----:B------:R-:W-:Y:S06]  /*0080*/  @P0 BAR.SYNC.DEFER_BLOCKING 0x5, 0x100 ;  /* 0x0144000000000b1d */ /* 0x000fec0000010000 */
[----:B------:R-:W1:Y:S04]  /*0090*/  @P0 LDS.128 R248, [0xf100] ;  /* 0x00f10000fff80984 */ /* 0x000e680000000c00 */
[----:B------:R-:W-:Y:S06]  /*00a0*/  @P0 BAR.ARV 0x4, 0x100 ;  /* 0x0104000000000b1d */ /* 0x000fec0000002000 */
[----:B------:R-:W-:Y:S05]  /*00b0*/  @P0 BRA `(.L_x_164) ;  /* 0x00000a7000000947 */ /* 0x000fea0003800000 */
[----:B------:R-:W-:Y:S01]  /*00c0*/  LOP3.LUT R13, R2, 0x1f, RZ, 0xc0, !PT ;  /* 0x0000001f020d7812 */ /* 0x000fe200078ec0ff */
[----:B------:R-:W-:Y:S01]  /*00d0*/  CS2R R8, SRZ ;  /* 0x0000000000087805 */ /* 0x000fe2000001ff00 */
[----:B------:R-:W-:-:S02]  /*00e0*/  IMAD.MOV.U32 R7, RZ, RZ, RZ ;  /* 0x000000ffff077224 */ /* 0x000fc400078e00ff */
[----:B------:R-:W-:-:S04]  /*00f0*/  ISETP.NE.AND P6, PT, R13, 0x1f, PT ;  /* 0x0000001f0d00780c */ /* 0x000fc80003fc5270 */
[----:B------:R-:W-:-:S13]  /*0100*/  ISETP.GE.OR P0, PT, R13, c[0x0][0x53c], !P6 ;  /* 0x00014f000d007a0c */ /* 0x000fda0007706670 */
[----:B------:R-:W-:Y:S02]  /*0110*/  @!P0 IMAD.MOV.U32 R4, RZ, RZ, 0x4 ;  /* 0x00000004ff048424 */ /* 0x000fe400078e00ff */
[----:B------:R-:W-:Y:S02]  /*0120*/  @!P0 IMAD.MOV.U32 R2, RZ, RZ, 0x4 ;  /* 0x00000004ff028424 */ /* 0x000fe400078e00ff */
[----:B------:R-:W-:-:S04]  /*0130*/  @!P0 IMAD.WIDE.U32 R4, R13, R4, c[0x0][0x580] ;  /* 0x000160000d048625 */ /* 0x000fc800078e0004 */
[C---:B------:R-:W-:Y:S01]  /*0140*/  @!P0 IMAD.WIDE.U32 R2, R13.reuse, R2, c[0x0][0x578] ;  /* 0x00015e000d028625 */ /* 0x040fe200078e0002 */
[----:B------:R-:W2:Y:S04]  /*0150*/  @!P0 LDG.E R8, [R4.64] ;  /* 0x0000000804088981 */ /* 0x000ea8000c1e1900 */
[----:B------:R-:W2:Y:S01]  /*0160*/  @!P0 LDG.E R7, [R2.64] ;  /* 0x0000000802078981 */ /* 0x000ea2000c1e1900 */
[C---:B------:R-:W-:Y:S01]  /*0170*/  ISETP.NE.AND P5, PT, R13.reuse, RZ, PT ;  /* 0x000000ff0d00720c */ /* 0x040fe20003fa5270 */
[----:B------:R-:W3:Y:S01]  /*0180*/  S2UR UR4, SR_CTAID.X ;  /* 0x00000000000479c3 */ /* 0x000ee20000002500 */
[C---:B------:R-:W-:Y:S02]  /*0190*/  ISETP.GE.U32.AND P4, PT, R13.reuse, 0x2, PT ;  /* 0x000000020d00780c */ /* 0x040fe40003f86070 */
[----:B------:R-:W-:-:S02]  /*01a0*/  ISETP.GE.U32.AND P3, PT, R13, 0x4, PT ;  /* 0x000000040d00780c */ /* 0x000fc40003f66070 */
[C---:B------:R-:W-:Y:S02]  /*01b0*/  ISETP.GE.U32.AND P2, PT, R13.reuse, 0x8, PT ;  /* 0x000000080d00780c */ /* 0x040fe40003f46070 */
[----:B------:R-:W-:Y:S01]  /*01c0*/  ISETP.GE.U32.AND P1, PT, R13, 0x10, PT ;  /* 0x000000100d00780c */ /* 0x000fe20003f26070 */
[----:B--2---:R-:W-:-:S05]  /*01d0*/  IMAD R4, R8, R7, RZ ;  /* 0x0000000708047224 */ /* 0x004fca00078e02ff */
[----:B------:R-:W2:Y:S02]  /*01e0*/  SHFL.UP PT, R0, R4, 0x1, RZ ;  /* 0x0420000004007989 */ /* 0x000ea400000e00ff */
[----:B--2---:R-:W-:-:S05]  /*01f0*/  SEL R0, R0, RZ, P5 ;  /* 0x000000ff00007207 */ /* 0x004fca0002800000 */
[----:B------:R-:W-:-:S05]  /*0200*/  IMAD.IADD R4, R4, 0x1, R0 ;  /* 0x0000000104047824 */ /* 0x000fca00078e0200 */
        /* <DEDUP_REMOVED lines=12> */
[----:B------:R-:W2:Y:S02]  /*02d0*/  SHFL.IDX PT, R6, R4, 0x1f, 0x1f ;  /* 0x03e01f0004067f89 */ /* 0x000ea400000e0000 */
[----:B--2---:R-:W-:-:S04]  /*02e0*/  IMAD R6, R6, c[0x0][0x538], RZ ;  /* 0x00014e0006067a24 */ /* 0x004fc800078e02ff */
[----:B------:R-:W-:Y:S01]  /*02f0*/  IMAD.MOV.U32 R0, RZ, RZ, R6 ;  /* 0x000000ffff007224 */ /* 0x000fe200078e0006 */
[----:B---3--:R-:W-:-:S13]  /*0300*/  ISETP.GT.AND P0, PT, R6, UR4, PT ;  /* 0x0000000406007c0c */ /* 0x008fda000bf04270 */
[----:B------:R-:W-:Y:S05]  /*0310*/  @P0 BRA `(.L_x_165) ;  /* 0x0000027000000947 */ /* 0x000fea0003800000 */
[----:B------:R-:W-:Y:S02]  /*0320*/  MOV R6, R0 ;  /* 0x0000000000067202 */ /* 0x000fe40000000f00 */
[----:B------:R-:W-:-:S04]  /*0330*/  MOV R9, RZ ;  /* 0x000000ff00097202 */ /* 0x000fc80000000f00 */
.L_x_169:
[----:B------:R-:W-:-:S04]  /*0340*/  IADD3 R0, R9, 0x1f, RZ ;  /* 0x0000001f09007810 */ /* 0x000fc80007ffe0ff */
[----:B------:R-:W-:-:S13]  /*0350*/  ISETP.GE.AND P0, PT, R0, c[0x0][0x53c], PT ;  /* 0x00014f0000007a0c */ /* 0x000fda0003f06270 */
[----:B------:R-:W-:Y:S05]  /*0360*/  @P0 BRA `(.L_x_166) ;  /* 0x0000074000000947 */ /* 0x000fea0003800000 */
[----:B------:R-:W-:Y:S01]  /*0370*/  MOV R9, R0 ;  /* 0x0000000000097202 */ /* 0x000fe20000000f00 */
[----:B------:R-:W-:Y:S01]  /*0380*/  IMAD.MOV.U32 R7, RZ, RZ, RZ ;  /* 0x000000ffff077224 */ /* 0x000fe200078e00ff */
[----:B------:R-:W-:Y:S02]  /*0390*/  MOV R8, RZ ;  /* 0x000000ff00087202 */ /* 0x000fe40000000f00 */
[----:B------:R-:W-:-:S04]  /*03a0*/  IADD3 R0, R13, R9, RZ ;  /* 0x000000090d007210 */ /* 0x000fc80007ffe0ff */
[----:B------:R-:W-:-:S13]  /*03b0*/  ISETP.GE.OR P0, PT, R0, c[0x0][0x53c], !P6 ;  /* 0x00014f0000007a0c */ /* 0x000fda0007706670 */
[----:B------:R-:W-:Y:S01]  /*03c0*/  @!P0 MOV R2, 0x4 ;  /* 0x0000000400028802 */ /* 0x000fe20000000f00 */
[----:B------:R-:W-:-:S04]  /*03d0*/  @!P0 IMAD.MOV.U32 R3, RZ, RZ, 0x4 ;  /* 0x00000004ff038424 */ /* 0x000fc800078e00ff */
[----:B------:R-:W-:-:S04]  /*03e0*/  @!P0 IMAD.WIDE R4, R0, R2, c[0x0][0x580] ;  /* 0x0001600000048625 */ /* 0x000fc800078e0202 */
[----:B------:R-:W-:Y:S01]  /*03f0*/  @!P0 IMAD.WIDE R2, R0, R3, c[0x0][0x578] ;  /* 0x00015e0000028625 */ /* 0x000fe200078e0203 */
[----:B------:R-:W2:Y:S04]  /*0400*/  @!P0 LDG.E R8, [R4.64] ;  /* 0x0000000804088981 */ /* 0x000ea8000c1e1900 */
[----:B------:R-:W2:Y:S02]  /*0410*/  @!P0 LDG.E R7, [R2.64] ;  /* 0x0000000802078981 */ /* 0x000ea4000c1e1900 */
[----:B--2---:R-:W-:Y:S01]  /*0420*/  IMAD R5, R8, R7, RZ ;  /* 0x0000000708057224 */ /* 0x004fe200078e02ff */
[----:B------:R-:W-:Y:S05]  /*0430*/  BRA.DIV ~URZ, `(.L_x_167) ;  /* 0x0000d5027f007947 */ /* 0x000fea000b800000 */
[----:B------:R2:W3:Y:S02]  /*0440*/  SHFL.UP PT, R0, R5, 0x1, RZ ;  /* 0x0420000005007989 */ /* 0x0004e400000e00ff */
.L_x_276:
[----:B---3--:R-:W-:-:S04]  /*0450*/  SEL R0, R0, RZ, P5 ;  /* 0x000000ff00007207 */ /* 0x008fc80002800000 */
[----:B--2---:R-:W-:Y:S01]  /*0460*/  IADD3 R5, R5, R0, RZ ;  /* 0x0000000005057210 */ /* 0x004fe20007ffe0ff */
[----:B------:R-:W-:Y:S05]  /*0470*/  BRA.DIV ~URZ, `(.L_x_168) ;  /* 0x0000d5227f007947 */ /* 0x000fea000b800000 */
        /* <DEDUP_REMOVED lines=12> */
[----:B------:R2:W3:Y:S02]  /*0540*/  SHFL.IDX PT, R0, R4, 0x1f, 0x1f ;  /* 0x03e01f0004007f89 */ /* 0x0004e400000e0000 */
.L_x_277:
[----:B---3--:R-:W-:-:S05]  /*0550*/  IMAD R0, R0, c[0x0][0x538], RZ ;  /* 0x00014e0000007a24 */ /* 0x008fca00078e02ff */
[----:B------:R-:W-:-:S04]  /*0560*/  IADD3 R6, R0, R6, RZ ;  /* 0x0000000600067210 */ /* 0x000fc80007ffe0ff */
[----:B------:R-:W-:-:S13]  /*0570*/  ISETP.GT.AND P0, PT, R6, UR4, PT ;  /* 0x0000000406007c0c */ /* 0x000fda000bf04270 */
[----:B-12---:R-:W-:Y:S05]  /*0580*/  @!P0 BRA `(.L_x_169) ;  /* 0xfffffdb000008947 */ /* 0x006fea000383ffff */
.L_x_165:
[----:B------:R-:W-:-:S05]  /*0590*/  IADD3 R12, -R0, R6, RZ ;  /* 0x00000006000c7210 */ /* 0x000fca0007ffe1ff */
[----:B------:R-:W-:-:S05]  /*05a0*/  IMAD R0, R4, c[0x0][0x538], R12 ;  /* 0x00014e0004007a24 */ /* 0x000fca00078e020c */
[----:B------:R-:W-:Y:S01]  /*05b0*/  ISETP.GT.AND P0, PT, R0, UR4, PT ;  /* 0x0000000400007c0c */ /* 0x000fe2000bf04270 */
[----:B------:R-:W-:-:S12]  /*05c0*/  BRA.DIV ~URZ, `(.L_x_170) ;  /* 0x0000d5927f007947 */ /* 0x000fd8000b800000 */
[----:B------:R-:W-:-:S04]  /*05d0*/  VOTE.ANY R0, PT, !P0 ;  /* 0x0000000000007806 */ /* 0x000fc800040e0100 */
.L_x_278:
[----:B-1----:R1:W2:Y:S01]  /*05e0*/  POPC R251, R0 ;  /* 0x0000000000fb7309 */ /* 0x0022a20000000000 */
[----:B------:R-:W-:Y:S05]  /*05f0*/  BRA.DIV ~URZ, `(.L_x_171) ;  /* 0x0000d5a27f007947 */ /* 0x000fea000b800000 */
[----:B--2---:R2:W3:Y:S01]  /*0600*/  SHFL.IDX PT, R11, R8, R251, 0x1f ;  /* 0x00001ffb080b7589 */ /* 0x0044e200000e0000 */
[----:B------:R-:W-:-:S03]  /*0610*/  MOV R6, RZ ;  /* 0x000000ff00067202 */ /* 0x000fc60000000f00 */
[----:B------:R2:W4:Y:S04]  /*0620*/  SHFL.IDX PT, R10, R7, R251, 0x1f ;  /* 0x00001ffb070a7589 */ /* 0x00052800000e0000 */
.L_x_279:
[----:B------:R-:W-:Y:S01]  /*0630*/  ISETP.NE.AND P0, PT, R0, RZ, PT ;  /* 0x000000ff0000720c */ /* 0x000fe20003f05270 */
[----:B------:R-:W-:-:S12]  /*0640*/  BSSY B0, `(.L_x_172) ;  /* 0x0000005000007945 */ /* 0x000fd80003800000 */
[----:B------:R-:W-:Y:S05]  /*0650*/  @!P0 BRA `(.L_x_173) ;  /* 0x0000003000008947 */ /* 0x000fea0003800000 */
[----:B------:R-:W-:Y:S01]  /*0660*/  IADD3 R206, R251, -0x1, RZ ;  /* 0xfffffffffbce7810 */ /* 0x000fe20007ffe0ff */
[----:B------:R-:W-:Y:S05]  /*0670*/  BRA.DIV ~URZ, `(.L_x_174) ;  /* 0x0000d6027f007947 */ /* 0x000fea000b800000 */
[----:B------:R1:W2:Y:S02]  /*0680*/  SHFL.IDX PT, R6, R4, R206, 0x1f ;  /* 0x00001fce04067589 */ /* 0x0002a400000e0000 */
.L_x_173:
[----:B------:R-:W-:Y:S05]  /*0690*/  BSYNC B0 ;  /* 0x0000000000007941 */ /* 0x000fea0003800000 */
.L_x_172:
[----:B-1-3--:R-:W-:Y:S01]  /*06a0*/  IABS R0, R11 ;  /* 0x0000000b00007213 */ /* 0x00afe20000000000 */
[----:B--2---:R-:W-:Y:S02]  /*06b0*/  IMAD R248, R6, c[0x0][0x538], R12 ;  /* 0x00014e0006f87a24 */ /* 0x004fe400078e020c */
[----:B------:R-:W-:Y:S02]  /*06c0*/  IMAD.IADD R251, R251, 0x1, R9 ;  /* 0x00000001fbfb7824 */ /* 0x000fe400078e0209 */
[----:B------:R-:W-:Y:S01]  /*06d0*/  IMAD.MOV.U32 R5, RZ, RZ, R0 ;  /* 0x000000ffff057224 */ /* 0x000fe200078e0000 */
[----:B----4-:R-:W-:Y:S02]  /*06e0*/  IABS R0, R10 ;  /* 0x0000000a00007213 */ /* 0x010fe40000000000 */
[----:B------:R-:W-:Y:S01]  /*06f0*/  IADD3 R249, -R248, UR4, RZ ;  /* 0x00000004f8f97c10 */ /* 0x000fe2000fffe1ff */
[----:B------:R-:W1:Y:S02]  /*0700*/  I2F.RP R2, R5 ;  /* 0x0000000500027306 */ /* 0x000e640000209400 */
[----:B------:R-:W-:Y:S01]  /*0710*/  IMAD.MOV.U32 R7, RZ, RZ, R0 ;  /* 0x000000ffff077224 */ /* 0x000fe200078e0000 */
[----:B------:R-:W-:-:S02]  /*0720*/  IABS R6, R249 ;  /* 0x000000f900067213 */ /* 0x000fc40000000000 */
[----:B------:R-:W-:-:S03]  /*0730*/  IABS R0, R11 ;  /* 0x0000000b00007213 */ /* 0x000fc60000000000 */
[----:B------:R-:W-:Y:S01]  /*0740*/  I2F.RP R8, R7 ;  /* 0x0000000700087306 */ /* 0x000fe20000209400 */
[----:B------:R-:W-:-:S07]  /*0750*/  IADD3 R0, RZ, -R0, RZ ;  /* 0x80000000ff007210 */ /* 0x000fce0007ffe0ff */
[----:B-1----:R-:W1:Y:S02]  /*0760*/  MUFU.RCP R2, R2 ;  /* 0x0000000200027308 */ /* 0x002e640000001000 */
[----:B-1----:R-:W-:-:S06]  /*0770*/  IADD3 R2, R2, 0xffffffe, RZ ;  /* 0x0ffffffe02027810 */ /* 0x002fcc0007ffe0ff */
[----:B------:R-:W1:Y:S02]  /*0780*/  F2I.FTZ.U32.TRUNC.NTZ R3, R2 ;  /* 0x0000000200037305 */ /* 0x000e64000021f000 */
[----:B-1----:R-:W-:-:S04]  /*0790*/  IMAD.MOV R2, RZ, RZ, -R3 ;  /* 0x000000ffff027224 */ /* 0x002fc800078e0a03 */
[----:B------:R-:W-:Y:S02]  /*07a0*/  IMAD R4, R2, R5, RZ ;  /* 0x0000000502047224 */ /* 0x000fe400078e02ff */
[----:B------:R-:W-:-:S04]  /*07b0*/  IMAD.MOV.U32 R2, RZ, RZ, RZ ;  /* 0x000000ffff027224 */ /* 0x000fc800078e00ff */
[----:B------:R-:W-:-:S04]  /*07c0*/  IMAD.HI.U32 R2, R3, R4, R2 ;  /* 0x0000000403027227 */ /* 0x000fc800078e0002 */
[----:B------:R-:W-:-:S04]  /*07d0*/  IMAD.MOV.U32 R3, RZ, RZ, R6 ;  /* 0x000000ffff037224 */ /* 0x000fc800078e0006 */
[----:B------:R-:W-:-:S04]  /*07e0*/  IMAD.HI.U32 R2, R2, R3, RZ ;  /* 0x0000000302027227 */ /* 0x000fc800078e00ff */
[----:B------:R-:W-:Y:S02]  /*07f0*/  IMAD R0, R2, R0, R3 ;  /* 0x0000000002007224 */ /* 0x000fe400078e0203 */
[----:B------:R-:W1:Y:S03]  /*0800*/  MUFU.RCP R3, R8 ;  /* 0x0000000800037308 */ /* 0x000e660000001000 */
[----:B------:R-:W-:Y:S02]  /*0810*/  ISETP.GT.U32.AND P1, PT, R5, R0, PT ;  /* 0x000000000500720c */ /* 0x000fe40003f24070 */
[----:B-1----:R-:W-:-:S11]  /*0820*/  IADD3 R3, R3, 0xffffffe, RZ ;  /* 0x0ffffffe03037810 */ /* 0x002fd60007ffe0ff */
[----:B------:R-:W-:Y:S01]  /*0830*/  @!P1 IMAD.IADD R0, R0, 0x1, -R5 ;  /* 0x0000000100009824 */ /* 0x000fe200078e0a05 */
[----:B------:R-:W-:Y:S02]  /*0840*/  @!P1 IADD3 R2, R2, 0x1, RZ ;  /* 0x0000000102029810 */ /* 0x000fe40007ffe0ff */
[----:B------:R-:W-:Y:S01]  /*0850*/  ISETP.NE.AND P1, PT, R11, RZ, PT ;  /* 0x000000ff0b00720c */ /* 0x000fe20003f25270 */
[----:B------:R-:W1:Y:S01]  /*0860*/  F2I.FTZ.U32.TRUNC.NTZ R3, R3 ;  /* 0x0000000300037305 */ /* 0x000e62000021f000 */
[----:B------:R-:W-:Y:S02]  /*0870*/  ISETP.GE.U32.AND P2, PT, R0, R5, PT ;  /* 0x000000050000720c */ /* 0x000fe40003f46070 */
[----:B------:R-:W-:-:S04]  /*0880*/  LOP3.LUT R0, R249, R11, RZ, 0x3c, !PT ;  /* 0x0000000bf9007212 */ /* 0x000fc800078e3cff */
[----:B------:R-:W-:-:S07]  /*0890*/  ISETP.GE.AND P0, PT, R0, RZ, PT ;  /* 0x000000ff0000720c */ /* 0x000fce0003f06270 */
[----:B------:R-:W-:Y:S02]  /*08a0*/  @P2 IADD3 R2, R2, 0x1, RZ ;  /* 0x0000000102022810 */ /* 0x000fe40007ffe0ff */
[----:B-1----:R-:W-:-:S03]  /*08b0*/  IADD3 R0, RZ, -R3, RZ ;  /* 0x80000003ff007210 */ /* 0x002fc60007ffe0ff */
[----:B------:R-:W-:Y:S02]  /*08c0*/  IMAD.MOV.U32 R4, RZ, RZ, R2 ;  /* 0x000000ffff047224 */ /* 0x000fe400078e0002 */
[----:B------:R-:W-:Y:S01]  /*08d0*/  IMAD.MOV.U32 R2, RZ, RZ, R0 ;  /* 0x000000ffff027224 */ /* 0x000fe200078e0000 */
[----:B------:R-:W-:Y:S01]  /*08e0*/  IABS R0, R10 ;  /* 0x0000000a00007213 */ /* 0x000fe20000000000 */
[----:B------:R-:W-:Y:S01]  /*08f0*/  @!P0 IMAD.MOV R4, RZ, RZ, -R4 ;  /* 0x000000ffff048224 */ /* 0x000fe200078e0a04 */
[----:B------:R-:W-:Y:S01]  /*0900*/  @!P1 LOP3.LUT R4, RZ, R11, RZ, 0x33, !PT ;  /* 0x0000000bff049212 */ /* 0x000fe200078e33ff */
[----:B------:R-:W-:Y:S01]  /*0910*/  IMAD R5, R2, R7, RZ ;  /* 0x0000000702057224 */ /* 0x000fe200078e02ff */
[----:B------:R-:W-:Y:S01]  /*0920*/  MOV R2, RZ ;  /* 0x000000ff00027202 */ /* 0x000fe20000000f00 */
[----:B------:R-:W-:Y:S01]  /*0930*/  IMAD.MOV R6, RZ, RZ, -R0 ;  /* 0x000000ffff067224 */ /* 0x000fe200078e0a00 */
[----:B------:R-:W-:-:S03]  /*0940*/  IABS R8, R4 ;  /* 0x0000000400087213 */ /* 0x000fc60000000000 */
[----:B------:R-:W-:-:S04]  /*0950*/  IMAD.HI.U32 R0, R3, R5, R2 ;  /* 0x0000000503007227 */ /* 0x000fc800078e0002 */
[----:B------:R-:W-:Y:S02]  /*0960*/  IMAD.MOV.U32 R2, RZ, RZ, R8 ;  /* 0x000000ffff027224 */ /* 0x000fe400078e0008 */
[----:B------:R-:W-:Y:S02]  /*0970*/  IMAD.MOV.U32 R3, RZ, RZ, R6 ;  /* 0x000000ffff037224 */ /* 0x000fe400078e0006 */
[----:B------:R-:W-:-:S04]  /*0980*/  IMAD.HI.U32 R0, R0, R2, RZ ;  /* 0x0000000200007227 */ /* 0x000fc800078e00ff */
[----:B------:R-:W-:Y:S02]  /*0990*/  IMAD R2, R0, R3, R2 ;  /* 0x0000000300027224 */ /* 0x000fe400078e0202 */
[----:B------:R-:W-:-:S03]  /*09a0*/  IMAD R3, R4, R11, RZ ;  /* 0x0000000b04037224 */ /* 0x000fc600078e02ff */
[----:B------:R-:W-:Y:S02]  /*09b0*/  ISETP.GT.U32.AND P1, PT, R7, R2, PT ;  /* 0x000000020700720c */ /* 0x000fe40003f24070 */
[----:B------:R-:W-:-:S11]  /*09c0*/  IADD3 R249, R249, -R3, RZ ;  /* 0x80000003f9f97210 */ /* 0x000fd60007ffe0ff */
[----:B------:R-:W-:Y:S01]  /*09d0*/  @!P1 IMAD.IADD R2, R2, 0x1, -R7 ;  /* 0x0000000102029824 */ /* 0x000fe200078e0a07 */
[----:B------:R-:W-:Y:S02]  /*09e0*/  @!P1 IADD3 R0, R0, 0x1, RZ ;  /* 0x0000000100009810 */ /* 0x000fe40007ffe0ff */
[----:B------:R-:W-:Y:S02]  /*09f0*/  ISETP.NE.AND P1, PT, R10, RZ, PT ;  /* 0x000000ff0a00720c */ /* 0x000fe40003f25270 */
[----:B------:R-:W-:Y:S02]  /*0a00*/  ISETP.GE.U32.AND P2, PT, R2, R7, PT ;  /* 0x000000070200720c */ /* 0x000fe40003f46070 */
[----:B------:R-:W-:-:S04]  /*0a10*/  LOP3.LUT R2, R4, R10, RZ, 0x3c, !PT ;  /* 0x0000000a04027212 */ /* 0x000fc800078e3cff */
[----:B------:R-:W-:-:S07]  /*0a20*/  ISETP.GE.AND P0, PT, R2, RZ, PT ;  /* 0x000000ff0200720c */ /* 0x000fce0003f06270 */
[----:B------:R-:W-:-:S06]  /*0a30*/  @P2 IADD3 R0, R0, 0x1, RZ ;  /* 0x0000000100002810 */ /* 0x000fcc0007ffe0ff */
[----:B------:R-:W-:Y:S02]  /*0a40*/  @!P0 IADD3 R0, -R0, RZ, RZ ;  /* 0x000000ff00008210 */ /* 0x000fe40007ffe1ff */
[----:B------:R-:W-:-:S05]  /*0a50*/  @!P1 LOP3.LUT R0, RZ, R10, RZ, 0x33, !PT ;  /* 0x0000000aff009212 */ /* 0x000fca00078e33ff */
[--C-:B------:R-:W-:Y:S02]  /*0a60*/  IMAD.MOV R2, RZ, RZ, -R0.reuse ;  /* 0x000000ffff027224 */ /* 0x100fe400078e0a00 */
[C---:B------:R-:W-:Y:S02]  /*0a70*/  IMAD R0, R10.reuse, 0x1000000, R0 ;  /* 0x010000000a007824 */ /* 0x040fe400078e0200 */
[----:B------:R-:W-:-:S04]  /*0a80*/  IMAD R2, R10, R2, R4 ;  /* 0x000000020a027224 */ /* 0x000fc800078e0204 */
[----:B------:R-:W-:Y:S01]  /*0a90*/  IMAD R250, R2, 0x10000, R0 ;  /* 0x0001000002fa7824 */ /* 0x000fe200078e0200 */
[----:B------:R-:W-:Y:S05]  /*0aa0*/  BRA `(.L_x_175) ;  /* 0x0000004000007947 */ /* 0x000fea0003800000 */
.L_x_166:
[----:B-1----:R-:W-:Y:S01]  /*0ab0*/  IMAD.MOV.U32 R249, RZ, RZ, RZ ;  /* 0x000000fffff97224 */ /* 0x002fe200078e00ff */
[----:B------:R-:W-:Y:S01]  /*0ac0*/  MOV R250, RZ ;  /* 0x000000ff00fa7202 */ /* 0x000fe20000000f00 */
[----:B------:R-:W-:Y:S01]  /*0ad0*/  IMAD.U32 R248, RZ, RZ, UR4 ;  /* 0x00000004fff87e24 */ /* 0x000fe2000f8e00ff */
[----:B------:R-:W-:Y:S02]  /*0ae0*/  MOV R251, c[0x0][0x53c] ;  /* 0x00014f0000fb7a02 */ /* 0x000fe40000000f00 */
.L_x_175:
[----:B------:R-:W-:Y:S01]  /*0af0*/  ISETP.NE.AND P0, PT, R13, RZ, PT ;  /* 0x000000ff0d00720c */ /* 0x000fe20003f05270 */
[----:B------:R-:W-:-:S12]  /*0b00*/  WARPSYNC 0xffffffff ;  /* 0xffffffff00007948 */ /* 0x000fd80003800000 */
[----:B------:R1:W-:Y:S04]  /*0b10*/  @!P0 STS.128 [0xf100], R248 ;  /* 0x00f100f8ff008388 */ /* 0x0003e80000000c00 */
[----:B------:R-:W-:Y:S06]  /*0b20*/  BAR.ARV 0x5, 0x100 ;  /* 0x0144000000007b1d */ /* 0x000fec0000002000 */
.L_x_164:
[----:B-1----:R-:W-:-:S13]  /*0b30*/  ISETP.GE.AND P0, PT, R251, c[0x0][0x53c], PT ;  /* 0x00014f00fb007a0c */ /* 0x002fda0003f06270 */
[----:B------:R-:W-:Y:S05]  /*0b40*/  @P0 EXIT ;  /* 0x000000000000094d */ /* 0x000fea0003800000 */
[----:B------:R-:W1:Y:S01]  /*0b50*/  S2R R16, SR_TID.X ;  /* 0x0000000000107919 */ /* 0x000e620000002100 */
[----:B------:R-:W-:Y:S02]  /*0b60*/  ULDC UR5, c[0x0][0x2ac] ;  /* 0x0000ab0000057ab9 */ /* 0x000fe40000000800 */
[----:B------:R-:W-:Y:S02]  /*0b70*/  ULDC UR4, c[0x0][0x1d0] ;  /* 0x0000740000047ab9 */ /* 0x000fe40000000800 */
[----:B------:R-:W-:Y:S01]  /*0b80*/  UIMAD UR5, UR5, UR4, URZ ;  /* 0x00000004050572a4 */ /* 0x000fe2000f8e023f */
[----:B-1----:R-:W-:-:S04]  /*0b90*/  SHF.R.S32.HI R7, RZ, 0x1f, R16 ;  /* 0x0000001fff077819 */ /* 0x002fc80000011410 */
[CC--:B------:R-:W-:Y:S02]  /*0ba0*/  LEA.HI R2, R7.reuse, R16.reuse, RZ, 0x4 ;  /* 0x0000001007027211 */ /* 0x0c0fe400078f20ff */
[----:B------:R-:W-:Y:S02]  /*0bb0*/  LEA.HI R15, R7, R16, RZ, 0x2 ;  /* 0x00000010070f7211 */ /* 0x000fe400078f10ff */
[----:B------:R-:W-:Y:S02]  /*0bc0*/  SHF.R.S32.HI R3, RZ, 0x4, R2 ;  /* 0x00000004ff037819 */ /* 0x000fe40000011402 */
[--C-:B------:R-:W-:Y:S02]  /*0bd0*/  SHF.R.S32.HI R8, RZ, 0x2, R15.reuse ;  /* 0x00000002ff087819 */ /* 0x100fe4000001140f */
[----:B------:R-:W-:Y:S02]  /*0be0*/  LEA.HI R0, R2, R3, RZ, 0x1 ;  /* 0x0000000302007211 */ /* 0x000fe400078f08ff */
[----:B------:R-:W-:-:S02]  /*0bf0*/  SHF.R.S32.HI R4, RZ, 0x1f, R15 ;  /* 0x0000001fff047819 */ /* 0x000fc4000001140f */
[----:B------:R-:W-:Y:S02]  /*0c00*/  LOP3.LUT R0, R0, 0xfffffffe, RZ, 0xc0, !PT ;  /* 0xfffffffe00007812 */ /* 0x000fe400078ec0ff */
[CC--:B------:R-:W-:Y:S02]  /*0c10*/  LEA.HI R9, R7.reuse, R16.reuse, RZ, 0x3 ;  /* 0x0000001007097211 */ /* 0x0c0fe400078f18ff */
[----:B------:R-:W-:Y:S01]  /*0c20*/  LEA.HI R10, R7, R16, RZ, 0x5 ;  /* 0x00000010070a7211 */ /* 0x000fe200078f28ff */
[----:B------:R-:W-:Y:S01]  /*0c30*/  IMAD.IADD R13, R3, 0x1, -R0 ;  /* 0x00000001030d7824 */ /* 0x000fe200078e0a00 */
[----:B------:R-:W-:Y:S02]  /*0c40*/  LOP3.LUT R0, R2, 0xfffffff0, RZ, 0xc0, !PT ;  /* 0xfffffff002007812 */ /* 0x000fe400078ec0ff */
[----:B------:R-:W-:Y:S02]  /*0c50*/  LEA.HI R2, R4, R8, RZ, 0x3 ;  /* 0x0000000804027211 */ /* 0x000fe400078f18ff */
[----:B------:R-:W-:Y:S01]  /*0c60*/  LOP3.LUT R4, R9, 0xfffffff8, RZ, 0xc0, !PT ;  /* 0xfffffff809047812 */ /* 0x000fe200078ec0ff */
[----:B------:R-:W-:Y:S01]  /*0c70*/  IMAD.IADD R0, R16, 0x1, -R0 ;  /* 0x0000000110007824 */ /* 0x000fe200078e0a00 */
[----:B------:R-:W-:-:S02]  /*0c80*/  SHF.R.S32.HI R235, RZ, 0x3, R9 ;  /* 0x00000003ffeb7819 */ /* 0x000fc40000011409 */
[----:B------:R-:W-:Y:S01]  /*0c90*/  LOP3.LUT R2, R2, 0xfffffff8, RZ, 0xc0, !PT ;  /* 0xfffffff802027812 */ /* 0x000fe200078ec0ff */
[----:B------:R-:W-:Y:S01]  /*0ca0*/  IMAD.IADD R234, R16, 0x1, -R4 ;  /* 0x0000000110ea7824 */ /* 0x000fe200078e0a04 */
[----:B------:R-:W-:Y:S01]  /*0cb0*/  SHF.R.S32.HI R4, RZ, 0x1f, R0 ;  /* 0x0000001fff047819 */ /* 0x000fe20000011400 */
[----:B------:R-:W-:Y:S01]  /*0cc0*/  IMAD.SHL.U32 R3, R235, 0x40, RZ ;  /* 0x00000040eb037824 */ /* 0x000fe200078e00ff */
[----:B------:R-:W-:Y:S01]  /*0cd0*/  LEA.HI R7, R7, R16, RZ, 0x6 ;  /* 0x0000001007077211 */ /* 0x000fe200078f30ff */
[----:B------:R-:W-:Y:S01]  /*0ce0*/  IMAD.IADD R8, R8, 0x1, -R2 ;  /* 0x0000000108087824 */ /* 0x000fe200078e0a02 */
[----:B------:R-:W-:Y:S01]  /*0cf0*/  LEA.HI R14, R4, R0, RZ, 0x3 ;  /* 0x00000000040e7211 */ /* 0x000fe200078f18ff */
[C---:B------:R-:W-:Y:S01]  /*0d00*/  IMAD.SHL.U32 R231, R234.reuse, 0x8, RZ ;  /* 0x00000008eae77824 */ /* 0x040fe200078e00ff */
[----:B------:R-:W-:Y:S01]  /*0d10*/  LOP3.LUT R2, R3, 0x1c0, RZ, 0xc0, !PT ;  /* 0x000001c003027812 */ /* 0x000fe200078ec0ff */
[----:B------:R-:W-:Y:S01]  /*0d20*/  IMAD.SHL.U32 R5, R234, 0x40, RZ ;  /* 0x00000040ea057824 */ /* 0x000fe200078e00ff */
[----:B------:R-:W-:Y:S01]  /*0d30*/  LOP3.LUT R4, R14, 0xfffffff8, RZ, 0xc0, !PT ;  /* 0xfffffff80e047812 */ /* 0x000fe200078ec0ff */
[----:B------:R-:W-:Y:S01]  /*0d40*/  IMAD.SHL.U32 R7, R7, 0x8, RZ ;  /* 0x0000000807077824 */ /* 0x000fe200078e00ff */
[----:B------:R-:W-:-:S02]  /*0d50*/  SHF.R.U32.HI R6, RZ, 0x3, R2 ;  /* 0x00000003ff067819 */ /* 0x000fc40000011602 */
[----:B------:R-:W-:Y:S01]  /*0d60*/  LOP3.LUT R3, R2, 0x38, R231, 0xf8, !PT ;  /* 0x0000003802037812 */ /* 0x000fe200078ef8e7 */
[----:B------:R-:W-:Y:S01]  /*0d70*/  IMAD.IADD R0, R0, 0x1, -R4 ;  /* 0x0000000100007824 */ /* 0x000fe200078e0a04 */
[----:B------:R-:W-:Y:S02]  /*0d80*/  LOP3.LUT R4, R10, 0xffffffe0, RZ, 0xc0, !PT ;  /* 0xffffffe00a047812 */ /* 0x000fe400078ec0ff */
[----:B------:R-:W-:Y:S02]  /*0d90*/  LOP3.LUT R2, R5, 0x1c0, RZ, 0xc0, !PT ;  /* 0x000001c005027812 */ /* 0x000fe400078ec0ff */
[----:B------:R-:W-:Y:S01]  /*0da0*/  LOP3.LUT R12, R3, R6, RZ, 0x3c, !PT ;  /* 0x00000006030c7212 */ /* 0x000fe200078e3cff */
[----:B------:R-:W-:Y:S01]  /*0db0*/  IMAD.IADD R18, R16, 0x1, -R4 ;  /* 0x0000000110127824 */ /* 0x000fe200078e0a04 */
[----:B------:R-:W-:Y:S02]  /*0dc0*/  LOP3.LUT R5, R2, 0x8, R9, 0xf8, !PT ;  /* 0x0000000802057812 */ /* 0x000fe400078ef809 */
[----:B------:R-:W-:-:S02]  /*0dd0*/  SHF.R.U32.HI R3, RZ, 0x3, R2 ;  /* 0x00000003ff037819 */ /* 0x000fc40000011602 */
[--C-:B------:R-:W-:Y:S02]  /*0de0*/  SHF.R.S32.HI R9, RZ, 0x5, R10.reuse ;  /* 0x00000005ff097819 */ /* 0x100fe4000001140a */
[----:B------:R-:W-:Y:S02]  /*0df0*/  SHF.R.S32.HI R2, RZ, 0x1f, R10 ;  /* 0x0000001fff027819 */ /* 0x000fe4000001140a */
[----:B------:R-:W-:Y:S02]  /*0e00*/  SHF.R.S32.HI R11, RZ, 0x1f, R18 ;  /* 0x0000001fff0b7819 */ /* 0x000fe40000011412 */
[----:B------:R-:W-:Y:S02]  /*0e10*/  LEA.HI R2, R2, R9, RZ, 0x3 ;  /* 0x0000000902027211 */ /* 0x000fe400078f18ff */
[----:B------:R-:W-:Y:S01]  /*0e20*/  LOP3.LUT R4, R15, 0xfffffffc, RZ, 0xc0, !PT ;  /* 0xfffffffc0f047812 */ /* 0x000fe200078ec0ff */
[----:B------:R-:W-:Y:S01]  /*0e30*/  IMAD.MOV.U32 R15, RZ, RZ, 0x20 ;  /* 0x00000020ff0f7424 */ /* 0x000fe200078e00ff */
[----:B------:R-:W-:-:S02]  /*0e40*/  LOP3.LUT R10, R5, R3, RZ, 0x3c, !PT ;  /* 0x00000003050a7212 */ /* 0x000fc400078e3cff */
[----:B------:R-:W-:Y:S01]  /*0e50*/  LOP3.LUT R3, R2, 0xffffff8, RZ, 0xc0, !PT ;  /* 0x0ffffff802037812 */ /* 0x000fe200078ec0ff */
[----:B------:R-:W-:Y:S01]  /*0e60*/  IMAD.IADD R2, R16, 0x1, -R4 ;  /* 0x0000000110027824 */ /* 0x000fe200078e0a04 */
[----:B------:R-:W-:Y:S01]  /*0e70*/  LEA.HI R11, R11, R18, RZ, 0x2 ;  /* 0x000000120b0b7211 */ /* 0x000fe200078f10ff */
[----:B------:R-:W-:Y:S01]  /*0e80*/  IMAD.MOV.U32 R16, RZ, RZ, 0x10 ;  /* 0x00000010ff107424 */ /* 0x000fe200078e00ff */
[----:B------:R-:W-:Y:S01]  /*0e90*/  LOP3.LUT R6, R8, 0x1, RZ, 0xc0, !PT ;  /* 0x0000000108067812 */ /* 0x000fe200078ec0ff */
[----:B------:R-:W-:Y:S01]  /*0ea0*/  IMAD.IADD R5, R9, 0x1, -R3 ;  /* 0x0000000109057824 */ /* 0x000fe200078e0a03 */
[----:B------:R-:W-:Y:S02]  /*0eb0*/  SHF.R.S32.HI R4, RZ, 0x2, R11 ;  /* 0x00000002ff047819 */ /* 0x000fe4000001140b */
[----:B------:R-:W-:Y:S02]  /*0ec0*/  LEA.HI R3, R2, R2, RZ, 0x1 ;  /* 0x0000000202037211 */ /* 0x000fe400078f08ff */
[----:B------:R-:W-:Y:S01]  /*0ed0*/  ISETP.NE.U32.AND P0, PT, R6, 0x1, PT ;  /* 0x000000010600780c */ /* 0x000fe20003f05070 */
[----:B------:R-:W-:Y:S01]  /*0ee0*/  IMAD R17, R5, 0x10, R4 ;  /* 0x0000001005117824 */ /* 0x000fe200078e0204 */
[----:B------:R-:W-:Y:S01]  /*0ef0*/  LOP3.LUT R5, R3, 0x1ffffffe, RZ, 0xc0, !PT ;  /* 0x1ffffffe03057812 */ /* 0x000fe200078ec0ff */
[----:B------:R-:W-:Y:S01]  /*0f00*/  IMAD.SHL.U32 R4, R8, 0x40, RZ ;  /* 0x0000004008047824 */ /* 0x000fe200078e00ff */
[----:B------:R-:W-:Y:S01]  /*0f10*/  LOP3.LUT R12, R12, 0x7ffffe00, R7, 0xf8, !PT ;  /* 0x7ffffe000c0c7812 */ /* 0x000fe200078ef807 */
[----:B------:R-:W-:Y:S01]  /*0f20*/  IMAD R7, R9, 0x200, R2 ;  /* 0x0000020009077824 */ /* 0x000fe200078e0202 */
[----:B------:R-:W-:Y:S01]  /*0f30*/  R2P PR, R8, 0x6 ;  /* 0x0000000608007804 */ /* 0x000fe20000000000 */
[----:B------:R-:W-:Y:S01]  /*0f40*/  IMAD.IADD R8, R2, 0x1, -R5 ;  /* 0x0000000102087824 */ /* 0x000fe200078e0a05 */
[----:B------:R-:W-:Y:S01]  /*0f50*/  LOP3.LUT R4, R4, 0x1c0, RZ, 0xc0, !PT ;  /* 0x000001c004047812 */ /* 0x000fe200078ec0ff */
[----:B------:R-:W-:Y:S01]  /*0f60*/  IMAD.SHL.U32 R3, R0, 0x40, RZ ;  /* 0x0000004000037824 */ /* 0x000fe200078e00ff */
[----:B------:R1:W-:Y:S01]  /*0f70*/  STL [R1+0xb8], R17 ;  /* 0x0000b81101007387 */ /* 0x0003e20000100800 */
[----:B------:R-:W-:Y:S01]  /*0f80*/  IMAD.SHL.U32 R6, R13, 0x8, RZ ;  /* 0x000000080d067824 */ /* 0x000fe200078e00ff */
[----:B------:R-:W-:Y:S01]  /*0f90*/  LEA.HI R2, R4, R4, RZ, 0x1d ;  /* 0x0000000404027211 */ /* 0x000fe200078fe8ff */
[----:B------:R-:W-:Y:S01]  /*0fa0*/  IMAD R8, R8, 0x8, R17 ;  /* 0x0000000808087824 */ /* 0x000fe200078e0211 */
[----:B------:R-:W-:Y:S01]  /*0fb0*/  LOP3.LUT R3, R3, 0x1c0, RZ, 0xc0, !PT ;  /* 0x000001c003037812 */ /* 0x000fe200078ec0ff */
[----:B------:R-:W-:Y:S01]  /*0fc0*/  IMAD.SHL.U32 R201, R12, 0x2, RZ ;  /* 0x000000020cc97824 */ /* 0x000fe200078e00ff */
[----:B------:R-:W-:Y:S01]  /*0fd0*/  LOP3.LUT P4, RZ, R0, 0x2, RZ, 0xc0, !PT ;  /* 0x0000000200ff7812 */ /* 0x000fe2000788c0ff */
[----:B------:R-:W-:Y:S01]  /*0fe0*/  IMAD.U32 R7, R7, 0x2, R2 ;  /* 0x0000000207077824 */ /* 0x000fe200078e0002 */
[----:B------:R-:W-:Y:S01]  /*0ff0*/  LOP3.LUT R2, R11, 0x7ffffffc, RZ, 0xc0, !PT ;  /* 0x7ffffffc0b027812 */ /* 0x000fe200078ec0ff */
[----:B------:R2:W-:Y:S01]  /*1000*/  STL [R1+0xbc], R8 ;  /* 0x0000bc0801007387 */ /* 0x0005e20000100800 */
[----:B------:R-:W-:-:S02]  /*1010*/  LOP3.LUT R6, R3, 0x8, R6, 0xf8, !PT ;  /* 0x0000000803067812 */ /* 0x000fc400078ef806 */
[----:B------:R-:W-:Y:S01]  /*1020*/  SHF.R.U32.HI R3, RZ, 0x3, R3 ;  /* 0x00000003ff037819 */ /* 0x000fe20000011603 */
[----:B------:R-:W-:Y:S01]  /*1030*/  IMAD.IADD R2, R18, 0x1, -R2 ;  /* 0x0000000112027824 */ /* 0x000fe200078e0a02 */
[----:B------:R-:W-:Y:S01]  /*1040*/  LOP3.LUT P3, RZ, R0, 0x4, RZ, 0xc0, !PT ;  /* 0x0000000400ff7812 */ /* 0x000fe2000786c0ff */
[----:B------:R-:W-:Y:S01]  /*1050*/  IMAD R0, R13, 0x200, R10 ;  /* 0x000002000d007824 */ /* 0x000fe200078e020a */
[----:B------:R-:W-:Y:S01]  /*1060*/  LOP3.LUT R3, R6, R3, RZ, 0x3c, !PT ;  /* 0x0000000306037212 */ /* 0x000fe200078e3cff */
[----:B------:R-:W-:Y:S01]  /*1070*/  IMAD.SHL.U32 R26, R2, 0x2, RZ ;  /* 0x00000002021a7824 */ /* 0x000fe200078e00ff */
[----:B------:R-:W-:Y:S01]  /*1080*/  IADD3 R238, R231, 0x40, RZ ;  /* 0x00000040e7ee7810 */ /* 0x000fe20007ffe0ff */
[----:B------:R-:W-:Y:S01]  /*1090*/  IMAD.SHL.U32 R6, R14, 0x40, RZ ;  /* 0x000000400e067824 */ /* 0x000fe200078e00ff */
[----:B------:R-:W-:Y:S01]  /*10a0*/  SEL R5, R16, 0xfffffff0, !P4 ;  /* 0xfffffff010057807 */ /* 0x000fe20006000000 */
[----:B------:R-:W-:Y:S01]  /*10b0*/  IMAD.MOV.U32 R10, RZ, RZ, 0x40 ;  /* 0x00000040ff0a7424 */ /* 0x000fe200078e00ff */
[C---:B------:R-:W-:Y:S01]  /*10c0*/  IADD3 R25, R26.reuse, 0x8, RZ ;  /* 0x000000081a197810 */ /* 0x040fe20007ffe0ff */
[----:B------:R-:W-:Y:S01]  /*10d0*/  STL [R1+0x58], R26 ;  /* 0x0000581a01007387 */ /* 0x000fe20000100800 */
[----:B------:R-:W-:-:S02]  /*10e0*/  IADD3 R24, R26, 0x10, RZ ;  /* 0x000000101a187810 */ /* 0x000fc40007ffe0ff */
[C---:B------:R-:W-:Y:S01]  /*10f0*/  IADD3 R23, R26.reuse, 0x18, RZ ;  /* 0x000000181a177810 */ /* 0x040fe20007ffe0ff */
[----:B------:R-:W-:Y:S01]  /*1100*/  STL [R1+0x54], R25 ;  /* 0x0000541901007387 */ /* 0x000fe20000100800 */
[C---:B------:R-:W-:Y:S02]  /*1110*/  IADD3 R22, R26.reuse, 0x20, RZ ;  /* 0x000000201a167810 */ /* 0x040fe40007ffe0ff */
[C---:B------:R-:W-:Y:S01]  /*1120*/  IADD3 R21, R26.reuse, 0x28, RZ ;  /* 0x000000281a157810 */ /* 0x040fe20007ffe0ff */
[----:B------:R-:W-:Y:S01]  /*1130*/  STL [R1+0x50], R24 ;  /* 0x0000501801007387 */ /* 0x000fe20000100800 */
[C---:B------:R-:W-:Y:S02]  /*1140*/  IADD3 R20, R26.reuse, 0x30, RZ ;  /* 0x000000301a147810 */ /* 0x040fe40007ffe0ff */
[C---:B------:R-:W-:Y:S01]  /*1150*/  IADD3 R19, R26.reuse, 0x38, RZ ;  /* 0x000000381a137810 */ /* 0x040fe20007ffe0ff */
[----:B------:R-:W-:Y:S01]  /*1160*/  STL [R1+0x4c], R23 ;  /* 0x00004c1701007387 */ /* 0x000fe20000100800 */
[----:B------:R-:W-:-:S02]  /*1170*/  IADD3 R18, R26, 0x40, RZ ;  /* 0x000000401a127810 */ /* 0x000fc40007ffe0ff */
[C---:B-1----:R-:W-:Y:S01]  /*1180*/  IADD3 R17, R26.reuse, 0x48, RZ ;  /* 0x000000481a117810 */ /* 0x042fe20007ffe0ff */
[----:B------:R-:W-:Y:S01]  /*1190*/  STL [R1+0x48], R22 ;  /* 0x0000481601007387 */ /* 0x000fe20000100800 */
[C---:B------:R-:W-:Y:S02]  /*11a0*/  IADD3 R16, R26.reuse, 0x50, RZ ;  /* 0x000000501a107810 */ /* 0x040fe40007ffe0ff */
[----:B------:R-:W-:Y:S01]  /*11b0*/  SEL R4, R15, 0xffffffe0, !P3 ;  /* 0xffffffe00f047807 */ /* 0x000fe20005800000 */
[----:B------:R-:W-:Y:S01]  /*11c0*/  STL [R1+0x44], R21 ;  /* 0x0000441501007387 */ /* 0x000fe20000100800 */
[----:B------:R-:W-:Y:S02]  /*11d0*/  LOP3.LUT R3, R3, 0x7ffffe00, R6, 0xf8, !PT ;  /* 0x7ffffe0003037812 */ /* 0x000fe400078ef806 */
[----:B------:R-:W-:Y:S01]  /*11e0*/  IADD3 R14, R26, 0x58, RZ ;  /* 0x000000581a0e7810 */ /* 0x000fe20007ffe0ff */
[----:B------:R1:W-:Y:S01]  /*11f0*/  STL [R1+0x40], R20 ;  /* 0x0000401401007387 */ /* 0x0003e20000100800 */
[----:B------:R-:W-:Y:S01]  /*1200*/  SHF.R.S32.HI R6, RZ, 0x1f, R238 ;  /* 0x0000001fff067819 */ /* 0x000fe200000114ee */
[----:B------:R-:W-:Y:S01]  /*1210*/  IMAD.IADD R4, R5, 0x1, R4 ;  /* 0x0000000105047824 */ /* 0x000fe200078e0204 */
[----:B------:R-:W-:Y:S01]  /*1220*/  LEA R188, R0, 0x8100, 0x1 ;  /* 0x0000810000bc7811 */ /* 0x000fe200078e08ff */
[----:B------:R-:W-:Y:S01]  /*1230*/  STL [R1+0x3c], R19 ;  /* 0x00003c1301007387 */ /* 0x000fe20000100800 */
[----:B------:R-:W-:-:S02]  /*1240*/  IADD3 R13, R26, 0x60, RZ ;  /* 0x000000601a0d7810 */ /* 0x000fc40007ffe0ff */
[C---:B------:R-:W-:Y:S01]  /*1250*/  SEL R6, R10.reuse, 0xffffffc0, !P2 ;  /* 0xffffffc00a067807 */ /* 0x040fe20005000000 */
[----:B------:R-:W-:Y:S01]  /*1260*/  STL [R1+0x38], R18 ;  /* 0x0000381201007387 */ /* 0x000fe20000100800 */
[----:B------:R-:W-:Y:S02]  /*1270*/  SEL R0, R10, 0xffffffc0, !P3 ;  /* 0xffffffc00a007807 */ /* 0x000fe40005800000 */
[C---:B------:R-:W-:Y:S01]  /*1280*/  IADD3 R12, R26.reuse, 0x68, RZ ;  /* 0x000000681a0c7810 */ /* 0x040fe20007ffe0ff */
[----:B------:R3:W-:Y:S01]  /*1290*/  STL [R1+0x34], R17 ;  /* 0x0000341101007387 */ /* 0x0007e20000100800 */
[----:B------:R-:W-:Y:S02]  /*12a0*/  IADD3 R11, R26, 0x70, RZ ;  /* 0x000000701a0b7810 */ /* 0x000fe40007ffe0ff */
[----:B------:R-:W-:Y:S01]  /*12b0*/  LEA R10, R7, 0x80, 0x1 ;  /* 0x00000080070a7811 */ /* 0x000fe200078e08ff */
[----:B------:R-:W-:Y:S01]  /*12c0*/  STL [R1+0x30], R16 ;  /* 0x0000301001007387 */ /* 0x000fe20000100800 */
[----:B------:R-:W-:-:S02]  /*12d0*/  SHF.R.S32.HI R7, RZ, 0x1f, R25 ;  /* 0x0000001fff077819 */ /* 0x000fc40000011419 */
[----:B------:R-:W-:Y:S01]  /*12e0*/  SHF.R.S32.HI R5, RZ, 0x1f, R231 ;  /* 0x0000001fff057819 */ /* 0x000fe200000114e7 */
[----:B------:R-:W-:Y:S01]  /*12f0*/  STL [R1+0x2c], R14 ;  /* 0x00002c0e01007387 */ /* 0x000fe20000100800 */
[C---:B------:R-:W-:Y:S02]  /*1300*/  SEL R5, R15.reuse, 0xffffffe0, !P1 ;  /* 0xffffffe00f057807 */ /* 0x040fe40004800000 */
[----:B------:R-:W-:Y:S01]  /*1310*/  SEL R2, R15, 0xffffffe0, !P4 ;  /* 0xffffffe00f027807 */ /* 0x000fe20006000000 */
[----:B------:R-:W-:Y:S01]  /*1320*/  STL [R1+0x28], R13 ;  /* 0x0000280d01007387 */ /* 0x000fe20000100800 */
[----:B--2---:R-:W-:Y:S02]  /*1330*/  IADD3 R8, R26, 0x78, RZ ;  /* 0x000000781a087810 */ /* 0x004fe40007ffe0ff */
[----:B------:R-:W-:Y:S01]  /*1340*/  SHF.R.S32.HI R15, RZ, 0x1f, R24 ;  /* 0x0000001fff0f7819 */ /* 0x000fe20000011418 */
[----:B------:R-:W-:Y:S01]  /*1350*/  STL [R1+0x24], R12 ;  /* 0x0000240c01007387 */ /* 0x000fe20000100800 */
[----:B-1----:R-:W-:-:S02]  /*1360*/  SHF.R.S32.HI R20, RZ, 0x1f, R20 ;  /* 0x0000001fff147819 */ /* 0x002fc40000011414 */
[----:B------:R-:W-:Y:S01]  /*1370*/  LEA R190, R3, 0x100, 0x1 ;  /* 0x0000010003be7811 */ /* 0x000fe200078e08ff */
[----:B------:R-:W-:Y:S03]  /*1380*/  STL [R1+0x20], R11 ;  /* 0x0000200b01007387 */ /* 0x000fe60000100800 */
[----:B------:R-:W-:Y:S01]  /*1390*/  IADD3 R193, R0, R190, R2 ;  /* 0x000000be00c17210 */ /* 0x000fe20007ffe002 */
[----:B------:R1:W-:Y:S01]  /*13a0*/  STL [R1+0xb4], R7 ;  /* 0x0000b40701007387 */ /* 0x0003e20000100800 */
[----:B---3--:R-:W-:Y:S01]  /*13b0*/  SHF.R.S32.HI R17, RZ, 0x1f, R17 ;  /* 0x0000001fff117819 */ /* 0x008fe20000011411 */
[----:B------:R-:W-:Y:S02]  /*13c0*/  IMAD R196, R9, 0x800, R190 ;  /* 0x0000080009c47824 */ /* 0x000fe400078e02be */
[----:B------:R-:W-:Y:S01]  /*13d0*/  STL [R1+0x1c], R8 ;  /* 0x00001c0801007387 */ /* 0x000fe20000100800 */
[----:B------:R-:W-:-:S02]  /*13e0*/  IMAD.IADD R192, R190, 0x1, R2 ;  /* 0x00000001bec07824 */ /* 0x000fc400078e0202 */
[----:B------:R-:W-:Y:S01]  /*13f0*/  IMAD.IADD R197, R2, 0x1, R196 ;  /* 0x0000000102c57824 */ /* 0x000fe200078e02c4 */
[----:B------:R2:W-:Y:S01]  /*1400*/  STL [R1+0xb0], R15 ;  /* 0x0000b00f01007387 */ /* 0x0005e20000100800 */
[----:B------:R-:W-:Y:S02]  /*1410*/  IMAD R195, R4, 0x2, R190 ;  /* 0x0000000204c37824 */ /* 0x000fe400078e02be */
[----:B------:R-:W-:Y:S01]  /*1420*/  IMAD.IADD R191, R190, 0x1, R0 ;  /* 0x00000001bebf7824 */ /* 0x000fe200078e0200 */
[----:B------:R-:W-:Y:S01]  /*1430*/  STL [R1+0x5c], R10 ;  /* 0x00005c0a01007387 */ /* 0x000fe20000100800 */
[C---:B------:R-:W-:Y:S02]  /*1440*/  IMAD.IADD R199, R0.reuse, 0x1, R196 ;  /* 0x0000000100c77824 */ /* 0x040fe400078e02c4 */
[----:B------:R-:W-:Y:S01]  /*1450*/  IMAD.IADD R198, R0, 0x1, R197 ;  /* 0x0000000100c67824 */ /* 0x000fe200078e02c5 */
[----:B-1----:R-:W-:-:S05]  /*1460*/  SHF.R.S32.HI R7, RZ, 0x1f, R23 ;  /* 0x0000001fff077819 */ /* 0x002fca0000011417 */
[----:B------:R1:W-:Y:S01]  /*1470*/  STL [R1+0xac], R7 ;  /* 0x0000ac0701007387 */ /* 0x0003e20000100800 */
[----:B--2---:R-:W-:-:S05]  /*1480*/  SHF.R.S32.HI R15, RZ, 0x1f, R22 ;  /* 0x0000001fff0f7819 */ /* 0x004fca0000011416 */
[----:B------:R2:W-:Y:S01]  /*1490*/  STL [R1+0xa8], R15 ;  /* 0x0000a80f01007387 */ /* 0x0005e20000100800 */
[----:B-1----:R-:W-:-:S05]  /*14a0*/  SHF.R.S32.HI R7, RZ, 0x1f, R21 ;  /* 0x0000001fff077819 */ /* 0x002fca0000011415 */
[----:B------:R1:W-:Y:S01]  /*14b0*/  STL [R1+0xa4], R7 ;  /* 0x0000a40701007387 */ /* 0x0003e20000100800 */
[----:B--2---:R-:W-:-:S03]  /*14c0*/  SHF.R.S32.HI R15, RZ, 0x1f, R19 ;  /* 0x0000001fff0f7819 */ /* 0x004fc60000011413 */
[----:B------:R-:W-:Y:S04]  /*14d0*/  STL [R1+0xa0], R20 ;  /* 0x0000a01401007387 */ /* 0x000fe80000100800 */
[----:B------:R2:W-:Y:S01]  /*14e0*/  STL [R1+0x9c], R15 ;  /* 0x00009c0f01007387 */ /* 0x0005e20000100800 */
[----:B-1----:R-:W-:-:S05]  /*14f0*/  SHF.R.S32.HI R7, RZ, 0x1f, R18 ;  /* 0x0000001fff077819 */ /* 0x002fca0000011412 */
[----:B------:R1:W-:Y:S01]  /*1500*/  STL [R1+0x98], R7 ;  /* 0x0000980701007387 */ /* 0x0003e20000100800 */
[----:B--2---:R-:W-:-:S03]  /*1510*/  SHF.R.S32.HI R15, RZ, 0x1f, R16 ;  /* 0x0000001fff0f7819 */ /* 0x004fc60000011410 */
[----:B------:R-:W-:Y:S04]  /*1520*/  STL [R1+0x94], R17 ;  /* 0x0000941101007387 */ /* 0x000fe80000100800 */
[----:B------:R-:W-:Y:S01]  /*1530*/  STL [R1+0x90], R15 ;  /* 0x0000900f01007387 */ /* 0x000fe20000100800 */
[----:B-1----:R-:W-:Y:S02]  /*1540*/  SHF.R.S32.HI R7, RZ, 0x1f, R14 ;  /* 0x0000001fff077819 */ /* 0x002fe4000001140e */
[----:B------:R-:W-:Y:S02]  /*1550*/  SHF.R.S32.HI R14, RZ, 0x1f, R13 ;  /* 0x0000001fff0e7819 */ /* 0x000fe4000001140d */
[----:B------:R-:W-:Y:S01]  /*1560*/  SHF.R.S32.HI R13, RZ, 0x1f, R12 ;  /* 0x0000001fff0d7819 */ /* 0x000fe2000001140c */
[----:B------:R1:W-:Y:S01]  /*1570*/  STL [R1+0x8c], R7 ;  /* 0x00008c0701007387 */ /* 0x0003e20000100800 */
[----:B------:R-:W-:-:S02]  /*1580*/  SHF.R.S32.HI R12, RZ, 0x1f, R11 ;  /* 0x0000001fff0c7819 */ /* 0x000fc4000001140b */
[----:B------:R-:W-:Y:S01]  /*1590*/  SHF.R.S32.HI R11, RZ, 0x1f, R8 ;  /* 0x0000001fff0b7819 */ /* 0x000fe20000011408 */
[C---:B------:R-:W-:Y:S01]  /*15a0*/  IMAD.IADD R8, R10.reuse, 0x1, R5 ;  /* 0x000000010a087824 */ /* 0x040fe200078e0205 */
[----:B------:R-:W-:Y:S04]  /*15b0*/  STL [R1+0x88], R14 ;  /* 0x0000880e01007387 */ /* 0x000fe80000100800 */
[----:B------:R-:W-:Y:S04]  /*15c0*/  STL [R1+0x84], R13 ;  /* 0x0000840d01007387 */ /* 0x000fe80000100800 */
[----:B------:R-:W-:Y:S04]  /*15d0*/  STL [R1+0x80], R12 ;  /* 0x0000800c01007387 */ /* 0x000fe80000100800 */
[----:B------:R-:W-:Y:S04]  /*15e0*/  STL [R1+0x7c], R11 ;  /* 0x00007c0b01007387 */ /* 0x000fe80000100800 */
[----:B------:R2:W-:Y:S01]  /*15f0*/  STL [R1+0x68], R8 ;  /* 0x0000680801007387 */ /* 0x0005e20000100800 */
[----:B-1----:R-:W-:-:S02]  /*1600*/  IADD3 R7, R10, -0x10, RZ ;  /* 0xfffffff00a077810 */ /* 0x002fc40007ffe0ff */
[C---:B------:R-:W-:Y:S01]  /*1610*/  @P0 IADD3 R7, R10.reuse, 0x10, RZ ;  /* 0x000000100a070810 */ /* 0x040fe20007ffe0ff */
[----:B------:R-:W-:-:S04]  /*1620*/  IMAD.IADD R10, R10, 0x1, R6 ;  /* 0x000000010a0a7824 */ /* 0x000fc800078e0206 */
[--C-:B------:R-:W-:Y:S01]  /*1630*/  IMAD.IADD R3, R5, 0x1, R7.reuse ;  /* 0x0000000105037824 */ /* 0x100fe200078e0207 */
[----:B------:R1:W-:Y:S01]  /*1640*/  STL [R1+0x78], R10 ;  /* 0x0000780a01007387 */ /* 0x0003e20000100800 */
[----:B------:R-:W-:Y:S02]  /*1650*/  IMAD.IADD R5, R6, 0x1, R7 ;  /* 0x0000000106057824 */ /* 0x000fe400078e0207 */
[--C-:B------:R-:W-:Y:S01]  /*1660*/  IMAD.IADD R2, R3, 0x1, R6.reuse ;  /* 0x0000000103027824 */ /* 0x100fe200078e0206 */
[----:B------:R1:W-:Y:S01]  /*1670*/  STL [R1+0x60], R7 ;  /* 0x0000600701007387 */ /* 0x0003e20000100800 */
[----:B--2---:R-:W-:-:S05]  /*1680*/  IMAD.IADD R8, R8, 0x1, R6 ;  /* 0x0000000108087824 */ /* 0x004fca00078e0206 */
[----:B------:R1:W-:Y:S04]  /*1690*/  STL [R1+0x74], R8 ;  /* 0x0000740801007387 */ /* 0x0003e80000100800 */
[----:B------:R1:W-:Y:S04]  /*16a0*/  STL [R1+0x70], R5 ;  /* 0x0000700501007387 */ /* 0x0003e80000100800 */
[----:B------:R1:W-:Y:S04]  /*16b0*/  STL [R1+0x64], R3 ;  /* 0x0000640301007387 */ /* 0x0003e80000100800 */
[----:B------:R1:W-:Y:S02]  /*16c0*/  STL [R1+0x6c], R2 ;  /* 0x00006c0201007387 */ /* 0x0003e40000100800 */
.L_x_275:
[----:B-1----:R-:W-:-:S04]  /*16d0*/  IMAD.MOV.U32 R8, RZ, RZ, 0x4 ;  /* 0x00000004ff087424 */ /* 0x002fc800078e00ff */
[----:B------:R-:W-:-:S05]  /*16e0*/  IMAD.WIDE R2, R251, R8, c[0x0][0x588] ;  /* 0x00016200fb027625 */ /* 0x000fca00078e0208 */
[----:B------:R-:W2:Y:S01]  /*16f0*/  LDG.E R13, [R2.64] ;  /* 0x00000008020d7981 */ /* 0x000ea2000c1e1900 */
[----:B------:R-:W-:Y:S01]  /*1700*/  ISETP.NE.U32.AND P4, PT, RZ, c[0x0][0x370], PT ;  /* 0x0000dc00ff007a0c */ /* 0x000fe20003f85070 */
[----:B------:R-:W-:Y:S01]  /*1710*/  IMAD.MOV.U32 R240, RZ, RZ, RZ ;  /* 0x000000fffff07224 */ /* 0x000fe200078e00ff */
[----:B------:R-:W-:Y:S01]  /*1720*/  ISETP.NE.U32.AND P2, PT, RZ, c[0x0][0x360], PT ;  /* 0x0000d800ff007a0c */ /* 0x000fe20003f45070 */
[----:B------:R-:W-:Y:S01]  /*1730*/  IMAD.MOV.U32 R11, RZ, RZ, RZ ;  /* 0x000000ffff0b7224 */ /* 0x000fe200078e00ff */
[----:B------:R-:W-:Y:S02]  /*1740*/  ISETP.NE.AND.EX P4, PT, RZ, c[0x0][0x374], PT, P4 ;  /* 0x0000dd00ff007a0c */ /* 0x000fe40003f85340 */
[----:B------:R-:W-:Y:S02]  /*1750*/  ISETP.NE.AND.EX P2, PT, RZ, c[0x0][0x364], PT, P2 ;  /* 0x0000d900ff007a0c */ /* 0x000fe40003f45320 */
[----:B------:R-:W-:-:S04]  /*1760*/  ISETP.NE.U32.AND P3, PT, RZ, c[0x0][0x348], PT ;  /* 0x0000d200ff007a0c */ /* 0x000fc80003f65070 */
[----:B------:R-:W-:Y:S02]  /*1770*/  ISETP.NE.AND.EX P3, PT, RZ, c[0x0][0x34c], PT, P3 ;  /* 0x0000d300ff007a0c */ /* 0x000fe40003f65330 */
[----:B--2---:R-:W-:Y:S01]  /*1780*/  SHF.R.S32.HI R14, RZ, 0x1f, R13 ;  /* 0x0000001fff0e7819 */ /* 0x004fe2000001140d */
[C---:B------:R-:W-:Y:S02]  /*1790*/  IMAD.SHL.U32 R16, R13.reuse, 0x4, RZ ;  /* 0x000000040d107824 */ /* 0x040fe400078e00ff */
[C---:B------:R-:W-:Y:S01]  /*17a0*/  @P4 LEA R6, P1, R13.reuse, c[0x0][0x370], 0x2 ;  /* 0x0000dc000d064a11 */ /* 0x040fe200078210ff */
[----:B------:R1:W-:Y:S01]  /*17b0*/  STL [R1+0x4], R13 ;  /* 0x0000040d01007387 */ /* 0x0003e20000100800 */
[C-C-:B------:R-:W-:Y:S02]  /*17c0*/  SHF.L.U64.HI R15, R13.reuse, 0x2, R14.reuse ;  /* 0x000000020d0f7819 */ /* 0x140fe4000001020e */
[----:B------:R-:W-:Y:S01]  /*17d0*/  @P4 LEA.HI.X R7, R13, c[0x0][0x374], R14, 0x2, P1 ;  /* 0x0000dd000d074a11 */ /* 0x000fe200008f140e */
[----:B------:R1:W-:Y:S01]  /*17e0*/  STL [R1+0x14], R14 ;  /* 0x0000140e01007387 */ /* 0x0003e20000100800 */
[----:B------:R-:W-:-:S02]  /*17f0*/  @P2 IADD3 R4, P0, R16, c[0x0][0x360], RZ ;  /* 0x0000d80010042a10 */ /* 0x000fc40007f1e0ff */
[----:B------:R-:W-:Y:S01]  /*1800*/  IADD3 R2, P1, R16, c[0x0][0x348], RZ ;  /* 0x0000d20010027a10 */ /* 0x000fe20007f3e0ff */
[----:B------:R1:W5:Y:S01]  /*1810*/  @P4 LDG.E R240, [R6.64] ;  /* 0x0000000806f04981 */ /* 0x000362000c1e1900 */
[C---:B------:R-:W-:Y:S02]  /*1820*/  @P2 IADD3.X R5, R15.reuse, c[0x0][0x364], RZ, P0, !PT ;  /* 0x0000d9000f052a10 */ /* 0x040fe400007fe4ff */
[----:B------:R-:W-:Y:S01]  /*1830*/  IADD3.X R3, R15, c[0x0][0x34c], RZ, P1, !PT ;  /* 0x0000d3000f037a10 */ /* 0x000fe20000ffe4ff */
[----:B------:R1:W-:Y:S04]  /*1840*/  STL [R1+0x8], R16 ;  /* 0x0000081001007387 */ /* 0x0003e80000100800 */
[----:B------:R1:W5:Y:S04]  /*1850*/  @P2 LDG.E R12, [R4.64] ;  /* 0x00000008040c2981 */ /* 0x000368000c1e1900 */
[----:B------:R1:W5:Y:S04]  /*1860*/  @P3 LDG.E R11, [R2.64] ;  /* 0x00000008020b3981 */ /* 0x000368000c1e1900 */
[----:B------:R1:W-:Y:S01]  /*1870*/  STL [R1+0xc], R15 ;  /* 0x00000c0f01007387 */ /* 0x0003e20000100800 */
[----:B------:R-:W-:Y:S01]  /*1880*/  YIELD ;  /* 0x0000000000007946 */ /* 0x000fe20003800000 */
[----:B------:R-:W-:Y:S05]  /*1890*/  @P2 BRA `(.L_x_176) ;  /* 0x0000005000002947 */ /* 0x000fea0003800000 */
[----:B-----5:R-:W-:Y:S01]  /*18a0*/  MOV R12, c[0x0][0x168] ;  /* 0x00005a00000c7a02 */ /* 0x020fe20000000f00 */
[----:B------:R-:W-:Y:S05]  /*18b0*/  @!P3 BRA `(.L_x_176) ;  /* 0x000000300000b947 */ /* 0x000fea0003800000 */
[----:B------:R2:W3:Y:S04]  /*18c0*/  LDG.E R0, [R2.64] ;  /* 0x0000000802007981 */ /* 0x0004e8000c1e1900 */
[----:B-12---:R-:W3:Y:S02]  /*18d0*/  LDG.E R2, [R2.64+0x4] ;  /* 0x0000040802027981 */ /* 0x006ee4000c1e1900 */
[----:B---3--:R-:W-:-:S02]  /*18e0*/  IADD3 R12, -R0, R2, RZ ;  /* 0x00000002000c7210 */ /* 0x008fc40007ffe1ff */
.L_x_176:
[----:B------:R-:W-:-:S04]  /*18f0*/  ISETP.NE.U32.AND P0, PT, RZ, c[0x0][0x368], PT ;  /* 0x0000da00ff007a0c */ /* 0x000fc80003f05070 */
[----:B------:R-:W-:-:S13]  /*1900*/  ISETP.NE.AND.EX P0, PT, RZ, c[0x0][0x36c], PT, P0 ;  /* 0x0000db00ff007a0c */ /* 0x000fda0003f05300 */
[----:B------:R-:W-:Y:S05]  /*1910*/  @!P0 BRA `(.L_x_177) ;  /* 0x0000004000008947 */ /* 0x000fea0003800000 */
[----:B-1----:R-:W-:-:S04]  /*1920*/  IADD3 R2, P0, R16, c[0x0][0x368], RZ ;  /* 0x0000da0010027a10 */ /* 0x002fc80007f1e0ff */
[----:B------:R-:W-:-:S05]  /*1930*/  IADD3.X R3, R15, c[0x0][0x36c], RZ, P0, !PT ;  /* 0x0000db000f037a10 */ /* 0x000fca00007fe4ff */
[----:B------:R1:W5:Y:S01]  /*1940*/  LDG.E R0, [R2.64] ;  /* 0x0000000802007981 */ /* 0x000362000c1e1900 */
[----:B------:R-:W-:Y:S05]  /*1950*/  BRA `(.L_x_178) ;  /* 0x0000008000007947 */ /* 0x000fea0003800000 */
.L_x_177:
[----:B------:R-:W-:Y:S01]  /*1960*/  ISETP.NE.U32.AND P0, PT, RZ, c[0x0][0x350], PT ;  /* 0x0000d400ff007a0c */ /* 0x000fe20003f05070 */
[----:B------:R-:W-:-:S03]  /*1970*/  IMAD.U32 R0, RZ, RZ, UR5 ;  /* 0x00000005ff007e24 */ /* 0x000fc6000f8e00ff */
[----:B------:R-:W-:-:S13]  /*1980*/  ISETP.NE.AND.EX P0, PT, RZ, c[0x0][0x354], PT, P0 ;  /* 0x0000d500ff007a0c */ /* 0x000fda0003f05300 */
[----:B------:R-:W-:Y:S05]  /*1990*/  @!P0 BRA `(.L_x_178) ;  /* 0x0000004000008947 */ /* 0x000fea0003800000 */
[----:B-1----:R-:W-:-:S05]  /*19a0*/  IMAD.WIDE R2, R13, R8, c[0x0][0x350] ;  /* 0x0000d4000d027625 */ /* 0x002fca00078e0208 */
[----:B------:R-:W2:Y:S04]  /*19b0*/  LDG.E R4, [R2.64] ;  /* 0x0000000802047981 */ /* 0x000ea8000c1e1900 */
[----:B------:R-:W2:Y:S02]  /*19c0*/  LDG.E R0, [R2.64+0x4] ;  /* 0x0000040802007981 */ /* 0x000ea4000c1e1900 */
[----:B--2---:R-:W-:-:S05]  /*19d0*/  IADD3 R0, -R4, R0, RZ ;  /* 0x0000000004007210 */ /* 0x004fca0007ffe1ff */
.L_x_178:
[----:B-----5:R-:W-:Y:S01]  /*19e0*/  IMAD.IADD R21, R0, 0x1, -R240 ;  /* 0x0000000100157824 */ /* 0x020fe200078e0af0 */
[C---:B------:R-:W-:Y:S01]  /*19f0*/  LOP3.LUT R0, R250.reuse, 0xff000000, RZ, 0xc0, !PT ;  /* 0xff000000fa007812 */ /* 0x040fe200078ec0ff */
[----:B-1----:R-:W-:Y:S01]  /*1a00*/  IMAD.MOV.U32 R2, RZ, RZ, RZ ;  /* 0x000000ffff027224 */ /* 0x002fe200078e00ff */
[----:B------:R-:W-:Y:S01]  /*1a10*/  LOP3.LUT R4, R250, 0xff0000, RZ, 0xc0, !PT ;  /* 0x00ff0000fa047812 */ /* 0x000fe200078ec0ff */
[----:B------:R-:W-:Y:S01]  /*1a20*/  BSSY B0, `(.L_x_179) ;  /* 0x000002c000007945 */ /* 0x000fe20003800000 */
[----:B------:R-:W-:-:S02]  /*1a30*/  SHF.R.U32.HI R0, RZ, 0x8, R0 ;  /* 0x00000008ff007819 */ /* 0x000fc40000011600 */
[C---:B------:R-:W-:Y:S02]  /*1a40*/  IADD3 R3, R21.reuse, 0x6f, RZ ;  /* 0x0000006f15037810 */ /* 0x040fe40007ffe0ff */
[----:B------:R-:W-:Y:S02]  /*1a50*/  LEA.HI R0, R4, R0, RZ, 0x10 ;  /* 0x0000000004007211 */ /* 0x000fe400078f80ff */
[----:B------:R-:W-:Y:S01]  /*1a60*/  ISETP.GE.AND P0, PT, R21, 0x1, PT ;  /* 0x000000011500780c */ /* 0x000fe20003f06270 */
[----:B------:R-:W-:Y:S01]  /*1a70*/  IMAD.HI R2, R3, -0x6db6db6d, R2 ;  /* 0x9249249303027827 */ /* 0x000fe200078e0202 */
[----:B------:R-:W-:Y:S02]  /*1a80*/  LOP3.LUT R17, R0, 0xff, RZ, 0xc0, !PT ;  /* 0x000000ff00117812 */ /* 0x000fe400078ec0ff */
[----:B------:R-:W-:Y:S02]  /*1a90*/  SHF.R.U32.HI R5, RZ, 0x10, R0 ;  /* 0x00000010ff057819 */ /* 0x000fe40000011600 */
[----:B------:R-:W-:Y:S01]  /*1aa0*/  SHF.R.U32.HI R3, RZ, 0x1f, R2 ;  /* 0x0000001fff037819 */ /* 0x000fe20000011602 */
[----:B------:R1:W-:Y:S03]  /*1ab0*/  STL [R1+0x18], R17 ;  /* 0x0000181101007387 */ /* 0x0003e60000100800 */
[----:B------:R-:W-:Y:S01]  /*1ac0*/  LEA.HI.SX32 R10, R2, R3, 0x1a ;  /* 0x00000003020a7211 */ /* 0x000fe200078fd2ff */
[----:B------:R1:W-:Y:S01]  /*1ad0*/  STL [R1+0x10], R5 ;  /* 0x0000100501007387 */ /* 0x0003e20000100800 */
[----:B------:R-:W-:Y:S01]  /*1ae0*/  IMAD.MOV.U32 R2, RZ, RZ, RZ ;  /* 0x000000ffff027224 */ /* 0x000fe200078e00ff */
[----:B------:R-:W-:Y:S05]  /*1af0*/  @!P0 BRA `(.L_x_180) ;  /* 0x000001e000008947 */ /* 0x000fea0003800000 */
[----:B------:R-:W-:Y:S01]  /*1b00*/  ISETP.NE.AND P0, PT, R5, RZ, PT ;  /* 0x000000ff0500720c */ /* 0x000fe20003f05270 */
[----:B------:R-:W-:-:S03]  /*1b10*/  IMAD.MOV.U32 R4, RZ, RZ, RZ ;  /* 0x000000ffff047224 */ /* 0x000fc600078e00ff */
[----:B------:R-:W-:-:S04]  /*1b20*/  SEL R0, R5, c[0x0][0x338], P0 ;  /* 0x0000ce0005007a07 */ /* 0x000fc80000000000 */
[----:B------:R-:W-:Y:S02]  /*1b30*/  IABS R3, R0 ;  /* 0x0000000000037213 */ /* 0x000fe40000000000 */
[----:B------:R-:W-:Y:S02]  /*1b40*/  IADD3 R6, R10, -0x1, R0 ;  /* 0xffffffff0a067810 */ /* 0x000fe40007ffe000 */
[----:B------:R-:W2:Y:S02]  /*1b50*/  I2F.RP R2, R3 ;  /* 0x0000000300027306 */ /* 0x000ea40000209400 */
[----:B------:R-:W-:-:S06]  /*1b60*/  IABS R9, R6 ;  /* 0x0000000600097213 */ /* 0x000fcc0000000000 */
[----:B--2---:R-:W2:Y:S02]  /*1b70*/  MUFU.RCP R2, R2 ;  /* 0x0000000200027308 */ /* 0x004ea40000001000 */
[----:B--2---:R-:W-:-:S06]  /*1b80*/  IADD3 R2, R2, 0xffffffe, RZ ;  /* 0x0ffffffe02027810 */ /* 0x004fcc0007ffe0ff */
[----:B-1----:R-:W1:Y:S02]  /*1b90*/  F2I.FTZ.U32.TRUNC.NTZ R5, R2 ;  /* 0x0000000200057305 */ /* 0x002e64000021f000 */
[----:B-1----:R-:W-:-:S04]  /*1ba0*/  IMAD.MOV R2, RZ, RZ, -R5 ;  /* 0x000000ffff027224 */ /* 0x002fc800078e0a05 */
        /* <DEDUP_REMOVED lines=13> */
[----:B------:R-:W-:Y:S02]  /*1c80*/  ISETP.GE.U32.AND P2, PT, R4, R3, PT ;  /* 0x000000030400720c */ /* 0x000fe40003f46070 */
[----:B------:R-:W-:-:S04]  /*1c90*/  LOP3.LUT R3, R6, R0, RZ, 0x3c, !PT ;  /* 0x0000000006037212 */ /* 0x000fc800078e3cff */
[----:B------:R-:W-:-:S07]  /*1ca0*/  ISETP.GE.AND P0, PT, R3, RZ, PT ;  /* 0x000000ff0300720c */ /* 0x000fce0003f06270 */
[----:B------:R-:W-:-:S06]  /*1cb0*/  @P2 IADD3 R2, R2, 0x1, RZ ;  /* 0x0000000102022810 */ /* 0x000fcc0007ffe0ff */
[----:B------:R-:W-:Y:S01]  /*1cc0*/  @!P0 IMAD.MOV R2, RZ, RZ, -R2 ;  /* 0x000000ffff028224 */ /* 0x000fe200078e0a02 */
[----:B------:R-:W-:Y:S02]  /*1cd0*/  @!P1 LOP3.LUT R2, RZ, R0, RZ, 0x33, !PT ;  /* 0x00000000ff029212 */ /* 0x000fe400078e33ff */
.L_x_180:
[----:B------:R-:W-:Y:S05]  /*1ce0*/  BSYNC B0 ;  /* 0x0000000000007941 */ /* 0x000fea0003800000 */
.L_x_179:
[----:B------:R-:W-:Y:S01]  /*1cf0*/  IMAD R239, R17, R2, RZ ;  /* 0x0000000211ef7224 */ /* 0x000fe200078e02ff */
[----:B------:R-:W-:Y:S01]  /*1d00*/  PRMT R0, RZ, 0x7610, R0 ;  /* 0x00007610ff007816 */ /* 0x000fe20000000000 */
[----:B------:R-:W-:Y:S01]  /*1d10*/  CS2R R22, SRZ ;  /* 0x0000000000167805 */ /* 0x000fe2000001ff00 */
[----:B------:R-:W-:Y:S01]  /*1d20*/  CS2R R26, SRZ ;  /* 0x00000000001a7805 */ /* 0x000fe2000001ff00 */
[----:B------:R-:W-:Y:S01]  /*1d30*/  IMAD.IADD R2, R239, 0x1, R2 ;  /* 0x00000001ef027824 */ /* 0x000fe200078e0202 */
[----:B------:R-:W-:Y:S01]  /*1d40*/  CS2R R24, SRZ ;  /* 0x0000000000187805 */ /* 0x000fe2000001ff00 */
        /* <DEDUP_REMOVED lines=33> */
[----:B------:R-:W-:-:S04]  /*1f60*/  ISETP.NE.U32.AND P1, PT, RZ, c[0x0][0x340], PT ;  /* 0x0000d000ff007a0c */ /* 0x000fc80003f25070 */
[----:B------:R-:W-:-:S13]  /*1f70*/  ISETP.NE.AND.EX P1, PT, RZ, c[0x0][0x344], PT, P1 ;  /* 0x0000d100ff007a0c */ /* 0x000fda0003f25310 */
[----:B------:R-:W-:-:S04]  /*1f80*/  @P1 IADD3 R2, P0, R16, c[0x0][0x340], RZ ;  /* 0x0000d00010021a10 */ /* 0x000fc80007f1e0ff */
[----:B------:R-:W-:-:S05]  /*1f90*/  @P1 IADD3.X R3, R15, c[0x0][0x344], RZ, P0, !PT ;  /* 0x0000d1000f031a10 */ /* 0x000fca00007fe4ff */
[----:B------:R2:W3:Y:S01]  /*1fa0*/  @P1 LDG.E R0, [R2.64] ;  /* 0x0000000802001981 */ /* 0x0004e2000c1e1900 */
[----:B------:R-:W-:Y:S01]  /*1fb0*/  IMAD.MOV.U32 R126, RZ, RZ, 0x70 ;  /* 0x00000070ff7e7424 */ /* 0x000fe200078e00ff */
[----:B------:R-:W-:Y:S01]  /*1fc0*/  WARPSYNC 0xffffffff ;  /* 0xffffffff00007948 */ /* 0x000fe20003800000 */
[----:B------:R-:W-:Y:S01]  /*1fd0*/  IMAD R28, R234, 0x20, R235 ;  /* 0x00000020ea1c7824 */ /* 0x000fe200078e02eb */
[----:B------:R-:W-:Y:S01]  /*1fe0*/  BAR.SYNC.DEFER_BLOCKING 0x0 ;  /* 0x0000000000007b1d */ /* 0x000fe20000010000 */
[----:B------:R-:W-:Y:S02]  /*1ff0*/  IMAD R126, R214, R126, -0x70 ;  /* 0xffffff90d67e7424 */ /* 0x000fe400078e027e */
[----:B------:R-:W-:Y:S02]  /*2000*/  IMAD.MOV.U32 R204, RZ, RZ, RZ ;  /* 0x000000ffffcc7224 */ /* 0x000fe400078e00ff */
[----:B--2---:R-:W-:-:S05]  /*2010*/  IMAD.MOV.U32 R2, RZ, RZ, c[0x0][0x2b8] ;  /* 0x0000ae00ff027624 */ /* 0x004fca00078e00ff */
[----:B------:R-:W-:Y:S01]  /*2020*/  ISETP.NE.AND P0, PT, R2, 0x1, PT ;  /* 0x000000010200780c */ /* 0x000fe20003f05270 */
[----:B------:R-:W-:-:S04]  /*2030*/  IMAD.IADD R2, R28, 0x1, R126 ;  /* 0x000000011c027824 */ /* 0x000fc800078e027e */
[C---:B------:R-:W-:Y:S01]  /*2040*/  IMAD.IADD R9, R2.reuse, 0x1, R240 ;  /* 0x0000000102097824 */ /* 0x040fe200078e02f0 */
[----:B------:R-:W-:-:S03]  /*2050*/  ISETP.GE.AND P2, PT, R2, R21, PT ;  /* 0x000000150200720c */ /* 0x000fc60003f46270 */
[----:B------:R-:W-:Y:S01]  /*2060*/  IMAD.MOV.U32 R8, RZ, RZ, R9 ;  /* 0x000000ffff087224 */ /* 0x000fe200078e0009 */
[----:B------:R-:W-:-:S03]  /*2070*/  ISETP.GT.OR P2, PT, R28, 0x6f, P2 ;  /* 0x0000006f1c00780c */ /* 0x000fc60001744670 */
[----:B------:R-:W-:-:S05]  /*2080*/  @P0 IMAD.HI.U32 R3, R9, c[0x0][0x2bc], RZ ;  /* 0x0000af0009030a27 */ /* 0x000fca00078e00ff */
[----:B------:R-:W-:Y:S01]  /*2090*/  @P0 SHF.R.U32.HI R8, RZ, c[0x0][0x2c0], R3 ;  /* 0x0000b000ff080a19 */ /* 0x000fe20000011603 */
[----:B------:R-:W-:Y:S01]  /*20a0*/  IMAD.MOV.U32 R4, RZ, RZ, c[0x0][0x2c4] ;  /* 0x0000b100ff047624 */ /* 0x000fe200078e00ff */
[----:B------:R-:W-:Y:S01]  /*20b0*/  LOP3.LUT R22, R250, 0xffff, RZ, 0xc0, !PT ;  /* 0x0000fffffa167812 */ /* 0x000fe200078ec0ff */
[----:B-1----:R-:W-:Y:S02]  /*20c0*/  IMAD R5, R249, 0x80, R28 ;  /* 0x00000080f9057824 */ /* 0x002fe400078e021c */
[----:B------:R-:W-:-:S04]  /*20d0*/  @!P1 IMAD.MOV.U32 R0, RZ, RZ, R13 ;  /* 0x000000ffff009224 */ /* 0x000fc800078e000d */
[----:B---3--:R-:W-:Y:S01]  /*20e0*/  IMAD.WIDE.U32 R244, R0, c[0x0][0x2b0], RZ ;  /* 0x0000ac0000f47a25 */ /* 0x008fe200078e00ff */
[----:B------:R-:W-:-:S05]  /*20f0*/  SHF.R.S32.HI R2, RZ, 0x1f, R0 ;  /* 0x0000001fff027819 */ /* 0x000fca0000011400 */
[----:B------:R-:W-:-:S04]  /*2100*/  IMAD R2, R2, c[0x0][0x2b0], RZ ;  /* 0x0000ac0002027a24 */ /* 0x000fc800078e02ff */
[----:B------:R-:W-:Y:S01]  /*2110*/  IMAD R2, R0, c[0x0][0x2b4], R2 ;  /* 0x0000ad0000027a24 */ /* 0x000fe200078e0202 */
[----:B------:R-:W-:-:S03]  /*2120*/  @!P2 IADD3 R0, P1, R8, R244, RZ ;  /* 0x000000f40800a210 */ /* 0x000fc60007f3e0ff */
[----:B------:R-:W-:Y:S01]  /*2130*/  IMAD.IADD R252, R245, 0x1, R2 ;  /* 0x00000001f5fc7824 */ /* 0x000fe200078e0202 */
[----:B------:R-:W-:-:S04]  /*2140*/  @!P2 LEA R2, P0, R0, c[0x0][0x2a0], 0x2 ;  /* 0x0000a8000002aa11 */ /* 0x000fc800078010ff */
[----:B------:R-:W-:-:S04]  /*2150*/  @!P2 LEA.HI.X.SX32 R3, R8, R252, 0x1, P1 ;  /* 0x000000fc0803a211 */ /* 0x000fc800008f0eff */
[----:B------:R-:W-:-:S05]  /*2160*/  @!P2 LEA.HI.X R3, R0, c[0x0][0x2a4], R3, 0x2, P0 ;  /* 0x0000a9000003aa11 */ /* 0x000fca00000f1403 */
[----:B------:R1:W2:Y:S01]  /*2170*/  @!P2 LDG.E R204, [R2.64] ;  /* 0x0000000802cca981 */ /* 0x0002a2000c1e1900 */
[----:B------:R-:W-:Y:S01]  /*2180*/  SHF.R.S32.HI R0, RZ, 0x1f, R11 ;  /* 0x0000001fff007819 */ /* 0x000fe2000001140b */
[----:B------:R-:W-:Y:S01]  /*2190*/  IMAD.WIDE.U32 R242, R22, c[0x0][0x1e8], RZ ;  /* 0x00007a0016f27a25 */ /* 0x000fe200078e00ff */
[----:B------:R-:W-:Y:S01]  /*21a0*/  ISETP.NE.AND P0, PT, R4, 0x1, PT ;  /* 0x000000010400780c */ /* 0x000fe20003f05270 */
[----:B------:R-:W-:Y:S01]  /*21b0*/  BSSY B0, `(.L_x_182) ;  /* 0x00000f1000007945 */ /* 0x000fe20003800000 */
[----:B------:R-:W-:Y:S01]  /*21c0*/  SEL R6, R14, RZ, !P3 ;  /* 0x000000ff0e067207 */ /* 0x000fe20005800000 */
[----:B------:R-:W-:Y:S01]  /*21d0*/  IMAD R0, R0, c[0x0][0x178], RZ ;  /* 0x00005e0000007a24 */ /* 0x000fe200078e02ff */
[----:B------:R-:W-:Y:S01]  /*21e0*/  SEL R4, R13, RZ, !P3 ;  /* 0x000000ff0d047207 */ /* 0x000fe20005800000 */
[----:B------:R-:W-:Y:S01]  /*21f0*/  IMAD R241, R22, c[0x0][0x1ec], R243 ;  /* 0x00007b0016f17a24 */ /* 0x000fe200078e02f3 */
[----:B------:R-:W-:Y:S01]  /*2200*/  SHF.R.S32.HI R24, RZ, 0x1f, R231 ;  /* 0x0000001fff187819 */ /* 0x000fe200000114e7 */
[----:B------:R-:W-:Y:S01]  /*2210*/  IMAD R0, R11, c[0x0][0x17c], R0 ;  /* 0x00005f000b007a24 */ /* 0x000fe200078e0200 */
[----:B------:R-:W-:Y:S01]  /*2220*/  SHF.R.S32.HI R23, RZ, 0x1f, R238 ;  /* 0x0000001fff177819 */ /* 0x000fe200000114ee */
[----:B------:R-:W-:Y:S01]  /*2230*/  IMAD R6, R6, c[0x0][0x1c0], RZ ;  /* 0x0000700006067a24 */ /* 0x000fe200078e02ff */
[----:B------:R-:W-:Y:S01]  /*2240*/  ISETP.GE.AND P3, PT, R231, c[0x0][0x198], PT ;  /* 0x00006600e7007a0c */ /* 0x000fe20003f66270 */
[----:B------:R-:W-:Y:S01]  /*2250*/  IMAD.WIDE.U32 R246, R22, c[0x0][0x210], RZ ;  /* 0x0000840016f67a25 */ /* 0x000fe200078e00ff */
[----:B------:R-:W-:-:S02]  /*2260*/  ISETP.GE.AND P2, PT, R238, c[0x0][0x198], PT ;  /* 0x00006600ee007a0c */ /* 0x000fc40003f46270 */
[----:B------:R-:W-:Y:S01]  /*2270*/  IADD3 R125, R214, -0x1, RZ ;  /* 0xffffffffd67d7810 */ /* 0x000fe20007ffe0ff */
[----:B------:R-:W-:Y:S01]  /*2280*/  @P0 IMAD.HI.U32 R7, R5, c[0x0][0x2c8], RZ ;  /* 0x0000b20005070a27 */ /* 0x000fe200078e00ff */
[----:B------:R-:W-:Y:S02]  /*2290*/  SHF.L.U64.HI R202, R231, 0x1, R24 ;  /* 0x00000001e7ca7819 */ /* 0x000fe40000010218 */
[----:B------:R-:W-:Y:S01]  /*22a0*/  SHF.L.U64.HI R203, R238, 0x1, R23 ;  /* 0x00000001eecb7819 */ /* 0x000fe20000010217 */
[----:B------:R-:W-:Y:S02]  /*22b0*/  IMAD R6, R4, c[0x0][0x1c4], R6 ;  /* 0x0000710004067a24 */ /* 0x000fe400078e0206 */
[----:B------:R-:W-:Y:S02]  /*22c0*/  IMAD R124, R125, -0x70, R21 ;  /* 0xffffff907d7c7824 */ /* 0x000fe400078e0215 */
[----:B-1----:R-:W-:-:S04]  /*22d0*/  IMAD.WIDE.U32 R2, R11, c[0x0][0x178], RZ ;  /* 0x00005e000b027a25 */ /* 0x002fc800078e00ff */
[----:B------:R-:W-:Y:S02]  /*22e0*/  IMAD.IADD R3, R3, 0x1, R0 ;  /* 0x0000000103037824 */ /* 0x000fe400078e0200 */
[----:B------:R-:W-:Y:S01]  /*22f0*/  IMAD.MOV.U32 R0, RZ, RZ, R5 ;  /* 0x000000ffff007224 */ /* 0x000fe200078e0005 */
[----:B------:R-:W-:Y:S01]  /*2300*/  @P0 SHF.R.U32.HI R0, RZ, c[0x0][0x2cc], R7 ;  /* 0x0000b300ff000a19 */ /* 0x000fe20000011607 */
[----:B------:R-:W-:-:S03]  /*2310*/  IMAD.WIDE.U32 R2, R22, c[0x0][0x1b8], R2 ;  /* 0x00006e0016027a25 */ /* 0x000fc600078e0002 */
[----:B------:R-:W-:Y:S01]  /*2320*/  SHF.R.S32.HI R7, RZ, 0x1f, R0 ;  /* 0x0000001fff077819 */ /* 0x000fe20000011400 */
[C---:B------:R-:W-:Y:S02]  /*2330*/  IMAD R3, R22.reuse, c[0x0][0x1bc], R3 ;  /* 0x00006f0016037a24 */ /* 0x040fe400078e0203 */
[----:B------:R-:W-:Y:S02]  /*2340*/  IMAD R25, R22, c[0x0][0x214], R247 ;  /* 0x0000850016197a24 */ /* 0x000fe400078e02f7 */
[----:B------:R-:W-:-:S03]  /*2350*/  IMAD.WIDE.U32 R2, R4, c[0x0][0x1c0], R2 ;  /* 0x0000700004027a25 */ /* 0x000fc600078e0002 */
[----:B------:R-:W-:Y:S01]  /*2360*/  STL [R1], R25 ;  /* 0x0000001901007387 */ /* 0x000fe20000100800 */
[----:B------:R-:W-:Y:S02]  /*2370*/  IMAD.MOV R4, RZ, RZ, -R0 ;  /* 0x000000ffff047224 */ /* 0x000fe400078e0a00 */
[----:B------:R-:W-:Y:S02]  /*2380*/  IMAD.IADD R3, R3, 0x1, R6 ;  /* 0x0000000103037824 */ /* 0x000fe400078e0206 */
[----:B------:R-:W-:Y:S02]  /*2390*/  IMAD R4, R4, c[0x0][0x2c4], R5 ;  /* 0x0000b10004047a24 */ /* 0x000fe400078e0205 */
[----:B------:R-:W-:Y:S02]  /*23a0*/  IMAD R5, R7, c[0x0][0x1b0], RZ ;  /* 0x00006c0007057a24 */ /* 0x000fe400078e02ff */
[----:B------:R-:W-:-:S04]  /*23b0*/  IMAD.WIDE.U32 R2, R0, c[0x0][0x1b0], R2 ;  /* 0x00006c0000027a25 */ /* 0x000fc800078e0002 */
[----:B------:R-:W-:Y:S01]  /*23c0*/  IMAD R6, R0, c[0x0][0x1b4], R5 ;  /* 0x00006d0000067a24 */ /* 0x000fe200078e0205 */
[----:B------:R-:W-:-:S03]  /*23d0*/  SHF.R.S32.HI R5, RZ, 0x1f, R4 ;  /* 0x0000001fff057819 */ /* 0x000fc60000011404 */
[----:B------:R-:W-:Y:S02]  /*23e0*/  IMAD.IADD R3, R3, 0x1, R6 ;  /* 0x0000000103037824 */ /* 0x000fe400078e0206 */
[----:B------:R-:W-:Y:S02]  /*23f0*/  IMAD R0, R5, c[0x0][0x1a8], RZ ;  /* 0x00006a0005007a24 */ /* 0x000fe400078e02ff */
[----:B------:R-:W-:-:S04]  /*2400*/  IMAD.WIDE.U32 R2, R4, c[0x0][0x1a8], R2 ;  /* 0x00006a0004027a25 */ /* 0x000fc800078e0002 */
[----:B------:R-:W-:Y:S01]  /*2410*/  IMAD R0, R4, c[0x0][0x1ac], R0 ;  /* 0x00006b0004007a24 */ /* 0x000fe200078e0200 */
[----:B------:R-:W-:-:S03]  /*2420*/  LEA R17, P0, R2, c[0x0][0x160], 0x1 ;  /* 0x0000580002117a11 */ /* 0x000fc600078008ff */
[----:B------:R-:W-:Y:S02]  /*2430*/  IMAD.IADD R0, R3, 0x1, R0 ;  /* 0x0000000103007824 */ /* 0x000fe400078e0200 */
[----:B------:R-:W-:Y:S02]  /*2440*/  IMAD.MOV R3, RZ, RZ, -R8 ;  /* 0x000000ffff037224 */ /* 0x000fe400078e0a08 */
[----:B------:R-:W1:Y:S01]  /*2450*/  SHFL.IDX PT, R8, R17, RZ, 0x181f ;  /* 0x00181fff11087589 */ /* 0x000e6200000e0000 */
[----:B------:R-:W-:Y:S01]  /*2460*/  LEA.HI.X R16, R2, c[0x0][0x164], R0, 0x1, P0 ;  /* 0x0000590002107a11 */ /* 0x000fe200000f0c00 */
[----:B------:R-:W-:Y:S02]  /*2470*/  IMAD R205, R3, c[0x0][0x2b8], R9 ;  /* 0x0000ae0003cd7a24 */ /* 0x000fe400078e0209 */
[----:B------:R-:W-:Y:S01]  /*2480*/  SHFL.IDX PT, R9, R17, 0x1, 0x181f ;  /* 0x00381f0011097f89 */ /* 0x000fe200000e0000 */
[----:B------:R-:W-:Y:S02]  /*2490*/  IMAD R2, R249, 0x80, R235 ;  /* 0x00000080f9027824 */ /* 0x000fe400078e02eb */
[----:B------:R-:W-:Y:S01]  /*24a0*/  IMAD R0, R12, c[0x0][0x2c4], RZ ;  /* 0x0000b1000c007a24 */ /* 0x000fe200078e02ff */
[----:B------:R-:W3:Y:S01]  /*24b0*/  SHFL.IDX PT, R11, R16, RZ, 0x181f ;  /* 0x00181fff100b7589 */ /* 0x000ee200000e0000 */
[----:B------:R-:W-:-:S02]  /*24c0*/  SHF.R.S32.HI R3, RZ, 0x1f, R205 ;  /* 0x0000001fff037819 */ /* 0x000fc400000114cd */
[C---:B------:R-:W-:Y:S01]  /*24d0*/  IADD3 R4, R2.reuse, 0x20, RZ ;  /* 0x0000002002047810 */ /* 0x040fe20007ffe0ff */
[----:B------:R-:W4:Y:S01]  /*24e0*/  SHFL.IDX PT, R18, R16, 0x1, 0x181f ;  /* 0x00381f0010127f89 */ /* 0x000f2200000e0000 */
[-C--:B------:R-:W-:Y:S01]  /*24f0*/  ISETP.GE.AND P4, PT, R2, R0.reuse, PT ;  /* 0x000000000200720c */ /* 0x080fe20003f86270 */
[C---:B------:R-:W-:Y:S01]  /*2500*/  IMAD R6, R3.reuse, c[0x0][0x1e0], RZ ;  /* 0x0000780003067a24 */ /* 0x040fe200078e02ff */
[----:B------:R-:W-:Y:S01]  /*2510*/  ISETP.GE.AND P0, PT, R4, R0, PT ;  /* 0x000000000400720c */ /* 0x000fe20003f06270 */
[----:B------:R-:W-:Y:S01]  /*2520*/  IMAD R10, R3, c[0x0][0x208], RZ ;  /* 0x00008200030a7a24 */ /* 0x000fe200078e02ff */
[----:B------:R-:W-:Y:S01]  /*2530*/  SHFL.IDX PT, R19, R16, 0x2, 0x181f ;  /* 0x00581f0010137f89 */ /* 0x000fe200000e0000 */
[C---:B------:R-:W-:Y:S01]  /*2540*/  IMAD R3, R205.reuse, c[0x0][0x1e4], R6 ;  /* 0x00007900cd037a24 */ /* 0x040fe200078e0206 */
[C---:B------:R-:W-:Y:S01]  /*2550*/  IADD3 R20, R2.reuse, 0x40, RZ ;  /* 0x0000004002147810 */ /* 0x040fe20007ffe0ff */
[----:B------:R-:W-:Y:S01]  /*2560*/  IMAD.WIDE.U32 R4, R205, c[0x0][0x1e0], RZ ;  /* 0x00007800cd047a25 */ /* 0x000fe200078e00ff */
[----:B------:R-:W-:-:S03]  /*2570*/  IADD3 R2, R2, 0x60, RZ ;  /* 0x0000006002027810 */ /* 0x000fc60007ffe0ff */
[----:B------:R-:W-:Y:S02]  /*2580*/  IMAD.WIDE.U32 R6, R205, c[0x0][0x208], RZ ;  /* 0x00008200cd067a25 */ /* 0x000fe400078e00ff */
[-C--:B-1----:R-:W-:Y:S02]  /*2590*/  @!P4 LEA R14, P5, R231, R8.reuse, 0x1 ;  /* 0x00000008e70ec211 */ /* 0x082fe400078a08ff */
[----:B------:R-:W-:Y:S01]  /*25a0*/  IMAD R10, R205, c[0x0][0x20c], R10 ;  /* 0x00008300cd0a7a24 */ /* 0x000fe200078e020a */
[----:B------:R-:W-:Y:S01]  /*25b0*/  @!P4 LEA R12, P1, R238, R8, 0x1 ;  /* 0x00000008ee0cc211 */ /* 0x000fe200078208ff */
[----:B------:R-:W-:Y:S02]  /*25c0*/  IMAD.IADD R3, R5, 0x1, R3 ;  /* 0x0000000105037824 */ /* 0x000fe400078e0203 */
[----:B------:R-:W-:Y:S01]  /*25d0*/  IMAD.IADD R5, R7, 0x1, R10 ;  /* 0x0000000107057824 */ /* 0x000fe200078e020a */
[C---:B---3--:R-:W-:Y:S01]  /*25e0*/  @!P4 LEA.HI.X R15, R231.reuse, R11, R24, 0x1, P5 ;  /* 0x0000000be70fc211 */ /* 0x048fe200028f0c18 */
[----:B------:R-:W1:Y:S01]  /*25f0*/  SHFL.IDX PT, R7, R17, 0x2, 0x181f ;  /* 0x00581f0011077f89 */ /* 0x000e6200000e0000 */
[----:B------:R-:W-:-:S02]  /*2600*/  @!P0 LEA R10, P5, R231, R9, 0x1 ;  /* 0x00000009e70a8211 */ /* 0x000fc400078a08ff */
[----:B------:R-:W-:Y:S01]  /*2610*/  @!P4 LEA.HI.X R13, R238, R11, R23, 0x1, P1 ;  /* 0x0000000bee0dc211 */ /* 0x000fe200008f0c17 */
[----:B------:R2:W-:Y:S01]  /*2620*/  @!P4 LDGSTS.E.BYPASS.LTC128B.128 [R201+0x100], [R14.64], !P3 ;  /* 0x001000000ec9cfae */ /* 0x0005e2000d901d48 */
[----:B----4-:R-:W-:Y:S02]  /*2630*/  @!P0 LEA.HI.X R11, R231, R18, R24, 0x1, P5 ;  /* 0x00000012e70b8211 */ /* 0x010fe400028f0c18 */
[----:B------:R-:W-:Y:S01]  /*2640*/  ISETP.GE.AND P5, PT, R20, R0, PT ;  /* 0x000000001400720c */ /* 0x000fe20003fa6270 */
[----:B------:R3:W-:Y:S01]  /*2650*/  @!P4 LDGSTS.E.BYPASS.LTC128B.128 [R201+0x4100], [R12.64], !P2 ;  /* 0x041000000cc9cfae */ /* 0x0007e2000d101d48 */
[----:B------:R-:W-:-:S03]  /*2660*/  @!P0 LEA R8, P1, R238, R9, 0x1 ;  /* 0x00000009ee088211 */ /* 0x000fc600078208ff */
[----:B------:R4:W-:Y:S01]  /*2670*/  @!P0 LDGSTS.E.BYPASS.LTC128B.128 [R201+0x1100], [R10.64], !P3 ;  /* 0x011000000ac98fae */ /* 0x0009e2000d901d48 */
[----:B------:R-:W-:Y:S02]  /*2680*/  @!P0 LEA.HI.X R9, R238, R18, R23, 0x1, P1 ;  /* 0x00000012ee098211 */ /* 0x000fe400008f0c17 */
[----:B------:R-:W-:Y:S01]  /*2690*/  ISETP.GE.AND P1, PT, R2, R0, PT ;  /* 0x000000000200720c */ /* 0x000fe20003f26270 */
[----:B------:R-:W-:Y:S02]  /*26a0*/  IMAD.MOV.U32 R2, RZ, RZ, R4 ;  /* 0x000000ffff027224 */ /* 0x000fe400078e0004 */
[----:B------:R-:W-:Y:S01]  /*26b0*/  IMAD.MOV.U32 R4, RZ, RZ, R6 ;  /* 0x000000ffff047224 */ /* 0x000fe200078e0006 */
[----:B------:R5:W-:Y:S01]  /*26c0*/  @!P0 LDGSTS.E.BYPASS.LTC128B.128 [R201+0x5100], [R8.64], !P2 ;  /* 0x0510000008c98fae */ /* 0x000be2000d101d48 */
[----:B-1----:R-:W-:-:S03]  /*26d0*/  @!P5 LEA R6, P0, R231, R7, 0x1 ;  /* 0x00000007e706d211 */ /* 0x002fc600078008ff */
[----:B---3--:R-:W-:Y:S04]  /*26e0*/  SHFL.IDX PT, R12, R16, 0x3, 0x181f ;  /* 0x00781f00100c7f89 */ /* 0x008fe800000e0000 */
[----:B----4-:R-:W1:Y:S01]  /*26f0*/  SHFL.IDX PT, R11, R17, 0x3, 0x181f ;  /* 0x00781f00110b7f89 */ /* 0x010e6200000e0000 */
[C---:B-----5:R-:W-:Y:S02]  /*2700*/  @!P5 LEA R8, P4, R238.reuse, R7, 0x1 ;  /* 0x00000007ee08d211 */ /* 0x060fe400078808ff */
[-C--:B------:R-:W-:Y:S02]  /*2710*/  @!P5 LEA.HI.X R7, R231, R19.reuse, R24, 0x1, P0 ;  /* 0x00000013e707d211 */ /* 0x080fe400000f0c18 */
[----:B------:R-:W-:-:S03]  /*2720*/  @!P5 LEA.HI.X R9, R238, R19, R23, 0x1, P4 ;  /* 0x00000013ee09d211 */ /* 0x000fc600020f0c17 */
[----:B------:R3:W-:Y:S04]  /*2730*/  @!P5 LDGSTS.E.BYPASS.LTC128B.128 [R201+0x2100], [R6.64], !P3 ;  /* 0x0210000006c9dfae */ /* 0x0007e8000d901d48 */
[----:B------:R4:W-:Y:S01]  /*2740*/  @!P5 LDGSTS.E.BYPASS.LTC128B.128 [R201+0x6100], [R8.64], !P2 ;  /* 0x0610000008c9dfae */ /* 0x0009e2000d101d48 */
[----:B--2---:R-:W-:Y:S01]  /*2750*/  SHF.R.S32.HI R15, RZ, 0x1f, R204 ;  /* 0x0000001fff0f7819 */ /* 0x004fe200000114cc */
[----:B------:R-:W-:-:S04]  /*2760*/  IMAD.WIDE.U32 R2, R204, c[0x0][0x1f0], R2 ;  /* 0x00007c00cc027a25 */ /* 0x000fc800078e0002 */
[C---:B------:R-:W-:Y:S01]  /*2770*/  IMAD R0, R15.reuse, c[0x0][0x1f0], RZ ;  /* 0x00007c000f007a24 */ /* 0x040fe200078e02ff */
[----:B------:R-:W-:Y:S01]  /*2780*/  IADD3 R2, P0, R2, R242, RZ ;  /* 0x000000f202027210 */ /* 0x000fe20007f1e0ff */
[----:B----4-:R-:W-:Y:S02]  /*2790*/  IMAD R9, R15, c[0x0][0x218], RZ ;  /* 0x000086000f097a24 */ /* 0x010fe400078e02ff */
[----:B------:R-:W-:-:S05]  /*27a0*/  IMAD R0, R204, c[0x0][0x1f4], R0 ;  /* 0x00007d00cc007a24 */ /* 0x000fca00078e0200 */
[----:B---3--:R-:W-:Y:S02]  /*27b0*/  IADD3.X R6, R241, R3, R0, P0, !PT ;  /* 0x00000003f1067210 */ /* 0x008fe400007fe400 */
[----:B------:R-:W-:Y:S02]  /*27c0*/  LEA R0, P0, R2, c[0x0][0x1c8], 0x1 ;  /* 0x0000720002007a11 */ /* 0x000fe400078008ff */
[----:B------:R-:W-:Y:S02]  /*27d0*/  IMNMX R3, R124, 0x70, PT ;  /* 0x000000707c037817 */ /* 0x000fe40003800200 */
[----:B------:R-:W-:Y:S01]  /*27e0*/  LEA.HI.X R18, R2, c[0x0][0x1cc], R6, 0x1, P0 ;  /* 0x0000730002127a11 */ /* 0x000fe200000f0c06 */
[----:B------:R-:W-:Y:S01]  /*27f0*/  SHFL.IDX PT, R10, R0, RZ, 0x181f ;  /* 0x00181fff000a7589 */ /* 0x000fe200000e0000 */
[-C--:B-1----:R-:W-:Y:S01]  /*2800*/  @!P1 LEA R6, P4, R231, R11.reuse, 0x1 ;  /* 0x0000000be7069211 */ /* 0x082fe200078808ff */
[----:B------:R-:W-:Y:S02]  /*2810*/  IMAD.IADD R8, R3, 0x1, -R235 ;  /* 0x0000000103087824 */ /* 0x000fe400078e0aeb */
[----:B------:R-:W-:Y:S01]  /*2820*/  SHFL.IDX PT, R16, R18, RZ, 0x181f ;  /* 0x00181fff12107589 */ /* 0x000fe200000e0000 */
[----:B------:R-:W-:Y:S01]  /*2830*/  IMAD.WIDE.U32 R2, R204, c[0x0][0x218], R4 ;  /* 0x00008600cc027a25 */ /* 0x000fe200078e0004 */
[----:B------:R-:W-:-:S02]  /*2840*/  @!P1 LEA R4, P0, R238, R11, 0x1 ;  /* 0x0000000bee049211 */ /* 0x000fc400078008ff */
[----:B------:R-:W1:Y:S01]  /*2850*/  SHFL.IDX PT, R13, R0, 0x1, 0x181f ;  /* 0x00381f00000d7f89 */ /* 0x000e6200000e0000 */
[C---:B------:R-:W-:Y:S02]  /*2860*/  ISETP.GE.AND P6, PT, R8.reuse, 0x1, PT ;  /* 0x000000010800780c */ /* 0x040fe40003fc6270 */
[----:B------:R-:W-:Y:S01]  /*2870*/  ISETP.GE.AND P5, PT, R8, 0x21, PT ;  /* 0x000000210800780c */ /* 0x000fe20003fa6270 */
[----:B------:R-:W2:Y:S01]  /*2880*/  SHFL.IDX PT, R14, R18, 0x1, 0x181f ;  /* 0x00381f00120e7f89 */ /* 0x000ea200000e0000 */
[CC--:B------:R-:W-:Y:S02]  /*2890*/  @!P1 LEA.HI.X R7, R231.reuse, R12.reuse, R24, 0x1, P4 ;  /* 0x0000000ce7079211 */ /* 0x0c0fe400020f0c18 */
[----:B------:R-:W-:Y:S02]  /*28a0*/  @!P1 LEA.HI.X R5, R238, R12, R23, 0x1, P0 ;  /* 0x0000000cee059211 */ /* 0x000fe400000f0c17 */
[----:B------:R-:W-:Y:S01]  /*28b0*/  IADD3 R15, P0, R2, R246, RZ ;  /* 0x000000f6020f7210 */ /* 0x000fe20007f1e0ff */
[----:B------:R-:W-:Y:S01]  /*28c0*/  IMAD R2, R204, c[0x0][0x21c], R9 ;  /* 0x00008700cc027a24 */ /* 0x000fe200078e0209 */
[----:B------:R3:W-:Y:S01]  /*28d0*/  @!P1 LDGSTS.E.BYPASS.LTC128B.128 [R201+0x3100], [R6.64], !P3 ;  /* 0x0310000006c99fae */ /* 0x0007e2000d901d48 */
[----:B------:R-:W-:-:S02]  /*28e0*/  ISETP.GE.AND P3, PT, R231, c[0x0][0x1d4], PT ;  /* 0x00007500e7007a0c */ /* 0x000fc40003f66270 */
[----:B------:R-:W-:Y:S01]  /*28f0*/  ISETP.GE.AND P4, PT, R8, 0x41, PT ;  /* 0x000000410800780c */ /* 0x000fe20003f86270 */
[----:B------:R-:W4:Y:S01]  /*2900*/  SHFL.IDX PT, R9, R0, 0x2, 0x181f ;  /* 0x00581f0000097f89 */ /* 0x000f2200000e0000 */
[----:B------:R-:W-:-:S03]  /*2910*/  IADD3.X R17, R25, R3, R2, P0, !PT ;  /* 0x0000000319117210 */ /* 0x000fc600007fe402 */
[----:B------:R5:W-:Y:S04]  /*2920*/  @!P1 LDGSTS.E.BYPASS.LTC128B.128 [R201+0x7100], [R4.64], !P2 ;  /* 0x0710000004c99fae */ /* 0x000be8000d101d48 */
[----:B------:R-:W-:Y:S01]  /*2930*/  SHFL.IDX PT, R12, R0, 0x3, 0x181f ;  /* 0x00781f00000c7f89 */ /* 0x000fe200000e0000 */
[----:B-1----:R-:W-:-:S03]  /*2940*/  @P5 LEA R2, P2, R231, R13, 0x1 ;  /* 0x0000000de7025211 */ /* 0x002fc600078408ff */
[----:B------:R-:W1:Y:S01]  /*2950*/  SHFL.IDX PT, R0, R18, 0x2, 0x181f ;  /* 0x00581f0012007f89 */ /* 0x000e6200000e0000 */
[C---:B--2---:R-:W-:Y:S02]  /*2960*/  @P5 LEA.HI.X R3, R231.reuse, R14, R24, 0x1, P2 ;  /* 0x0000000ee7035211 */ /* 0x044fe400010f0c18 */
[----:B------:R-:W-:Y:S01]  /*2970*/  ISETP.GE.AND P2, PT, R8, 0x61, PT ;  /* 0x000000610800780c */ /* 0x000fe20003f46270 */
[----:B------:R-:W0:Y:S01]  /*2980*/  LDGDEPBAR ;  /* 0x00000000000079af */ /* 0x000e220000000000 */
[----:B---3--:R-:W-:-:S04]  /*2990*/  @P6 LEA R6, P1, R231, R10, 0x1 ;  /* 0x0000000ae7066211 */ /* 0x008fc800078208ff */
[----:B------:R-:W-:Y:S02]  /*29a0*/  @P6 LEA.HI.X R7, R231, R16, R24, 0x1, P1 ;  /* 0x00000010e7076211 */ /* 0x000fe400008f0c18 */
[----:B-----5:R-:W-:-:S03]  /*29b0*/  @P6 LEA R4, P0, R238, R10, 0x1 ;  /* 0x0000000aee046211 */ /* 0x020fc600078008ff */
[----:B------:R2:W-:Y:S01]  /*29c0*/  @P6 LDGSTS.E.BYPASS.LTC128B.128 [R201+0x8100], [R6.64], !P3 ;  /* 0x0810000006c96fae */ /* 0x0005e2000d901d48 */
[C---:B------:R-:W-:Y:S02]  /*29d0*/  @P5 LEA R10, P1, R238.reuse, R13, 0x1 ;  /* 0x0000000dee0a5211 */ /* 0x040fe400078208ff */
[C-C-:B------:R-:W-:Y:S01]  /*29e0*/  @P6 LEA.HI.X R5, R238.reuse, R16, R23.reuse, 0x1, P0 ;  /* 0x00000010ee056211 */ /* 0x140fe200000f0c17 */
[----:B------:R-:W3:Y:S01]  /*29f0*/  SHFL.IDX PT, R13, R18, 0x3, 0x181f ;  /* 0x00781f00120d7f89 */ /* 0x000ee200000e0000 */
[C---:B------:R-:W-:Y:S02]  /*2a00*/  ISETP.GE.AND P0, PT, R238.reuse, c[0x0][0x1d4], PT ;  /* 0x00007500ee007a0c */ /* 0x040fe40003f06270 */
[----:B------:R-:W-:Y:S02]  /*2a10*/  @P5 LEA.HI.X R11, R238, R14, R23, 0x1, P1 ;  /* 0x0000000eee0b5211 */ /* 0x000fe400008f0c17 */
[----:B------:R-:W-:-:S04]  /*2a20*/  LEA R14, P1, R15, c[0x0][0x1f8], 0x1 ;  /* 0x00007e000f0e7a11 */ /* 0x000fc800078208ff */
[----:B------:R-:W-:Y:S02]  /*2a30*/  LEA.HI.X R15, R15, c[0x0][0x1fc], R17, 0x1, P1 ;  /* 0x00007f000f0f7a11 */ /* 0x000fe400008f0c11 */
[----:B----4-:R-:W-:-:S03]  /*2a40*/  @P4 LEA R8, P1, R231, R9, 0x1 ;  /* 0x00000009e7084211 */ /* 0x010fc600078208ff */
[----:B------:R4:W-:Y:S01]  /*2a50*/  @P6 LDGSTS.E.BYPASS.LTC128B.128 [R201+0xb900], [R4.64], !P0 ;  /* 0x0b90000004c96fae */ /* 0x0009e2000c101d48 */
[----:B------:R-:W-:-:S03]  /*2a60*/  ISETP.GE.AND P6, PT, R231, c[0x0][0x1d4], PT ;  /* 0x00007500e7007a0c */ /* 0x000fc60003fc6270 */
[----:B------:R5:W-:Y:S04]  /*2a70*/  @P5 LDGSTS.E.BYPASS.LTC128B.128 [R201+0x9100], [R2.64], !P3 ;  /* 0x0910000002c95fae */ /* 0x000be8000d901d48 */
[----:B------:R3:W-:Y:S01]  /*2a80*/  @P5 LDGSTS.E.BYPASS.LTC128B.128 [R201+0xc900], [R10.64], !P0 ;  /* 0x0c9000000ac95fae */ /* 0x0007e2000c101d48 */
[C---:B--2---:R-:W-:Y:S02]  /*2a90*/  @P4 LEA R6, P5, R238.reuse, R9, 0x1 ;  /* 0x00000009ee064211 */ /* 0x044fe400078a08ff */
[CC--:B-1----:R-:W-:Y:S02]  /*2aa0*/  @P4 LEA.HI.X R9, R231.reuse, R0.reuse, R24, 0x1, P1 ;  /* 0x00000000e7094211 */ /* 0x0c2fe400008f0c18 */
[----:B------:R-:W-:Y:S02]  /*2ab0*/  @P4 LEA.HI.X R7, R238, R0, R23, 0x1, P5 ;  /* 0x00000000ee074211 */ /* 0x000fe400028f0c17 */
[----:B------:R-:W-:Y:S01]  /*2ac0*/  IADD3 R0, R188, 0x20, RZ ;  /* 0x00000020bc007810 */ /* 0x000fe20007ffe0ff */
[----:B------:R1:W-:Y:S04]  /*2ad0*/  @P4 LDGSTS.E.BYPASS.LTC128B.128 [R201+0xa100], [R8.64], !P3 ;  /* 0x0a10000008c94fae */ /* 0x0003e8000d901d48 */
[----:B------:R2:W-:Y:S01]  /*2ae0*/  @P4 LDGSTS.E.BYPASS.LTC128B.128 [R201+0xd900], [R6.64], !P0 ;  /* 0x0d90000006c94fae */ /* 0x0005e2000c101d48 */
[----:B----4-:R-:W-:-:S02]  /*2af0*/  @P2 LEA R4, P1, R231, R12, 0x1 ;  /* 0x0000000ce7042211 */ /* 0x010fc400078208ff */
[C---:B-----5:R-:W-:Y:S01]  /*2b00*/  @P2 LEA R2, P5, R238.reuse, R12, 0x1 ;  /* 0x0000000cee022211 */ /* 0x060fe200078a08ff */
[C---:B------:R-:W-:Y:S01]  /*2b10*/  IMAD.SHL.U32 R12, R238.reuse, 0x2, RZ ;  /* 0x00000002ee0c7824 */ /* 0x040fe200078e00ff */
[CC--:B---3--:R-:W-:Y:S02]  /*2b20*/  @P2 LEA.HI.X R5, R231.reuse, R13.reuse, R24, 0x1, P1 ;  /* 0x0000000de7052211 */ /* 0x0c8fe400008f0c18 */
[----:B------:R-:W-:Y:S01]  /*2b30*/  @P2 LEA.HI.X R3, R238, R13, R23, 0x1, P5 ;  /* 0x0000000dee032211 */ /* 0x000fe200028f0c17 */
[----:B------:R-:W3:Y:S01]  /*2b40*/  SHFL.IDX PT, R10, R14, RZ, 0x181f ;  /* 0x00181fff0e0a7589 */ /* 0x000ee200000e0000 */
[----:B------:R-:W-:Y:S01]  /*2b50*/  LOP3.LUT P1, RZ, R234, 0x2, RZ, 0xc0, !PT ;  /* 0x00000002eaff7812 */ /* 0x000fe2000782c0ff */
[----:B------:R-:W-:Y:S01]  /*2b60*/  IMAD.SHL.U32 R13, R231, 0x2, RZ ;  /* 0x00000002e70d7824 */ /* 0x000fe200078e00ff */
[----:B------:R-:W-:Y:S01]  /*2b70*/  ISETP.GE.AND P5, PT, R238, c[0x0][0x1d4], PT ;  /* 0x00007500ee007a0c */ /* 0x000fe20003fa6270 */
[----:B------:R4:W-:Y:S04]  /*2b80*/  @P2 LDGSTS.E.BYPASS.LTC128B.128 [R201+0xb100], [R4.64], !P3 ;  /* 0x0b10000004c92fae */ /* 0x0009e8000d901d48 */
[----:B------:R3:W-:Y:S04]  /*2b90*/  @P2 LDGSTS.E.BYPASS.LTC128B.128 [R201+0xe900], [R2.64], !P0 ;  /* 0x0e90000002c92fae */ /* 0x0007e8000c101d48 */
[----:B------:R-:W0:Y:S02]  /*2ba0*/  LDGDEPBAR ;  /* 0x00000000000079af */ /* 0x000e240000000000 */
[----:B------:R-:W-:-:S02]  /*2bb0*/  @P1 IADD3 R0, R188, -0x20, RZ ;  /* 0xffffffe0bc001810 */ /* 0x000fc40007ffe0ff */
[----:B-1----:R-:W1:Y:S04]  /*2bc0*/  SHFL.IDX PT, R8, R15, RZ, 0x181f ;  /* 0x00181fff0f087589 */ /* 0x002e6800000e0000 */
[----:B------:R-:W-:Y:S04]  /*2bd0*/  SHFL.IDX PT, R9, R15, 0x1, 0x181f ;  /* 0x00381f000f097f89 */ /* 0x000fe800000e0000 */
[----:B------:R-:W-:Y:S04]  /*2be0*/  SHFL.IDX PT, R11, R15, 0x2, 0x181f ;  /* 0x00581f000f0b7f89 */ /* 0x000fe800000e0000 */
[----:B----4-:R-:W4:Y:S01]  /*2bf0*/  SHFL.IDX PT, R5, R14, 0x1, 0x181f ;  /* 0x00381f000e057f89 */ /* 0x010f2200000e0000 */
[----:B------:R-:W-:Y:S01]  /*2c00*/  IMAD.IADD R4, R124, 0x1, -R235 ;  /* 0x000000017c047824 */ /* 0x000fe200078e0aeb */
[----:B---3--:R-:W-:Y:S01]  /*2c10*/  IADD3 R2, P1, R10, R13, RZ ;  /* 0x0000000d0a027210 */ /* 0x008fe20007f3e0ff */
[----:B------:R-:W-:-:S04]  /*2c20*/  DEPBAR.LE SB0, 0x1 ;  /* 0x000080400000791a */ /* 0x000fc80000000000 */
[----:B------:R-:W-:Y:S01]  /*2c30*/  BAR.SYNC.DEFER_BLOCKING 0x0 ;  /* 0x0000000000007b1d */ /* 0x000fe20000010000 */
[----:B------:R-:W-:Y:S01]  /*2c40*/  ISETP.LT.OR P4, PT, R4, 0x1, P6 ;  /* 0x000000010400780c */ /* 0x000fe20003781670 */
[----:B-1----:R-:W-:Y:S01]  /*2c50*/  IMAD.X R3, R8, 0x1, R202, P1 ;  /* 0x0000000108037824 */ /* 0x002fe200008e06ca */
[----:B--2---:R-:W-:Y:S02]  /*2c60*/  IADD3 R6, P1, R10, R12, RZ ;  /* 0x0000000c0a067210 */ /* 0x004fe40007f3e0ff */
[----:B------:R-:W-:Y:S01]  /*2c70*/  ISETP.LT.OR P2, PT, R4, 0x1, P5 ;  /* 0x000000010400780c */ /* 0x000fe20002f41670 */
[----:B------:R-:W1:Y:S02]  /*2c80*/  SHFL.IDX PT, R10, R14, 0x2, 0x181f ;  /* 0x00581f000e0a7f89 */ /* 0x000e6400000e0000 */
[----:B------:R-:W-:Y:S02]  /*2c90*/  IMAD.X R7, R8, 0x1, R203, P1 ;  /* 0x0000000108077824 */ /* 0x000fe400008e06cb */
[----:B------:R2:W3:Y:S04]  /*2ca0*/  LDSM.16.M88.4 R128, [R196] ;  /* 0x00000000c480783b */ /* 0x0004e80000000200 */
[----:B------:R2:W1:Y:S04]  /*2cb0*/  LDSM.16.M88.4 R132, [R197] ;  /* 0x00000000c584783b */ /* 0x0004680000000200 */
[----:B------:R2:W1:Y:S04]  /*2cc0*/  LDSM.16.M88.4 R164, [R199] ;  /* 0x00000000c7a4783b */ /* 0x0004680000000200 */
[----:B------:R2:W1:Y:S04]  /*2cd0*/  LDSM.16.M88.4 R168, [R198] ;  /* 0x00000000c6a8783b */ /* 0x0004680000000200 */
[----:B------:R2:W1:Y:S04]  /*2ce0*/  LDSM.16.M88.4 R172, [R196+0x4000] ;  /* 0x00400000c4ac783b */ /* 0x0004680000000200 */
[----:B------:R2:W1:Y:S04]  /*2cf0*/  LDSM.16.M88.4 R176, [R197+0x4000] ;  /* 0x00400000c5b0783b */ /* 0x0004680000000200 */
[----:B------:R2:W1:Y:S04]  /*2d00*/  LDSM.16.M88.4 R180, [R199+0x4000] ;  /* 0x00400000c7b4783b */ /* 0x0004680000000200 */
[----:B------:R2:W1:Y:S04]  /*2d10*/  LDSM.16.M88.4 R184, [R198+0x4000] ;  /* 0x00400000c6b8783b */ /* 0x0004680000000200 */
[----:B------:R-:W-:Y:S06]  /*2d20*/  BAR.SYNC.DEFER_BLOCKING 0x0 ;  /* 0x0000000000007b1d */ /* 0x000fec0000010000 */
[----:B------:R-:W-:-:S04]  /*2d30*/  DEPBAR.LE SB0, 0x0 ;  /* 0x000080000000791a */ /* 0x000fc80000000000 */
[----:B------:R-:W-:Y:S06]  /*2d40*/  BAR.SYNC.DEFER_BLOCKING 0x0 ;  /* 0x0000000000007b1d */ /* 0x000fec0000010000 */
[----:B------:R2:W1:Y:S04]  /*2d50*/  LDSM.16.M88.4 R20, [R0] ;  /* 0x000000000014783b */ /* 0x0004680000000200 */
[----:B------:R2:W1:Y:S04]  /*2d60*/  LDSM.16.M88.4 R68, [R0+0x800] ;  /* 0x000800000044783b */ /* 0x0004680000000200 */
[----:B------:R2:W1:Y:S04]  /*2d70*/  LDSM.16.M88.4 R64, [R0+0x1000] ;  /* 0x001000000040783b */ /* 0x0004680000000200 */
[----:B------:R2:W1:Y:S04]  /*2d80*/  LDSM.16.M88.4 R52, [R0+0x1800] ;  /* 0x001800000034783b */ /* 0x0004680000000200 */
[----:B------:R2:W1:Y:S04]  /*2d90*/  LDSM.16.M88.4 R80, [R0+0x2000] ;  /* 0x002000000050783b */ /* 0x0004680000000200 */
[----:B------:R2:W1:Y:S04]  /*2da0*/  LDSM.16.M88.4 R92, [R0+0x2800] ;  /* 0x00280000005c783b */ /* 0x0004680000000200 */
[----:B------:R2:W1:Y:S04]  /*2db0*/  LDSM.16.M88.4 R96, [R0+0x3000] ;  /* 0x003000000060783b */ /* 0x0004680000000200 */
[----:B------:R2:W1:Y:S04]  /*2dc0*/  LDSM.16.M88.4 R16, [R188] ;  /* 0x00000000bc10783b */ /* 0x0004680000000200 */
[----:B------:R2:W1:Y:S04]  /*2dd0*/  LDSM.16.M88.4 R32, [R188+0x800] ;  /* 0x00080000bc20783b */ /* 0x0004680000000200 */
[----:B------:R2:W1:Y:S04]  /*2de0*/  LDSM.16.M88.4 R24, [R188+0x1000] ;  /* 0x00100000bc18783b */ /* 0x0004680000000200 */
[----:B------:R2:W1:Y:S04]  /*2df0*/  LDSM.16.M88.4 R36, [R188+0x1800] ;  /* 0x00180000bc24783b */ /* 0x0004680000000200 */
[----:B------:R2:W1:Y:S04]  /*2e00*/  LDSM.16.M88.4 R40, [R188+0x2000] ;  /* 0x00200000bc28783b */ /* 0x0004680000000200 */
[----:B------:R2:W1:Y:S04]  /*2e10*/  LDSM.16.M88.4 R44, [R188+0x2800] ;  /* 0x00280000bc2c783b */ /* 0x0004680000000200 */
[----:B------:R2:W1:Y:S04]  /*2e20*/  LDSM.16.M88.4 R48, [R188+0x3000] ;  /* 0x00300000bc30783b */ /* 0x0004680000000200 */
[----:B------:R-:W-:Y:S01]  /*2e30*/  @!PT LDS RZ, [RZ] ;  /* 0x00000000fffff984 */ /* 0x000fe20000000800 */
[----:B------:R-:W-:Y:S01]  /*2e40*/  @!PT LDS RZ, [RZ] ;  /* 0x00000000fffff984 */ /* 0x000fe20000000800 */
[----:B------:R-:W-:Y:S01]  /*2e50*/  @!PT LDS RZ, [RZ] ;  /* 0x00000000fffff984 */ /* 0x000fe20000000800 */
[----:B------:R4:W-:Y:S01]  /*2e60*/  LDGSTS.E.BYPASS.LTC128B.128 [R201+0x100], [R2.64], !P4 ;  /* 0x0010000002c97fae */ /* 0x0009e2000e101d48 */
[----:B------:R-:W-:-:S03]  /*2e70*/  ISETP.LT.OR P4, PT, R4, 0x21, P6 ;  /* 0x000000210400780c */ /* 0x000fc60003781670 */
[----:B------:R1:W-:Y:S01]  /*2e80*/  LDGSTS.E.BYPASS.LTC128B.128 [R201+0x3900], [R6.64], !P2 ;  /* 0x0390000006c97fae */ /* 0x0003e2000d101d48 */
[----:B------:R-:W-:Y:S02]  /*2e90*/  ISETP.LT.OR P2, PT, R4, 0x21, P5 ;  /* 0x000000210400780c */ /* 0x000fe40002f41670 */
[----:B----4-:R-:W-:-:S05]  /*2ea0*/  IADD3 R2, P1, R5, R13, RZ ;  /* 0x0000000d05027210 */ /* 0x010fca0007f3e0ff */
[----:B------:R-:W-:Y:S01]  /*2eb0*/  IMAD.X R3, R9, 0x1, R202, P1 ;  /* 0x0000000109037824 */ /* 0x000fe200008e06ca */
[----:B------:R-:W-:-:S04]  /*2ec0*/  IADD3 R8, P1, R5, R12, RZ ;  /* 0x0000000c05087210 */ /* 0x000fc80007f3e0ff */
[----:B------:R4:W-:Y:S01]  /*2ed0*/  LDGSTS.E.BYPASS.LTC128B.128 [R201+0x1100], [R2.64], !P4 ;  /* 0x0110000002c97fae */ /* 0x0009e2000e101d48 */
[----:B------:R-:W-:Y:S01]  /*2ee0*/  IMAD.X R9, R9, 0x1, R203, P1 ;  /* 0x0000000109097824 */ /* 0x000fe200008e06cb */
[----:B-1----:R-:W-:Y:S02]  /*2ef0*/  IADD3 R6, P1, R10, R13, RZ ;  /* 0x0000000d0a067210 */ /* 0x002fe40007f3e0ff */
[C---:B------:R-:W-:Y:S02]  /*2f00*/  ISETP.LT.OR P4, PT, R4.reuse, 0x41, P6 ;  /* 0x000000410400780c */ /* 0x040fe40003781670 */
[----:B------:R2:W-:Y:S01]  /*2f10*/  LDGSTS.E.BYPASS.LTC128B.128 [R201+0x4900], [R8.64], !P2 ;  /* 0x0490000008c97fae */ /* 0x0005e2000d101d48 */
[----:B------:R-:W-:Y:S01]  /*2f20*/  IMAD.X R7, R11, 0x1, R202, P1 ;  /* 0x000000010b077824 */ /* 0x000fe200008e06ca */
[----:B------:R-:W-:-:S09]  /*2f30*/  ISETP.LT.OR P2, PT, R4, 0x41, P5 ;  /* 0x000000410400780c */ /* 0x000fd20002f41670 */
[----:B------:R2:W-:Y:S01]  /*2f40*/  LDGSTS.E.BYPASS.LTC128B.128 [R201+0x2100], [R6.64], !P4 ;  /* 0x0210000006c97fae */ /* 0x0005e2000e101d48 */
[----:B------:R-:W-:Y:S02]  /*2f50*/  ISETP.GT.AND P4, PT, R28, 0x6f, PT ;  /* 0x0000006f1c00780c */ /* 0x000fe40003f84270 */
[----:B----4-:R-:W-:Y:S02]  /*2f60*/  IADD3 R2, P1, R10, R12, RZ ;  /* 0x0000000c0a027210 */ /* 0x010fe40007f3e0ff */
[----:B------:R-:W1:Y:S03]  /*2f70*/  S2R R12, SR_TID.X ;  /* 0x00000000000c7919 */ /* 0x000e660000002100 */
[----:B------:R-:W-:-:S05]  /*2f80*/  IMAD.X R3, R11, 0x1, R203, P1 ;  /* 0x000000010b037824 */ /* 0x000fca00008e06cb */
[----:B------:R2:W-:Y:S01]  /*2f90*/  LDGSTS.E.BYPASS.LTC128B.128 [R201+0x5900], [R2.64], !P2 ;  /* 0x0590000002c97fae */ /* 0x0005e2000d101d48 */
[----:B-1----:R-:W-:-:S13]  /*2fa0*/  ISETP.GT.AND P1, PT, R12, 0x7f, PT ;  /* 0x0000007f0c00780c */ /* 0x002fda0003f24270 */
[----:B------:R-:W-:Y:S05]  /*2fb0*/  @P1 BRA `(.L_x_183) ;  /* 0x0000010000001947 */ /* 0x000fea0003800000 */
[----:B--23--:R-:W-:Y:S05]  /*2fc0*/  BRA.DIV ~URZ, `(.L_x_184) ;  /* 0x0000ad127f007947 */ /* 0x00cfea000b800000 */
[----:B------:R1:W2:Y:S04]  /*2fd0*/  SHFL.IDX PT, R0, R15, 0x3, 0x181f ;  /* 0x00781f000f007f89 */ /* 0x0002a800000e0000 */
[----:B------:R1:W3:Y:S02]  /*2fe0*/  SHFL.IDX PT, R2, R14, 0x3, 0x181f ;  /* 0x00781f000e027f89 */ /* 0x0002e400000e0000 */
.L_x_280:
[----:B------:R-:W-:Y:S01]  /*2ff0*/  IMAD.SHL.U32 R5, R231, 0x2, RZ ;  /* 0x00000002e7057824 */ /* 0x000fe200078e00ff */
[----:B------:R-:W-:Y:S01]  /*3000*/  ISETP.LT.OR P6, PT, R4, 0x61, P6 ;  /* 0x000000610400780c */ /* 0x000fe200037c1670 */
[----:B------:R-:W-:Y:S01]  /*3010*/  IMAD.SHL.U32 R3, R238, 0x2, RZ ;  /* 0x00000002ee037824 */ /* 0x000fe200078e00ff */
[----:B------:R-:W-:Y:S02]  /*3020*/  ISETP.LT.OR P5, PT, R4, 0x61, P5 ;  /* 0x000000610400780c */ /* 0x000fe40002fa1670 */
[C---:B---3--:R-:W-:Y:S02]  /*3030*/  IADD3 R4, P2, R2.reuse, R5, RZ ;  /* 0x0000000502047210 */ /* 0x048fe40007f5e0ff */
[----:B------:R-:W-:-:S03]  /*3040*/  IADD3 R2, P1, R2, R3, RZ ;  /* 0x0000000302027210 */ /* 0x000fc60007f3e0ff */
[C---:B--2---:R-:W-:Y:S02]  /*3050*/  IMAD.X R5, R0.reuse, 0x1, R202, P2 ;  /* 0x0000000100057824 */ /* 0x044fe400010e06ca */
[----:B------:R-:W-:-:S03]  /*3060*/  IMAD.X R3, R0, 0x1, R203, P1 ;  /* 0x0000000100037824 */ /* 0x000fc600008e06cb */
[----:B------:R-:W-:Y:S01]  /*3070*/  @!PT LDS RZ, [RZ] ;  /* 0x00000000fffff984 */ /* 0x000fe20000000800 */
[----:B------:R-:W-:Y:S01]  /*3080*/  @!PT LDS RZ, [RZ] ;  /* 0x00000000fffff984 */ /* 0x000fe20000000800 */
[----:B------:R-:W-:Y:S01]  /*3090*/  @!PT LDS RZ, [RZ] ;  /* 0x00000000fffff984 */ /* 0x000fe20000000800 */
[----:B------:R2:W-:Y:S04]  /*30a0*/  LDGSTS.E.BYPASS.LTC128B.128 [R201+0x3100], [R4.64], !P6 ;  /* 0x0310000004c97fae */ /* 0x0005e8000f101d48 */
[----:B------:R2:W-:Y:S02]  /*30b0*/  LDGSTS.E.BYPASS.LTC128B.128 [R201+0x6900], [R2.64], !P5 ;  /* 0x0690000002c97fae */ /* 0x0005e4000e901d48 */
.L_x_183:
[----:B--23--:R-:W-:Y:S05]  /*30c0*/  BSYNC B0 ;  /* 0x0000000000007941 */ /* 0x00cfea0003800000 */
.L_x_182:
[----:B------:R-:W-:Y:S01]  /*30d0*/  R2P PR, R234, 0x6 ;  /* 0x00000006ea007804 */ /* 0x000fe20000000000 */
[----:B------:R-:W-:Y:S01]  /*30e0*/  IMAD.MOV.U32 R0, RZ, RZ, 0x40 ;  /* 0x00000040ff007424 */ /* 0x000fe200078e00ff */
[----:B-1----:R-:W-:Y:S01]  /*30f0*/  HMMA.16816.F32 R12, R128, R16, RZ ;  /* 0x00000010800c723c */ /* 0x002fe200000018ff */
[----:B------:R-:W-:Y:S01]  /*3100*/  IADD3 R194, R188, 0x20, RZ ;  /* 0x00000020bcc27810 */ /* 0x000fe20007ffe0ff */
[----:B------:R-:W0:Y:S01]  /*3110*/  LDGDEPBAR ;  /* 0x00000000000079af */ /* 0x000e220000000000 */
[----:B------:R-:W-:Y:S01]  /*3120*/  BSSY B1, `(.L_x_185) ;  /* 0x000010a000017945 */ /* 0x000fe20003800000 */
[----:B------:R-:W-:-:S04]  /*3130*/  SEL R0, R0, 0xffffffc0, !P2 ;  /* 0xffffffc000007807 */ /* 0x000fc80005000000 */
[C---:B------:R-:W-:Y:S01]  /*3140*/  HMMA.16816.F32 R8, R128.reuse, R18, RZ ;  /* 0x000000128008723c */ /* 0x040fe200000018ff */
[C---:B------:R-:W-:Y:S02]  /*3150*/  IMAD.IADD R2, R188.reuse, 0x1, R0 ;  /* 0x00000001bc027824 */ /* 0x040fe400078e0200 */
[----:B------:R-:W-:Y:S02]  /*3160*/  @P1 IADD3 R194, R188, -0x20, RZ ;  /* 0xffffffe0bcc21810 */ /* 0x000fe40007ffe0ff */
[----:B------:R-:W-:Y:S01]  /*3170*/  ISETP.GT.AND P1, PT, R125, R239, PT ;  /* 0x000000ef7d00720c */ /* 0x000fe20003f24270 */
[----:B------:R-:W1:Y:S02]  /*3180*/  LDSM.16.M88.4 R76, [R2+0x1000] ;  /* 0x00100000024c783b */ /* 0x000e640000000200 */
[C---:B------:R-:W-:Y:S01]  /*3190*/  HMMA.16816.F32 R28, R128.reuse, R24, RZ ;  /* 0x00000018801c723c */ /* 0x040fe200000018ff */
[----:B------:R-:W-:Y:S01]  /*31a0*/  IMAD.IADD R189, R0, 0x1, R194 ;  /* 0x0000000100bd7824 */ /* 0x000fe200078e02c2 */
[----:B------:R-:W2:Y:S04]  /*31b0*/  LDSM.16.M88.4 R72, [R2+0x800] ;  /* 0x000800000248783b */ /* 0x000ea80000000200 */
[----:B------:R-:W3:Y:S02]  /*31c0*/  LDSM.16.M88.4 R56, [R2] ;  /* 0x000000000238783b */ /* 0x000ee40000000200 */
[----:B------:R-:W-:Y:S02]  /*31d0*/  HMMA.16816.F32 R4, R128, R32, RZ ;  /* 0x000000208004723c */ /* 0x000fe400000018ff */
[----:B------:R-:W-:Y:S06]  /*31e0*/  LDSM.16.M88.4 R120, [R189+0x6000] ;  /* 0x00600000bd78783b */ /* 0x000fec0000000200 */
[C---:B------:R-:W-:Y:S08]  /*31f0*/  HMMA.16816.F32 R84, R132.reuse, R20, R12 ;  /* 0x000000148454723c */ /* 0x040ff0000000180c */
[----:B------:R-:W-:Y:S08]  /*3200*/  HMMA.16816.F32 R100, R132, R22, R8 ;  /* 0x000000168464723c */ /* 0x000ff00000001808 */
[C---:B------:R-:W-:Y:S08]  /*3210*/  HMMA.16816.F32 R24, R128.reuse, R26, RZ ;  /* 0x0000001a8018723c */ /* 0x040ff000000018ff */
[C---:B------:R-:W-:Y:S08]  /*3220*/  HMMA.16816.F32 R20, R128.reuse, R36, RZ ;  /* 0x000000248014723c */ /* 0x040ff000000018ff */
[----:B------:R-:W-:Y:S08]  /*3230*/  HMMA.16816.F32 R16, R128, R38, RZ ;  /* 0x000000268010723c */ /* 0x000ff000000018ff */
[C---:B------:R-:W-:Y:S08]  /*3240*/  HMMA.16816.F32 R28, R132.reuse, R64, R28 ;  /* 0x00000040841c723c */ /* 0x040ff0000000181c */
[----:B------:R-:W-:Y:S08]  /*3250*/  HMMA.16816.F32 R88, R132, R68, R4 ;  /* 0x000000448458723c */ /* 0x000ff00000001804 */
[C---:B------:R-:W-:Y:S08]  /*3260*/  HMMA.16816.F32 R12, R128.reuse, R40, RZ ;  /* 0x00000028800c723c */ /* 0x040ff000000018ff */
[C---:B------:R-:W-:Y:S08]  /*3270*/  HMMA.16816.F32 R4, R128.reuse, R44, RZ ;  /* 0x0000002c8004723c */ /* 0x040ff000000018ff */
[C---:B------:R-:W-:Y:S08]  /*3280*/  HMMA.16816.F32 R36, R128.reuse, R46, RZ ;  /* 0x0000002e8024723c */ /* 0x040ff000000018ff */
[C---:B------:R-:W-:Y:S08]  /*3290*/  HMMA.16816.F32 R44, R128.reuse, R48, RZ ;  /* 0x00000030802c723c */ /* 0x040ff000000018ff */
[C---:B------:R-:W-:Y:S08]  /*32a0*/  HMMA.16816.F32 R32, R128.reuse, R34, RZ ;  /* 0x000000228020723c */ /* 0x040ff000000018ff */
[----:B------:R-:W-:Y:S08]  /*32b0*/  HMMA.16816.F32 R8, R128, R42, RZ ;  /* 0x0000002a8008723c */ /* 0x000ff000000018ff */
[C---:B------:R-:W-:Y:S01]  /*32c0*/  HMMA.16816.F32 R64, R132.reuse, R66, R24 ;  /* 0x000000428440723c */ /* 0x040fe20000001818 */
[----:B------:R-:W4:Y:S07]  /*32d0*/  LDSM.16.M88.4 R24, [R2+0x1800] ;  /* 0x001800000218783b */ /* 0x000f2e0000000200 */
[C---:B------:R-:W-:Y:S01]  /*32e0*/  HMMA.16816.F32 R60, R132.reuse, R52, R20 ;  /* 0x00000034843c723c */ /* 0x040fe20000001814 */
[----:B------:R-:W-:Y:S07]  /*32f0*/  LDSM.16.M88.4 R20, [R2+0x2000] ;  /* 0x002000000214783b */ /* 0x000fee0000000200 */
[----:B------:R-:W-:Y:S01]  /*3300*/  HMMA.16816.F32 R52, R132, R54, R16 ;  /* 0x000000368434723c */ /* 0x000fe20000001810 */
[----:B------:R-:W5:Y:S07]  /*3310*/  LDSM.16.M88.4 R16, [R2+0x2800] ;  /* 0x002800000210783b */ /* 0x000f6e0000000200 */
[----:B-1----:R-:W-:Y:S01]  /*3320*/  HMMA.16816.F32 R104, R164, R76, R28 ;  /* 0x0000004ca468723c */ /* 0x002fe2000000181c */
[----:B------:R-:W1:Y:S07]  /*3330*/  LDSM.16.M88.4 R28, [R2+0x3000] ;  /* 0x00300000021c783b */ /* 0x000e6e0000000200 */
[C---:B------:R-:W-:Y:S08]  /*3340*/  HMMA.16816.F32 R40, R132.reuse, R80, R12 ;  /* 0x000000508428723c */ /* 0x040ff0000000180c */
[----:B------:R-:W-:Y:S08]  /*3350*/  HMMA.16816.F32 R12, R132, R92, R4 ;  /* 0x0000005c840c723c */ /* 0x000ff00000001804 */
[----:B------:R-:W-:Y:S08]  /*3360*/  HMMA.16816.F32 R48, R128, R50, RZ ;  /* 0x000000328030723c */ /* 0x000ff000000018ff */
[C---:B------:R-:W-:Y:S08]  /*3370*/  HMMA.16816.F32 R4, R132.reuse, R96, R44 ;  /* 0x000000608404723c */ /* 0x040ff0000000182c */
[C---:B------:R-:W-:Y:S08]  /*3380*/  HMMA.16816.F32 R68, R132.reuse, R70, R32 ;  /* 0x000000468444723c */ /* 0x040ff00000001820 */
[C---:B------:R-:W-:Y:S08]  /*3390*/  HMMA.16816.F32 R32, R132.reuse, R82, R8 ;  /* 0x000000528420723c */ /* 0x040ff00000001808 */
[----:B------:R-:W-:Y:S01]  /*33a0*/  HMMA.16816.F32 R8, R132, R94, R36 ;  /* 0x0000005e8408723c */ /* 0x000fe20000001824 */
[----:B------:R-:W1:Y:S07]  /*33b0*/  LDSM.16.M88.4 R36, [R189] ;  /* 0x00000000bd24783b */ /* 0x000e6e0000000200 */
[C---:B--2---:R-:W-:Y:S08]  /*33c0*/  HMMA.16816.F32 R92, R164.reuse, R72, R88 ;  /* 0x00000048a45c723c */ /* 0x044ff00000001858 */
[C---:B------:R-:W-:Y:S08]  /*33d0*/  HMMA.16816.F32 R88, R164.reuse, R78, R64 ;  /* 0x0000004ea458723c */ /* 0x040ff00000001840 */
[C---:B---3--:R-:W-:Y:S08]  /*33e0*/  HMMA.16816.F32 R84, R164.reuse, R56, R84 ;  /* 0x00000038a454723c */ /* 0x048ff00000001854 */
[C---:B------:R-:W-:Y:S01]  /*33f0*/  HMMA.16816.F32 R100, R164.reuse, R58, R100 ;  /* 0x0000003aa464723c */ /* 0x040fe20000001864 */
[----:B------:R-:W2:Y:S07]  /*3400*/  LDSM.16.M88.4 R56, [R189+0x800] ;  /* 0x00080000bd38783b */ /* 0x000eae0000000200 */
[----:B----4-:R-:W-:Y:S08]  /*3410*/  HMMA.16816.F32 R76, R164, R24, R60 ;  /* 0x00000018a44c723c */ /* 0x010ff0000000183c */
[----:B------:R-:W-:Y:S01]  /*3420*/  HMMA.16816.F32 R80, R132, R98, R48 ;  /* 0x000000628450723c */ /* 0x000fe20000001830 */
[----:B------:R-:W3:Y:S07]  /*3430*/  LDSM.16.M88.4 R48, [R189+0x1000] ;  /* 0x00100000bd30783b */ /* 0x000eee0000000200 */
[C---:B-----5:R-:W-:Y:S01]  /*3440*/  HMMA.16816.F32 R60, R164.reuse, R16, R12 ;  /* 0x00000010a43c723c */ /* 0x060fe2000000180c */
[----:B------:R-:W-:Y:S07]  /*3450*/  LDSM.16.M88.4 R12, [R189+0x2000] ;  /* 0x00200000bd0c783b */ /* 0x000fee0000000200 */
[C---:B-1----:R-:W-:Y:S01]  /*3460*/  HMMA.16816.F32 R44, R164.reuse, R28, R4 ;  /* 0x0000001ca42c723c */ /* 0x042fe20000001804 */
[----:B------:R-:W1:Y:S07]  /*3470*/  LDSM.16.M88.4 R4, [R189+0x1800] ;  /* 0x00180000bd04783b */ /* 0x000e6e0000000200 */
[C---:B------:R-:W-:Y:S08]  /*3480*/  HMMA.16816.F32 R96, R164.reuse, R74, R68 ;  /* 0x0000004aa460723c */ /* 0x040ff00000001844 */
[C---:B------:R-:W-:Y:S01]  /*3490*/  HMMA.16816.F32 R68, R164.reuse, R20, R40 ;  /* 0x00000014a444723c */ /* 0x040fe20000001828 */
[----:B------:R-:W4:Y:S07]  /*34a0*/  LDSM.16.M88.4 R40, [R189+0x2800] ;  /* 0x00280000bd28783b */ /* 0x000f2e0000000200 */
[C---:B------:R-:W-:Y:S08]  /*34b0*/  HMMA.16816.F32 R72, R164.reuse, R26, R52 ;  /* 0x0000001aa448723c */ /* 0x040ff00000001834 */
[C---:B------:R-:W-:Y:S08]  /*34c0*/  HMMA.16816.F32 R64, R164.reuse, R22, R32 ;  /* 0x00000016a440723c */ /* 0x040ff00000001820 */
[----:B------:R-:W-:Y:S01]  /*34d0*/  HMMA.16816.F32 R52, R164, R18, R8 ;  /* 0x00000012a434723c */ /* 0x000fe20000001808 */
[----:B------:R-:W-:Y:S07]  /*34e0*/  LDSM.16.M88.4 R8, [R188+0x4000] ;  /* 0x00400000bc08783b */ /* 0x000fee0000000200 */
[C---:B------:R-:W-:Y:S08]  /*34f0*/  HMMA.16816.F32 R24, R168.reuse, R36, R84 ;  /* 0x00000024a818723c */ /* 0x040ff00000001854 */
[----:B------:R-:W-:Y:S01]  /*3500*/  HMMA.16816.F32 R20, R168, R38, R100 ;  /* 0x00000026a814723c */ /* 0x000fe20000001864 */
[----:B------:R-:W5:Y:S07]  /*3510*/  LDSM.16.M88.4 R36, [R189+0x3000] ;  /* 0x00300000bd24783b */ /* 0x000f6e0000000200 */
[----:B------:R-:W-:Y:S01]  /*3520*/  HMMA.16816.F32 R32, R164, R30, R80 ;  /* 0x0000001ea420723c */ /* 0x000fe20000001850 */
[----:B------:R-:W4:Y:S07]  /*3530*/  LDSM.16.M88.4 R28, [R188+0x3800] ;  /* 0x00380000bc1c783b */ /* 0x000f2e0000000200 */
[C---:B--2---:R-:W-:Y:S08]  /*3540*/  HMMA.16816.F32 R80, R168.reuse, R58, R96 ;  /* 0x0000003aa850723c */ /* 0x044ff00000001860 */
[C---:B---3--:R-:W-:Y:S08]  /*3550*/  HMMA.16816.F32 R96, R168.reuse, R48, R104 ;  /* 0x00000030a860723c */ /* 0x048ff00000001868 */
[C---:B-1----:R-:W-:Y:S08]  /*3560*/  HMMA.16816.F32 R116, R168.reuse, R4, R76 ;  /* 0x00000004a874723c */ /* 0x042ff0000000184c */
[C---:B------:R-:W-:Y:S01]  /*3570*/  HMMA.16816.F32 R112, R168.reuse, R6, R72 ;  /* 0x00000006a870723c */ /* 0x040fe20000001848 */
[----:B------:R-:W1:Y:S04]  /*3580*/  LDSM.16.M88.4 R4, [R188+0x4800] ;  /* 0x00480000bc04783b */ /* 0x000e680000000200 */
[----:B------:R-:W-:Y:S03]  /*3590*/  LDSM.16.M88.4 R72, [R194+0x3800] ;  /* 0x00380000c248783b */ /* 0x000fe60000000200 */
[C---:B------:R-:W-:Y:S08]  /*35a0*/  HMMA.16816.F32 R108, R168.reuse, R12, R68 ;  /* 0x0000000ca86c723c */ /* 0x040ff00000001844 */
[C---:B------:R-:W-:Y:S01]  /*35b0*/  HMMA.16816.F32 R100, R168.reuse, R14, R64 ;  /* 0x0000000ea864723c */ /* 0x040fe20000001840 */
[----:B------:R-:W2:Y:S04]  /*35c0*/  LDSM.16.M88.4 R12, [R188+0x5000] ;  /* 0x00500000bc0c783b */ /* 0x000ea80000000200 */
[----:B------:R-:W-:Y:S03]  /*35d0*/  LDSM.16.M88.4 R64, [R188+0x6800] ;  /* 0x00680000bc40783b */ /* 0x000fe60000000200 */
[C---:B------:R-:W-:Y:S01]  /*35e0*/  HMMA.16816.F32 R16, R168.reuse, R56, R92 ;  /* 0x00000038a810723c */ /* 0x040fe2000000185c */
[----:B------:R-:W-:Y:S07]  /*35f0*/  LDSM.16.M88.4 R56, [R194+0x4000] ;  /* 0x00400000c238783b */ /* 0x000fee0000000200 */
[C---:B------:R-:W-:Y:S01]  /*3600*/  HMMA.16816.F32 R104, R168.reuse, R50, R88 ;  /* 0x00000032a868723c */ /* 0x040fe20000001858 */
[----:B------:R-:W-:Y:S07]  /*3610*/  LDSM.16.M88.4 R48, [R188+0x6000] ;  /* 0x00600000bc30783b */ /* 0x000fee0000000200 */
[C---:B----4-:R-:W-:Y:S08]  /*3620*/  HMMA.16816.F32 R92, R168.reuse, R40, R60 ;  /* 0x00000028a85c723c */ /* 0x050ff0000000183c */
[C---:B------:R-:W-:Y:S01]  /*3630*/  HMMA.16816.F32 R88, R168.reuse, R42, R52 ;  /* 0x0000002aa858723c */ /* 0x040fe20000001834 */
[----:B------:R-:W3:Y:S07]  /*3640*/  LDSM.16.M88.4 R40, [R188+0x5800] ;  /* 0x00580000bc28783b */ /* 0x000eee0000000200 */
[C---:B-----5:R-:W-:Y:S08]  /*3650*/  HMMA.16816.F32 R60, R168.reuse, R36, R44 ;  /* 0x00000024a83c723c */ /* 0x060ff0000000182c */
[----:B------:R-:W-:Y:S01]  /*3660*/  HMMA.16816.F32 R84, R168, R38, R32 ;  /* 0x00000026a854723c */ /* 0x000fe20000001820 */
[----:B------:R-:W4:Y:S07]  /*3670*/  LDSM.16.M88.4 R36, [R194+0x4800] ;  /* 0x00480000c224783b */ /* 0x000f2e0000000200 */
[C---:B------:R-:W-:Y:S01]  /*3680*/  HMMA.16816.F32 R76, R172.reuse, R28, R24 ;  /* 0x0000001cac4c723c */ /* 0x040fe20000001818 */
[----:B------:R-:W-:Y:S07]  /*3690*/  LDSM.16.M88.4 R24, [R194+0x5800] ;  /* 0x00580000c218783b */ /* 0x000fee0000000200 */
[C---:B------:R-:W-:Y:S01]  /*36a0*/  HMMA.16816.F32 R68, R172.reuse, R30, R20 ;  /* 0x0000001eac44723c */ /* 0x040fe20000001814 */
[----:B------:R-:W5:Y:S07]  /*36b0*/  LDSM.16.M88.4 R28, [R194+0x5000] ;  /* 0x00500000c21c783b */ /* 0x000f6e0000000200 */
[C---:B------:R-:W-:Y:S08]  /*36c0*/  HMMA.16816.F32 R52, R172.reuse, R8, R16 ;  /* 0x00000008ac34723c */ /* 0x040ff00000001810 */
[C---:B------:R-:W-:Y:S01]  /*36d0*/  HMMA.16816.F32 R44, R172.reuse, R10, R80 ;  /* 0x0000000aac2c723c */ /* 0x040fe20000001850 */
[----:B------:R-:W-:Y:S07]  /*36e0*/  LDSM.16.M88.4 R80, [R194+0x6000] ;  /* 0x00600000c250783b */ /* 0x000fee0000000200 */
[C---:B-1----:R-:W-:Y:S08]  /*36f0*/  HMMA.16816.F32 R20, R172.reuse, R6, R104 ;  /* 0x00000006ac14723c */ /* 0x042ff00000001868 */
[C---:B--2---:R-:W-:Y:S08]  /*3700*/  HMMA.16816.F32 R16, R172.reuse, R12, R116 ;  /* 0x0000000cac10723c */ /* 0x044ff00000001874 */
[C---:B------:R-:W-:Y:S01]  /*3710*/  HMMA.16816.F32 R32, R172.reuse, R4, R96 ;  /* 0x00000004ac20723c */ /* 0x040fe20000001860 */
[----:B------:R-:W1:Y:S07]  /*3720*/  LDSM.16.M88.4 R96, [R194+0x6800] ;  /* 0x00680000c260783b */ /* 0x000e6e0000000200 */
[C---:B------:R-:W-:Y:S01]  /*3730*/  HMMA.16816.F32 R12, R172.reuse, R14, R112 ;  /* 0x0000000eac0c723c */ /* 0x040fe20000001870 */
[----:B------:R-:W-:Y:S07]  /*3740*/  LDSM.16.M88.4 R112, [R2+0x4000] ;  /* 0x004000000270783b */ /* 0x000fee0000000200 */
[C---:B---3--:R-:W-:Y:S08]  /*3750*/  HMMA.16816.F32 R8, R172.reuse, R40, R108 ;  /* 0x00000028ac08723c */ /* 0x048ff0000000186c */
[C---:B------:R-:W-:Y:S08]  /*3760*/  HMMA.16816.F32 R60, R172.reuse, R64, R60 ;  /* 0x00000040ac3c723c */ /* 0x040ff0000000183c */
[C---:B------:R-:W-:Y:S01]  /*3770*/  HMMA.16816.F32 R84, R172.reuse, R66, R84 ;  /* 0x00000042ac54723c */ /* 0x040fe20000001854 */
[----:B------:R-:W2:Y:S07]  /*3780*/  LDSM.16.M88.4 R64, [R2+0x3800] ;  /* 0x003800000240783b */ /* 0x000eae0000000200 */
[C---:B------:R-:W-:Y:S01]  /*3790*/  HMMA.16816.F32 R4, R172.reuse, R42, R100 ;  /* 0x0000002aac04723c */ /* 0x040fe20000001864 */
[----:B------:R-:W-:Y:S07]  /*37a0*/  LDSM.16.M88.4 R100, [R189+0x3800] ;  /* 0x00380000bd64783b */ /* 0x000fee0000000200 */
[C---:B------:R-:W-:Y:S08]  /*37b0*/  HMMA.16816.F32 R40, R172.reuse, R48, R92 ;  /* 0x00000030ac28723c */ /* 0x040ff0000000185c */
[----:B------:R-:W-:Y:S01]  /*37c0*/  HMMA.16816.F32 R48, R172, R50, R88 ;  /* 0x00000032ac30723c */ /* 0x000fe20000001858 */
[----:B------:R-:W-:Y:S07]  /*37d0*/  LDSM.16.M88.4 R88, [R2+0x6800] ;  /* 0x006800000258783b */ /* 0x000fee0000000200 */
[C---:B------:R-:W-:Y:S08]  /*37e0*/  HMMA.16816.F32 R52, R176.reuse, R56, R52 ;  /* 0x00000038b034723c */ /* 0x040ff00000001834 */
[C---:B------:R-:W-:Y:S08]  /*37f0*/  HMMA.16816.F32 R116, R176.reuse, R58, R44 ;  /* 0x0000003ab074723c */ /* 0x040ff0000000182c */
[C---:B----4-:R-:W-:Y:S08]  /*3800*/  HMMA.16816.F32 R108, R176.reuse, R38, R20 ;  /* 0x00000026b06c723c */ /* 0x050ff00000001814 */
[C---:B------:R-:W-:Y:S08]  /*3810*/  HMMA.16816.F32 R56, R176.reuse, R36, R32 ;  /* 0x00000024b038723c */ /* 0x040ff00000001820 */
[C---:B-----5:R-:W-:Y:S01]  /*3820*/  HMMA.16816.F32 R20, R176.reuse, R30, R12 ;  /* 0x0000001eb014723c */ /* 0x060fe2000000180c */
[----:B------:R-:W3:Y:S07]  /*3830*/  LDSM.16.M88.4 R12, [R2+0x5000] ;  /* 0x00500000020c783b */ /* 0x000eee0000000200 */
[C---:B------:R-:W-:Y:S08]  /*3840*/  HMMA.16816.F32 R76, R176.reuse, R72, R76 ;  /* 0x00000048b04c723c */ /* 0x040ff0000000184c */
[C---:B------:R-:W-:Y:S01]  /*3850*/  HMMA.16816.F32 R68, R176.reuse, R74, R68 ;  /* 0x0000004ab044723c */ /* 0x040fe20000001844 */
[----:B------:R-:W-:Y:S07]  /*3860*/  LDSM.16.M88.4 R72, [R189+0x5800] ;  /* 0x00580000bd48783b */ /* 0x000fee0000000200 */
[C---:B------:R-:W-:Y:S01]  /*3870*/  HMMA.16816.F32 R104, R176.reuse, R28, R16 ;  /* 0x0000001cb068723c */ /* 0x040fe20000001810 */
[----:B------:R-:W4:Y:S04]  /*3880*/  LDSM.16.M88.4 R16, [R2+0x4800] ;  /* 0x004800000210783b */ /* 0x000f280000000200 */
[----:B------:R-:W-:Y:S03]  /*3890*/  LDSM.16.M88.4 R28, [R2+0x6000] ;  /* 0x00600000021c783b */ /* 0x000fe60000000200 */
[C---:B------:R-:W-:Y:S01]  /*38a0*/  HMMA.16816.F32 R36, R176.reuse, R24, R8 ;  /* 0x00000018b024723c */ /* 0x040fe20000001808 */
[----:B------:R-:W5:Y:S07]  /*38b0*/  LDSM.16.M88.4 R8, [R2+0x5800] ;  /* 0x005800000208783b */ /* 0x000f6e0000000200 */
[C---:B------:R-:W-:Y:S08]  /*38c0*/  HMMA.16816.F32 R4, R176.reuse, R26, R4 ;  /* 0x0000001ab004723c */ /* 0x040ff00000001804 */
[C---:B-1----:R-:W-:Y:S08]  /*38d0*/  HMMA.16816.F32 R44, R176.reuse, R96, R60 ;  /* 0x00000060b02c723c */ /* 0x042ff0000000183c */
[C---:B------:R-:W-:Y:S08]  /*38e0*/  HMMA.16816.F32 R24, R176.reuse, R80, R40 ;  /* 0x00000050b018723c */ /* 0x040ff00000001828 */
[C---:B------:R-:W-:Y:S01]  /*38f0*/  HMMA.16816.F32 R32, R176.reuse, R82, R48 ;  /* 0x00000052b020723c */ /* 0x040fe20000001830 */
[----:B------:R-:W-:Y:S07]  /*3900*/  LDSM.16.M88.4 R80, [R189+0x4800] ;  /* 0x00480000bd50783b */ /* 0x000fee0000000200 */
[----:B------:R-:W-:Y:S01]  /*3910*/  HMMA.16816.F32 R96, R176, R98, R84 ;  /* 0x00000062b060723c */ /* 0x000fe20000001854 */
[----:B------:R-:W-:Y:S07]  /*3920*/  LDSM.16.M88.4 R84, [R189+0x4000] ;  /* 0x00400000bd54783b */ /* 0x000fee0000000200 */
[C---:B--2---:R-:W-:Y:S01]  /*3930*/  HMMA.16816.F32 R92, R180.reuse, R64, R76 ;  /* 0x00000040b45c723c */ /* 0x044fe2000000184c */
[----:B------:R-:W1:Y:S07]  /*3940*/  LDSM.16.M88.4 R76, [R189+0x5000] ;  /* 0x00500000bd4c783b */ /* 0x000e6e0000000200 */
[C---:B------:R-:W-:Y:S08]  /*3950*/  HMMA.16816.F32 R68, R180.reuse, R66, R68 ;  /* 0x00000042b444723c */ /* 0x040ff00000001844 */
[C---:B------:R-:W-:Y:S08]  /*3960*/  HMMA.16816.F32 R64, R180.reuse, R112, R52 ;  /* 0x00000070b440723c */ /* 0x040ff00000001834 */
[----:B------:R-:W-:Y:S01]  /*3970*/  HMMA.16816.F32 R60, R180, R114, R116 ;  /* 0x00000072b43c723c */ /* 0x000fe20000001874 */
[----:B------:R-:W2:Y:S01]  /*3980*/  LDSM.16.M88.4 R112, [R189+0x6800] ;  /* 0x00680000bd70783b */ /* 0x000ea20000000200 */
[----:B------:R-:W-:-:S06]  /*3990*/  DEPBAR.LE SB0, 0x0 ;  /* 0x000080000000791a */ /* 0x000fcc0000000000 */
[C---:B---3--:R-:W-:Y:S08]  /*39a0*/  HMMA.16816.F32 R40, R180.reuse, R14, R20 ;  /* 0x0000000eb428723c */ /* 0x048ff00000001814 */
[C---:B----4-:R-:W-:Y:S08]  /*39b0*/  HMMA.16816.F32 R56, R180.reuse, R16, R56 ;  /* 0x00000010b438723c */ /* 0x050ff00000001838 */
[C---:B------:R-:W-:Y:S08]  /*39c0*/  HMMA.16816.F32 R52, R180.reuse, R18, R108 ;  /* 0x00000012b434723c */ /* 0x040ff0000000186c */
[C---:B------:R-:W-:Y:S08]  /*39d0*/  HMMA.16816.F32 R48, R180.reuse, R12, R104 ;  /* 0x0000000cb430723c */ /* 0x040ff00000001868 */
[C---:B-----5:R-:W-:Y:S08]  /*39e0*/  HMMA.16816.F32 R36, R180.reuse, R8, R36 ;  /* 0x00000008b424723c */ /* 0x060ff00000001824 */
        /* <DEDUP_REMOVED lines=17> */
[C---:B--2---:R-:W-:Y:S08]  /*3b00*/  HMMA.16816.F32 R44, R184.reuse, R112, R8 ;  /* 0x00000070b82c723c */ /* 0x044ff00000001808 */
[----:B------:R-:W-:Y:S01]  /*3b10*/  HMMA.16816.F32 R32, R184, R114, R4 ;  /* 0x00000072b820723c */ /* 0x000fe20000001804 */
[----:B------:R-:W-:Y:S06]  /*3b20*/  BAR.SYNC.DEFER_BLOCKING 0x0 ;  /* 0x0000000000007b1d */ /* 0x000fec0000010000 */
[----:B------:R-:W-:Y:S01]  /*3b30*/  @!UPT UIADD3 URZ, URZ, URZ, URZ ;  /* 0x0000003f3f3ff290 */ /* 0x000fe2000fffe03f */
[----:B------:R-:W-:Y:S11]  /*3b40*/  @!P1 BRA `(.L_x_186) ;  /* 0x0000067000009947 */ /* 0x000ff60003800000 */
[----:B------:R-:W-:Y:S02]  /*3b50*/  IMAD.MOV.U32 R0, RZ, RZ, c[0x0][0x2b8] ;  /* 0x0000ae00ff007624 */ /* 0x000fe400078e00ff */
[----:B------:R-:W-:-:S02]  /*3b60*/  IMAD R2, R234, 0x20, R235 ;  /* 0x00000020ea027824 */ /* 0x000fc400078e02eb */
[----:B------:R-:W-:Y:S01]  /*3b70*/  IMAD.MOV.U32 R204, RZ, RZ, RZ ;  /* 0x000000ffffcc7224 */ /* 0x000fe200078e00ff */
[----:B------:R-:W-:Y:S02]  /*3b80*/  ISETP.NE.AND P1, PT, R0, 0x1, PT ;  /* 0x000000010000780c */ /* 0x000fe40003f25270 */
[----:B------:R-:W-:-:S04]  /*3b90*/  IADD3 R2, R2, R126, R240 ;  /* 0x0000007e02027210 */ /* 0x000fc80007ffe0f0 */
[----:B------:R-:W-:-:S05]  /*3ba0*/  IADD3 R2, R2, -0x70, RZ ;  /* 0xffffff9002027810 */ /* 0x000fca0007ffe0ff */
[----:B------:R-:W-:Y:S02]  /*3bb0*/  IMAD.MOV.U32 R0, RZ, RZ, R2 ;  /* 0x000000ffff007224 */ /* 0x000fe400078e0002 */
[----:B------:R-:W-:-:S05]  /*3bc0*/  @P1 IMAD.HI.U32 R3, R2, c[0x0][0x2bc], RZ ;  /* 0x0000af0002031a27 */ /* 0x000fca00078e00ff */
[----:B------:R-:W-:-:S04]  /*3bd0*/  @P1 SHF.R.U32.HI R0, RZ, c[0x0][0x2c0], R3 ;  /* 0x0000b000ff001a19 */ /* 0x000fc80000011603 */
[----:B------:R-:W-:-:S04]  /*3be0*/  @!P4 IADD3 R3, P1, R0, R244, RZ ;  /* 0x000000f40003c210 */ /* 0x000fc80007f3e0ff */
[----:B------:R-:W-:Y:S02]  /*3bf0*/  @!P4 LEA.HI.X.SX32 R5, R0, R252, 0x1, P1 ;  /* 0x000000fc0005c211 */ /* 0x000fe400008f0eff */
[----:B------:R-:W-:-:S04]  /*3c00*/  @!P4 LEA R4, P1, R3, c[0x0][0x2a0], 0x2 ;  /* 0x0000a8000304ca11 */ /* 0x000fc800078210ff */
[----:B------:R-:W-:-:S05]  /*3c10*/  @!P4 LEA.HI.X R5, R3, c[0x0][0x2a4], R5, 0x2, P1 ;  /* 0x0000a9000305ca11 */ /* 0x000fca00008f1405 */
[----:B------:R-:W2:Y:S01]  /*3c20*/  @!P4 LDG.E R204, [R4.64] ;  /* 0x0000000804ccc981 */ /* 0x000ea2000c1e1900 */
[----:B------:R-:W-:Y:S01]  /*3c30*/  IMAD.MOV R0, RZ, RZ, -R0 ;  /* 0x000000ffff007224 */ /* 0x000fe200078e0a00 */
[----:B------:R-:W-:-:S03]  /*3c40*/  IADD3 R8, -R235, 0x70, RZ ;  /* 0x00000070eb087810 */ /* 0x000fc60007ffe1ff */
[----:B------:R-:W-:Y:S01]  /*3c50*/  IMAD R205, R0, c[0x0][0x2b8], R2 ;  /* 0x0000ae0000cd7a24 */ /* 0x000fe200078e0202 */
[----:B------:R-:W-:-:S03]  /*3c60*/  ISETP.GE.AND P5, PT, R8, 0x1, PT ;  /* 0x000000010800780c */ /* 0x000fc60003fa6270 */
        /* <DEDUP_REMOVED lines=15> */
.L_x_281:
[----:B------:R-:W-:Y:S05]  /*3d60*/  BRA.DIV ~URZ, `(.L_x_188) ;  /* 0x0000a0b27f007947 */ /* 0x000fea000b800000 */
[----:B------:R3:W4:Y:S02]  /*3d70*/  SHFL.IDX PT, R2, R4, RZ, 0x181f ;  /* 0x00181fff04027589 */ /* 0x00072400000e0000 */
.L_x_282:
[----:B------:R-:W-:Y:S01]  /*3d80*/  BSSY B0, `(.L_x_189) ;  /* 0x000000d000007945 */ /* 0x000fe20003800000 */
[----:B------:R-:W-:Y:S05]  /*3d90*/  @!P5 BRA `(.L_x_190) ;  /* 0x000000b00000d947 */ /* 0x000fea0003800000 */
[----:B------:R-:W-:Y:S02]  /*3da0*/  IMAD.SHL.U32 R6, R231, 0x2, RZ ;  /* 0x00000002e7067824 */ /* 0x000fe400078e00ff */
[----:B------:R-:W-:-:S03]  /*3db0*/  IMAD.SHL.U32 R3, R238, 0x2, RZ ;  /* 0x00000002ee037824 */ /* 0x000fc600078e00ff */
[C---:B----4-:R-:W-:Y:S02]  /*3dc0*/  IADD3 R6, P2, R2.reuse, R6, RZ ;  /* 0x0000000602067210 */ /* 0x050fe40007f5e0ff */
[----:B------:R-:W-:Y:S02]  /*3dd0*/  IADD3 R2, P1, R2, R3, RZ ;  /* 0x0000000302027210 */ /* 0x000fe40007f3e0ff */
[----:B--2---:R-:W-:-:S03]  /*3de0*/  IADD3.X R7, R5, R202, RZ, P2, !PT ;  /* 0x000000ca05077210 */ /* 0x004fc600017fe4ff */
[----:B------:R-:W-:Y:S02]  /*3df0*/  IMAD.X R3, R5, 0x1, R203, P1 ;  /* 0x0000000105037824 */ /* 0x000fe400008e06cb */
[----:B------:R-:W-:Y:S01]  /*3e00*/  @!PT LDS RZ, [RZ] ;  /* 0x00000000fffff984 */ /* 0x000fe20000000800 */
[----:B------:R-:W-:Y:S01]  /*3e10*/  @!PT LDS RZ, [RZ] ;  /* 0x00000000fffff984 */ /* 0x000fe20000000800 */
[----:B------:R-:W-:Y:S01]  /*3e20*/  @!PT LDS RZ, [RZ] ;  /* 0x00000000fffff984 */ /* 0x000fe20000000800 */
[----:B------:R2:W-:Y:S04]  /*3e30*/  LDGSTS.E.BYPASS.LTC128B.128 [R201+0x8100], [R6.64], !P3 ;  /* 0x0810000006c97fae */ /* 0x0005e8000d901d48 */
[----:B------:R2:W-:Y:S02]  /*3e40*/  LDGSTS.E.BYPASS.LTC128B.128 [R201+0xb900], [R2.64], !P0 ;  /* 0x0b90000002c97fae */ /* 0x0005e4000c101d48 */
.L_x_190:
[----:B------:R-:W-:Y:S05]  /*3e50*/  BSYNC B0 ;  /* 0x0000000000007941 */ /* 0x000fea0003800000 */
.L_x_189:
[----:B------:R-:W-:Y:S01]  /*3e60*/  ISETP.GE.AND P1, PT, R8, 0x21, PT ;  /* 0x000000210800780c */ /* 0x000fe20003f26270 */
[----:B------:R-:W-:Y:S06]  /*3e70*/  BRA.DIV ~URZ, `(.L_x_191) ;  /* 0x0000a0127f007947 */ /* 0x000fec000b800000 */
[----:B--2---:R2:W1:Y:S04]  /*3e80*/  SHFL.IDX PT, R5, R0, 0x1, 0x181f ;  /* 0x00381f0000057f89 */ /* 0x00446800000e0000 */
[----:B----4-:R2:W4:Y:S02]  /*3e90*/  SHFL.IDX PT, R2, R4, 0x1, 0x181f ;  /* 0x00381f0004027f89 */ /* 0x01052400000e0000 */
.L_x_283:
[----:B------:R-:W-:Y:S01]  /*3ea0*/  BSSY B0, `(.L_x_192) ;  /* 0x000000d000007945 */ /* 0x000fe20003800000 */
[----:B------:R-:W-:Y:S05]  /*3eb0*/  @!P1 BRA `(.L_x_193) ;  /* 0x000000b000009947 */ /* 0x000fea0003800000 */
[----:B------:R-:W-:Y:S02]  /*3ec0*/  IMAD.SHL.U32 R6, R231, 0x2, RZ ;  /* 0x00000002e7067824 */ /* 0x000fe400078e00ff */
[----:B------:R-:W-:-:S03]  /*3ed0*/  IMAD.SHL.U32 R3, R238, 0x2, RZ ;  /* 0x00000002ee037824 */ /* 0x000fc600078e00ff */
[C---:B----4-:R-:W-:Y:S02]  /*3ee0*/  IADD3 R6, P2, R2.reuse, R6, RZ ;  /* 0x0000000602067210 */ /* 0x050fe40007f5e0ff */
[----:B------:R-:W-:Y:S02]  /*3ef0*/  IADD3 R2, P1, R2, R3, RZ ;  /* 0x0000000302027210 */ /* 0x000fe40007f3e0ff */
[----:B-1----:R-:W-:-:S03]  /*3f00*/  IADD3.X R7, R5, R202, RZ, P2, !PT ;  /* 0x000000ca05077210 */ /* 0x002fc600017fe4ff */
[----:B------:R-:W-:Y:S02]  /*3f10*/  IMAD.X R3, R5, 0x1, R203, P1 ;  /* 0x0000000105037824 */ /* 0x000fe400008e06cb */
[----:B------:R-:W-:Y:S01]  /*3f20*/  @!PT LDS RZ, [RZ] ;  /* 0x00000000fffff984 */ /* 0x000fe20000000800 */
[----:B------:R-:W-:Y:S01]  /*3f30*/  @!PT LDS RZ, [RZ] ;  /* 0x00000000fffff984 */ /* 0x000fe20000000800 */
[----:B------:R-:W-:Y:S01]  /*3f40*/  @!PT LDS RZ, [RZ] ;  /* 0x00000000fffff984 */ /* 0x000fe20000000800 */
[----:B------:R1:W-:Y:S04]  /*3f50*/  LDGSTS.E.BYPASS.LTC128B.128 [R201+0x9100], [R6.64], !P3 ;  /* 0x0910000006c97fae */ /* 0x0003e8000d901d48 */
[----:B------:R1:W-:Y:S02]  /*3f60*/  LDGSTS.E.BYPASS.LTC128B.128 [R201+0xc900], [R2.64], !P0 ;  /* 0x0c90000002c97fae */ /* 0x0003e4000c101d48 */
.L_x_193:
[----:B------:R-:W-:Y:S05]  /*3f70*/  BSYNC B0 ;  /* 0x0000000000007941 */ /* 0x000fea0003800000 */
.L_x_192:
[----:B------:R-:W-:-:S04]  /*3f80*/  IADD3 R8, -R235, 0x70, RZ ;  /* 0x00000070eb087810 */ /* 0x000fc80007ffe1ff */
[----:B------:R-:W-:Y:S01]  /*3f90*/  ISETP.GE.AND P1, PT, R8, 0x41, PT ;  /* 0x000000410800780c */ /* 0x000fe20003f26270 */
[----:B------:R-:W-:Y:S10]  /*3fa0*/  BRA.DIV ~URZ, `(.L_x_194) ;  /* 0x00009fb27f007947 */ /* 0x000ff4000b800000 */
[----:B-1----:R1:W2:Y:S02]  /*3fb0*/  SHFL.IDX PT, R5, R0, 0x2, 0x181f ;  /* 0x00581f0000057f89 */ /* 0x0022a400000e0000 */
.L_x_284:
[----:B------:R-:W-:Y:S05]  /*3fc0*/  BRA.DIV ~URZ, `(.L_x_195) ;  /* 0x0000a0027f007947 */ /* 0x000fea000b800000 */
[----:B----4-:R4:W1:Y:S02]  /*3fd0*/  SHFL.IDX PT, R2, R4, 0x2, 0x181f ;  /* 0x00581f0004027f89 */ /* 0x01086400000e0000 */
.L_x_285:
[----:B------:R-:W-:Y:S01]  /*3fe0*/  BSSY B0, `(.L_x_196) ;  /* 0x000000d000007945 */ /* 0x000fe20003800000 */
[----:B------:R-:W-:Y:S05]  /*3ff0*/  @!P1 BRA `(.L_x_197) ;  /* 0x000000b000009947 */ /* 0x000fea0003800000 */
[----:B------:R-:W-:Y:S02]  /*4000*/  IMAD.SHL.U32 R6, R231, 0x2, RZ ;  /* 0x00000002e7067824 */ /* 0x000fe400078e00ff */
[----:B------:R-:W-:-:S03]  /*4010*/  IMAD.SHL.U32 R3, R238, 0x2, RZ ;  /* 0x00000002ee037824 */ /* 0x000fc600078e00ff */
[C---:B-1----:R-:W-:Y:S02]  /*4020*/  IADD3 R6, P2, R2.reuse, R6, RZ ;  /* 0x0000000602067210 */ /* 0x042fe40007f5e0ff */
        /* <DEDUP_REMOVED lines=8> */
.L_x_197:
[----:B------:R-:W-:Y:S05]  /*40b0*/  BSYNC B0 ;  /* 0x0000000000007941 */ /* 0x000fea0003800000 */
.L_x_196:
[----:B------:R-:W-:Y:S01]  /*40c0*/  ISETP.GE.AND P1, PT, R8, 0x61, PT ;  /* 0x000000610800780c */ /* 0x000fe20003f26270 */
[----:B------:R-:W-:Y:S06]  /*40d0*/  BRA.DIV ~URZ, `(.L_x_198) ;  /* 0x00009f627f007947 */ /* 0x000fec000b800000 */
[----:B-1----:R1:W3:Y:S04]  /*40e0*/  SHFL.IDX PT, R6, R0, 0x3, 0x181f ;  /* 0x00781f0000067f89 */ /* 0x0022e800000e0000 */
[----:B--2---:R1:W2:Y:S02]  /*40f0*/  SHFL.IDX PT, R0, R4, 0x3, 0x181f ;  /* 0x00781f0004007f89 */ /* 0x0042a400000e0000 */
.L_x_286:
[----:B------:R-:W-:Y:S05]  /*4100*/  @!P1 BRA `(.L_x_186) ;  /* 0x000000b000009947 */ /* 0x000fea0003800000 */
[----:B------:R-:W-:Y:S02]  /*4110*/  IMAD.SHL.U32 R3, R231, 0x2, RZ ;  /* 0x00000002e7037824 */ /* 0x000fe400078e00ff */
[----:B------:R-:W-:-:S03]  /*4120*/  IMAD.SHL.U32 R2, R238, 0x2, RZ ;  /* 0x00000002ee027824 */ /* 0x000fc600078e00ff */
[C---:B-1234-:R-:W-:Y:S02]  /*4130*/  IADD3 R4, P2, R0.reuse, R3, RZ ;  /* 0x0000000300047210 */ /* 0x05efe40007f5e0ff */
[----:B------:R-:W-:Y:S02]  /*4140*/  IADD3 R2, P1, R0, R2, RZ ;  /* 0x0000000200027210 */ /* 0x000fe40007f3e0ff */
[----:B------:R-:W-:-:S03]  /*4150*/  IADD3.X R5, R6, R202, RZ, P2, !PT ;  /* 0x000000ca06057210 */ /* 0x000fc600017fe4ff */
[----:B------:R-:W-:Y:S02]  /*4160*/  IMAD.X R3, R6, 0x1, R203, P1 ;  /* 0x0000000106037824 */ /* 0x000fe400008e06cb */
[----:B------:R-:W-:Y:S01]  /*4170*/  @!PT LDS RZ, [RZ] ;  /* 0x00000000fffff984 */ /* 0x000fe20000000800 */
[----:B------:R-:W-:Y:S01]  /*4180*/  @!PT LDS RZ, [RZ] ;  /* 0x00000000fffff984 */ /* 0x000fe20000000800 */
[----:B------:R-:W-:Y:S01]  /*4190*/  @!PT LDS RZ, [RZ] ;  /* 0x00000000fffff984 */ /* 0x000fe20000000800 */
[----:B------:R1:W-:Y:S04]  /*41a0*/  LDGSTS.E.BYPASS.LTC128B.128 [R201+0xb100], [R4.64], !P3 ;  /* 0x0b10000004c97fae */ /* 0x0003e8000d901d48 */
[----:B------:R1:W-:Y:S02]  /*41b0*/  LDGSTS.E.BYPASS.LTC128B.128 [R201+0xe900], [R2.64], !P0 ;  /* 0x0e90000002c97fae */ /* 0x0003e4000c101d48 */
.L_x_186:
[----:B------:R-:W-:Y:S05]  /*41c0*/  BSYNC B1 ;  /* 0x0000000000017941 */ /* 0x000fea0003800000 */
.L_x_185:
[----:B-12---:R-:W2:Y:S04]  /*41d0*/  LDL R0, [R1+0x58] ;  /* 0x0000580001007983 */ /* 0x006ea80000100800 */
[----:B------:R-:W0:Y:S01]  /*41e0*/  LDGDEPBAR ;  /* 0x00000000000079af */ /* 0x000e220000000000 */
[----:B--2---:R-:W-:-:S05]  /*41f0*/  IMAD.IADD R0, R124, 0x1, -R0 ;  /* 0x000000017c007824 */ /* 0x004fca00078e0a00 */
[C---:B------:R-:W-:Y:S02]  /*4200*/  ISETP.GT.AND P5, PT, R0.reuse, RZ, PT ;  /* 0x000000ff0000720c */ /* 0x040fe40003fa4270 */
[C---:B------:R-:W-:Y:S02]  /*4210*/  ISETP.GT.AND P2, PT, R0.reuse, 0x1, PT ;  /* 0x000000010000780c */ /* 0x040fe40003f44270 */
[----:B------:R-:W-:Y:S02]  /*4220*/  ISETP.GT.AND P1, PT, R0, 0x8, PT ;  /* 0x000000080000780c */ /* 0x000fe40003f24270 */
[----:B---3--:R-:W-:Y:S02]  /*4230*/  FSEL R6, R92, -INF , P5 ;  /* 0xff8000005c067808 */ /* 0x008fe40002800000 */
[----:B------:R-:W-:Y:S02]  /*4240*/  FSEL R7, R93, -INF , P2 ;  /* 0xff8000005d077808 */ /* 0x000fe40001000000 */
[----:B------:R-:W-:-:S02]  /*4250*/  FSEL R11, R94, -INF , P5 ;  /* 0xff8000005e0b7808 */ /* 0x000fc40002800000 */
[----:B------:R-:W-:Y:S02]  /*4260*/  FSEL R16, R95, -INF , P2 ;  /* 0xff8000005f107808 */ /* 0x000fe40001000000 */
[----:B------:R-:W-:Y:S02]  /*4270*/  ISETP.GT.AND P0, PT, R0, 0x9, PT ;  /* 0x000000090000780c */ /* 0x000fe40003f04270 */
[----:B------:R-:W-:Y:S02]  /*4280*/  FSEL R8, R68, -INF , P1 ;  /* 0xff80000044087808 */ /* 0x000fe40000800000 */
[----:B------:R-:W-:Y:S02]  /*4290*/  FMNMX.FTZ R2, R6, R7, !PT ;  /* 0x0000000706027209 */ /* 0x000fe40007810000 */
[----:B------:R-:W-:Y:S02]  /*42a0*/  FSEL R17, R70, -INF , P1 ;  /* 0xff80000046117808 */ /* 0x000fe40000800000 */
[----:B------:R-:W-:-:S02]  /*42b0*/  FMNMX.FTZ R3, R11, R16, !PT ;  /* 0x000000100b037209 */ /* 0x000fc40007810000 */
[----:B------:R-:W-:Y:S02]  /*42c0*/  FSEL R9, R69, -INF , P0 ;  /* 0xff80000045097808 */ /* 0x000fe40000000000 */
[----:B------:R-:W-:Y:S02]  /*42d0*/  ISETP.GT.AND P5, PT, R0, 0x10, PT ;  /* 0x000000100000780c */ /* 0x000fe40003fa4270 */
[----:B------:R-:W-:Y:S02]  /*42e0*/  FMNMX.FTZ R2, R8, R2, !PT ;  /* 0x0000000208027209 */ /* 0x000fe40007810000 */
[----:B------:R-:W-:Y:S02]  /*42f0*/  FSEL R18, R71, -INF , P0 ;  /* 0xff80000047127808 */ /* 0x000fe40000000000 */
[----:B------:R-:W-:Y:S02]  /*4300*/  FMNMX.FTZ R3, R17, R3, !PT ;  /* 0x0000000311037209 */ /* 0x000fe40007810000 */
[----:B------:R-:W-:-:S02]  /*4310*/  ISETP.GT.AND P2, PT, R0, 0x11, PT ;  /* 0x000000110000780c */ /* 0x000fc40003f44270 */
[----:B------:R-:W-:Y:S02]  /*4320*/  FSEL R10, R64, -INF , P5 ;  /* 0xff800000400a7808 */ /* 0x000fe40002800000 */
[----:B------:R-:W-:Y:S02]  /*4330*/  FMNMX.FTZ R2, R9, R2, !PT ;  /* 0x0000000209027209 */ /* 0x000fe40007810000 */
[----:B------:R-:W-:Y:S02]  /*4340*/  FSEL R21, R66, -INF , P5 ;  /* 0xff80000042157808 */ /* 0x000fe40002800000 */
[----:B------:R-:W-:Y:S02]  /*4350*/  FMNMX.FTZ R3, R18, R3, !PT ;  /* 0x0000000312037209 */ /* 0x000fe40007810000 */
[----:B------:R-:W-:Y:S02]  /*4360*/  ISETP.GT.AND P1, PT, R0, 0x18, PT ;  /* 0x000000180000780c */ /* 0x000fe40003f24270 */
[----:B------:R-:W-:-:S02]  /*4370*/  FSEL R12, R65, -INF , P2 ;  /* 0xff800000410c7808 */ /* 0x000fc40001000000 */
[----:B------:R-:W-:Y:S02]  /*4380*/  FMNMX.FTZ R2, R10, R2, !PT ;  /* 0x000000020a027209 */ /* 0x000fe40007810000 */
        /* <DEDUP_REMOVED lines=8> */
[----:B------:R-:W-:Y:S02]  /*4410*/  ISETP.GT.AND P5, PT, R0, 0x20, PT ;  /* 0x000000200000780c */ /* 0x000fe40003fa4270 */
[----:B------:R-:W-:Y:S02]  /*4420*/  FMNMX.FTZ R2, R19, R2, !PT ;  /* 0x0000000213027209 */ /* 0x000fe40007810000 */
[----:B------:R-:W-:-:S02]  /*4430*/  FSEL R40, R63, -INF , P0 ;  /* 0xff8000003f287808 */ /* 0x000fc40000000000 */
[----:B------:R-:W-:Y:S02]  /*4440*/  FMNMX.FTZ R3, R23, R3, !PT ;  /* 0x0000000317037209 */ /* 0x000fe40007810000 */
[----:B------:R-:W-:Y:S02]  /*4450*/  ISETP.GT.AND P2, PT, R0, 0x21, PT ;  /* 0x000000210000780c */ /* 0x000fe40003f44270 */
[----:B------:R-:W-:Y:S02]  /*4460*/  FSEL R114, R56, -INF , P5 ;  /* 0xff80000038727808 */ /* 0x000fe40002800000 */
[----:B------:R-:W-:Y:S02]  /*4470*/  FMNMX.FTZ R2, R20, R2, !PT ;  /* 0x0000000214027209 */ /* 0x000fe40007810000 */
[----:B------:R-:W-:Y:S02]  /*4480*/  FSEL R118, R58, -INF , P5 ;  /* 0xff8000003a767808 */ /* 0x000fe40002800000 */
[----:B------:R-:W-:-:S02]  /*4490*/  FMNMX.FTZ R3, R40, R3, !PT ;  /* 0x0000000328037209 */ /* 0x000fc40007810000 */
[----:B------:R-:W-:Y:S02]  /*44a0*/  ISETP.GT.AND P1, PT, R0, 0x28, PT ;  /* 0x000000280000780c */ /* 0x000fe40003f24270 */
[----:B------:R-:W-:Y:S02]  /*44b0*/  FSEL R113, R57, -INF , P2 ;  /* 0xff80000039717808 */ /* 0x000fe40001000000 */
        /* <DEDUP_REMOVED lines=8> */
[----:B------:R-:W-:Y:S02]  /*4540*/  FSEL R71, R53, -INF , P0 ;  /* 0xff80000035477808 */ /* 0x000fe40000000000 */
[----:B------:R-:W-:-:S02]  /*4550*/  ISETP.GT.AND P1, PT, R0, 0x30, PT ;  /* 0x000000300000780c */ /* 0x000fc40003f24270 */
        /* <DEDUP_REMOVED lines=39> */
[----:B------:R-:W-:Y:S02]  /*47d0*/  FSEL R127, R73, -INF , P0 ;  /* 0xff800000497f7808 */ /* 0x000fe40000000000 */
[----:B------:R-:W-:Y:S02]  /*47e0*/  ISETP.GT.AND P1, PT, R0, 0x50, PT ;  /* 0x000000500000780c */ /* 0x000fe40003f24270 */
[----:B------:R-:W-:-:S02]  /*47f0*/  FMNMX.FTZ R2, R136, R2, !PT ;  /* 0x0000000288027209 */ /* 0x000fc40007810000 */
[----:B------:R-:W-:Y:S02]  /*4800*/  ISETP.GT.AND P0, PT, R0, 0x51, PT ;  /* 0x000000510000780c */ /* 0x000fe40003f04270 */
[----:B------:R-:W-:Y:S02]  /*4810*/  FMNMX.FTZ R3, R139, R3, !PT ;  /* 0x000000038b037209 */ /* 0x000fe40007810000 */
[----:B------:R-:W-:Y:S02]  /*4820*/  FSEL R151, R24, -INF , P1 ;  /* 0xff80000018977808 */ /* 0x000fe40000800000 */
[----:B------:R-:W-:Y:S02]  /*4830*/  FMNMX.FTZ R2, R127, R2, !PT ;  /* 0x000000027f027209 */ /* 0x000fe40007810000 */
[----:B------:R-:W-:Y:S02]  /*4840*/  FSEL R155, R26, -INF , P1 ;  /* 0xff8000001a9b7808 */ /* 0x000fe40000800000 */
[----:B------:R-:W-:-:S02]  /*4850*/  FSEL R153, R27, -INF , P0 ;  /* 0xff8000001b997808 */ /* 0x000fc40000000000 */
[----:B------:R-:W-:Y:S02]  /*4860*/  FSEL R148, R25, -INF , P0 ;  /* 0xff80000019947808 */ /* 0x000fe40000000000 */
[----:B------:R-:W-:Y:S02]  /*4870*/  FMNMX.FTZ R3, R142, R3, !PT ;  /* 0x000000038e037209 */ /* 0x000fe40007810000 */
[----:B------:R-:W-:Y:S02]  /*4880*/  ISETP.GT.AND P0, PT, R0, 0x58, PT ;  /* 0x000000580000780c */ /* 0x000fe40003f04270 */
[----:B------:R-:W-:Y:S02]  /*4890*/  FMNMX.FTZ R2, R151, R2, !PT ;  /* 0x0000000297027209 */ /* 0x000fe40007810000 */
[----:B------:R-:W-:Y:S02]  /*48a0*/  FMNMX.FTZ R3, R155, R3, !PT ;  /* 0x000000039b037209 */ /* 0x000fe40007810000 */
[----:B------:R-:W-:-:S02]  /*48b0*/  FSEL R149, R30, -INF , P0 ;  /* 0xff8000001e957808 */ /* 0x000fc40000000000 */
[----:B------:R-:W-:Y:S02]  /*48c0*/  FSEL R145, R28, -INF , P0 ;  /* 0xff8000001c917808 */ /* 0x000fe40000000000 */
[C---:B------:R-:W-:Y:S02]  /*48d0*/  ISETP.GT.AND P6, PT, R0.reuse, 0x59, PT ;  /* 0x000000590000780c */ /* 0x040fe40003fc4270 */
[C---:B------:R-:W-:Y:S02]  /*48e0*/  ISETP.GT.AND P5, PT, R0.reuse, 0x60, PT ;  /* 0x000000600000780c */ /* 0x040fe40003fa4270 */
[C---:B------:R-:W-:Y:S02]  /*48f0*/  ISETP.GT.AND P2, PT, R0.reuse, 0x61, PT ;  /* 0x000000610000780c */ /* 0x040fe40003f44270 */
[C---:B------:R-:W-:Y:S02]  /*4900*/  ISETP.GT.AND P1, PT, R0.reuse, 0x68, PT ;  /* 0x000000680000780c */ /* 0x040fe40003f24270 */
[----:B------:R-:W-:-:S02]  /*4910*/  ISETP.GT.AND P0, PT, R0, 0x69, PT ;  /* 0x000000690000780c */ /* 0x000fc40003f04270 */
[----:B------:R-:W-:Y:S02]  /*4920*/  FMNMX.FTZ R0, R148, R2, !PT ;  /* 0x0000000294007209 */ /* 0x000fe40007810000 */
[----:B------:R-:W-:Y:S02]  /*4930*/  FMNMX.FTZ R2, R153, R3, !PT ;  /* 0x0000000399027209 */ /* 0x000fe40007810000 */
[----:B------:R-:W-:Y:S02]  /*4940*/  FSEL R146, R31, -INF , P6 ;  /* 0xff8000001f927808 */ /* 0x000fe40003000000 */
[----:B------:R-:W-:Y:S02]  /*4950*/  FSEL R144, R29, -INF , P6 ;  /* 0xff8000001d907808 */ /* 0x000fe40003000000 */
[----:B------:R-:W-:Y:S02]  /*4960*/  FMNMX.FTZ R0, R145, R0, !PT ;  /* 0x0000000091007209 */ /* 0x000fe40007810000 */
[----:B------:R-:W-:-:S02]  /*4970*/  FMNMX.FTZ R2, R149, R2, !PT ;  /* 0x0000000295027209 */ /* 0x000fc40007810000 */
[----:B------:R-:W-:Y:S02]  /*4980*/  FSEL R157, R46, -INF , P5 ;  /* 0xff8000002e9d7808 */ /* 0x000fe40002800000 */
[----:B------:R-:W-:Y:S02]  /*4990*/  FSEL R154, R44, -INF , P5 ;  /* 0xff8000002c9a7808 */ /* 0x000fe40002800000 */
[----:B------:R-:W-:Y:S02]  /*49a0*/  FMNMX.FTZ R0, R144, R0, !PT ;  /* 0x0000000090007209 */ /* 0x000fe40007810000 */
[----:B------:R-:W-:Y:S02]  /*49b0*/  FMNMX.FTZ R2, R146, R2, !PT ;  /* 0x0000000292027209 */ /* 0x000fe40007810000 */
[----:B------:R-:W-:Y:S02]  /*49c0*/  FSEL R156, R47, -INF , P2 ;  /* 0xff8000002f9c7808 */ /* 0x000fe40001000000 */
[----:B------:R-:W-:-:S02]  /*49d0*/  FSEL R152, R45, -INF , P2 ;  /* 0xff8000002d987808 */ /* 0x000fc40001000000 */
        /* <DEDUP_REMOVED lines=10> */
[----:B----4-:R-:W-:Y:S02]  /*4a80*/  FMNMX.FTZ R4, R147, R0, !PT ;  /* 0x0000000093047209 */ /* 0x010fe40007810000 */
[----:B------:R-:W-:Y:S01]  /*4a90*/  FMNMX.FTZ R5, R158, R2, !PT ;  /* 0x000000029e057209 */ /* 0x000fe20007810000 */
[----:B------:R-:W-:Y:S05]  /*4aa0*/  BRA.DIV ~URZ, `(.L_x_199) ;  /* 0x000096627f007947 */ /* 0x000fea000b800000 */
[----:B------:R1:W2:Y:S02]  /*4ab0*/  SHFL.BFLY PT, R0, R4, 0x2, 0x1f ;  /* 0x0c401f0004007f89 */ /* 0x0002a400000e0000 */
.L_x_287:
[----:B-12---:R-:W-:Y:S01]  /*4ac0*/  FMNMX.FTZ R4, R4, R0, !PT ;  /* 0x0000000004047209 */ /* 0x006fe20007810000 */
[----:B------:R-:W-:Y:S05]  /*4ad0*/  BRA.DIV ~URZ, `(.L_x_200) ;  /* 0x000096827f007947 */ /* 0x000fea000b800000 */
[----:B------:R-:W1:Y:S04]  /*4ae0*/  SHFL.BFLY PT, R0, R5, 0x2, 0x1f ;  /* 0x0c401f0005007f89 */ /* 0x000e6800000e0000 */
[----:B------:R-:W2:Y:S01]  /*4af0*/  SHFL.BFLY PT, R2, R4, 0x1, 0x1f ;  /* 0x0c201f0004027f89 */ /* 0x000ea200000e0000 */
[----:B-1----:R-:W-:-:S02]  /*4b00*/  FMNMX.FTZ R5, R5, R0, !PT ;  /* 0x0000000005057209 */ /* 0x002fc40007810000 */
[----:B--2---:R-:W-:-:S03]  /*4b10*/  FMNMX.FTZ R70, R4, R2, !PT ;  /* 0x0000000204467209 */ /* 0x004fc60007810000 */
[----:B------:R1:W2:Y:S04]  /*4b20*/  SHFL.BFLY PT, R3, R5, 0x1, 0x1f ;  /* 0x0c201f0005037f89 */ /* 0x0002a800000e0000 */
.L_x_288:
[C---:B------:R-:W-:Y:S01]  /*4b30*/  FMUL.FTZ R2, R70.reuse, c[0x0][0x2d0] ;  /* 0x0000b40046027a20 */ /* 0x040fe20000410000 */
[----:B------:R-:W-:Y:S01]  /*4b40*/  FSETP.NEU.FTZ.AND P0, PT, R70, -INF , PT ;  /* 0xff8000004600780b */ /* 0x000fe20003f1d000 */
[----:B------:R-:W-:Y:S01]  /*4b50*/  WARPSYNC 0xffffffff ;  /* 0xffffffff00007948 */ /* 0x000fe20003800000 */
[----:B--2---:R-:W-:Y:S01]  /*4b60*/  FMNMX.FTZ R69, R3, R5, !PT ;  /* 0x0000000503457209 */ /* 0x004fe20007810000 */
[----:B------:R-:W-:Y:S01]  /*4b70*/  LDSM.16.MT88.4 R28, [R192+0x800] ;  /* 0x00080000c01c783b */ /* 0x000fe20000004200 */
[----:B------:R-:W-:Y:S02]  /*4b80*/  FSEL R2, R2, RZ, P0 ;  /* 0x000000ff02027208 */ /* 0x000fe40000000000 */
[----:B------:R-:W-:Y:S01]  /*4b90*/  FSETP.NEU.FTZ.AND P0, PT, R69, -INF , PT ;  /* 0xff8000004500780b */ /* 0x000fe20003f1d000 */
[----:B------:R-:W-:Y:S01]  /*4ba0*/  LDSM.16.MT88.4 R44, [R191] ;  /* 0x00000000bf2c783b */ /* 0x000fe20000004200 */
[----:B------:R-:W-:Y:S01]  /*4bb0*/  IADD3 R214, R214, -0x2, RZ ;  /* 0xfffffffed6d67810 */ /* 0x000fe20007ffe0ff */
[----:B------:R-:W-:-:S02]  /*4bc0*/  FFMA.FTZ R0, R6, c[0x0][0x2d0], -R2 ;  /* 0x0000b40006007a23 */ /* 0x000fc40000010802 */
[--C-:B------:R-:W-:Y:S01]  /*4bd0*/  FFMA.FTZ R3, R10, c[0x0][0x2d0], -R2.reuse ;  /* 0x0000b4000a037a23 */ /* 0x100fe20000010802 */
[----:B------:R-:W-:Y:S01]  /*4be0*/  LDSM.16.MT88.4 R32, [R190+0x800] ;  /* 0x00080000be20783b */ /* 0x000fe20000004200 */
[----:B------:R2:W-:Y:S03]  /*4bf0*/  MUFU.EX2 R59, R0 ;  /* 0x00000000003b7308 */ /* 0x0005e60000000800 */
[----:B------:R-:W-:Y:S04]  /*4c00*/  LDSM.16.MT88.4 R48, [R191+0x800] ;  /* 0x00080000bf30783b */ /* 0x000fe80000004200 */
[----:B------:R-:W-:Y:S01]  /*4c10*/  LDSM.16.MT88.4 R52, [R190+0x3800] ;  /* 0x00380000be34783b */ /* 0x000fe20000004200 */
[----:B------:R3:W-:Y:S01]  /*4c20*/  MUFU.EX2 R200, R3 ;  /* 0x0000000300c87308 */ /* 0x0007e20000000800 */
[----:B--2---:R-:W-:-:S02]  /*4c30*/  FFMA.FTZ R0, R7, c[0x0][0x2d0], -R2 ;  /* 0x0000b40007007a23 */ /* 0x004fc40000010802 */
[----:B-1----:R-:W1:Y:S05]  /*4c40*/  LDSM.16.MT88.4 R4, [R192] ;  /* 0x00000000c004783b */ /* 0x002e6a0000004200 */
[----:B------:R2:W4:Y:S01]  /*4c50*/  MUFU.EX2 R57, R0 ;  /* 0x0000000000397308 */ /* 0x0005220000000800 */
[--C-:B---3--:R-:W-:Y:S02]  /*4c60*/  FFMA.FTZ R3, R12, c[0x0][0x2d0], -R2.reuse ;  /* 0x0000b4000c037a23 */ /* 0x108fe40000010802 */
[----:B------:R-:W3:Y:S05]  /*4c70*/  LDSM.16.MT88.4 R12, [R190] ;  /* 0x00000000be0c783b */ /* 0x000eea0000004200 */
[----:B------:R-:W-:Y:S01]  /*4c80*/  MUFU.EX2 R225, R3 ;  /* 0x0000000300e17308 */ /* 0x000fe20000000800 */
[----:B--2---:R-:W-:Y:S01]  /*4c90*/  FFMA.FTZ R0, R8, c[0x0][0x2d0], -R2 ;  /* 0x0000b40008007a23 */ /* 0x004fe20000010802 */
[----:B----4-:R-:W-:-:S06]  /*4ca0*/  F2FP.PACK_AB R8, R57, R59 ;  /* 0x0000003b3908723e */ /* 0x010fcc00000000ff */
[----:B------:R2:W-:Y:S02]  /*4cb0*/  MUFU.EX2 R68, R0 ;  /* 0x0000000000447308 */ /* 0x0005e40000000800 */
[----:B--2---:R-:W-:-:S06]  /*4cc0*/  FFMA.FTZ R0, R9, c[0x0][0x2d0], -R2 ;  /* 0x0000b40009007a23 */ /* 0x004fcc0000010802 */
[----:B------:R2:W4:Y:S02]  /*4cd0*/  MUFU.EX2 R163, R0 ;  /* 0x0000000000a37308 */ /* 0x0005240000000800 */
[----:B--2---:R-:W-:Y:S01]  /*4ce0*/  FMUL.FTZ R0, R69, c[0x0][0x2d0] ;  /* 0x0000b40045007a20 */ /* 0x004fe20000410000 */
[----:B----4-:R-:W-:-:S04]  /*4cf0*/  F2FP.PACK_AB R10, R163, R68 ;  /* 0x00000044a30a723e */ /* 0x010fc800000000ff */
[----:B------:R-:W-:Y:S02]  /*4d00*/  FSEL R0, R0, RZ, P0 ;  /* 0x000000ff00007208 */ /* 0x000fe40000000000 */
[----:B------:R-:W-:-:S03]  /*4d10*/  ISETP.GE.AND P0, PT, R214, R239, PT ;  /* 0x000000efd600720c */ /* 0x000fc60003f06270 */
[----:B------:R-:W-:-:S04]  /*4d20*/  FFMA.FTZ R3, R11, c[0x0][0x2d0], -R0 ;  /* 0x0000b4000b037a23 */ /* 0x000fc80000010800 */
[----:B------:R2:W-:Y:S02]  /*4d30*/  MUFU.EX2 R58, R3 ;  /* 0x00000003003a7308 */ /* 0x0005e40000000800 */
[----:B--2---:R-:W-:-:S06]  /*4d40*/  FFMA.FTZ R3, R16, c[0x0][0x2d0], -R0 ;  /* 0x0000b40010037a23 */ /* 0x004fcc0000010800 */
[----:B------:R2:W4:Y:S02]  /*4d50*/  MUFU.EX2 R56, R3 ;  /* 0x0000000300387308 */ /* 0x0005240000000800 */
[----:B--2---:R-:W-:Y:S01]  /*4d60*/  FFMA.FTZ R3, R17, c[0x0][0x2d0], -R0 ;  /* 0x0000b40011037a23 */ /* 0x004fe20000010800 */
[----:B----4-:R-:W-:Y:S01]  /*4d70*/  F2FP.PACK_AB R9, R56, R58 ;  /* 0x0000003a3809723e */ /* 0x010fe200000000ff */
[----:B------:R-:W-:-:S04]  /*4d80*/  FADD.FTZ R143, R58, R56 ;  /* 0x000000383a8f7221 */ /* 0x000fc80000010000 */
[----:B------:R2:W-:Y:S02]  /*4d90*/  MUFU.EX2 R161, R3 ;  /* 0x0000000300a17308 */ /* 0x0005e40000000800 */
[----:B--2---:R-:W-:-:S06]  /*4da0*/  FFMA.FTZ R3, R18, c[0x0][0x2d0], -R0 ;  /* 0x0000b40012037a23 */ /* 0x004fcc0000010800 */
[----:B------:R2:W4:Y:S02]  /*4db0*/  MUFU.EX2 R162, R3 ;  /* 0x0000000300a27308 */ /* 0x0005240000000800 */
[----:B--2---:R-:W-:Y:S01]  /*4dc0*/  FFMA.FTZ R3, R19, c[0x0][0x2d0], -R2 ;  /* 0x0000b40013037a23 */ /* 0x004fe20000010802 */
[----:B----4-:R-:W-:-:S05]  /*4dd0*/  F2FP.PACK_AB R11, R162, R161 ;  /* 0x000000a1a20b723e */ /* 0x010fca00000000ff */
[----:B------:R2:W-:Y:S02]  /*4de0*/  MUFU.EX2 R223, R3 ;  /* 0x0000000300df7308 */ /* 0x0005e40000000800 */
[C---:B-1----:R-:W-:Y:S08]  /*4df0*/  HMMA.16816.F32 R16, R8.reuse, R6, RZ ;  /* 0x000000060810723c */ /* 0x042ff000000018ff */
[----:B---3--:R-:W-:Y:S01]  /*4e00*/  HMMA.16816.F32 R36, R8, R12, RZ ;  /* 0x0000000c0824723c */ /* 0x008fe200000018ff */
[----:B--2---:R-:W-:-:S04]  /*4e10*/  FFMA.FTZ R3, R20, c[0x0][0x2d0], -R2 ;  /* 0x0000b40014037a23 */ /* 0x004fc80000010802 */
[----:B------:R1:W2:Y:S03]  /*4e20*/  MUFU.EX2 R226, R3 ;  /* 0x0000000300e27308 */ /* 0x0002a60000000800 */
[C---:B------:R-:W-:Y:S08]  /*4e30*/  HMMA.16816.F32 R24, R8.reuse, R14, RZ ;  /* 0x0000000e0818723c */ /* 0x040ff000000018ff */
[----:B------:R-:W-:Y:S01]  /*4e40*/  HMMA.16816.F32 R12, R8, R44, RZ ;  /* 0x0000002c080c723c */ /* 0x000fe200000018ff */
[----:B-1----:R-:W-:Y:S01]  /*4e50*/  FFMA.FTZ R3, R21, c[0x0][0x2d0], -R0 ;  /* 0x0000b40015037a23 */ /* 0x002fe20000010800 */
[----:B--2---:R-:W-:-:S03]  /*4e60*/  F2FP.PACK_AB R6, R226, R223 ;  /* 0x000000dfe206723e */ /* 0x004fc600000000ff */
[----:B------:R1:W-:Y:S02]  /*4e70*/  MUFU.EX2 R221, R3 ;  /* 0x0000000300dd7308 */ /* 0x0003e40000000800 */
[----:B-1----:R-:W-:-:S06]  /*4e80*/  FFMA.FTZ R3, R22, c[0x0][0x2d0], -R0 ;  /* 0x0000b40016037a23 */ /* 0x002fcc0000010800 */
[----:B------:R1:W2:Y:S02]  /*4e90*/  MUFU.EX2 R220, R3 ;  /* 0x0000000300dc7308 */ /* 0x0002a40000000800 */
[----:B-1----:R-:W-:Y:S02]  /*4ea0*/  FFMA.FTZ R3, R23, c[0x0][0x2d0], -R0 ;  /* 0x0000b40017037a23 */ /* 0x002fe40000010800 */
[----:B------:R-:W-:Y:S04]  /*4eb0*/  HMMA.16816.F32 R20, R8, R4, RZ ;  /* 0x000000040814723c */ /* 0x000fe800000018ff */
[----:B------:R1:W-:Y:S03]  /*4ec0*/  MUFU.EX2 R224, R3 ;  /* 0x0000000300e07308 */ /* 0x0003e60000000800 */
[----:B------:R-:W-:-:S02]  /*4ed0*/  F2FP.PACK_AB R4, R225, R200 ;  /* 0x000000c8e104723e */ /* 0x000fc400000000ff */
[----:B--2---:R-:W-:Y:S01]  /*4ee0*/  F2FP.PACK_AB R5, R220, R221 ;  /* 0x000000dddc05723e */ /* 0x004fe200000000ff */
[----:B-1----:R-:W-:Y:S02]  /*4ef0*/  FFMA.FTZ R3, R40, c[0x0][0x2d0], -R0 ;  /* 0x0000b40028037a23 */ /* 0x002fe40000010800 */
[----:B------:R-:W1:Y:S02]  /*4f00*/  LDSM.16.MT88.4 R40, [R195] ;  /* 0x00000000c328783b */ /* 0x000e640000004200 */
[----:B------:R-:W2:Y:S02]  /*4f10*/  MUFU.EX2 R222, R3 ;  /* 0x0000000300de7308 */ /* 0x000ea40000000800 */
[----:B--2---:R-:W-:Y:S01]  /*4f20*/  F2FP.PACK_AB R7, R222, R224 ;  /* 0x000000e0de07723e */ /* 0x004fe200000000ff */
[----:B------:R-:W-:-:S04]  /*4f30*/  FADD.FTZ R3, R59, R57 ;  /* 0x000000393b037221 */ /* 0x000fc80000010000 */
[----:B------:R-:W-:-:S03]  /*4f40*/  FADD.FTZ R68, R68, R3 ;  /* 0x0000000344447221 */ /* 0x000fc60000010000 */
[----:B------:R-:W-:Y:S01]  /*4f50*/  HMMA.16816.F32 R100, R4, R28, R20 ;  /* 0x0000001c0464723c */ /* 0x000fe20000001814 */
[----:B------:R-:W-:-:S04]  /*4f60*/  FFMA.FTZ R3, R114, c[0x0][0x2d0], -R2 ;  /* 0x0000b40072037a23 */ /* 0x000fc80000010802 */
[----:B------:R2:W-:Y:S03]  /*4f70*/  MUFU.EX2 R160, R3 ;  /* 0x0000000300a07308 */ /* 0x0005e60000000800 */
[C---:B------:R-:W-:Y:S01]  /*4f80*/  HMMA.16816.F32 R88, R4.reuse, R30, R16 ;  /* 0x0000001e0458723c */ /* 0x040fe20000001810 */
[----:B------:R-:W3:Y:S07]  /*4f90*/  LDSM.16.MT88.4 R28, [R193+0x800] ;  /* 0x00080000c11c783b */ /* 0x000eee0000004200 */
[----:B------:R-:W-:Y:S01]  /*4fa0*/  HMMA.16816.F32 R108, R4, R32, R36 ;  /* 0x00000020046c723c */ /* 0x000fe20000001824 */
[----:B------:R-:W-:Y:S01]  /*4fb0*/  LDSM.16.MT88.4 R36, [R192+0x3800] ;  /* 0x00380000c024783b */ /* 0x000fe20000004200 */
[----:B--2---:R-:W-:-:S06]  /*4fc0*/  FFMA.FTZ R3, R113, c[0x0][0x2d0], -R2 ;  /* 0x0000b40071037a23 */ /* 0x004fcc0000010802 */
[----:B------:R-:W-:Y:S01]  /*4fd0*/  HMMA.16816.F32 R92, R4, R34, R24 ;  /* 0x00000022045c723c */ /* 0x000fe20000001818 */
[----:B------:R-:W2:Y:S01]  /*4fe0*/  LDSM.16.MT88.4 R32, [R190+0x4000] ;  /* 0x00400000be20783b */ /* 0x000ea20000004200 */
[----:B------:R4:W5:Y:S06]  /*4ff0*/  MUFU.EX2 R210, R3 ;  /* 0x0000000300d27308 */ /* 0x00096c0000000800 */
[----:B-1----:R-:W-:Y:S08]  /*5000*/  HMMA.16816.F32 R20, R8, R40, RZ ;  /* 0x000000280814723c */ /* 0x002ff000000018ff */
[----:B------:R-:W-:Y:S01]  /*5010*/  HMMA.16816.F32 R96, R4, R48, R12 ;  /* 0x000000300460723c */ /* 0x000fe2000000180c */
[----:B----4-:R-:W-:-:S04]  /*5020*/  FFMA.FTZ R3, R112, c[0x0][0x2d0], -R2 ;  /* 0x0000b40070037a23 */ /* 0x010fc80000010802 */
[----:B------:R1:W-:Y:S03]  /*5030*/  MUFU.EX2 R211, R3 ;  /* 0x0000000300d37308 */ /* 0x0003e60000000800 */
[----:B------:R-:W-:Y:S08]  /*5040*/  HMMA.16816.F32 R12, R8, R52, RZ ;  /* 0x00000034080c723c */ /* 0x000ff000000018ff */
[----:B---3--:R-:W-:Y:S01]  /*5050*/  HMMA.16816.F32 R84, R4, R28, R20 ;  /* 0x0000001c0454723c */ /* 0x008fe20000001814 */
[----:B------:R-:W3:Y:S01]  /*5060*/  LDSM.16.MT88.4 R20, [R192+0x4000] ;  /* 0x00400000c014783b */ /* 0x000ee20000004200 */
[----:B-1----:R-:W-:-:S06]  /*5070*/  FFMA.FTZ R3, R71, c[0x0][0x2d0], -R2 ;  /* 0x0000b40047037a23 */ /* 0x002fcc0000010802 */
[C---:B------:R-:W-:Y:S01]  /*5080*/  HMMA.16816.F32 R16, R8.reuse, R42, RZ ;  /* 0x0000002a0810723c */ /* 0x040fe200000018ff */
[----:B------:R1:W4:Y:S07]  /*5090*/  MUFU.EX2 R219, R3 ;  /* 0x0000000300db7308 */ /* 0x00032e0000000800 */
[----:B------:R-:W-:Y:S08]  /*50a0*/  HMMA.16816.F32 R24, R8, R46, RZ ;  /* 0x0000002e0818723c */ /* 0x000ff000000018ff */
[----:B--2---:R-:W-:Y:S01]  /*50b0*/  HMMA.16816.F32 R104, R4, R32, R12 ;  /* 0x000000200468723c */ /* 0x004fe2000000180c */
[----:B-1----:R-:W-:-:S04]  /*50c0*/  FFMA.FTZ R3, R118, c[0x0][0x2d0], -R0 ;  /* 0x0000b40076037a23 */ /* 0x002fc80000010800 */
[----:B------:R1:W-:Y:S03]  /*50d0*/  MUFU.EX2 R208, R3 ;  /* 0x0000000300d07308 */ /* 0x0003e60000000800 */
[----:B------:R-:W-:Y:S08]  /*50e0*/  HMMA.16816.F32 R12, R8, R36, RZ ;  /* 0x00000024080c723c */ /* 0x000ff000000018ff */
[----:B------:R-:W-:Y:S01]  /*50f0*/  HMMA.16816.F32 R76, R4, R30, R16 ;  /* 0x0000001e044c723c */ /* 0x000fe20000001810 */
[----:B-1----:R-:W-:-:S07]  /*5100*/  FFMA.FTZ R3, R117, c[0x0][0x2d0], -R0 ;  /* 0x0000b40075037a23 */ /* 0x002fce0000010800 */
[----:B------:R-:W-:Y:S01]  /*5110*/  HMMA.16816.F32 R80, R4, R50, R24 ;  /* 0x000000320450723c */ /* 0x000fe20000001818 */
[----:B------:R-:W1:Y:S01]  /*5120*/  LDSM.16.MT88.4 R24, [R191+0x3800] ;  /* 0x00380000bf18783b */ /* 0x000e620000004200 */
[----:B------:R2:W1:Y:S06]  /*5130*/  MUFU.EX2 R209, R3 ;  /* 0x0000000300d17308 */ /* 0x00046c0000000800 */
[----:B------:R-:W-:Y:S08]  /*5140*/  HMMA.16816.F32 R16, R8, R54, RZ ;  /* 0x000000360810723c */ /* 0x000ff000000018ff */
[----:B---3--:R-:W-:Y:S01]  /*5150*/  HMMA.16816.F32 R64, R4, R20, R12 ;  /* 0x000000140440723c */ /* 0x008fe2000000180c */
[----:B--2---:R-:W-:-:S04]  /*5160*/  FFMA.FTZ R3, R116, c[0x0][0x2d0], -R0 ;  /* 0x0000b40074037a23 */ /* 0x004fc80000010800 */
[----:B------:R2:W-:Y:S03]  /*5170*/  MUFU.EX2 R217, R3 ;  /* 0x0000000300d97308 */ /* 0x0005e60000000800 */
[----:B------:R-:W-:Y:S08]  /*5180*/  HMMA.16816.F32 R12, R8, R38, RZ ;  /* 0x00000026080c723c */ /* 0x000ff000000018ff */
[----:B------:R-:W-:Y:S01]  /*5190*/  HMMA.16816.F32 R72, R4, R34, R16 ;  /* 0x000000220448723c */ /* 0x000fe20000001810 */
[----:B------:R-:W3:Y:S01]  /*51a0*/  LDSM.16.MT88.4 R16, [R191+0x4000] ;  /* 0x00400000bf10783b */ /* 0x000ee20000004200 */
[----:B--2---:R-:W-:-:S04]  /*51b0*/  FFMA.FTZ R3, R115, c[0x0][0x2d0], -R0 ;  /* 0x0000b40073037a23 */ /* 0x004fc80000010800 */
[----:B------:R2:W2:Y:S10]  /*51c0*/  MUFU.EX2 R228, R3 ;  /* 0x0000000300e47308 */ /* 0x0004b40000000800 */
[----:B------:R-:W-:Y:S08]  /*51d0*/  HMMA.16816.F32 R60, R4, R22, R12 ;  /* 0x00000016043c723c */ /* 0x000ff0000000180c */
[----:B-1----:R-:W-:Y:S01]  /*51e0*/  HMMA.16816.F32 R12, R8, R24, RZ ;  /* 0x00000018080c723c */ /* 0x002fe200000018ff */
[----:B--2---:R-:W-:-:S04]  /*51f0*/  FFMA.FTZ R3, R122, c[0x0][0x2d0], -R2 ;  /* 0x0000b4007a037a23 */ /* 0x004fc80000010802 */
[----:B------:R1:W-:Y:S02]  /*5200*/  MUFU.EX2 R122, R3 ;  /* 0x00000003007a7308 */ /* 0x0003e40000000800 */
[--C-:B-1----:R-:W-:Y:S11]  /*5210*/  FFMA.FTZ R3, R121, c[0x0][0x2d0], -R2.reuse ;  /* 0x0000b40079037a23 */ /* 0x102ff60000010802 */
[----:B------:R-:W-:Y:S06]  /*5220*/  @!UPT UIADD3 URZ, URZ, URZ, URZ ;  /* 0x0000003f3f3ff290 */ /* 0x000fec000fffe03f */
[----:B---3--:R-:W-:Y:S01]  /*5230*/  HMMA.16816.F32 R56, R4, R16, R12 ;  /* 0x000000100438723c */ /* 0x008fe2000000180c */
[----:B------:R1:W-:Y:S07]  /*5240*/  MUFU.EX2 R121, R3 ;  /* 0x0000000300797308 */ /* 0x0003ee0000000800 */
[----:B------:R-:W-:Y:S01]  /*5250*/  HMMA.16816.F32 R12, R8, R26, RZ ;  /* 0x0000001a080c723c */ /* 0x000fe200000018ff */
[----:B-1----:R-:W-:-:S04]  /*5260*/  FFMA.FTZ R3, R120, c[0x0][0x2d0], -R2 ;  /* 0x0000b40078037a23 */ /* 0x002fc80000010802 */
[----:B------:R1:W-:Y:S11]  /*5270*/  MUFU.EX2 R216, R3 ;  /* 0x0000000300d87308 */ /* 0x0003f60000000800 */
[----:B------:R-:W-:Y:S08]  /*5280*/  @!UPT UIADD3 URZ, URZ, URZ, URZ ;  /* 0x0000003f3f3ff290 */ /* 0x000ff0000fffe03f */
[----:B------:R-:W-:Y:S01]  /*5290*/  HMMA.16816.F32 R52, R4, R18, R12 ;  /* 0x000000120434723c */ /* 0x000fe2000000180c */
[----:B------:R-:W2:Y:S01]  /*52a0*/  LDSM.16.MT88.4 R12, [R193+0x3800] ;  /* 0x00380000c10c783b */ /* 0x000ea20000004200 */
[----:B-1----:R-:W-:-:S04]  /*52b0*/  FFMA.FTZ R3, R119, c[0x0][0x2d0], -R2 ;  /* 0x0000b40077037a23 */ /* 0x002fc80000010802 */
[----:B------:R1:W3:Y:S02]  /*52c0*/  MUFU.EX2 R218, R3 ;  /* 0x0000000300da7308 */ /* 0x0002e40000000800 */
[----:B-1----:R-:W-:-:S06]  /*52d0*/  FFMA.FTZ R3, R126, c[0x0][0x2d0], -R0 ;  /* 0x0000b4007e037a23 */ /* 0x002fcc0000010800 */
[----:B------:R1:W-:Y:S01]  /*52e0*/  MUFU.EX2 R215, R3 ;  /* 0x0000000300d77308 */ /* 0x0003e20000000800 */
[----:B--2---:R-:W-:Y:S01]  /*52f0*/  HMMA.16816.F32 R16, R8, R12, RZ ;  /* 0x0000000c0810723c */ /* 0x004fe200000018ff */
[----:B-1----:R-:W-:-:S07]  /*5300*/  FFMA.FTZ R3, R125, c[0x0][0x2d0], -R0 ;  /* 0x0000b4007d037a23 */ /* 0x002fce0000010800 */
[----:B------:R-:W-:Y:S01]  /*5310*/  HMMA.16816.F32 R8, R8, R14, RZ ;  /* 0x0000000e0808723c */ /* 0x000fe200000018ff */
[----:B------:R-:W1:Y:S01]  /*5320*/  LDSM.16.MT88.4 R12, [R193+0x4000] ;  /* 0x00400000c10c783b */ /* 0x000e620000004200 */
[----:B------:R2:W-:Y:S02]  /*5330*/  MUFU.EX2 R212, R3 ;  /* 0x0000000300d47308 */ /* 0x0005e40000000800 */
[----:B--2---:R-:W-:-:S06]  /*5340*/  FFMA.FTZ R3, R124, c[0x0][0x2d0], -R0 ;  /* 0x0000b4007c037a23 */ /* 0x004fcc0000010800 */
[----:B------:R2:W-:Y:S02]  /*5350*/  MUFU.EX2 R213, R3 ;  /* 0x0000000300d57308 */ /* 0x0005e40000000800 */
[----:B--2---:R-:W-:-:S04]  /*5360*/  FFMA.FTZ R3, R123, c[0x0][0x2d0], -R0 ;  /* 0x0000b4007b037a23 */ /* 0x004fc80000010800 */
[C---:B-1----:R-:W-:Y:S02]  /*5370*/  HMMA.16816.F32 R48, R4.reuse, R12, R16 ;  /* 0x0000000c0430723c */ /* 0x042fe40000001810 */
[----:B------:R1:W2:Y:S06]  /*5380*/  MUFU.EX2 R227, R3 ;  /* 0x0000000300e37308 */ /* 0x0002ac0000000800 */
[----:B------:R-:W-:Y:S01]  /*5390*/  HMMA.16816.F32 R12, R4, R14, R8 ;  /* 0x0000000e040c723c */ /* 0x000fe20000001808 */
[----:B------:R-:W2:Y:S06]  /*53a0*/  LDSM.16.MT88.4 R8, [R190+0x1000] ;  /* 0x00100000be08783b */ /* 0x000eac0000004200 */
[----:B-----5:R-:W-:-:S02]  /*53b0*/  F2FP.PACK_AB R4, R210, R160 ;  /* 0x000000a0d204723e */ /* 0x020fc400000000ff */
[----:B----4-:R-:W-:Y:S01]  /*53c0*/  F2FP.PACK_AB R6, R219, R211 ;  /* 0x000000d3db06723e */ /* 0x010fe200000000ff */
[----:B-1----:R-:W-:Y:S01]  /*53d0*/  FFMA.FTZ R3, R138, c[0x0][0x2d0], -R2 ;  /* 0x0000b4008a037a23 */ /* 0x002fe20000010802 */
[----:B------:R-:W-:Y:S02]  /*53e0*/  F2FP.PACK_AB R5, R209, R208 ;  /* 0x000000d0d105723e */ /* 0x000fe400000000ff */
[----:B------:R-:W-:-:S07]  /*53f0*/  F2FP.PACK_AB R7, R228, R217 ;  /* 0x000000d9e407723e */ /* 0x000fce00000000ff */
[C---:B--2---:R-:W-:Y:S08]  /*5400*/  HMMA.16816.F32 R44, R4.reuse, R8, R108 ;  /* 0x00000008042c723c */ /* 0x044ff0000000186c */
        /* <DEDUP_REMOVED lines=23> */
[----:B------:R-:W-:Y:S01]  /*5580*/  FADD.FTZ R4, R163, R68 ;  /* 0x00000044a3047221 */ /* 0x000fe20000010000 */
[----:B---3--:R-:W-:Y:S01]  /*5590*/  F2FP.PACK_AB R6, R218, R216 ;  /* 0x000000d8da06723e */ /* 0x008fe200000000ff */
[----:B------:R-:W-:Y:S01]  /*55a0*/  FADD.FTZ R5, R161, R143 ;  /* 0x0000008fa1057221 */ /* 0x000fe20000010000 */
[----:B------:R-:W-:Y:S01]  /*55b0*/  F2FP.PACK_AB R7, R227, R213 ;  /* 0x000000d5e307723e */ /* 0x000fe200000000ff */
[----:B------:R-:W-:Y:S01]  /*55c0*/  FADD.FTZ R68, R200, R4 ;  /* 0x00000004c8447221 */ /* 0x000fe20000010000 */
[----:B------:R-:W-:Y:S01]  /*55d0*/  F2FP.PACK_AB R4, R121, R122 ;  /* 0x0000007a7904723e */ /* 0x000fe200000000ff */
[----:B------:R-:W-:Y:S01]  /*55e0*/  FADD.FTZ R71, R162, R5 ;  /* 0x00000005a2477221 */ /* 0x000fe20000010000 */
[----:B------:R-:W-:Y:S01]  /*55f0*/  F2FP.PACK_AB R5, R212, R215 ;  /* 0x000000d7d405723e */ /* 0x000fe200000000ff */
[----:B------:R2:W-:Y:S02]  /*5600*/  MUFU.EX2 R163, R3 ;  /* 0x0000000300a37308 */ /* 0x0005e40000000800 */
[----:B--2---:R-:W-:-:S06]  /*5610*/  FFMA.FTZ R3, R137, c[0x0][0x2d0], -R2 ;  /* 0x0000b40089037a23 */ /* 0x004fcc0000010802 */
[----:B------:R2:W-:Y:S01]  /*5620*/  MUFU.EX2 R206, R3 ;  /* 0x0000000300ce7308 */ /* 0x0005e20000000800 */
[C---:B-1----:R-:W-:Y:S08]  /*5630*/  HMMA.16816.F32 R112, R4.reuse, R8, R44 ;  /* 0x000000080470723c */ /* 0x042ff0000000182c */
[----:B------:R-:W-:Y:S01]  /*5640*/  HMMA.16816.F32 R108, R4, R10, R28 ;  /* 0x0000000a046c723c */ /* 0x000fe2000000181c */
[----:B------:R-:W1:Y:S01]  /*5650*/  LDSM.16.MT88.4 R8, [R192+0x1800] ;  /* 0x00180000c008783b */ /* 0x000e620000004200 */
[----:B--2---:R-:W-:-:S04]  /*5660*/  FFMA.FTZ R3, R136, c[0x0][0x2d0], -R2 ;  /* 0x0000b40088037a23 */ /* 0x004fc80000010802 */
[----:B------:R2:W-:Y:S02]  /*5670*/  MUFU.EX2 R200, R3 ;  /* 0x0000000300c87308 */ /* 0x0005e40000000800 */
[----:B--2---:R-:W-:-:S06]  /*5680*/  FFMA.FTZ R3, R127, c[0x0][0x2d0], -R2 ;  /* 0x0000b4007f037a23 */ /* 0x004fcc0000010802 */
[----:B------:R2:W3:Y:S01]  /*5690*/  MUFU.EX2 R207, R3 ;  /* 0x0000000300cf7308 */ /* 0x0004e20000000800 */
[----:B-1----:R-:W-:Y:S01]  /*56a0*/  HMMA.16816.F32 R76, R4, R8, R40 ;  /* 0x00000008044c723c */ /* 0x002fe20000001828 */
[----:B--2---:R-:W-:-:S06]  /*56b0*/  FFMA.FTZ R3, R141, c[0x0][0x2d0], -R0 ;  /* 0x0000b4008d037a23 */ /* 0x004fcc0000010800 */
[----:B------:R1:W-:Y:S01]  /*56c0*/  MUFU.EX2 R161, R3 ;  /* 0x0000000300a17308 */ /* 0x0003e20000000800 */
[----:B------:R-:W-:Y:S01]  /*56d0*/  HMMA.16816.F32 R64, R4, R10, R24 ;  /* 0x0000000a0440723c */ /* 0x000fe20000001818 */
[----:B------:R-:W2:Y:S01]  /*56e0*/  LDSM.16.MT88.4 R8, [R191+0x1800] ;  /* 0x00180000bf08783b */ /* 0x000ea20000004200 */
[----:B-1----:R-:W-:-:S06]  /*56f0*/  FADD.FTZ R3, R225, R68 ;  /* 0x00000044e1037221 */ /* 0x002fcc0000010000 */
[C---:B--2---:R-:W-:Y:S08]  /*5700*/  HMMA.16816.F32 R72, R4.reuse, R8, R36 ;  /* 0x000000080448723c */ /* 0x044ff00000001824 */
[C---:B------:R-:W-:Y:S01]  /*5710*/  HMMA.16816.F32 R60, R4.reuse, R10, R20 ;  /* 0x0000000a043c723c */ /* 0x040fe20000001814 */
[----:B------:R-:W1:Y:S07]  /*5720*/  LDSM.16.MT88.4 R8, [R193+0x1800] ;  /* 0x00180000c108783b */ /* 0x000e6e0000004200 */
[C---:B-1----:R-:W-:Y:S08]  /*5730*/  HMMA.16816.F32 R56, R4.reuse, R8, R32 ;  /* 0x000000080438723c */ /* 0x042ff00000001820 */
[C---:B------:R-:W-:Y:S01]  /*5740*/  HMMA.16816.F32 R28, R4.reuse, R10, R16 ;  /* 0x0000000a041c723c */ /* 0x040fe20000001810 */
[----:B------:R-:W1:Y:S07]  /*5750*/  LDSM.16.MT88.4 R8, [R190+0x5000] ;  /* 0x00500000be08783b */ /* 0x000e6e0000004200 */
[C---:B-1----:R-:W-:Y:S01]  /*5760*/  HMMA.16816.F32 R52, R4.reuse, R8, R104 ;  /* 0x000000080434723c */ /* 0x042fe20000001868 */
[----:B------:R-:W-:Y:S07]  /*5770*/  LDSM.16.MT88.4 R104, [R191+0x3000] ;  /* 0x00300000bf68783b */ /* 0x000fee0000004200 */
[C---:B------:R-:W-:Y:S01]  /*5780*/  HMMA.16816.F32 R44, R4.reuse, R10, R88 ;  /* 0x0000000a042c723c */ /* 0x040fe20000001858 */
[----:B------:R-:W1:Y:S04]  /*5790*/  LDSM.16.MT88.4 R8, [R192+0x5000] ;  /* 0x00500000c008783b */ /* 0x000e680000004200 */
[----:B------:R-:W-:Y:S03]  /*57a0*/  LDSM.16.MT88.4 R88, [R190+0x6800] ;  /* 0x00680000be58783b */ /* 0x000fe60000004200 */
[C---:B-1----:R-:W-:Y:S08]  /*57b0*/  HMMA.16816.F32 R36, R4.reuse, R8, R100 ;  /* 0x000000080424723c */ /* 0x042ff00000001864 */
[C---:B------:R-:W-:Y:S01]  /*57c0*/  HMMA.16816.F32 R24, R4.reuse, R10, R84 ;  /* 0x0000000a0418723c */ /* 0x040fe20000001854 */
[----:B------:R-:W1:Y:S07]  /*57d0*/  LDSM.16.MT88.4 R8, [R191+0x5000] ;  /* 0x00500000bf08783b */ /* 0x000e6e0000004200 */
[C---:B-1----:R-:W-:Y:S01]  /*57e0*/  HMMA.16816.F32 R48, R4.reuse, R8, R96 ;  /* 0x000000080430723c */ /* 0x042fe20000001860 */
[----:B------:R-:W-:Y:S07]  /*57f0*/  LDSM.16.MT88.4 R96, [R193+0x3000] ;  /* 0x00300000c160783b */ /* 0x000fee0000004200 */
[C---:B------:R-:W-:Y:S01]  /*5800*/  HMMA.16816.F32 R40, R4.reuse, R10, R80 ;  /* 0x0000000a0428723c */ /* 0x040fe20000001850 */
[----:B------:R-:W1:Y:S07]  /*5810*/  LDSM.16.MT88.4 R8, [R193+0x5000] ;  /* 0x00500000c108783b */ /* 0x000e6e0000004200 */
[C---:B-1----:R-:W-:Y:S08]  /*5820*/  HMMA.16816.F32 R32, R4.reuse, R8, R92 ;  /* 0x000000080420723c */ /* 0x042ff0000000185c */
[----:B------:R-:W-:Y:S01]  /*5830*/  HMMA.16816.F32 R20, R4, R10, R12 ;  /* 0x0000000a0414723c */ /* 0x000fe2000000180c */
[----:B------:R-:W1:Y:S04]  /*5840*/  LDSM.16.MT88.4 R12, [R190+0x2000] ;  /* 0x00200000be0c783b */ /* 0x000e680000004200 */
[----:B------:R-:W2:Y:S02]  /*5850*/  LDSM.16.MT88.4 R8, [R192+0x2000] ;  /* 0x00200000c008783b */ /* 0x000ea40000004200 */
[----:B------:R-:W-:Y:S01]  /*5860*/  FFMA.FTZ R4, R140, c[0x0][0x2d0], -R0 ;  /* 0x0000b4008c047a23 */ /* 0x000fe20000010800 */
[----:B---3--:R-:W-:Y:S01]  /*5870*/  F2FP.PACK_AB R6, R207, R200 ;  /* 0x000000c8cf06723e */ /* 0x008fe200000000ff */
[----:B------:R-:W-:-:S02]  /*5880*/  FADD.FTZ R5, R221, R71 ;  /* 0x00000047dd057221 */ /* 0x000fc40000010000 */
[----:B------:R3:W-:Y:S02]  /*5890*/  MUFU.EX2 R162, R4 ;  /* 0x0000000400a27308 */ /* 0x0007e40000000800 */
[----:B------:R-:W-:Y:S02]  /*58a0*/  FADD.FTZ R5, R220, R5 ;  /* 0x00000005dc057221 */ /* 0x000fe40000010000 */
[----:B---3--:R-:W-:Y:S02]  /*58b0*/  FADD.FTZ R4, R223, R3 ;  /* 0x00000003df047221 */ /* 0x008fe40000010000 */
[----:B------:R-:W-:-:S04]  /*58c0*/  FFMA.FTZ R3, R139, c[0x0][0x2d0], -R0 ;  /* 0x0000b4008b037a23 */ /* 0x000fc80000010800 */
[----:B------:R3:W-:Y:S02]  /*58d0*/  MUFU.EX2 R143, R3 ;  /* 0x00000003008f7308 */ /* 0x0007e40000000800 */
[----:B---3--:R-:W-:-:S06]  /*58e0*/  FFMA.FTZ R3, R142, c[0x0][0x2d0], -R0 ;  /* 0x0000b4008e037a23 */ /* 0x008fcc0000010800 */
[----:B------:R3:W4:Y:S02]  /*58f0*/  MUFU.EX2 R142, R3 ;  /* 0x00000003008e7308 */ /* 0x0007240000000800 */
[----:B---3--:R-:W-:Y:S01]  /*5900*/  FADD.FTZ R3, R226, R4 ;  /* 0x00000004e2037221 */ /* 0x008fe20000010000 */
[----:B----4-:R-:W-:Y:S01]  /*5910*/  F2FP.PACK_AB R7, R142, R143 ;  /* 0x0000008f8e07723e */ /* 0x010fe200000000ff */
[----:B------:R-:W-:Y:S01]  /*5920*/  FADD.FTZ R4, R224, R5 ;  /* 0x00000005e0047221 */ /* 0x000fe20000010000 */
[----:B------:R-:W-:Y:S01]  /*5930*/  F2FP.PACK_AB R5, R162, R161 ;  /* 0x000000a1a205723e */ /* 0x000fe200000000ff */
[----:B------:R-:W-:Y:S02]  /*5940*/  FADD.FTZ R16, R160, R3 ;  /* 0x00000003a0107221 */ /* 0x000fe40000010000 */
[----:B------:R-:W-:Y:S01]  /*5950*/  FADD.FTZ R17, R222, R4 ;  /* 0x00000004de117221 */ /* 0x000fe20000010000 */
[----:B------:R-:W-:Y:S01]  /*5960*/  F2FP.PACK_AB R4, R206, R163 ;  /* 0x000000a3ce04723e */ /* 0x000fe200000000ff */
[----:B------:R-:W-:-:S04]  /*5970*/  FFMA.FTZ R3, R151, c[0x0][0x2d0], -R2 ;  /* 0x0000b40097037a23 */ /* 0x000fc80000010802 */
[----:B------:R3:W-:Y:S02]  /*5980*/  MUFU.EX2 R138, R3 ;  /* 0x00000003008a7308 */ /* 0x0007e40000000800 */
[C---:B-1----:R-:W-:Y:S08]  /*5990*/  HMMA.16816.F32 R112, R4.reuse, R12, R112 ;  /* 0x0000000c0470723c */ /* 0x042ff00000001870 */
[----:B------:R-:W-:Y:S01]  /*59a0*/  HMMA.16816.F32 R108, R4, R14, R108 ;  /* 0x0000000e046c723c */ /* 0x000fe2000000186c */
[----:B------:R-:W1:Y:S01]  /*59b0*/  LDSM.16.MT88.4 R12, [R191+0x2000] ;  /* 0x00200000bf0c783b */ /* 0x000e620000004200 */
[----:B---3--:R-:W-:-:S06]  /*59c0*/  FFMA.FTZ R3, R148, c[0x0][0x2d0], -R2 ;  /* 0x0000b40094037a23 */ /* 0x008fcc0000010802 */
[C---:B--2---:R-:W-:Y:S01]  /*59d0*/  HMMA.16816.F32 R116, R4.reuse, R8, R76 ;  /* 0x000000080474723c */ /* 0x044fe2000000184c */
[----:B------:R2:W-:Y:S07]  /*59e0*/  MUFU.EX2 R140, R3 ;  /* 0x00000003008c7308 */ /* 0x0005ee0000000800 */
[----:B------:R-:W-:Y:S01]  /*59f0*/  HMMA.16816.F32 R76, R4, R10, R64 ;  /* 0x0000000a044c723c */ /* 0x000fe20000001840 */
[----:B------:R-:W3:Y:S01]  /*5a00*/  LDSM.16.MT88.4 R8, [R193+0x2000] ;  /* 0x00200000c108783b */ /* 0x000ee20000004200 */
[----:B--2---:R-:W-:-:S04]  /*5a10*/  FFMA.FTZ R3, R145, c[0x0][0x2d0], -R2 ;  /* 0x0000b40091037a23 */ /* 0x004fc80000010802 */
[----:B------:R2:W-:Y:S02]  /*5a20*/  MUFU.EX2 R139, R3 ;  /* 0x00000003008b7308 */ /* 0x0005e40000000800 */
[----:B-1----:R-:W-:Y:S01]  /*5a30*/  HMMA.16816.F32 R64, R4, R14, R60 ;  /* 0x0000000e0440723c */ /* 0x002fe2000000183c */
[----:B--2---:R-:W-:-:S07]  /*5a40*/  FFMA.FTZ R3, R144, c[0x0][0x2d0], -R2 ;  /* 0x0000b40090037a23 */ /* 0x004fce0000010802 */
[C---:B------:R-:W-:Y:S01]  /*5a50*/  HMMA.16816.F32 R72, R4.reuse, R12, R72 ;  /* 0x0000000c0448723c */ /* 0x040fe20000001848 */
[----:B------:R-:W1:Y:S01]  /*5a60*/  LDSM.16.MT88.4 R12, [R190+0x5800] ;  /* 0x00580000be0c783b */ /* 0x000e620000004200 */
[----:B------:R2:W-:Y:S06]  /*5a70*/  MUFU.EX2 R141, R3 ;  /* 0x00000003008d7308 */ /* 0x0005ec0000000800 */
[C---:B---3--:R-:W-:Y:S08]  /*5a80*/  HMMA.16816.F32 R100, R4.reuse, R8, R56 ;  /* 0x000000080464723c */ /* 0x048ff00000001838 */
[----:B------:R-:W-:Y:S01]  /*5a90*/  HMMA.16816.F32 R60, R4, R10, R28 ;  /* 0x0000000a043c723c */ /* 0x000fe2000000181c */
[----:B------:R-:W3:Y:S01]  /*5aa0*/  LDSM.16.MT88.4 R8, [R192+0x5800] ;  /* 0x00580000c008783b */ /* 0x000ee20000004200 */
[----:B--2---:R-:W-:-:S04]  /*5ab0*/  FFMA.FTZ R3, R155, c[0x0][0x2d0], -R0 ;  /* 0x0000b4009b037a23 */ /* 0x004fc80000010800 */
[----:B------:R2:W-:Y:S02]  /*5ac0*/  MUFU.EX2 R71, R3 ;  /* 0x0000000300477308 */ /* 0x0005e40000000800 */
[----:B--2---:R-:W-:Y:S01]  /*5ad0*/  FADD.FTZ R3, R210, R16 ;  /* 0x00000010d2037221 */ /* 0x004fe20000010000 */
[----:B-1----:R-:W-:Y:S03]  /*5ae0*/  HMMA.16816.F32 R92, R4, R12, R52 ;  /* 0x0000000c045c723c */ /* 0x002fe60000001834 */
[----:B------:R-:W-:-:S04]  /*5af0*/  FADD.FTZ R3, R211, R3 ;  /* 0x00000003d3037221 */ /* 0x000fc80000010000 */
[----:B------:R-:W-:Y:S01]  /*5b00*/  FADD.FTZ R3, R219, R3 ;  /* 0x00000003db037221 */ /* 0x000fe20000010000 */
[----:B------:R-:W-:Y:S01]  /*5b10*/  HMMA.16816.F32 R84, R4, R14, R44 ;  /* 0x0000000e0454723c */ /* 0x000fe2000000182c */
[----:B------:R-:W1:Y:S02]  /*5b20*/  LDSM.16.MT88.4 R12, [R191+0x5800] ;  /* 0x00580000bf0c783b */ /* 0x000e640000004200 */
[----:B------:R-:W-:-:S04]  /*5b30*/  FADD.FTZ R3, R122, R3 ;  /* 0x000000037a037221 */ /* 0x000fc80000010000 */
[----:B------:R-:W-:Y:S01]  /*5b40*/  FADD.FTZ R3, R121, R3 ;  /* 0x0000000379037221 */ /* 0x000fe20000010000 */
[----:B---3--:R-:W-:Y:S01]  /*5b50*/  HMMA.16816.F32 R80, R4, R8, R36 ;  /* 0x000000080450723c */ /* 0x008fe20000001824 */
[----:B------:R-:W-:Y:S02]  /*5b60*/  LDSM.16.MT88.4 R120, [R190+0x3000] ;  /* 0x00300000be78783b */ /* 0x000fe40000004200 */
[----:B------:R-:W-:-:S04]  /*5b70*/  FADD.FTZ R3, R216, R3 ;  /* 0x00000003d8037221 */ /* 0x000fc80000010000 */
[----:B------:R-:W-:Y:S01]  /*5b80*/  FADD.FTZ R3, R218, R3 ;  /* 0x00000003da037221 */ /* 0x000fe20000010000 */
[----:B------:R-:W-:Y:S01]  /*5b90*/  HMMA.16816.F32 R56, R4, R10, R24 ;  /* 0x0000000a0438723c */ /* 0x000fe20000001818 */
[----:B------:R-:W2:Y:S06]  /*5ba0*/  LDSM.16.MT88.4 R8, [R193+0x5800] ;  /* 0x00580000c108783b */ /* 0x000eac0000004200 */
[--C-:B------:R-:W-:Y:S02]  /*5bb0*/  FFMA.FTZ R27, R154, c[0x0][0x2d0], -R2.reuse ;  /* 0x0000b4009a1b7a23 */ /* 0x100fe40000010802 */
[----:B------:R-:W-:-:S02]  /*5bc0*/  FFMA.FTZ R26, R152, c[0x0][0x2d0], -R2 ;  /* 0x0000b400981a7a23 */ /* 0x000fc40000010802 */
[--C-:B------:R-:W-:Y:S02]  /*5bd0*/  FFMA.FTZ R25, R150, c[0x0][0x2d0], -R2.reuse ;  /* 0x0000b40096197a23 */ /* 0x100fe40000010802 */
[----:B------:R-:W-:Y:S01]  /*5be0*/  FFMA.FTZ R2, R147, c[0x0][0x2d0], -R2 ;  /* 0x0000b40093027a23 */ /* 0x000fe20000010802 */
[----:B------:R-:W-:Y:S08]  /*5bf0*/  MUFU.EX2 R27, R27 ;  /* 0x0000001b001b7308 */ /* 0x000ff00000000800 */
[----:B------:R-:W-:Y:S01]  /*5c00*/  MUFU.EX2 R26, R26 ;  /* 0x0000001a001a7308 */ /* 0x000fe20000000800 */
[C---:B-1----:R-:W-:Y:S07]  /*5c10*/  HMMA.16816.F32 R48, R4.reuse, R12, R48 ;  /* 0x0000000c0430723c */ /* 0x042fee0000001830 */
[----:B------:R-:W-:Y:S01]  /*5c20*/  MUFU.EX2 R25, R25 ;  /* 0x0000001900197308 */ /* 0x000fe20000000800 */
[C---:B------:R-:W-:Y:S01]  /*5c30*/  HMMA.16816.F32 R40, R4.reuse, R14, R40 ;  /* 0x0000000e0428723c */ /* 0x040fe20000001828 */
[----:B------:R-:W-:Y:S07]  /*5c40*/  LDSM.16.MT88.4 R12, [R191+0x2800] ;  /* 0x00280000bf0c783b */ /* 0x000fee0000004200 */
[C---:B--2---:R-:W-:Y:S08]  /*5c50*/  HMMA.16816.F32 R32, R4.reuse, R8, R32 ;  /* 0x000000080420723c */ /* 0x044ff00000001820 */
[----:B------:R-:W-:Y:S01]  /*5c60*/  HMMA.16816.F32 R28, R4, R10, R20 ;  /* 0x0000000a041c723c */ /* 0x000fe20000001814 */
[----:B------:R-:W1:Y:S04]  /*5c70*/  LDSM.16.MT88.4 R8, [R193+0x2800] ;  /* 0x00280000c108783b */ /* 0x000e680000004200 */
[----:B------:R-:W2:Y:S02]  /*5c80*/  LDSM.16.MT88.4 R20, [R190+0x2800] ;  /* 0x00280000be14783b */ /* 0x000ea40000004200 */
[----:B------:R-:W-:-:S02]  /*5c90*/  FADD.FTZ R5, R208, R17 ;  /* 0x00000011d0057221 */ /* 0x000fc40000010000 */
[----:B------:R-:W3:Y:S01]  /*5ca0*/  LDSM.16.MT88.4 R16, [R192+0x2800] ;  /* 0x00280000c010783b */ /* 0x000ee20000004200 */
[--C-:B------:R-:W-:Y:S02]  /*5cb0*/  FFMA.FTZ R4, R153, c[0x0][0x2d0], -R0.reuse ;  /* 0x0000b40099047a23 */ /* 0x100fe40000010800 */
[----:B------:R-:W-:Y:S02]  /*5cc0*/  FFMA.FTZ R6, R149, c[0x0][0x2d0], -R0 ;  /* 0x0000b40095067a23 */ /* 0x000fe40000010800 */
[----:B------:R4:W5:Y:S01]  /*5cd0*/  MUFU.EX2 R136, R4 ;  /* 0x0000000400887308 */ /* 0x0009620000000800 */
[----:B------:R-:W-:-:S04]  /*5ce0*/  FADD.FTZ R5, R209, R5 ;  /* 0x00000005d1057221 */ /* 0x000fc80000010000 */
[----:B------:R-:W-:-:S03]  /*5cf0*/  FADD.FTZ R24, R217, R5 ;  /* 0x00000005d9187221 */ /* 0x000fc60000010000 */
[----:B------:R1:W-:Y:S01]  /*5d00*/  MUFU.EX2 R68, R6 ;  /* 0x0000000600447308 */ /* 0x0003e20000000800 */
[----:B----4-:R-:W-:Y:S01]  /*5d10*/  FFMA.FTZ R4, R146, c[0x0][0x2d0], -R0 ;  /* 0x0000b40092047a23 */ /* 0x010fe20000010800 */
[----:B-----5:R-:W-:-:S06]  /*5d20*/  F2FP.PACK_AB R5, R136, R71 ;  /* 0x000000478805723e */ /* 0x020fcc00000000ff */
[----:B------:R4:W-:Y:S01]  /*5d30*/  MUFU.EX2 R209, R2 ;  /* 0x0000000200d17308 */ /* 0x0009e20000000800 */
[----:B-1----:R-:W-:-:S07]  /*5d40*/  F2FP.PACK_AB R6, R141, R139 ;  /* 0x0000008b8d06723e */ /* 0x002fce00000000ff */
[----:B------:R1:W5:Y:S01]  /*5d50*/  MUFU.EX2 R137, R4 ;  /* 0x0000000400897308 */ /* 0x0003620000000800 */
[----:B----4-:R-:W-:Y:S01]  /*5d60*/  FFMA.FTZ R2, R157, c[0x0][0x2d0], -R0 ;  /* 0x0000b4009d027a23 */ /* 0x010fe20000010800 */
[----:B-1----:R-:W-:Y:S02]  /*5d70*/  F2FP.PACK_AB R4, R140, R138 ;  /* 0x0000008a8c04723e */ /* 0x002fe400000000ff */
[----:B-----5:R-:W-:-:S07]  /*5d80*/  F2FP.PACK_AB R7, R137, R68 ;  /* 0x000000448907723e */ /* 0x020fce00000000ff */
[C---:B------:R-:W-:Y:S08]  /*5d90*/  HMMA.16816.F32 R100, R4.reuse, R8, R100 ;  /* 0x000000080464723c */ /* 0x040ff00000001864 */
[C---:B------:R-:W-:Y:S01]  /*5da0*/  HMMA.16816.F32 R60, R4.reuse, R10, R60 ;  /* 0x0000000a043c723c */ /* 0x040fe2000000183c */
[----:B------:R-:W1:Y:S07]  /*5db0*/  LDSM.16.MT88.4 R8, [R193+0x6000] ;  /* 0x00600000c108783b */ /* 0x000e6e0000004200 */
[C---:B--2---:R-:W-:Y:S01]  /*5dc0*/  HMMA.16816.F32 R124, R4.reuse, R20, R112 ;  /* 0x00000014047c723c */ /* 0x044fe20000001870 */
[----:B------:R-:W-:Y:S07]  /*5dd0*/  LDSM.16.MT88.4 R112, [R192+0x3000] ;  /* 0x00300000c070783b */ /* 0x000fee0000004200 */
[C---:B------:R-:W-:Y:S01]  /*5de0*/  HMMA.16816.F32 R36, R4.reuse, R22, R108 ;  /* 0x000000160424723c */ /* 0x040fe2000000186c */
[----:B------:R-:W2:Y:S07]  /*5df0*/  LDSM.16.MT88.4 R20, [R190+0x6000] ;  /* 0x00600000be14783b */ /* 0x000eae0000004200 */
[C---:B---3--:R-:W-:Y:S08]  /*5e00*/  HMMA.16816.F32 R116, R4.reuse, R16, R116 ;  /* 0x000000100474723c */ /* 0x048ff00000001874 */
[C---:B------:R-:W-:Y:S01]  /*5e10*/  HMMA.16816.F32 R44, R4.reuse, R18, R76 ;  /* 0x00000012042c723c */ /* 0x040fe2000000184c */
[----:B------:R-:W3:Y:S07]  /*5e20*/  LDSM.16.MT88.4 R16, [R192+0x6000] ;  /* 0x00600000c010783b */ /* 0x000eee0000004200 */
[C---:B------:R-:W-:Y:S01]  /*5e30*/  HMMA.16816.F32 R108, R4.reuse, R12, R72 ;  /* 0x0000000c046c723c */ /* 0x040fe20000001848 */
[----:B------:R-:W-:Y:S07]  /*5e40*/  LDSM.16.MT88.4 R72, [R191+0x6800] ;  /* 0x00680000bf48783b */ /* 0x000fee0000004200 */
[C---:B------:R-:W-:Y:S01]  /*5e50*/  HMMA.16816.F32 R52, R4.reuse, R14, R64 ;  /* 0x0000000e0434723c */ /* 0x040fe20000001840 */
[----:B------:R-:W4:Y:S06]  /*5e60*/  LDSM.16.MT88.4 R12, [R191+0x6000] ;  /* 0x00600000bf0c783b */ /* 0x000f2c0000004200 */
[----:B------:R-:W-:Y:S01]  /*5e70*/  F2FP.PACK_AB R64, R26, R27 ;  /* 0x0000001b1a40723e */ /* 0x000fe200000000ff */
[----:B-1----:R-:W-:Y:S01]  /*5e80*/  HMMA.16816.F32 R28, R4, R10, R28 ;  /* 0x0000000a041c723c */ /* 0x002fe2000000181c */
[----:B------:R1:W-:Y:S01]  /*5e90*/  MUFU.EX2 R10, R2 ;  /* 0x00000002000a7308 */ /* 0x0003e20000000800 */
[----:B------:R-:W-:-:S06]  /*5ea0*/  F2FP.PACK_AB R66, R209, R25 ;  /* 0x00000019d142723e */ /* 0x000fcc00000000ff */
[C---:B--2---:R-:W-:Y:S08]  /*5eb0*/  HMMA.16816.F32 R92, R4.reuse, R20, R92 ;  /* 0x00000014045c723c */ /* 0x044ff0000000185c */
[----:B------:R-:W-:Y:S01]  /*5ec0*/  HMMA.16816.F32 R20, R4, R22, R84 ;  /* 0x000000160414723c */ /* 0x000fe20000001854 */
[----:B-1----:R-:W-:-:S07]  /*5ed0*/  FFMA.FTZ R2, R156, c[0x0][0x2d0], -R0 ;  /* 0x0000b4009c027a23 */ /* 0x002fce0000010800 */
[C---:B---3--:R-:W-:Y:S01]  /*5ee0*/  HMMA.16816.F32 R84, R4.reuse, R16, R80 ;  /* 0x000000100454723c */ /* 0x048fe20000001850 */
[----:B------:R-:W1:Y:S07]  /*5ef0*/  LDSM.16.MT88.4 R80, [R192+0x6800] ;  /* 0x00680000c050783b */ /* 0x000e6e0000004200 */
[C---:B------:R-:W-:Y:S08]  /*5f00*/  HMMA.16816.F32 R56, R4.reuse, R18, R56 ;  /* 0x000000120438723c */ /* 0x040ff00000001838 */
[C---:B----4-:R-:W-:Y:S08]  /*5f10*/  HMMA.16816.F32 R48, R4.reuse, R12, R48 ;  /* 0x0000000c0430723c */ /* 0x050ff00000001830 */
[C---:B------:R-:W-:Y:S08]  /*5f20*/  HMMA.16816.F32 R40, R4.reuse, R14, R40 ;  /* 0x0000000e0428723c */ /* 0x040ff00000001828 */
[----:B------:R-:W-:Y:S01]  /*5f30*/  HMMA.16816.F32 R32, R4, R8, R32 ;  /* 0x000000080420723c */ /* 0x000fe20000001820 */
[----:B------:R2:W3:Y:S06]  /*5f40*/  MUFU.EX2 R9, R2 ;  /* 0x0000000200097308 */ /* 0x0004ec0000000800 */
[----:B------:R-:W-:-:S04]  /*5f50*/  FADD.FTZ R4, R228, R24 ;  /* 0x00000018e4047221 */ /* 0x000fc80000010000 */
[----:B------:R-:W-:Y:S02]  /*5f60*/  FADD.FTZ R4, R215, R4 ;  /* 0x00000004d7047221 */ /* 0x000fe40000010000 */
[----:B--2---:R-:W-:Y:S01]  /*5f70*/  FFMA.FTZ R2, R159, c[0x0][0x2d0], -R0 ;  /* 0x0000b4009f027a23 */ /* 0x004fe20000010800 */
[----:B---3--:R-:W-:-:S03]  /*5f80*/  F2FP.PACK_AB R65, R9, R10 ;  /* 0x0000000a0941723e */ /* 0x008fc600000000ff */
[----:B------:R2:W-:Y:S02]  /*5f90*/  MUFU.EX2 R8, R2 ;  /* 0x0000000200087308 */ /* 0x0005e40000000800 */
[----:B--2---:R-:W-:Y:S02]  /*5fa0*/  FFMA.FTZ R2, R158, c[0x0][0x2d0], -R0 ;  /* 0x0000b4009e027a23 */ /* 0x004fe40000010800 */
[----:B------:R-:W-:-:S04]  /*5fb0*/  FADD.FTZ R0, R212, R4 ;  /* 0x00000004d4007221 */ /* 0x000fc80000010000 */
[----:B------:R2:W3:Y:S01]  /*5fc0*/  MUFU.EX2 R230, R2 ;  /* 0x0000000200e67308 */ /* 0x0004e20000000800 */
[----:B------:R-:W4:Y:S01]  /*5fd0*/  LDSM.16.MT88.4 R4, [R193+0x6800] ;  /* 0x00680000c104783b */ /* 0x000f220000004200 */
[----:B------:R-:W-:-:S04]  /*5fe0*/  FADD.FTZ R0, R213, R0 ;  /* 0x00000000d5007221 */ /* 0x000fc80000010000 */
[----:B------:R-:W-:-:S04]  /*5ff0*/  FADD.FTZ R0, R227, R0 ;  /* 0x00000000e3007221 */ /* 0x000fc80000010000 */
[----:B------:R-:W-:-:S04]  /*6000*/  FADD.FTZ R0, R161, R0 ;  /* 0x00000000a1007221 */ /* 0x000fc80000010000 */
[----:B------:R-:W-:Y:S02]  /*6010*/  FADD.FTZ R0, R162, R0 ;  /* 0x00000000a2007221 */ /* 0x000fe40000010000 */
[----:B--2---:R-:W-:Y:S01]  /*6020*/  FADD.FTZ R2, R163, R3 ;  /* 0x00000003a3027221 */ /* 0x004fe20000010000 */
[----:B---3--:R-:W-:Y:S01]  /*6030*/  F2FP.PACK_AB R67, R230, R8 ;  /* 0x00000008e643723e */ /* 0x008fe200000000ff */
[----:B------:R-:W-:Y:S02]  /*6040*/  FADD.FTZ R0, R143, R0 ;  /* 0x000000008f007221 */ /* 0x000fe40000010000 */
[----:B------:R-:W-:Y:S02]  /*6050*/  FADD.FTZ R2, R206, R2 ;  /* 0x00000002ce027221 */ /* 0x000fe40000010000 */
[----:B------:R-:W-:Y:S02]  /*6060*/  FADD.FTZ R0, R142, R0 ;  /* 0x000000008e007221 */ /* 0x000fe40000010000 */
[----:B------:R-:W-:Y:S01]  /*6070*/  FADD.FTZ R2, R200, R2 ;  /* 0x00000002c8027221 */ /* 0x000fe20000010000 */
[----:B------:R-:W-:Y:S01]  /*6080*/  HMMA.16816.F32 R100, R64, R96, R100 ;  /* 0x000000604064723c */ /* 0x000fe20000001864 */
[----:B------:R-:W-:-:S02]  /*6090*/  FADD.FTZ R0, R71, R0 ;  /* 0x0000000047007221 */ /* 0x000fc40000010000 */
[----:B------:R-:W-:Y:S02]  /*60a0*/  FADD.FTZ R2, R207, R2 ;  /* 0x00000002cf027221 */ /* 0x000fe40000010000 */
[----:B------:R-:W-:Y:S02]  /*60b0*/  FADD.FTZ R0, R136, R0 ;  /* 0x0000000088007221 */ /* 0x000fe40000010000 */
[----:B------:R-:W-:Y:S01]  /*60c0*/  FADD.FTZ R2, R138, R2 ;  /* 0x000000028a027221 */ /* 0x000fe20000010000 */
[----:B------:R-:W-:Y:S01]  /*60d0*/  HMMA.16816.F32 R124, R64, R120, R124 ;  /* 0x00000078407c723c */ /* 0x000fe2000000187c */
[----:B------:R-:W-:Y:S02]  /*60e0*/  FADD.FTZ R0, R68, R0 ;  /* 0x0000000044007221 */ /* 0x000fe40000010000 */
[----:B------:R-:W-:Y:S02]  /*60f0*/  FADD.FTZ R2, R140, R2 ;  /* 0x000000028c027221 */ /* 0x000fe40000010000 */
[----:B------:R-:W-:-:S02]  /*6100*/  FADD.FTZ R0, R137, R0 ;  /* 0x0000000089007221 */ /* 0x000fc40000010000 */
[----:B------:R-:W-:Y:S01]  /*6110*/  FADD.FTZ R2, R139, R2 ;  /* 0x000000028b027221 */ /* 0x000fe20000010000 */
[C---:B------:R-:W-:Y:S01]  /*6120*/  HMMA.16816.F32 R116, R64.reuse, R112, R116 ;  /* 0x000000704074723c */ /* 0x040fe20000001874 */
        /* <DEDUP_REMOVED lines=9> */
[----:B------:R-:W-:Y:S03]  /*61c0*/  HMMA.16816.F32 R96, R64, R98, R60 ;  /* 0x000000624060723c */ /* 0x000fe6000000183c */
[----:B------:R-:W-:-:S05]  /*61d0*/  FADD.FTZ R209, R209, R2 ;  /* 0x00000002d1d17221 */ /* 0x000fca0000010000 */
        /* <DEDUP_REMOVED lines=10> */
[----:B------:R-:W-:Y:S01]  /*6280*/  HMMA.16816.F32 R64, R64, R6, R28 ;  /* 0x000000064040723c */ /* 0x000fe2000000181c */
[----:B------:R-:W-:Y:S07]  /*6290*/  @!UPT UIADD3 URZ, URZ, URZ, URZ ;  /* 0x0000003f3f3ff290 */ /* 0x000fee000fffe03f */
[----:B------:R-:W-:Y:S11]  /*62a0*/  @!P0 BRA `(.L_x_201) ;  /* 0x000037c000008947 */ /* 0x000ff60003800000 */
.L_x_216:
[----:B------:R-:W2:Y:S01]  /*62b0*/  LDL R5, [R1] ;  /* 0x0000000001057983 */ /* 0x000ea20000100800 */
[----:B------:R-:W-:Y:S04]  /*62c0*/  DEPBAR.LE SB0, 0x0 ;  /* 0x000080000000791a */ /* 0x000fe80000000000 */
[----:B------:R-:W-:Y:S01]  /*62d0*/  WARPSYNC 0xffffffff ;  /* 0xffffffff00007948 */ /* 0x000fe20003800000 */
[----:B------:R-:W-:Y:S01]  /*62e0*/  BAR.SYNC.DEFER_BLOCKING 0x0 ;  /* 0x0000000000007b1d */ /* 0x000fe20000010000 */
[----:B------:R-:W-:Y:S01]  /*62f0*/  SHF.R.S32.HI R0, RZ, 0x1f, R205 ;  /* 0x0000001fff007819 */ /* 0x000fe200000114cd */
[C---:B------:R-:W-:Y:S01]  /*6300*/  IMAD.WIDE.U32 R2, R205.reuse, c[0x0][0x208], RZ ;  /* 0x00008200cd027a25 */ /* 0x040fe200078e00ff */
[----:B------:R-:W-:Y:S02]  /*6310*/  LOP3.LUT P0, RZ, R234, 0x2, RZ, 0xc0, !PT ;  /* 0x00000002eaff7812 */ /* 0x000fe4000780c0ff */
[----:B------:R-:W-:Y:S01]  /*6320*/  SHF.R.S32.HI R4, RZ, 0x1f, R204 ;  /* 0x0000001fff047819 */ /* 0x000fe200000114cc */
[----:B------:R-:W-:Y:S02]  /*6330*/  IMAD R0, R0, c[0x0][0x208], RZ ;  /* 0x0000820000007a24 */ /* 0x000fe400078e02ff */
[----:B------:R-:W-:Y:S02]  /*6340*/  IMAD.MOV.U32 R71, RZ, RZ, R70 ;  /* 0x000000ffff477224 */ /* 0x000fe400078e0046 */
[----:B------:R-:W-:Y:S02]  /*6350*/  IMAD R0, R205, c[0x0][0x20c], R0 ;  /* 0x00008300cd007a24 */ /* 0x000fe400078e0200 */
[----:B------:R-:W-:Y:S02]  /*6360*/  IMAD R4, R4, c[0x0][0x218], RZ ;  /* 0x0000860004047a24 */ /* 0x000fe400078e02ff */
[----:B------:R-:W-:Y:S01]  /*6370*/  IMAD.IADD R3, R3, 0x1, R0 ;  /* 0x0000000103037824 */ /* 0x000fe200078e0200 */
[----:B------:R-:W-:Y:S01]  /*6380*/  IADD3 R0, R188, 0x20, RZ ;  /* 0x00000020bc007810 */ /* 0x000fe20007ffe0ff */
[----:B------:R-:W-:Y:S01]  /*6390*/  IMAD R4, R204, c[0x0][0x21c], R4 ;  /* 0x00008700cc047a24 */ /* 0x000fe200078e0204 */
[----:B------:R-:W-:Y:S01]  /*63a0*/  @P0 IADD3 R0, R188, -0x20, RZ ;  /* 0xffffffe0bc000810 */ /* 0x000fe20007ffe0ff */
[----:B------:R-:W-:Y:S05]  /*63b0*/  IMAD.WIDE.U32 R2, R204, c[0x0][0x218], R2 ;  /* 0x00008600cc027a25 */ /* 0x000fea00078e0002 */
[----:B------:R-:W-:Y:S01]  /*63c0*/  IADD3 R2, P1, R246, R2, RZ ;  /* 0x00000002f6027210 */ /* 0x000fe20007f3e0ff */
[----:B------:R1:W3:Y:S04]  /*63d0*/  LDSM.16.M88.4 R136, [R0] ;  /* 0x000000000088783b */ /* 0x0002e80000000200 */
[----:B------:R1:W4:Y:S04]  /*63e0*/  LDSM.16.M88.4 R140, [R0+0x800] ;  /* 0x00080000008c783b */ /* 0x0003280000000200 */
        /* <DEDUP_REMOVED lines=11> */
[----:B------:R1:W1:Y:S01]  /*64a0*/  LDSM.16.M88.4 R56, [R188+0x3000] ;  /* 0x00300000bc38783b */ /* 0x0002620000000200 */
[----:B--2---:R-:W-:Y:S02]  /*64b0*/  IADD3.X R3, R5, R3, R4, P1, !PT ;  /* 0x0000000305037210 */ /* 0x004fe40000ffe404 */
[C---:B------:R-:W-:Y:S04]  /*64c0*/  LEA R5, P0, R2.reuse, c[0x0][0x1f8], 0x1 ;  /* 0x00007e0002057a11 */ /* 0x040fe800078008ff */
[----:B------:R-:W-:Y:S02]  /*64d0*/  LEA.HI.X R4, R2, c[0x0][0x1fc], R3, 0x1, P0 ;  /* 0x00007f0002047a11 */ /* 0x000fe400000f0c03 */
[----:B------:R-:W-:Y:S01]  /*64e0*/  ISETP.GE.AND P0, PT, R238, c[0x0][0x1d4], PT ;  /* 0x00007500ee007a0c */ /* 0x000fe20003f06270 */
[----:B------:R-:W-:-:S10]  /*64f0*/  BRA.DIV ~URZ, `(.L_x_202) ;  /* 0x00007d627f007947 */ /* 0x000fd4000b800000 */
[----:B-1-34-:R1:W2:Y:S02]  /*6500*/  SHFL.IDX PT, R0, R4, RZ, 0x181f ;  /* 0x00181fff04007589 */ /* 0x01a2a400000e0000 */
.L_x_289:
[----:B------:R-:W3:Y:S01]  /*6510*/  SHFL.IDX PT, R2, R5, RZ, 0x181f ;  /* 0x00181fff05027589 */ /* 0x000ee200000e0000 */
[----:B------:R-:W-:Y:S01]  /*6520*/  IMAD.SHL.U32 R13, R231, 0x2, RZ ;  /* 0x00000002e70d7824 */ /* 0x000fe200078e00ff */
[----:B------:R-:W-:Y:S01]  /*6530*/  SEL R208, RZ, 0x10, P3 ;  /* 0x00000010ffd07807 */ /* 0x000fe20001800000 */
[----:B------:R-:W-:Y:S01]  /*6540*/  IMAD.SHL.U32 R12, R238, 0x2, RZ ;  /* 0x00000002ee0c7824 */ /* 0x000fe200078e00ff */
[----:B------:R-:W-:Y:S01]  /*6550*/  SEL R200, RZ, 0x10, P0 ;  /* 0x00000010ffc87807 */ /* 0x000fe20000000000 */
[----:B------:R-:W-:Y:S01]  /*6560*/  BSSY B0, `(.L_x_203) ;  /* 0x0000037000007945 */ /* 0x000fe20003800000 */
[----:B------:R-:W-:Y:S02]  /*6570*/  ISETP.NE.U32.AND P5, PT, R208, RZ, PT ;  /* 0x000000ffd000720c */ /* 0x000fe40003fa5070 */
[-C--:B---3--:R-:W-:Y:S05]  /*6580*/  IADD3 R6, P1, R2, R13.reuse, RZ ;  /* 0x0000000d02067210 */ /* 0x088fea0007f3e0ff */
[--C-:B--2---:R-:W-:Y:S01]  /*6590*/  IMAD.X R7, R0, 0x1, R202.reuse, P1 ;  /* 0x0000000100077824 */ /* 0x104fe200008e06ca */
[-C--:B------:R-:W-:Y:S04]  /*65a0*/  IADD3 R2, P1, R2, R12.reuse, RZ ;  /* 0x0000000c02027210 */ /* 0x080fe80007f3e0ff */
[----:B------:R-:W-:Y:S01]  /*65b0*/  @!PT LDS RZ, [RZ] ;  /* 0x00000000fffff984 */ /* 0x000fe20000000800 */
[----:B------:R-:W-:Y:S01]  /*65c0*/  @!PT LDS RZ, [RZ] ;  /* 0x00000000fffff984 */ /* 0x000fe20000000800 */
[----:B------:R2:W-:Y:S01]  /*65d0*/  LDGSTS.E.BYPASS.LTC128B.128 [R201+0x100], [R6.64], !P3 ;  /* 0x0010000006c97fae */ /* 0x0005e2000d901d48 */
[--C-:B------:R-:W-:Y:S03]  /*65e0*/  IMAD.X R3, R0, 0x1, R203.reuse, P1 ;  /* 0x0000000100037824 */ /* 0x100fe600008e06cb */
[----:B------:R-:W3:Y:S04]  /*65f0*/  SHFL.IDX PT, R0, R5, 0x1, 0x181f ;  /* 0x00381f0005007f89 */ /* 0x000ee800000e0000 */
[----:B------:R3:W-:Y:S04]  /*6600*/  LDGSTS.E.BYPASS.LTC128B.128 [R201+0x3900], [R2.64], !P0 ;  /* 0x0390000002c97fae */ /* 0x0007e8000c101d48 */
[----:B--2---:R-:W2:Y:S01]  /*6610*/  SHFL.IDX PT, R6, R4, 0x1, 0x181f ;  /* 0x00381f0004067f89 */ /* 0x004ea200000e0000 */
[----:B---3--:R-:W-:Y:S05]  /*6620*/  IADD3 R2, P1, R0, R13, RZ ;  /* 0x0000000d00027210 */ /* 0x008fea0007f3e0ff */
[--C-:B--2---:R-:W-:Y:S05]  /*6630*/  IMAD.X R3, R6, 0x1, R202.reuse, P1 ;  /* 0x0000000106037824 */ /* 0x104fea00008e06ca */
[----:B------:R2:W-:Y:S02]  /*6640*/  LDGSTS.E.BYPASS.LTC128B.128 [R201+0x1100], [R2.64], !P3 ;  /* 0x0110000002c97fae */ /* 0x0005e4000d901d48 */
[----:B--2---:R-:W-:Y:S02]  /*6650*/  IADD3 R2, P1, R0, R12, RZ ;  /* 0x0000000c00027210 */ /* 0x004fe40007f3e0ff */
[----:B------:R-:W2:Y:S03]  /*6660*/  SHFL.IDX PT, R0, R5, 0x2, 0x181f ;  /* 0x00581f0005007f89 */ /* 0x000ea600000e0000 */
[----:B------:R-:W-:Y:S02]  /*6670*/  IMAD.X R3, R6, 0x1, R203, P1 ;  /* 0x0000000106037824 */ /* 0x000fe400008e06cb */
[----:B------:R-:W3:Y:S04]  /*6680*/  SHFL.IDX PT, R6, R4, 0x2, 0x181f ;  /* 0x00581f0004067f89 */ /* 0x000ee800000e0000 */
[----:B------:R4:W-:Y:S02]  /*6690*/  LDGSTS.E.BYPASS.LTC128B.128 [R201+0x4900], [R2.64], !P0 ;  /* 0x0490000002c97fae */ /* 0x0009e4000c101d48 */
[----:B----4-:R-:W-:Y:S04]  /*66a0*/  IADD3 R2, -R208, 0x10, RZ ;  /* 0x00000010d0027810 */ /* 0x010fe80007ffe1ff */
[----:B------:R-:W-:Y:S04]  /*66b0*/  LOP3.LUT R2, R2, 0xf, RZ, 0xc0, !PT ;  /* 0x0000000f02027812 */ /* 0x000fe800078ec0ff */
[----:B--2---:R-:W-:Y:S04]  /*66c0*/  IADD3 R2, P2, P1, R2, R0, R13 ;  /* 0x0000000002027210 */ /* 0x004fe8000795e00d */
[----:B---3--:R-:W-:Y:S02]  /*66d0*/  IADD3.X R3, RZ, R6, R202, P2, P1 ;  /* 0x00000006ff037210 */ /* 0x008fe400017e24ca */
[C---:B------:R-:W-:Y:S03]  /*66e0*/  ISETP.NE.U32.AND P2, PT, R200.reuse, RZ, PT ;  /* 0x000000ffc800720c */ /* 0x040fe60003f45070 */
[----:B------:R2:W-:Y:S02]  /*66f0*/  LDGSTS.E.BYPASS.LTC128B.128.ZFILL [R201+0x2100], [R2.64], P5 ;  /* 0x0210000002c97fae */ /* 0x0005e4000a941d48 */
[----:B--2---:R-:W-:Y:S04]  /*6700*/  IADD3 R2, -R200, 0x10, RZ ;  /* 0x00000010c8027810 */ /* 0x004fe80007ffe1ff */
[----:B------:R-:W-:Y:S04]  /*6710*/  LOP3.LUT R2, R2, 0xf, RZ, 0xc0, !PT ;  /* 0x0000000f02027812 */ /* 0x000fe800078ec0ff */
[----:B------:R-:W-:Y:S02]  /*6720*/  IADD3 R2, P1, P0, R2, R0, R12 ;  /* 0x0000000002027210 */ /* 0x000fe4000783e00c */
[----:B------:R-:W2:Y:S02]  /*6730*/  S2R R12, SR_TID.X ;  /* 0x00000000000c7919 */ /* 0x000ea40000002100 */
[----:B------:R-:W-:Y:S05]  /*6740*/  IADD3.X R3, RZ, R6, R203, P1, P0 ;  /* 0x00000006ff037210 */ /* 0x000fea0000fe04cb */
[----:B------:R3:W-:Y:S01]  /*6750*/  LDGSTS.E.BYPASS.LTC128B.128.ZFILL [R201+0x5900], [R2.64], P2 ;  /* 0x0590000002c97fae */ /* 0x0007e20009141d48 */
[----:B--2---:R-:W-:Y:S11]  /*6760*/  ISETP.GT.AND P0, PT, R12, 0x7f, PT ;  /* 0x0000007f0c00780c */ /* 0x004ff60003f04270 */
[----:B------:R-:W-:Y:S02]  /*6770*/  @!UPT UIADD3 URZ, URZ, URZ, URZ ;  /* 0x0000003f3f3ff290 */ /* 0x000fe4000fffe03f */
[----:B------:R-:W-:-:S05]  /*6780*/  @P0 BRA `(.L_x_204) ;  /* 0x0000014000000947 */ /* 0x000fca0003800000 */
[----:B---3--:R-:W-:-:S05]  /*6790*/  BRA.DIV ~URZ, `(.L_x_205) ;  /* 0x00007b327f007947 */ /* 0x008fca000b800000 */
[----:B-1----:R-:W1:Y:S04]  /*67a0*/  SHFL.IDX PT, R4, R4, 0x3, 0x181f ;  /* 0x00781f0004047f89 */ /* 0x002e6800000e0000 */
[----:B------:R2:W3:Y:S02]  /*67b0*/  SHFL.IDX PT, R0, R5, 0x3, 0x181f ;  /* 0x00781f0005007f89 */ /* 0x0004e400000e0000 */
.L_x_290:
[C---:B------:R-:W-:Y:S01]  /*67c0*/  IADD3 R2, -R208.reuse, 0x10, RZ ;  /* 0x00000010d0027810 */ /* 0x040fe20007ffe1ff */
[----:B------:R-:W-:Y:S01]  /*67d0*/  IMAD.SHL.U32 R3, R231, 0x2, RZ ;  /* 0x00000002e7037824 */ /* 0x000fe200078e00ff */
[----:B------:R-:W-:Y:S01]  /*67e0*/  ISETP.NE.U32.AND P0, PT, R208, RZ, PT ;  /* 0x000000ffd000720c */ /* 0x000fe20003f05070 */
[----:B--2---:R-:W-:Y:S01]  /*67f0*/  IMAD.SHL.U32 R5, R238, 0x2, RZ ;  /* 0x00000002ee057824 */ /* 0x004fe200078e00ff */
[----:B------:R-:W-:Y:S04]  /*6800*/  LOP3.LUT R2, R2, 0xf, RZ, 0xc0, !PT ;  /* 0x0000000f02027812 */ /* 0x000fe800078ec0ff */
[----:B---3--:R-:W-:Y:S04]  /*6810*/  IADD3 R2, P2, P1, R2, R0, R3 ;  /* 0x0000000002027210 */ /* 0x008fe8000795e003 */
[----:B-1----:R-:W-:Y:S05]  /*6820*/  IADD3.X R3, RZ, R4, R202, P2, P1 ;  /* 0x00000004ff037210 */ /* 0x002fea00017e24ca */
[----:B------:R-:W-:Y:S01]  /*6830*/  @!PT LDS RZ, [RZ] ;  /* 0x00000000fffff984 */ /* 0x000fe20000000800 */
[----:B------:R-:W-:Y:S01]  /*6840*/  @!PT LDS RZ, [RZ] ;  /* 0x00000000fffff984 */ /* 0x000fe20000000800 */
[----:B------:R-:W-:Y:S01]  /*6850*/  @!PT LDS RZ, [RZ] ;  /* 0x00000000fffff984 */ /* 0x000fe20000000800 */
[----:B------:R1:W-:Y:S01]  /*6860*/  LDGSTS.E.BYPASS.LTC128B.128.ZFILL [R201+0x3100], [R2.64], P0 ;  /* 0x0310000002c97fae */ /* 0x0003e20008141d48 */
[C---:B------:R-:W-:Y:S02]  /*6870*/  ISETP.NE.U32.AND P0, PT, R200.reuse, RZ, PT ;  /* 0x000000ffc800720c */ /* 0x040fe40003f05070 */
[----:B-1----:R-:W-:Y:S04]  /*6880*/  IADD3 R2, -R200, 0x10, RZ ;  /* 0x00000010c8027810 */ /* 0x002fe80007ffe1ff */
[----:B------:R-:W-:Y:S04]  /*6890*/  LOP3.LUT R2, R2, 0xf, RZ, 0xc0, !PT ;  /* 0x0000000f02027812 */ /* 0x000fe800078ec0ff */
[----:B------:R-:W-:Y:S04]  /*68a0*/  IADD3 R2, P2, P1, R2, R0, R5 ;  /* 0x0000000002027210 */ /* 0x000fe8000795e005 */
[----:B------:R-:W-:Y:S05]  /*68b0*/  IADD3.X R3, RZ, R4, R203, P2, P1 ;  /* 0x00000004ff037210 */ /* 0x000fea00017e24cb */
[----:B------:R1:W-:Y:S04]  /*68c0*/  LDGSTS.E.BYPASS.LTC128B.128.ZFILL [R201+0x6900], [R2.64], P0 ;  /* 0x0690000002c97fae */ /* 0x0003e80008141d48 */
.L_x_204:
[----:B---3--:R-:W-:Y:S05]  /*68d0*/  BSYNC B0 ;  /* 0x0000000000007941 */ /* 0x008fea0003800000 */
.L_x_203:
[----:B------:R-:W0:Y:S01]  /*68e0*/  LDGDEPBAR ;  /* 0x00000000000079af */ /* 0x000e220000000000 */
[----:B------:R-:W-:Y:S01]  /*68f0*/  WARPSYNC 0xffffffff ;  /* 0xffffffff00007948 */ /* 0x000fe20003800000 */
[C---:B-1----:R-:W-:Y:S01]  /*6900*/  HMMA.16816.F32 R4, R128.reuse, R8, RZ ;  /* 0x000000088004723c */ /* 0x042fe200000018ff */
[----:B------:R-:W-:Y:S02]  /*6910*/  BSSY B0, `(.L_x_206) ;  /* 0x0000117000007945 */ /* 0x000fe40003800000 */
[----:B------:R-:W-:Y:S02]  /*6920*/  LOP3.LUT P0, RZ, R234, 0x4, RZ, 0xc0, !PT ;  /* 0x00000004eaff7812 */ /* 0x000fe4000780c0ff */
[C---:B------:R-:W-:Y:S03]  /*6930*/  IADD3 R0, R188.reuse, 0x40, RZ ;  /* 0x00000040bc007810 */ /* 0x040fe60007ffe0ff */
[C---:B------:R-:W-:Y:S08]  /*6940*/  HMMA.16816.F32 R8, R128.reuse, R10, RZ ;  /* 0x0000000a8008723c */ /* 0x040ff000000018ff */
[C---:B------:R-:W-:Y:S01]  /*6950*/  HMMA.16816.F32 R12, R128.reuse, R16, RZ ;  /* 0x00000010800c723c */ /* 0x040fe200000018ff */
[----:B------:R-:W-:Y:S02]  /*6960*/  @P0 IADD3 R0, R188, -0x40, RZ ;  /* 0xffffffc0bc000810 */ /* 0x000fe40007ffe0ff */
[----:B------:R-:W-:Y:S05]  /*6970*/  ISETP.GT.AND P0, PT, R214, R239, PT ;  /* 0x000000efd600720c */ /* 0x000fea0003f04270 */
        /* <DEDUP_REMOVED lines=16> */
[----:B------:R-:W2:Y:S07]  /*6a80*/  LDSM.16.M88.4 R140, [R0+0x800] ;  /* 0x00080000008c783b */ /* 0x000eae0000000200 */
        /* <DEDUP_REMOVED lines=13> */
[----:B------:R-:W-:Y:S08]  /*6b60*/  HMMA.16816.F32 R56, R132, R162, R56 ;  /* 0x000000a28438723c */ /* 0x000ff00000001838 */
        /* <DEDUP_REMOVED lines=16> */
[C---:B------:R-:W-:Y:S01]  /*6c70*/  HMMA.16816.F32 R48, R164.reuse, R158, R48 ;  /* 0x0000009ea430723c */ /* 0x040fe20000001830 */
[----:B------:R-:W4:Y:S07]  /*6c80*/  LDSM.16.M88.4 R156, [R189+0x2000] ;  /* 0x00200000bd9c783b */ /* 0x000f2e0000000200 */
[C---:B-1----:R-:W-:Y:S08]  /*6c90*/  HMMA.16816.F32 R52, R164.reuse, R136, R52 ;  /* 0x00000088a434723c */ /* 0x042ff00000001834 */
[----:B------:R-:W-:Y:S01]  /*6ca0*/  HMMA.16816.F32 R56, R164, R138, R56 ;  /* 0x0000008aa438723c */ /* 0x000fe20000001838 */
        /* <DEDUP_REMOVED lines=87> */
[----:B------:R-:W4:Y:S01]  /*7220*/  LDSM.16.M88.4 R156, [R189+0x6800] ;  /* 0x00680000bd9c783b */ /* 0x000f220000000200 */
[----:B------:R-:W-:Y:S06]  /*7230*/  DEPBAR.LE SB0, 0x0 ;  /* 0x000080000000791a */ /* 0x000fec0000000000 */
[C---:B-1----:R-:W-:Y:S01]  /*7240*/  HMMA.16816.F32 R12, R184.reuse, R136, R12 ;  /* 0x00000088b80c723c */ /* 0x042fe2000000180c */
[----:B------:R-:W-:Y:S07]  /*7250*/  BAR.SYNC.DEFER_BLOCKING 0x0 ;  /* 0x0000000000007b1d */ /* 0x000fee0000010000 */
[C---:B------:R-:W-:Y:S08]  /*7260*/  HMMA.16816.F32 R16, R184.reuse, R138, R16 ;  /* 0x0000008ab810723c */ /* 0x040ff00000001810 */
[C---:B--2---:R-:W-:Y:S08]  /*7270*/  HMMA.16816.F32 R20, R184.reuse, R140, R20 ;  /* 0x0000008cb814723c */ /* 0x044ff00000001814 */
[C---:B------:R-:W-:Y:S08]  /*7280*/  HMMA.16816.F32 R24, R184.reuse, R142, R24 ;  /* 0x0000008eb818723c */ /* 0x040ff00000001818 */
[C---:B---3--:R-:W-:Y:S08]  /*7290*/  HMMA.16816.F32 R28, R184.reuse, R144, R28 ;  /* 0x00000090b81c723c */ /* 0x048ff0000000181c */
[C---:B------:R-:W-:Y:S08]  /*72a0*/  HMMA.16816.F32 R32, R184.reuse, R146, R32 ;  /* 0x00000092b820723c */ /* 0x040ff00000001820 */
[C---:B----4-:R-:W-:Y:S08]  /*72b0*/  HMMA.16816.F32 R36, R184.reuse, R148, R36 ;  /* 0x00000094b824723c */ /* 0x050ff00000001824 */
[C---:B------:R-:W-:Y:S08]  /*72c0*/  HMMA.16816.F32 R40, R184.reuse, R150, R40 ;  /* 0x00000096b828723c */ /* 0x040ff00000001828 */
[C---:B-----5:R-:W-:Y:S08]  /*72d0*/  HMMA.16816.F32 R44, R184.reuse, R152, R44 ;  /* 0x00000098b82c723c */ /* 0x060ff0000000182c */
[C---:B------:R-:W-:Y:S08]  /*72e0*/  HMMA.16816.F32 R48, R184.reuse, R154, R48 ;  /* 0x0000009ab830723c */ /* 0x040ff00000001830 */
[C---:B------:R-:W-:Y:S08]  /*72f0*/  HMMA.16816.F32 R52, R184.reuse, R156, R52 ;  /* 0x0000009cb834723c */ /* 0x040ff00000001834 */
[----:B------:R-:W-:Y:S01]  /*7300*/  HMMA.16816.F32 R56, R184, R158, R56 ;  /* 0x0000009eb838723c */ /* 0x000fe20000001838 */
[----:B------:R-:W-:Y:S07]  /*7310*/  @!UPT UIADD3 URZ, URZ, URZ, URZ ;  /* 0x0000003f3f3ff290 */ /* 0x000fee000fffe03f */
[----:B------:R-:W-:-:S11]  /*7320*/  @!P0 BRA `(.L_x_207) ;  /* 0x0000075000008947 */ /* 0x000fd60003800000 */
[----:B------:R-:W-:Y:S01]  /*7330*/  IMAD.MOV.U32 R0, RZ, RZ, c[0x0][0x2b8] ;  /* 0x0000ae00ff007624 */ /* 0x000fe200078e00ff */
[----:B------:R-:W-:Y:S01]  /*7340*/  IADD3 R136, -R235, 0x70, RZ ;  /* 0x00000070eb887810 */ /* 0x000fe20007ffe1ff */
[----:B------:R-:W-:Y:S02]  /*7350*/  IMAD R2, R214, 0x70, R240 ;  /* 0x00000070d6027824 */ /* 0x000fe400078e02f0 */
[----:B------:R-:W-:Y:S01]  /*7360*/  IMAD.MOV.U32 R204, RZ, RZ, RZ ;  /* 0x000000ffffcc7224 */ /* 0x000fe200078e00ff */
[----:B------:R-:W-:Y:S01]  /*7370*/  ISETP.NE.AND P0, PT, R0, 0x1, PT ;  /* 0x000000010000780c */ /* 0x000fe20003f05270 */
[----:B------:R-:W-:Y:S01]  /*7380*/  IMAD R0, R234, 0x20, R235 ;  /* 0x00000020ea007824 */ /* 0x000fe200078e02eb */
[----:B------:R-:W-:Y:S04]  /*7390*/  ISETP.GE.AND P1, PT, R136, 0x1, PT ;  /* 0x000000018800780c */ /* 0x000fe80003f26270 */
[----:B------:R-:W-:Y:S05]  /*73a0*/  IADD3 R2, R2, -0x70, R0 ;  /* 0xffffff9002027810 */ /* 0x000fea0007ffe000 */
[----:B------:R-:W-:Y:S02]  /*73b0*/  IMAD.MOV.U32 R0, RZ, RZ, R2 ;  /* 0x000000ffff007224 */ /* 0x000fe400078e0002 */
[----:B------:R-:W-:Y:S05]  /*73c0*/  @P0 IMAD.HI.U32 R3, R2, c[0x0][0x2bc], RZ ;  /* 0x0000af0002030a27 */ /* 0x000fea00078e00ff */
[----:B------:R-:W-:Y:S04]  /*73d0*/  @P0 SHF.R.U32.HI R0, RZ, c[0x0][0x2c0], R3 ;  /* 0x0000b000ff000a19 */ /* 0x000fe80000011603 */
[C---:B------:R-:W-:Y:S01]  /*73e0*/  @!P4 IADD3 R3, P0, R0.reuse, R244, RZ ;  /* 0x000000f40003c210 */ /* 0x040fe20007f1e0ff */
[----:B------:R-:W-:Y:S03]  /*73f0*/  IMAD.MOV R68, RZ, RZ, -R0 ;  /* 0x000000ffff447224 */ /* 0x000fe600078e0a00 */
[----:B------:R-:W-:Y:S01]  /*7400*/  @!P4 LEA.HI.X.SX32 R0, R0, R252, 0x1, P0 ;  /* 0x000000fc0000c211 */ /* 0x000fe200000f0eff */
[----:B------:R-:W-:Y:S01]  /*7410*/  IMAD R205, R68, c[0x0][0x2b8], R2 ;  /* 0x0000ae0044cd7a24 */ /* 0x000fe200078e0202 */
[C---:B------:R-:W-:Y:S04]  /*7420*/  @!P4 LEA R2, P0, R3.reuse, c[0x0][0x2a0], 0x2 ;  /* 0x0000a8000302ca11 */ /* 0x040fe800078010ff */
[----:B------:R-:W-:Y:S02]  /*7430*/  @!P4 LEA.HI.X R3, R3, c[0x0][0x2a4], R0, 0x2, P0 ;  /* 0x0000a9000303ca11 */ /* 0x000fe400000f1400 */
[----:B------:R-:W-:Y:S03]  /*7440*/  SHF.R.S32.HI R0, RZ, 0x1f, R205 ;  /* 0x0000001fff007819 */ /* 0x000fe600000114cd */
[----:B------:R1:W2:Y:S02]  /*7450*/  @!P4 LDG.E R204, [R2.64] ;  /* 0x0000000802ccc981 */ /* 0x0002a4000c1e1900 */
[----:B------:R-:W-:Y:S04]  /*7460*/  IMAD R0, R0, c[0x0][0x1e0], RZ ;  /* 0x0000780000007a24 */ /* 0x000fe800078e02ff */
[C---:B------:R-:W-:Y:S02]  /*7470*/  IMAD R0, R205.reuse, c[0x0][0x1e4], R0 ;  /* 0x00007900cd007a24 */ /* 0x040fe400078e0200 */
[----:B-1----:R-:W-:Y:S04]  /*7480*/  IMAD.WIDE.U32 R2, R205, c[0x0][0x1e0], RZ ;  /* 0x00007800cd027a25 */ /* 0x002fe800078e00ff */
[----:B------:R-:W-:Y:S01]  /*7490*/  IMAD.IADD R3, R3, 0x1, R0 ;  /* 0x0000000103037824 */ /* 0x000fe200078e0200 */
[----:B--2---:R-:W-:Y:S03]  /*74a0*/  SHF.R.S32.HI R0, RZ, 0x1f, R204 ;  /* 0x0000001fff007819 */ /* 0x004fe600000114cc */
[----:B------:R-:W-:Y:S04]  /*74b0*/  IMAD.WIDE.U32 R2, R204, c[0x0][0x1f0], R2 ;  /* 0x00007c00cc027a25 */ /* 0x000fe800078e0002 */
[----:B------:R-:W-:Y:S01]  /*74c0*/  IMAD R68, R0, c[0x0][0x1f0], RZ ;  /* 0x00007c0000447a24 */ /* 0x000fe200078e02ff */
[----:B------:R-:W-:Y:S03]  /*74d0*/  IADD3 R0, P0, R242, R2, RZ ;  /* 0x00000002f2007210 */ /* 0x000fe60007f1e0ff */
[----:B------:R-:W-:Y:S05]  /*74e0*/  IMAD R68, R204, c[0x0][0x1f4], R68 ;  /* 0x00007d00cc447a24 */ /* 0x000fea00078e0244 */
[----:B------:R-:W-:Y:S02]  /*74f0*/  IADD3.X R2, R241, R3, R68, P0, !PT ;  /* 0x00000003f1027210 */ /* 0x000fe400007fe444 */
[C---:B------:R-:W-:Y:S04]  /*7500*/  LEA R68, P0, R0.reuse, c[0x0][0x1c8], 0x1 ;  /* 0x0000720000447a11 */ /* 0x040fe800078008ff */
[----:B------:R-:W-:Y:S01]  /*7510*/  LEA.HI.X R0, R0, c[0x0][0x1cc], R2, 0x1, P0 ;  /* 0x0000730000007a11 */ /* 0x000fe200000f0c02 */
[----:B------:R-:W-:-:S06]  /*7520*/  BRA.DIV ~URZ, `(.L_x_208) ;  /* 0x00006e727f007947 */ /* 0x000fcc000b800000 */
[----:B------:R1:W2:Y:S02]  /*7530*/  SHFL.IDX PT, R138, R0, RZ, 0x181f ;  /* 0x00181fff008a7589 */ /* 0x0002a400000e0000 */
.L_x_291:
[----:B------:R-:W-:-:S05]  /*7540*/  BRA.DIV ~URZ, `(.L_x_209) ;  /* 0x00006ec27f007947 */ /* 0x000fca000b800000 */
[----:B------:R3:W4:Y:S02]  /*7550*/  SHFL.IDX PT, R137, R68, RZ, 0x181f ;  /* 0x00181fff44897589 */ /* 0x00072400000e0000 */
.L_x_292:
[C---:B------:R-:W-:Y:S01]  /*7560*/  @P1 IADD3 R2, -R208.reuse, 0x10, RZ ;  /* 0x00000010d0021810 */ /* 0x040fe20007ffe1ff */
[----:B------:R-:W-:Y:S01]  /*7570*/  IMAD.SHL.U32 R3, R231, 0x2, RZ ;  /* 0x00000002e7037824 */ /* 0x000fe200078e00ff */
[----:B------:R-:W-:Y:S01]  /*7580*/  @P1 ISETP.NE.U32.AND P0, PT, R208, RZ, PT ;  /* 0x000000ffd000120c */ /* 0x000fe20003f05070 */
[----:B------:R-:W-:Y:S01]  /*7590*/  IMAD.SHL.U32 R139, R238, 0x2, RZ ;  /* 0x00000002ee8b7824 */ /* 0x000fe200078e00ff */
[----:B------:R-:W-:Y:S04]  /*75a0*/  @P1 LOP3.LUT R2, R2, 0xf, RZ, 0xc0, !PT ;  /* 0x0000000f02021812 */ /* 0x000fe800078ec0ff */
[-C--:B----4-:R-:W-:Y:S04]  /*75b0*/  @P1 IADD3 R2, P5, P2, R2, R137.reuse, R3 ;  /* 0x0000008902021210 */ /* 0x090fe80007abe003 */
[-C--:B--2---:R-:W-:Y:S05]  /*75c0*/  @P1 IADD3.X R3, RZ, R138.reuse, R202, P5, P2 ;  /* 0x0000008aff031210 */ /* 0x084fea0002fe44ca */
[----:B------:R-:W-:Y:S01]  /*75d0*/  @!PT LDS RZ, [RZ] ;  /* 0x00000000fffff984 */ /* 0x000fe20000000800 */
[----:B------:R-:W-:Y:S01]  /*75e0*/  @!PT LDS RZ, [RZ] ;  /* 0x00000000fffff984 */ /* 0x000fe20000000800 */
[----:B------:R-:W-:Y:S01]  /*75f0*/  @!PT LDS RZ, [RZ] ;  /* 0x00000000fffff984 */ /* 0x000fe20000000800 */
[----:B------:R2:W-:Y:S01]  /*7600*/  @P1 LDGSTS.E.BYPASS.LTC128B.128.ZFILL [R201+0x8100], [R2.64], P0 ;  /* 0x0810000002c91fae */ /* 0x0005e20008141d48 */
[C---:B------:R-:W-:Y:S02]  /*7610*/  @P1 ISETP.NE.U32.AND P0, PT, R200.reuse, RZ, PT ;  /* 0x000000ffc800120c */ /* 0x040fe40003f05070 */
[----:B--2---:R-:W-:Y:S04]  /*7620*/  @P1 IADD3 R2, -R200, 0x10, RZ ;  /* 0x00000010c8021810 */ /* 0x004fe80007ffe1ff */
[----:B------:R-:W-:Y:S04]  /*7630*/  @P1 LOP3.LUT R2, R2, 0xf, RZ, 0xc0, !PT ;  /* 0x0000000f02021812 */ /* 0x000fe800078ec0ff */
[----:B------:R-:W-:Y:S04]  /*7640*/  @P1 IADD3 R2, P5, P2, R2, R137, R139 ;  /* 0x0000008902021210 */ /* 0x000fe80007abe08b */
[----:B------:R-:W-:Y:S05]  /*7650*/  @P1 IADD3.X R3, RZ, R138, R203, P5, P2 ;  /* 0x0000008aff031210 */ /* 0x000fea0002fe44cb */
[----:B------:R2:W-:Y:S01]  /*7660*/  @P1 LDGSTS.E.BYPASS.LTC128B.128.ZFILL [R201+0xb900], [R2.64], P0 ;  /* 0x0b90000002c91fae */ /* 0x0005e20008141d48 */
[----:B------:R-:W-:Y:S01]  /*7670*/  ISETP.GE.AND P1, PT, R136, 0x21, PT ;  /* 0x000000218800780c */ /* 0x000fe20003f26270 */
[----:B------:R-:W-:-:S06]  /*7680*/  BRA.DIV ~URZ, `(.L_x_210) ;  /* 0x00006df27f007947 */ /* 0x000fcc000b800000 */
[----:B------:R4:W1:Y:S04]  /*7690*/  SHFL.IDX PT, R137, R0, 0x1, 0x181f ;  /* 0x00381f0000897f89 */ /* 0x00086800000e0000 */
[----:B------:R4:W2:Y:S02]  /*76a0*/  SHFL.IDX PT, R136, R68, 0x1, 0x181f ;  /* 0x00381f0044887f89 */ /* 0x0008a400000e0000 */
.L_x_293:
[C---:B--2---:R-:W-:Y:S01]  /*76b0*/  @P1 IADD3 R2, -R208.reuse, 0x10, RZ ;  /* 0x00000010d0021810 */ /* 0x044fe20007ffe1ff */
[----:B------:R-:W-:Y:S01]  /*76c0*/  IMAD.SHL.U32 R3, R231, 0x2, RZ ;  /* 0x00000002e7037824 */ /* 0x000fe200078e00ff */
[----:B------:R-:W-:Y:S01]  /*76d0*/  @P1 ISETP.NE.U32.AND P0, PT, R208, RZ, PT ;  /* 0x000000ffd000120c */ /* 0x000fe20003f05070 */
[----:B------:R-:W-:Y:S01]  /*76e0*/  IMAD.SHL.U32 R138, R238, 0x2, RZ ;  /* 0x00000002ee8a7824 */ /* 0x000fe200078e00ff */
[----:B------:R-:W-:Y:S04]  /*76f0*/  @P1 LOP3.LUT R2, R2, 0xf, RZ, 0xc0, !PT ;  /* 0x0000000f02021812 */ /* 0x000fe800078ec0ff */
[-C--:B------:R-:W-:Y:S04]  /*7700*/  @P1 IADD3 R2, P5, P2, R2, R136.reuse, R3 ;  /* 0x0000008802021210 */ /* 0x080fe80007abe003 */
[-C--:B-1----:R-:W-:Y:S05]  /*7710*/  @P1 IADD3.X R3, RZ, R137.reuse, R202, P5, P2 ;  /* 0x00000089ff031210 */ /* 0x082fea0002fe44ca */
[----:B------:R-:W-:Y:S01]  /*7720*/  @!PT LDS RZ, [RZ] ;  /* 0x00000000fffff984 */ /* 0x000fe20000000800 */
[----:B------:R-:W-:Y:S01]  /*7730*/  @!PT LDS RZ, [RZ] ;  /* 0x00000000fffff984 */ /* 0x000fe20000000800 */
[----:B------:R-:W-:Y:S01]  /*7740*/  @!PT LDS RZ, [RZ] ;  /* 0x00000000fffff984 */ /* 0x000fe20000000800 */
[----:B------:R1:W-:Y:S01]  /*7750*/  @P1 LDGSTS.E.BYPASS.LTC128B.128.ZFILL [R201+0x9100], [R2.64], P0 ;  /* 0x0910000002c91fae */ /* 0x0003e20008141d48 */
[C---:B------:R-:W-:Y:S02]  /*7760*/  @P1 ISETP.NE.U32.AND P0, PT, R200.reuse, RZ, PT ;  /* 0x000000ffc800120c */ /* 0x040fe40003f05070 */
[----:B-1----:R-:W-:Y:S04]  /*7770*/  @P1 IADD3 R2, -R200, 0x10, RZ ;  /* 0x00000010c8021810 */ /* 0x002fe80007ffe1ff */
[----:B------:R-:W-:Y:S04]  /*7780*/  @P1 LOP3.LUT R2, R2, 0xf, RZ, 0xc0, !PT ;  /* 0x0000000f02021812 */ /* 0x000fe800078ec0ff */
[----:B------:R-:W-:Y:S02]  /*7790*/  @P1 IADD3 R2, P5, P2, R2, R136, R138 ;  /* 0x0000008802021210 */ /* 0x000fe40007abe08a */
[----:B------:R-:W-:Y:S02]  /*77a0*/  IADD3 R136, -R235, 0x70, RZ ;  /* 0x00000070eb887810 */ /* 0x000fe40007ffe1ff */
[----:B------:R-:W-:Y:S05]  /*77b0*/  @P1 IADD3.X R3, RZ, R137, R203, P5, P2 ;  /* 0x00000089ff031210 */ /* 0x000fea0002fe44cb */
[----:B------:R1:W-:Y:S01]  /*77c0*/  @P1 LDGSTS.E.BYPASS.LTC128B.128.ZFILL [R201+0xc900], [R2.64], P0 ;  /* 0x0c90000002c91fae */ /* 0x0003e20008141d48 */
[----:B------:R-:W-:Y:S01]  /*77d0*/  ISETP.GE.AND P1, PT, R136, 0x41, PT ;  /* 0x000000418800780c */ /* 0x000fe20003f26270 */
[----:B------:R-:W-:-:S10]  /*77e0*/  BRA.DIV ~URZ, `(.L_x_211) ;  /* 0x00006d627f007947 */ /* 0x000fd4000b800000 */
[----:B------:R2:W1:Y:S02]  /*77f0*/  SHFL.IDX PT, R138, R0, 0x2, 0x181f ;  /* 0x00581f00008a7f89 */ /* 0x00046400000e0000 */
.L_x_294:
[----:B------:R-:W-:-:S05]  /*7800*/  BRA.DIV ~URZ, `(.L_x_212) ;  /* 0x00006db27f007947 */ /* 0x000fca000b800000 */
[----:B------:R2:W3:Y:S02]  /*7810*/  SHFL.IDX PT, R137, R68, 0x2, 0x181f ;  /* 0x00581f0044897f89 */ /* 0x0004e400000e0000 */
.L_x_295:
[C---:B-1----:R-:W-:Y:S01]  /*7820*/  @P1 IADD3 R2, -R208.reuse, 0x10, RZ ;  /* 0x00000010d0021810 */ /* 0x042fe20007ffe1ff */
[----:B------:R-:W-:Y:S01]  /*7830*/  IMAD.SHL.U32 R3, R231, 0x2, RZ ;  /* 0x00000002e7037824 */ /* 0x000fe200078e00ff */
[----:B------:R-:W-:Y:S01]  /*7840*/  @P1 ISETP.NE.U32.AND P0, PT, R208, RZ, PT ;  /* 0x000000ffd000120c */ /* 0x000fe20003f05070 */
[----:B------:R-:W-:Y:S01]  /*7850*/  IMAD.SHL.U32 R139, R238, 0x2, RZ ;  /* 0x00000002ee8b7824 */ /* 0x000fe200078e00ff */
[----:B------:R-:W-:Y:S04]  /*7860*/  @P1 LOP3.LUT R2, R2, 0xf, RZ, 0xc0, !PT ;  /* 0x0000000f02021812 */ /* 0x000fe800078ec0ff */
[-C--:B---3--:R-:W-:Y:S04]  /*7870*/  @P1 IADD3 R2, P5, P2, R2, R137.reuse, R3 ;  /* 0x0000008902021210 */ /* 0x088fe80007abe003 */
[-C--:B------:R-:W-:Y:S05]  /*7880*/  @P1 IADD3.X R3, RZ, R138.reuse, R202, P5, P2 ;  /* 0x0000008aff031210 */ /* 0x080fea0002fe44ca */
[----:B------:R-:W-:Y:S01]  /*7890*/  @!PT LDS RZ, [RZ] ;  /* 0x00000000fffff984 */ /* 0x000fe20000000800 */
[----:B------:R-:W-:Y:S01]  /*78a0*/  @!PT LDS RZ, [RZ] ;  /* 0x00000000fffff984 */ /* 0x000fe20000000800 */
[----:B------:R-:W-:Y:S01]  /*78b0*/  @!PT LDS RZ, [RZ] ;  /* 0x00000000fffff984 */ /* 0x000fe20000000800 */
[----:B------:R1:W-:Y:S01]  /*78c0*/  @P1 LDGSTS.E.BYPASS.LTC128B.128.ZFILL [R201+0xa100], [R2.64], P0 ;  /* 0x0a10000002c91fae */ /* 0x0003e20008141d48 */
[C---:B------:R-:W-:Y:S02]  /*78d0*/  @P1 ISETP.NE.U32.AND P0, PT, R200.reuse, RZ, PT ;  /* 0x000000ffc800120c */ /* 0x040fe40003f05070 */
[----:B-1----:R-:W-:Y:S04]  /*78e0*/  @P1 IADD3 R2, -R200, 0x10, RZ ;  /* 0x00000010c8021810 */ /* 0x002fe80007ffe1ff */
[----:B------:R-:W-:Y:S04]  /*78f0*/  @P1 LOP3.LUT R2, R2, 0xf, RZ, 0xc0, !PT ;  /* 0x0000000f02021812 */ /* 0x000fe800078ec0ff */
[----:B------:R-:W-:Y:S04]  /*7900*/  @P1 IADD3 R2, P5, P2, R2, R137, R139 ;  /* 0x0000008902021210 */ /* 0x000fe80007abe08b */
[----:B------:R-:W-:Y:S05]  /*7910*/  @P1 IADD3.X R3, RZ, R138, R203, P5, P2 ;  /* 0x0000008aff031210 */ /* 0x000fea0002fe44cb */
[----:B------:R1:W-:Y:S01]  /*7920*/  @P1 LDGSTS.E.BYPASS.LTC128B.128.ZFILL [R201+0xd900], [R2.64], P0 ;  /* 0x0d90000002c91fae */ /* 0x0003e20008141d48 */
[----:B------:R-:W-:Y:S01]  /*7930*/  ISETP.GE.AND P1, PT, R136, 0x61, PT ;  /* 0x000000618800780c */ /* 0x000fe20003f26270 */
[----:B------:R-:W-:-:S06]  /*7940*/  BRA.DIV ~URZ, `(.L_x_213) ;  /* 0x00006ce27f007947 */ /* 0x000fcc000b800000 */
[----:B------:R3:W1:Y:S04]  /*7950*/  SHFL.IDX PT, R136, R0, 0x3, 0x181f ;  /* 0x00781f0000887f89 */ /* 0x00066800000e0000 */
[----:B--2-4-:R3:W2:Y:S02]  /*7960*/  SHFL.IDX PT, R0, R68, 0x3, 0x181f ;  /* 0x00781f0044007f89 */ /* 0x0146a400000e0000 */
.L_x_296:
[C---:B-1----:R-:W-:Y:S01]  /*7970*/  @P1 IADD3 R2, -R208.reuse, 0x10, RZ ;  /* 0x00000010d0021810 */ /* 0x042fe20007ffe1ff */
[----:B------:R-:W-:Y:S01]  /*7980*/  IMAD.SHL.U32 R3, R231, 0x2, RZ ;  /* 0x00000002e7037824 */ /* 0x000fe200078e00ff */
[----:B------:R-:W-:Y:S01]  /*7990*/  @P1 ISETP.NE.U32.AND P0, PT, R208, RZ, PT ;  /* 0x000000ffd000120c */ /* 0x000fe20003f05070 */
[----:B---3--:R-:W-:Y:S01]  /*79a0*/  IMAD.SHL.U32 R68, R238, 0x2, RZ ;  /* 0x00000002ee447824 */ /* 0x008fe200078e00ff */
[----:B------:R-:W-:Y:S04]  /*79b0*/  @P1 LOP3.LUT R2, R2, 0xf, RZ, 0xc0, !PT ;  /* 0x0000000f02021812 */ /* 0x000fe800078ec0ff */
[----:B--2---:R-:W-:Y:S04]  /*79c0*/  @P1 IADD3 R2, P5, P2, R2, R0, R3 ;  /* 0x0000000002021210 */ /* 0x004fe80007abe003 */
[----:B------:R-:W-:Y:S05]  /*79d0*/  @P1 IADD3.X R3, RZ, R136, R202, P5, P2 ;  /* 0x00000088ff031210 */ /* 0x000fea0002fe44ca */
        /* <DEDUP_REMOVED lines=9> */
[----:B------:R1:W-:Y:S04]  /*7a70*/  @P1 LDGSTS.E.BYPASS.LTC128B.128.ZFILL [R201+0xe900], [R2.64], P0 ;  /* 0x0e90000002c91fae */ /* 0x0003e80008141d48 */
.L_x_207:
[----:B------:R-:W-:Y:S05]  /*7a80*/  BSYNC B0 ;  /* 0x0000000000007941 */ /* 0x000fea0003800000 */
.L_x_206:
        /* <DEDUP_REMOVED lines=58> */
[----:B------:R1:W2:Y:S02]  /*7e30*/  SHFL.BFLY PT, R0, R68, 0x2, 0x1f ;  /* 0x0c401f0044007f89 */ /* 0x0002a400000e0000 */
.L_x_297:
[----:B-12---:R-:W-:Y:S01]  /*7e40*/  FMNMX.FTZ R68, R68, R0, !PT ;  /* 0x0000000044447209 */ /* 0x006fe20007810000 */
[----:B------:R-:W-:-:S05]  /*7e50*/  BRA.DIV ~URZ, `(.L_x_215) ;  /* 0x000068e27f007947 */ /* 0x000fca000b800000 */
[----:B------:R-:W1:Y:S02]  /*7e60*/  SHFL.BFLY PT, R0, R68, 0x1, 0x1f ;  /* 0x0c201f0044007f89 */ /* 0x000e6400000e0000 */
[----:B-1----:R-:W-:Y:S02]  /*7e70*/  FMNMX.FTZ R70, R68, R0, !PT ;  /* 0x0000000044467209 */ /* 0x002fe40007810000 */
[----:B------:R-:W1:Y:S02]  /*7e80*/  SHFL.BFLY PT, R0, R136, 0x2, 0x1f ;  /* 0x0c401f0088007f89 */ /* 0x000e6400000e0000 */
[----:B-1----:R-:W-:Y:S05]  /*7e90*/  FMNMX.FTZ R68, R136, R0, !PT ;  /* 0x0000000088447209 */ /* 0x002fea0007810000 */
[----:B------:R1:W2:Y:S02]  /*7ea0*/  SHFL.BFLY PT, R0, R68, 0x1, 0x1f ;  /* 0x0c201f0044007f89 */ /* 0x0002a400000e0000 */
.L_x_298:
[----:B--2---:R-:W-:Y:S01]  /*7eb0*/  FMNMX.FTZ R3, R0, R68, !PT ;  /* 0x0000004400037209 */ /* 0x004fe20007810000 */
[C---:B-1----:R-:W-:Y:S01]  /*7ec0*/  FMUL.FTZ R68, R70.reuse, c[0x0][0x2d0] ;  /* 0x0000b40046447a20 */ /* 0x042fe20000410000 */
[----:B------:R-:W-:Y:S01]  /*7ed0*/  WARPSYNC 0xffffffff ;  /* 0xffffffff00007948 */ /* 0x000fe20003800000 */
[----:B------:R-:W-:Y:S01]  /*7ee0*/  FADD.FTZ R0, -R70, R71 ;  /* 0x0000004746007221 */ /* 0x000fe20000010100 */
[----:B------:R-:W-:Y:S01]  /*7ef0*/  ISETP.GT.AND P0, PT, R214, R239, PT ;  /* 0x000000efd600720c */ /* 0x000fe20003f04270 */
        /* <DEDUP_REMOVED lines=32> */
[----:B------:R-:W3:Y:S01]  /*8100*/  MUFU.EX2 R9, R9 ;  /* 0x0000000900097308 */ /* 0x000ee20000000800 */
[----:B------:R-:W-:Y:S09]  /*8110*/  FFMA.FTZ R68, R57, c[0x0][0x2d0], -R68 ;  /* 0x0000b40039447a23 */ /* 0x000ff20000010844 */
[----:B------:R-:W-:Y:S01]  /*8120*/  MUFU.EX2 R68, R68 ;  /* 0x0000004400447308 */ /* 0x000fe20000000800 */
[----:B-1----:R-:W-:Y:S01]  /*8130*/  FFMA.FTZ R0, R2, R209, R12 ;  /* 0x000000d102007223 */ /* 0x002fe2000001000c */
[----:B--2---:R-:W-:Y:S01]  /*8140*/  F2FP.PACK_AB R136, R4, R12 ;  /* 0x0000000c0488723e */ /* 0x004fe200000000ff */
[----:B------:R-:W-:Y:S02]  /*8150*/  FMUL.FTZ R56, R2, R72 ;  /* 0x0000004802387220 */ /* 0x000fe40000410000 */
[----:B------:R-:W-:Y:S02]  /*8160*/  FADD.FTZ R5, R4, R0 ;  /* 0x0000000004057221 */ /* 0x000fe40000010000 */
[C---:B------:R-:W-:Y:S02]  /*8170*/  FADD.FTZ R0, -R3.reuse, R69 ;  /* 0x0000004503007221 */ /* 0x040fe40000010100 */
[----:B------:R-:W-:Y:S01]  /*8180*/  FMUL.FTZ R4, R3, c[0x0][0x2d0] ;  /* 0x0000b40003047a20 */ /* 0x000fe20000410000 */
[----:B------:R-:W-:Y:S01]  /*8190*/  MUFU.EX2 R69, R148 ;  /* 0x0000009400457308 */ /* 0x000fe20000000800 */
[----:B------:R-:W-:Y:S02]  /*81a0*/  FMUL.FTZ R0, R0, c[0x0][0x2d0] ;  /* 0x0000b40000007a20 */ /* 0x000fe40000410000 */
[----:B------:R-:W-:Y:S01]  /*81b0*/  FMUL.FTZ R57, R2, R73 ;  /* 0x0000004902397220 */ /* 0x000fe20000410000 */
[----:B---3--:R-:W-:Y:S01]  /*81c0*/  F2FP.PACK_AB R138, R9, R8 ;  /* 0x00000008098a723e */ /* 0x008fe200000000ff */
[--C-:B------:R-:W-:Y:S02]  /*81d0*/  FFMA.FTZ R228, R58, c[0x0][0x2d0], -R4.reuse ;  /* 0x0000b4003ae47a23 */ /* 0x100fe40000010804 */
[--C-:B------:R-:W-:Y:S02]  /*81e0*/  FFMA.FTZ R229, R59, c[0x0][0x2d0], -R4.reuse ;  /* 0x0000b4003be57a23 */ /* 0x100fe40000010804 */
[--C-:B------:R-:W-:Y:S01]  /*81f0*/  FFMA.FTZ R6, R6, c[0x0][0x2d0], -R4.reuse ;  /* 0x0000b40006067a23 */ /* 0x100fe20000010804 */
[----:B------:R-:W1:Y:S01]  /*8200*/  MUFU.EX2 R0, R0 ;  /* 0x0000000000007308 */ /* 0x000e620000000800 */
[--C-:B------:R-:W-:Y:S02]  /*8210*/  FFMA.FTZ R7, R7, c[0x0][0x2d0], -R4.reuse ;  /* 0x0000b40007077a23 */ /* 0x100fe40000010804 */
[--C-:B------:R-:W-:Y:S02]  /*8220*/  FFMA.FTZ R71, R10, c[0x0][0x2d0], -R4.reuse ;  /* 0x0000b4000a477a23 */ /* 0x100fe40000010804 */
[--C-:B------:R-:W-:Y:S02]  /*8230*/  FFMA.FTZ R139, R11, c[0x0][0x2d0], -R4.reuse ;  /* 0x0000b4000b8b7a23 */ /* 0x100fe40000010804 */
[C---:B------:R-:W-:Y:S02]  /*8240*/  FMUL.FTZ R20, R2.reuse, R108 ;  /* 0x0000006c02147220 */ /* 0x040fe40000410000 */
[----:B------:R-:W-:Y:S01]  /*8250*/  FMUL.FTZ R21, R2, R109 ;  /* 0x0000006d02157220 */ /* 0x000fe20000410000 */
        /* <DEDUP_REMOVED lines=9> */
[C---:B-1----:R-:W-:Y:S02]  /*82f0*/  FMUL.FTZ R58, R0.reuse, R74 ;  /* 0x0000004a003a7220 */ /* 0x042fe40000410000 */
[----:B------:R-:W-:Y:S02]  /*8300*/  FMUL.FTZ R59, R0, R75 ;  /* 0x0000004b003b7220 */ /* 0x000fe40000410000 */
[----:B------:R-:W1:Y:S01]  /*8310*/  LDSM.16.MT88.4 R72, [R190] ;  /* 0x00000000be48783b */ /* 0x000e620000004200 */
        /* <DEDUP_REMOVED lines=9> */
[----:B--2---:R-:W-:Y:S01]  /*83b0*/  F2FP.PACK_AB R137, R7, R10 ;  /* 0x0000000a0789723e */ /* 0x004fe200000000ff */
[--C-:B------:R-:W-:Y:S02]  /*83c0*/  FFMA.FTZ R223, R54, c[0x0][0x2d0], -R4.reuse ;  /* 0x0000b40036df7a23 */ /* 0x100fe40000010804 */
[----:B------:R-:W-:Y:S02]  /*83d0*/  FFMA.FTZ R224, R55, c[0x0][0x2d0], -R4 ;  /* 0x0000b40037e07a23 */ /* 0x000fe40000010804 */
[----:B------:R-:W-:Y:S01]  /*83e0*/  FFMA.FTZ R6, R0, R230, R10 ;  /* 0x000000e600067223 */ /* 0x000fe2000001000a */
[----:B------:R-:W-:Y:S01]  /*83f0*/  MUFU.EX2 R71, R145 ;  /* 0x0000009100477308 */ /* 0x000fe20000000800 */
[--C-:B------:R-:W-:Y:S02]  /*8400*/  FFMA.FTZ R141, R14, c[0x0][0x2d0], -R4.reuse ;  /* 0x0000b4000e8d7a23 */ /* 0x100fe40000010804 */
[--C-:B------:R-:W-:Y:S02]  /*8410*/  FFMA.FTZ R140, R15, c[0x0][0x2d0], -R4.reuse ;  /* 0x0000b4000f8c7a23 */ /* 0x100fe40000010804 */
[--C-:B------:R-:W-:Y:S02]  /*8420*/  FFMA.FTZ R150, R22, c[0x0][0x2d0], -R4.reuse ;  /* 0x0000b40016967a23 */ /* 0x100fe40000010804 */
[--C-:B------:R-:W-:Y:S02]  /*8430*/  FFMA.FTZ R149, R23, c[0x0][0x2d0], -R4.reuse ;  /* 0x0000b40017957a23 */ /* 0x100fe40000010804 */
[--C-:B------:R-:W-:Y:S01]  /*8440*/  FFMA.FTZ R158, R30, c[0x0][0x2d0], -R4.reuse ;  /* 0x0000b4001e9e7a23 */ /* 0x100fe20000010804 */
[----:B------:R-:W-:Y:S01]  /*8450*/  MUFU.EX2 R233, R150 ;  /* 0x0000009600e97308 */ /* 0x000fe20000000800 */
[----:B------:R-:W-:Y:S02]  /*8460*/  FFMA.FTZ R157, R31, c[0x0][0x2d0], -R4 ;  /* 0x0000b4001f9d7a23 */ /* 0x000fe40000010804 */
[----:B------:R-:W-:Y:S01]  /*8470*/  FADD.FTZ R4, R8, R5 ;  /* 0x0000000508047221 */ /* 0x000fe20000010000 */
[----:B---3--:R-:W-:Y:S01]  /*8480*/  F2FP.PACK_AB R139, R109, R108 ;  /* 0x0000006c6d8b723e */ /* 0x008fe200000000ff */
[C---:B------:R-:W-:Y:S02]  /*8490*/  FMUL.FTZ R5, R2.reuse, R125 ;  /* 0x0000007d02057220 */ /* 0x040fe40000410000 */
[----:B------:R-:W-:Y:S02]  /*84a0*/  FADD.FTZ R142, R9, R4 ;  /* 0x00000004098e7221 */ /* 0x000fe40000010000 */
[C---:B------:R-:W-:Y:S01]  /*84b0*/  FMUL.FTZ R4, R2.reuse, R124 ;  /* 0x0000007c02047220 */ /* 0x040fe20000410000 */
[----:B------:R-:W-:Y:S01]  /*84c0*/  MUFU.EX2 R232, R149 ;  /* 0x0000009500e87308 */ /* 0x000fe20000000800 */
[----:B------:R-:W-:Y:S02]  /*84d0*/  FMUL.FTZ R29, R2, R101 ;  /* 0x00000065021d7220 */ /* 0x000fe40000410000 */
[----:B------:R-:W-:Y:S02]  /*84e0*/  FADD.FTZ R101, R7, R6 ;  /* 0x0000000607657221 */ /* 0x000fe40000010000 */
[C---:B------:R-:W-:Y:S02]  /*84f0*/  FMUL.FTZ R6, R0.reuse, R126 ;  /* 0x0000007e00067220 */ /* 0x040fe40000410000 */
[----:B------:R-:W-:Y:S02]  /*8500*/  FMUL.FTZ R7, R0, R127 ;  /* 0x0000007f00077220 */ /* 0x000fe40000410000 */
[C---:B------:R-:W-:Y:S01]  /*8510*/  FMUL.FTZ R8, R2.reuse, R120 ;  /* 0x0000007802087220 */ /* 0x040fe20000410000 */
[----:B------:R-:W-:Y:S01]  /*8520*/  MUFU.EX2 R230, R151 ;  /* 0x0000009700e67308 */ /* 0x000fe20000000800 */
[----:B------:R-:W-:Y:S02]  /*8530*/  FMUL.FTZ R9, R2, R121 ;  /* 0x0000007902097220 */ /* 0x000fe40000410000 */
[C---:B------:R-:W-:Y:S01]  /*8540*/  FMUL.FTZ R10, R0.reuse, R122 ;  /* 0x0000007a000a7220 */ /* 0x040fe20000410000 */
[C---:B-1----:R-:W-:Y:S05]  /*8550*/  HMMA.16816.F32 R4, R136.reuse, R72, R4 ;  /* 0x000000488804723c */ /* 0x042fea0000001804 */
[----:B------:R-:W-:Y:S01]  /*8560*/  FMUL.FTZ R11, R0, R123 ;  /* 0x0000007b000b7220 */ /* 0x000fe20000410000 */
[----:B------:R-:W-:Y:S01]  /*8570*/  MUFU.EX2 R151, R206 ;  /* 0x000000ce00977308 */ /* 0x000fe20000000800 */
[----:B------:R-:W-:Y:S01]  /*8580*/  LDSM.16.MT88.4 R120, [R190+0x3000] ;  /* 0x00300000be78783b */ /* 0x000fe20000004200 */
[C---:B------:R-:W-:Y:S04]  /*8590*/  FMUL.FTZ R16, R2.reuse, R112 ;  /* 0x0000007002107220 */ /* 0x040fe80000410000 */
[C---:B------:R-:W-:Y:S03]  /*85a0*/  HMMA.16816.F32 R8, R136.reuse, R74, R8 ;  /* 0x0000004a8808723c */ /* 0x040fe60000001808 */
[----:B------:R-:W1:Y:S01]  /*85b0*/  LDSM.16.MT88.4 R72, [R192] ;  /* 0x00000000c048783b */ /* 0x000e620000004200 */
[C---:B------:R-:W-:Y:S01]  /*85c0*/  FMUL.FTZ R12, R2.reuse, R116 ;  /* 0x00000074020c7220 */ /* 0x040fe20000410000 */
[----:B------:R-:W-:Y:S01]  /*85d0*/  MUFU.EX2 R150, R207 ;  /* 0x000000cf00967308 */ /* 0x000fe20000000800 */
[----:B------:R-:W-:Y:S02]  /*85e0*/  FMUL.FTZ R13, R2, R117 ;  /* 0x00000075020d7220 */ /* 0x000fe40000410000 */
[C---:B------:R-:W-:Y:S04]  /*85f0*/  FMUL.FTZ R14, R0.reuse, R118 ;  /* 0x00000076000e7220 */ /* 0x040fe80000410000 */
[----:B------:R-:W-:Y:S02]  /*8600*/  FMUL.FTZ R15, R0, R119 ;  /* 0x00000077000f7220 */ /* 0x000fe40000410000 */
[----:B------:R-:W-:Y:S01]  /*8610*/  FMUL.FTZ R17, R2, R113 ;  /* 0x0000007102117220 */ /* 0x000fe20000410000 */
[----:B------:R-:W-:Y:S01]  /*8620*/  MUFU.EX2 R149, R208 ;  /* 0x000000d000957308 */ /* 0x000fe20000000800 */
[C---:B------:R-:W-:Y:S02]  /*8630*/  FMUL.FTZ R18, R0.reuse, R114 ;  /* 0x0000007200127220 */ /* 0x040fe40000410000 */
[----:B------:R-:W-:Y:S02]  /*8640*/  FMUL.FTZ R19, R0, R115 ;  /* 0x0000007300137220 */ /* 0x000fe40000410000 */
[----:B------:R-:W-:Y:S01]  /*8650*/  LDSM.16.MT88.4 R112, [R192+0x3000] ;  /* 0x00300000c070783b */ /* 0x000fe20000004200 */
[C---:B------:R-:W-:Y:S02]  /*8660*/  FMUL.FTZ R24, R2.reuse, R104 ;  /* 0x0000006802187220 */ /* 0x040fe40000410000 */
[----:B------:R-:W-:Y:S02]  /*8670*/  FMUL.FTZ R25, R2, R105 ;  /* 0x0000006902197220 */ /* 0x000fe40000410000 */
[C---:B------:R-:W-:Y:S01]  /*8680*/  FMUL.FTZ R26, R0.reuse, R106 ;  /* 0x0000006a001a7220 */ /* 0x040fe20000410000 */
[----:B------:R-:W-:Y:S01]  /*8690*/  MUFU.EX2 R148, R209 ;  /* 0x000000d100947308 */ /* 0x000fe20000000800 */
[----:B------:R-:W-:Y:S02]  /*86a0*/  FMUL.FTZ R27, R0, R107 ;  /* 0x0000006b001b7220 */ /* 0x000fe40000410000 */
[----:B------:R-:W-:Y:S01]  /*86b0*/  LDSM.16.MT88.4 R104, [R191+0x3000] ;  /* 0x00300000bf68783b */ /* 0x000fe20000004200 */
[----:B------:R-:W-:Y:S02]  /*86c0*/  FMUL.FTZ R33, R2, R97 ;  /* 0x0000006102217220 */ /* 0x000fe40000410000 */
[C---:B------:R-:W-:Y:S02]  /*86d0*/  FMUL.FTZ R34, R0.reuse, R98 ;  /* 0x0000006200227220 */ /* 0x040fe40000410000 */
[----:B------:R-:W-:Y:S02]  /*86e0*/  FMUL.FTZ R35, R0, R99 ;  /* 0x0000006300237220 */ /* 0x000fe40000410000 */
[----:B------:R-:W-:Y:S01]  /*86f0*/  FMUL.FTZ R37, R2, R93 ;  /* 0x0000005d02257220 */ /* 0x000fe20000410000 */
[----:B------:R-:W-:Y:S01]  /*8700*/  MUFU.EX2 R237, R143 ;  /* 0x0000008f00ed7308 */ /* 0x000fe20000000800 */
[C---:B------:R-:W-:Y:S02]  /*8710*/  FMUL.FTZ R38, R0.reuse, R94 ;  /* 0x0000005e00267220 */ /* 0x040fe40000410000 */
[----:B------:R-:W-:Y:S02]  /*8720*/  FMUL.FTZ R39, R0, R95 ;  /* 0x0000005f00277220 */ /* 0x000fe40000410000 */
[C---:B------:R-:W-:Y:S01]  /*8730*/  FMUL.FTZ R40, R2.reuse, R88 ;  /* 0x0000005802287220 */ /* 0x040fe20000410000 */
[C---:B-1----:R-:W-:Y:S03]  /*8740*/  HMMA.16816.F32 R12, R136.reuse, R72, R12 ;  /* 0x00000048880c723c */ /* 0x042fe6000000180c */
[----:B------:R-:W-:Y:S01]  /*8750*/  FMUL.FTZ R41, R2, R89 ;  /* 0x0000005902297220 */ /* 0x000fe20000410000 */
[----:B------:R-:W-:Y:S01]  /*8760*/  MUFU.EX2 R236, R144 ;  /* 0x0000009000ec7308 */ /* 0x000fe20000000800 */
[C---:B------:R-:W-:Y:S02]  /*8770*/  FMUL.FTZ R42, R0.reuse, R90 ;  /* 0x0000005a002a7220 */ /* 0x040fe40000410000 */
[C---:B------:R-:W-:Y:S01]  /*8780*/  FMUL.FTZ R43, R0.reuse, R91 ;  /* 0x0000005b002b7220 */ /* 0x040fe20000410000 */
[C---:B------:R-:W-:Y:S01]  /*8790*/  HMMA.16816.F32 R16, R136.reuse, R74, R16 ;  /* 0x0000004a8810723c */ /* 0x040fe20000001810 */
[----:B------:R-:W1:Y:S03]  /*87a0*/  LDSM.16.MT88.4 R72, [R191] ;  /* 0x00000000bf48783b */ /* 0x000e660000004200 */
[C---:B------:R-:W-:Y:S02]  /*87b0*/  FMUL.FTZ R22, R0.reuse, R110 ;  /* 0x0000006e00167220 */ /* 0x040fe40000410000 */
[----:B------:R-:W-:Y:S01]  /*87c0*/  FMUL.FTZ R23, R0, R111 ;  /* 0x0000006f00177220 */ /* 0x000fe20000410000 */
[----:B------:R-:W-:Y:S01]  /*87d0*/  MUFU.EX2 R145, R217 ;  /* 0x000000d900917308 */ /* 0x000fe20000000800 */
[----:B------:R-:W-:Y:S01]  /*87e0*/  FMUL.FTZ R45, R2, R85 ;  /* 0x00000055022d7220 */ /* 0x000fe20000410000 */
[----:B------:R-:W-:Y:S03]  /*87f0*/  LDSM.16.MT88.4 R88, [R192+0x1800] ;  /* 0x00180000c058783b */ /* 0x000fe60000004200 */
[C---:B------:R-:W-:Y:S02]  /*8800*/  FMUL.FTZ R46, R0.reuse, R86 ;  /* 0x00000056002e7220 */ /* 0x040fe40000410000 */
[----:B------:R-:W-:Y:S02]  /*8810*/  FMUL.FTZ R47, R0, R87 ;  /* 0x00000057002f7220 */ /* 0x000fe40000410000 */
        /* <DEDUP_REMOVED lines=13> */
[C---:B------:R-:W-:Y:S01]  /*88f0*/  FMUL.FTZ R32, R2.reuse, R96 ;  /* 0x0000006002207220 */ /* 0x040fe20000410000 */
[----:B------:R-:W-:Y:S01]  /*8900*/  MUFU.EX2 R103, R141 ;  /* 0x0000008d00677308 */ /* 0x000fe20000000800 */
[C---:B------:R-:W-:Y:S01]  /*8910*/  FMUL.FTZ R36, R2.reuse, R92 ;  /* 0x0000005c02247220 */ /* 0x040fe20000410000 */
[C---:B-1----:R-:W-:Y:S03]  /*8920*/  HMMA.16816.F32 R20, R136.reuse, R72, R20 ;  /* 0x000000488814723c */ /* 0x042fe60000001814 */
[C---:B------:R-:W-:Y:S02]  /*8930*/  FMUL.FTZ R44, R2.reuse, R84 ;  /* 0x00000054022c7220 */ /* 0x040fe40000410000 */
[C---:B------:R-:W-:Y:S03]  /*8940*/  FMUL.FTZ R48, R2.reuse, R80 ;  /* 0x0000005002307220 */ /* 0x040fe60000410000 */
[----:B------:R-:W-:Y:S01]  /*8950*/  MUFU.EX2 R80, R146 ;  /* 0x0000009200507308 */ /* 0x000fe20000000800 */
[C---:B------:R-:W-:Y:S01]  /*8960*/  HMMA.16816.F32 R24, R136.reuse, R74, R24 ;  /* 0x0000004a8818723c */ /* 0x040fe20000001818 */
[----:B------:R-:W1:Y:S02]  /*8970*/  LDSM.16.MT88.4 R72, [R195] ;  /* 0x00000000c348783b */ /* 0x000e640000004200 */
[C---:B------:R-:W-:Y:S02]  /*8980*/  FMUL.FTZ R60, R2.reuse, R60 ;  /* 0x0000003c023c7220 */ /* 0x040fe40000410000 */
[C---:B------:R-:W-:Y:S02]  /*8990*/  FMUL.FTZ R61, R2.reuse, R61 ;  /* 0x0000003d023d7220 */ /* 0x040fe40000410000 */
[C---:B------:R-:W-:Y:S02]  /*89a0*/  FMUL.FTZ R64, R2.reuse, R64 ;  /* 0x0000004002407220 */ /* 0x040fe40000410000 */
[----:B------:R-:W-:Y:S03]  /*89b0*/  MUFU.EX2 R84, R154 ;  /* 0x0000009a00547308 */ /* 0x000fe60000000800 */
[----:B------:R-:W-:Y:S02]  /*89c0*/  FMUL.FTZ R65, R2, R65 ;  /* 0x0000004102417220 */ /* 0x000fe40000410000 */
[C---:B------:R-:W-:Y:S02]  /*89d0*/  FMUL.FTZ R62, R0.reuse, R62 ;  /* 0x0000003e003e7220 */ /* 0x040fe40000410000 */
[C---:B------:R-:W-:Y:S02]  /*89e0*/  FMUL.FTZ R63, R0.reuse, R63 ;  /* 0x0000003f003f7220 */ /* 0x040fe40000410000 */
[C---:B------:R-:W-:Y:S01]  /*89f0*/  FMUL.FTZ R66, R0.reuse, R66 ;  /* 0x0000004200427220 */ /* 0x040fe20000410000 */
[----:B------:R-:W-:Y:S01]  /*8a00*/  MUFU.EX2 R92, R162 ;  /* 0x000000a2005c7308 */ /* 0x000fe20000000800 */
[----:B------:R-:W-:Y:S02]  /*8a10*/  FMUL.FTZ R67, R0, R67 ;  /* 0x0000004300437220 */ /* 0x000fe40000410000 */
[----:B------:R-:W-:Y:S07]  /*8a20*/  FADD.FTZ R0, R69, R142 ;  /* 0x0000008e45007221 */ /* 0x000fee0000010000 */
[----:B------:R-:W-:Y:S10]  /*8a30*/  MUFU.EX2 R154, R157 ;  /* 0x0000009d009a7308 */ /* 0x000ff40000000800 */
[----:B------:R-:W-:Y:S01]  /*8a40*/  MUFU.EX2 R96, R211 ;  /* 0x000000d300607308 */ /* 0x000fe20000000800 */
[C---:B-1----:R-:W-:Y:S08]  /*8a50*/  HMMA.16816.F32 R28, R136.reuse, R72, R28 ;  /* 0x00000048881c723c */ /* 0x042ff0000000181c */
[C---:B------:R-:W-:Y:S01]  /*8a60*/  HMMA.16816.F32 R32, R136.reuse, R74, R32 ;  /* 0x0000004a8820723c */ /* 0x040fe20000001820 */
[----:B------:R-:W1:Y:S01]  /*8a70*/  LDSM.16.MT88.4 R72, [R190+0x3800] ;  /* 0x00380000be48783b */ /* 0x000e620000004200 */
[----:B------:R-:W2:Y:S10]  /*8a80*/  MUFU.EX2 R2, R147 ;  /* 0x0000009300027308 */ /* 0x000eb40000000800 */
[----:B------:R-:W3:Y:S10]  /*8a90*/  MUFU.EX2 R102, R140 ;  /* 0x0000008c00667308 */ /* 0x000ef40000000800 */
[----:B------:R-:W-:Y:S01]  /*8aa0*/  MUFU.EX2 R147, R215 ;  /* 0x000000d700937308 */ /* 0x000fe20000000800 */
[----:B--2---:R-:W-:Y:S04]  /*8ab0*/  FADD.FTZ R0, R2, R0 ;  /* 0x0000000002007221 */ /* 0x004fe80000010000 */
[----:B------:R-:W-:Y:S05]  /*8ac0*/  FADD.FTZ R0, R80, R0 ;  /* 0x0000000050007221 */ /* 0x000fea0000010000 */
[----:B------:R-:W-:Y:S01]  /*8ad0*/  MUFU.EX2 R146, R216 ;  /* 0x000000d800927308 */ /* 0x000fe20000000800 */
[C---:B------:R-:W-:Y:S01]  /*8ae0*/  FADD.FTZ R0, R71.reuse, R0 ;  /* 0x0000000047007221 */ /* 0x040fe20000010000 */
[C---:B-1----:R-:W-:Y:S08]  /*8af0*/  HMMA.16816.F32 R36, R136.reuse, R72, R36 ;  /* 0x000000488824723c */ /* 0x042ff00000001824 */
[----:B------:R-:W-:Y:S01]  /*8b00*/  MUFU.EX2 R100, R226 ;  /* 0x000000e200647308 */ /* 0x000fe20000000800 */
[C---:B------:R-:W-:Y:S01]  /*8b10*/  HMMA.16816.F32 R40, R136.reuse, R74, R40 ;  /* 0x0000004a8828723c */ /* 0x040fe20000001828 */
[----:B------:R-:W1:Y:S08]  /*8b20*/  LDSM.16.MT88.4 R72, [R192+0x3800] ;  /* 0x00380000c048783b */ /* 0x000e700000004200 */
[----:B------:R-:W2:Y:S10]  /*8b30*/  MUFU.EX2 R142, R224 ;  /* 0x000000e0008e7308 */ /* 0x000eb40000000800 */
[----:B------:R-:W-:Y:S10]  /*8b40*/  MUFU.EX2 R141, R228 ;  /* 0x000000e4008d7308 */ /* 0x000ff40000000800 */
[----:B------:R-:W4:Y:S01]  /*8b50*/  MUFU.EX2 R140, R229 ;  /* 0x000000e5008c7308 */ /* 0x000f220000000800 */
        /* <DEDUP_REMOVED lines=10> */
[----:B---3--:R-:W-:Y:S03]  /*8c00*/  F2FP.PACK_AB R73, R102, R103 ;  /* 0x000000676649723e */ /* 0x008fe600000000ff */
[----:B------:R-:W-:Y:S02]  /*8c10*/  F2FP.PACK_AB R74, R71, R80 ;  /* 0x00000050474a723e */ /* 0x000fe400000000ff */
[----:B------:R-:W3:Y:S02]  /*8c20*/  LDSM.16.MT88.4 R80, [R192+0x800] ;  /* 0x00080000c050783b */ /* 0x000ee40000004200 */
[----:B------:R-:W5:Y:S01]  /*8c30*/  MUFU.EX2 R2, R155 ;  /* 0x0000009b00027308 */ /* 0x000f620000000800 */
[----:B------:R-:W-:Y:S02]  /*8c40*/  F2FP.PACK_AB R75, R236, R237 ;  /* 0x000000edec4b723e */ /* 0x000fe400000000ff */
[----:B--2---:R-:W-:Y:S02]  /*8c50*/  F2FP.PACK_AB R137, R142, R143 ;  /* 0x0000008f8e89723e */ /* 0x004fe400000000ff */
[----:B----4-:R-:W-:Y:S03]  /*8c60*/  F2FP.PACK_AB R139, R140, R141 ;  /* 0x0000008d8c8b723e */ /* 0x010fe600000000ff */
[C---:B------:R-:W-:Y:S02]  /*8c70*/  HMMA.16816.F32 R4, R72.reuse, R76, R4 ;  /* 0x0000004c4804723c */ /* 0x040fe40000001804 */
[----:B------:R-:W2:Y:S03]  /*8c80*/  MUFU.EX2 R71, R153 ;  /* 0x0000009900477308 */ /* 0x000ea60000000800 */
[----:B-1----:R-:W-:Y:S03]  /*8c90*/  FADD.FTZ R0, R69, R0 ;  /* 0x0000000045007221 */ /* 0x002fe60000010000 */
[C---:B------:R-:W-:Y:S01]  /*8ca0*/  HMMA.16816.F32 R8, R72.reuse, R78, R8 ;  /* 0x0000004e4808723c */ /* 0x040fe20000001808 */
[----:B------:R-:W1:Y:S03]  /*8cb0*/  LDSM.16.MT88.4 R76, [R191+0x800] ;  /* 0x00080000bf4c783b */ /* 0x000e660000004200 */
[----:B------:R-:W4:Y:S01]  /*8cc0*/  MUFU.EX2 R156, R152 ;  /* 0x00000098009c7308 */ /* 0x000f220000000800 */
[----:B-----5:R-:W-:Y:S04]  /*8cd0*/  FADD.FTZ R0, R2, R0 ;  /* 0x0000000002007221 */ /* 0x020fe80000010000 */
[----:B------:R-:W-:Y:S05]  /*8ce0*/  FADD.FTZ R0, R84, R0 ;  /* 0x0000000054007221 */ /* 0x000fea0000010000 */
[----:B------:R-:W-:Y:S01]  /*8cf0*/  MUFU.EX2 R155, R158 ;  /* 0x0000009e009b7308 */ /* 0x000fe20000000800 */
[C---:B--2---:R-:W-:Y:S01]  /*8d00*/  FADD.FTZ R0, R71.reuse, R0 ;  /* 0x0000000047007221 */ /* 0x044fe20000010000 */
[C---:B---3--:R-:W-:Y:S08]  /*8d10*/  HMMA.16816.F32 R12, R72.reuse, R80, R12 ;  /* 0x00000050480c723c */ /* 0x048ff0000000180c */
[----:B------:R-:W-:Y:S01]  /*8d20*/  MUFU.EX2 R153, R159 ;  /* 0x0000009f00997308 */ /* 0x000fe20000000800 */
[C---:B------:R-:W-:Y:S01]  /*8d30*/  HMMA.16816.F32 R16, R72.reuse, R82, R16 ;  /* 0x000000524810723c */ /* 0x040fe20000001810 */
[----:B------:R-:W2:Y:S08]  /*8d40*/  LDSM.16.MT88.4 R80, [R193+0x800] ;  /* 0x00080000c150783b */ /* 0x000eb00000004200 */
[----:B------:R-:W-:Y:S01]  /*8d50*/  MUFU.EX2 R152, R160 ;  /* 0x000000a000987308 */ /* 0x000fe20000000800 */
        /* <DEDUP_REMOVED lines=23> */
[----:B----4-:R-:W-:Y:S04]  /*8ed0*/  F2FP.PACK_AB R75, R156, R230 ;  /* 0x000000e69c4b723e */ /* 0x010fe800000000ff */
        /* <DEDUP_REMOVED lines=14> */
[C---:B------:R-:W-:Y:S04]  /*8fc0*/  FADD.FTZ R0, R71.reuse, R0 ;  /* 0x0000000047007221 */ /* 0x040fe80000010000 */
        /* <DEDUP_REMOVED lines=61> */
[----:B-----5:R-:W-:Y:S03]  /*93a0*/  FADD.FTZ R0, R71, R0 ;  /* 0x0000000047007221 */ /* 0x020fe60000010000 */
[C---:B------:R-:W-:Y:S01]  /*93b0*/  HMMA.16816.F32 R8, R72.reuse, R86, R8 ;  /* 0x000000564808723c */ /* 0x040fe20000001808 */
[----:B------:R-:W3:Y:S03]  /*93c0*/  LDSM.16.MT88.4 R84, [R192+0x5800] ;  /* 0x00580000c054783b */ /* 0x000ee60000004200 */
[----:B------:R-:W-:Y:S04]  /*93d0*/  FADD.FTZ R0, R69, R0 ;  /* 0x0000000045007221 */ /* 0x000fe80000010000 */
[C---:B------:R-:W-:Y:S04]  /*93e0*/  HMMA.16816.F32 R12, R72.reuse, R92, R12 ;  /* 0x0000005c480c723c */ /* 0x040fe8000000180c */
[----:B-1----:R-:W-:Y:S04]  /*93f0*/  FADD.FTZ R0, R2, R0 ;  /* 0x0000000002007221 */ /* 0x002fe80000010000 */
[C---:B------:R-:W-:Y:S01]  /*9400*/  HMMA.16816.F32 R16, R72.reuse, R94, R16 ;  /* 0x0000005e4810723c */ /* 0x040fe20000001810 */
[----:B------:R-:W1:Y:S03]  /*9410*/  LDSM.16.MT88.4 R92, [R191+0x5800] ;  /* 0x00580000bf5c783b */ /* 0x000e660000004200 */
[----:B------:R-:W-:Y:S04]  /*9420*/  FADD.FTZ R0, R100, R0 ;  /* 0x0000000064007221 */ /* 0x000fe80000010000 */
        /* <DEDUP_REMOVED lines=12> */
[----:B------:R-:W2:Y:S01]  /*94f0*/  MUFU.EX2 R69, R227 ;  /* 0x000000e300457308 */ /* 0x000ea20000000800 */
[----:B------:R-:W-:Y:S02]  /*9500*/  FADD.FTZ R2, R108, R101 ;  /* 0x000000656c027221 */ /* 0x000fe40000010000 */
[C---:B------:R-:W-:Y:S01]  /*9510*/  HMMA.16816.F32 R40, R72.reuse, R82, R40 ;  /* 0x000000524828723c */ /* 0x040fe20000001828 */
[----:B------:R-:W4:Y:S07]  /*9520*/  LDSM.16.MT88.4 R80, [R190+0x2800] ;  /* 0x00280000be50783b */ /* 0x000f2e0000004200 */
[C---:B---3--:R-:W-:Y:S04]  /*9530*/  HMMA.16816.F32 R44, R72.reuse, R84, R44 ;  /* 0x00000054482c723c */ /* 0x048fe8000000182c */
[C---:B-----5:R-:W-:Y:S01]  /*9540*/  F2FP.PACK_AB R136, R71.reuse, R100 ;  /* 0x000000644788723e */ /* 0x060fe200000000ff */
[----:B------:R-:W-:Y:S03]  /*9550*/  FADD.FTZ R0, R71, R0 ;  /* 0x0000000047007221 */ /* 0x000fe60000010000 */
[C---:B------:R-:W-:Y:S01]  /*9560*/  HMMA.16816.F32 R48, R72.reuse, R86, R48 ;  /* 0x000000564830723c */ /* 0x040fe20000001830 */
[----:B------:R-:W3:Y:S03]  /*9570*/  LDSM.16.MT88.4 R84, [R192+0x2800] ;  /* 0x00280000c054783b */ /* 0x000ee60000004200 */
[C---:B--2---:R-:W-:Y:S01]  /*9580*/  F2FP.PACK_AB R138, R68.reuse, R69 ;  /* 0x00000045448a723e */ /* 0x044fe200000000ff */
[----:B------:R-:W-:Y:S01]  /*9590*/  FADD.FTZ R0, R69, R0 ;  /* 0x0000000045007221 */ /* 0x000fe20000010000 */
[----:B------:R-:W-:Y:S02]  /*95a0*/  MOV R69, R3 ;  /* 0x0000000300457202 */ /* 0x000fe40000000f00 */
[C---:B-1----:R-:W-:Y:S04]  /*95b0*/  HMMA.16816.F32 R52, R72.reuse, R92, R52 ;  /* 0x0000005c4834723c */ /* 0x042fe80000001834 */
[----:B------:R-:W-:Y:S02]  /*95c0*/  FADD.FTZ R209, R68, R0 ;  /* 0x0000000044d17221 */ /* 0x000fe40000010000 */
[----:B------:R-:W-:Y:S02]  /*95d0*/  FADD.FTZ R0, R109, R2 ;  /* 0x000000026d007221 */ /* 0x000fe40000010000 */
[C---:B------:R-:W-:Y:S01]  /*95e0*/  HMMA.16816.F32 R56, R72.reuse, R94, R56 ;  /* 0x0000005e4838723c */ /* 0x040fe20000001838 */
[----:B------:R-:W1:Y:S03]  /*95f0*/  LDSM.16.MT88.4 R92, [R191+0x2800] ;  /* 0x00280000bf5c783b */ /* 0x000e660000004200 */
[----:B------:R-:W-:Y:S04]  /*9600*/  FADD.FTZ R0, R103, R0 ;  /* 0x0000000067007221 */ /* 0x000fe80000010000 */
[C---:B----4-:R-:W-:Y:S04]  /*9610*/  HMMA.16816.F32 R60, R72.reuse, R88, R60 ;  /* 0x00000058483c723c */ /* 0x050fe8000000183c */
[----:B------:R-:W-:Y:S04]  /*9620*/  FADD.FTZ R0, R102, R0 ;  /* 0x0000000066007221 */ /* 0x000fe80000010000 */
[----:B------:R-:W-:Y:S01]  /*9630*/  HMMA.16816.F32 R64, R72, R90, R64 ;  /* 0x0000005a4840723c */ /* 0x000fe20000001840 */
[----:B------:R-:W2:Y:S03]  /*9640*/  LDSM.16.MT88.4 R72, [R193+0x2800] ;  /* 0x00280000c148783b */ /* 0x000ea60000004200 */
[----:B------:R-:W-:Y:S04]  /*9650*/  FADD.FTZ R0, R237, R0 ;  /* 0x00000000ed007221 */ /* 0x000fe80000010000 */
[C---:B------:R-:W-:Y:S01]  /*9660*/  HMMA.16816.F32 R4, R76.reuse, R80, R4 ;  /* 0x000000504c04723c */ /* 0x040fe20000001804 */
[----:B------:R-:W4:Y:S04]  /*9670*/  LDSM.16.MT88.4 R88, [R190+0x6000] ;  /* 0x00600000be58783b */ /* 0x000f280000004200 */
[----:B------:R-:W-:Y:S03]  /*9680*/  FADD.FTZ R0, R236, R0 ;  /* 0x00000000ec007221 */ /* 0x000fe60000010000 */
[C---:B------:R-:W-:Y:S01]  /*9690*/  HMMA.16816.F32 R8, R76.reuse, R82, R8 ;  /* 0x000000524c08723c */ /* 0x040fe20000001808 */
[----:B------:R-:W5:Y:S03]  /*96a0*/  LDSM.16.MT88.4 R80, [R191+0x6000] ;  /* 0x00600000bf50783b */ /* 0x000f660000004200 */
[----:B------:R-:W-:Y:S04]  /*96b0*/  FADD.FTZ R0, R233, R0 ;  /* 0x00000000e9007221 */ /* 0x000fe80000010000 */
[C---:B---3--:R-:W-:Y:S04]  /*96c0*/  HMMA.16816.F32 R12, R76.reuse, R84, R12 ;  /* 0x000000544c0c723c */ /* 0x048fe8000000180c */
[----:B------:R-:W-:Y:S04]  /*96d0*/  FADD.FTZ R0, R232, R0 ;  /* 0x00000000e8007221 */ /* 0x000fe80000010000 */
[C---:B------:R-:W-:Y:S01]  /*96e0*/  HMMA.16816.F32 R16, R76.reuse, R86, R16 ;  /* 0x000000564c10723c */ /* 0x040fe20000001810 */
[----:B------:R-:W3:Y:S03]  /*96f0*/  LDSM.16.MT88.4 R84, [R193+0x6000] ;  /* 0x00600000c154783b */ /* 0x000ee60000004200 */
[----:B------:R-:W-:Y:S04]  /*9700*/  FADD.FTZ R0, R230, R0 ;  /* 0x00000000e6007221 */ /* 0x000fe80000010000 */
[C---:B-1----:R-:W-:Y:S04]  /*9710*/  HMMA.16816.F32 R20, R76.reuse, R92, R20 ;  /* 0x0000005c4c14723c */ /* 0x042fe80000001814 */
[----:B------:R-:W-:Y:S04]  /*9720*/  FADD.FTZ R0, R156, R0 ;  /* 0x000000009c007221 */ /* 0x000fe80000010000 */
[C---:B------:R-:W-:Y:S04]  /*9730*/  HMMA.16816.F32 R24, R76.reuse, R94, R24 ;  /* 0x0000005e4c18723c */ /* 0x040fe80000001818 */
[----:B------:R-:W-:Y:S04]  /*9740*/  FADD.FTZ R0, R155, R0 ;  /* 0x000000009b007221 */ /* 0x000fe80000010000 */
[C---:B--2---:R-:W-:Y:S04]  /*9750*/  HMMA.16816.F32 R28, R76.reuse, R72, R28 ;  /* 0x000000484c1c723c */ /* 0x044fe8000000181c */
[----:B------:R-:W-:Y:S04]  /*9760*/  FADD.FTZ R0, R154, R0 ;  /* 0x000000009a007221 */ /* 0x000fe80000010000 */
[C---:B------:R-:W-:Y:S01]  /*9770*/  HMMA.16816.F32 R32, R76.reuse, R74, R32 ;  /* 0x0000004a4c20723c */ /* 0x040fe20000001820 */
[----:B------:R-:W-:Y:S03]  /*9780*/  LDSM.16.MT88.4 R72, [R191+0x6800] ;  /* 0x00680000bf48783b */ /* 0x000fe60000004200 */
[----:B------:R-:W-:Y:S04]  /*9790*/  FADD.FTZ R0, R153, R0 ;  /* 0x0000000099007221 */ /* 0x000fe80000010000 */
[C---:B----4-:R-:W-:Y:S04]  /*97a0*/  HMMA.16816.F32 R36, R76.reuse, R88, R36 ;  /* 0x000000584c24723c */ /* 0x050fe80000001824 */
[----:B------:R-:W-:Y:S04]  /*97b0*/  FADD.FTZ R0, R152, R0 ;  /* 0x0000000098007221 */ /* 0x000fe80000010000 */
[C---:B------:R-:W-:Y:S01]  /*97c0*/  HMMA.16816.F32 R40, R76.reuse, R90, R40 ;  /* 0x0000005a4c28723c */ /* 0x040fe20000001828 */
[----:B------:R-:W-:Y:S03]  /*97d0*/  LDSM.16.MT88.4 R88, [R190+0x6800] ;  /* 0x00680000be58783b */ /* 0x000fe60000004200 */
[----:B------:R-:W-:Y:S04]  /*97e0*/  FADD.FTZ R0, R151, R0 ;  /* 0x0000000097007221 */ /* 0x000fe80000010000 */
[C---:B------:R-:W-:Y:S04]  /*97f0*/  HMMA.16816.F32 R44, R76.reuse, R96, R44 ;  /* 0x000000604c2c723c */ /* 0x040fe8000000182c */
[----:B------:R-:W-:Y:S04]  /*9800*/  FADD.FTZ R0, R150, R0 ;  /* 0x0000000096007221 */ /* 0x000fe80000010000 */
[C---:B------:R-:W-:Y:S01]  /*9810*/  HMMA.16816.F32 R48, R76.reuse, R98, R48 ;  /* 0x000000624c30723c */ /* 0x040fe20000001830 */
[----:B------:R-:W1:Y:S03]  /*9820*/  LDSM.16.MT88.4 R96, [R193+0x3000] ;  /* 0x00300000c160783b */ /* 0x000e660000004200 */
[----:B------:R-:W-:Y:S04]  /*9830*/  FADD.FTZ R0, R149, R0 ;  /* 0x0000000095007221 */ /* 0x000fe80000010000 */
[C---:B-----5:R-:W-:Y:S04]  /*9840*/  HMMA.16816.F32 R52, R76.reuse, R80, R52 ;  /* 0x000000504c34723c */ /* 0x060fe80000001834 */
[----:B------:R-:W-:Y:S04]  /*9850*/  FADD.FTZ R0, R148, R0 ;  /* 0x0000000094007221 */ /* 0x000fe80000010000 */
[C---:B------:R-:W-:Y:S01]  /*9860*/  HMMA.16816.F32 R56, R76.reuse, R82, R56 ;  /* 0x000000524c38723c */ /* 0x040fe20000001838 */
[----:B------:R-:W2:Y:S03]  /*9870*/  LDSM.16.MT88.4 R80, [R192+0x6800] ;  /* 0x00680000c050783b */ /* 0x000ea60000004200 */
[----:B------:R-:W-:Y:S04]  /*9880*/  FADD.FTZ R0, R147, R0 ;  /* 0x0000000093007221 */ /* 0x000fe80000010000 */
[C---:B---3--:R-:W-:Y:S04]  /*9890*/  HMMA.16816.F32 R60, R76.reuse, R84, R60 ;  /* 0x000000544c3c723c */ /* 0x048fe8000000183c */
[----:B------:R-:W-:Y:S04]  /*98a0*/  FADD.FTZ R0, R146, R0 ;  /* 0x0000000092007221 */ /* 0x000fe80000010000 */
[----:B------:R-:W-:Y:S04]  /*98b0*/  HMMA.16816.F32 R64, R76, R86, R64 ;  /* 0x000000564c40723c */ /* 0x000fe80000001840 */
[----:B------:R-:W-:Y:S04]  /*98c0*/  FADD.FTZ R0, R145, R0 ;  /* 0x0000000091007221 */ /* 0x000fe80000010000 */
[C---:B------:R-:W-:Y:S01]  /*98d0*/  HMMA.16816.F32 R124, R136.reuse, R120, R4 ;  /* 0x00000078887c723c */ /* 0x040fe20000001804 */
[----:B------:R-:W3:Y:S04]  /*98e0*/  LDSM.16.MT88.4 R4, [R193+0x6800] ;  /* 0x00680000c104783b */ /* 0x000ee80000004200 */
[----:B------:R-:W-:Y:S03]  /*98f0*/  FADD.FTZ R0, R144, R0 ;  /* 0x0000000090007221 */ /* 0x000fe60000010000 */
[C---:B------:R-:W-:Y:S04]  /*9900*/  HMMA.16816.F32 R120, R136.reuse, R122, R8 ;  /* 0x0000007a8878723c */ /* 0x040fe80000001808 */
[----:B------:R-:W-:Y:S04]  /*9910*/  FADD.FTZ R0, R143, R0 ;  /* 0x000000008f007221 */ /* 0x000fe80000010000 */
[C---:B------:R-:W-:Y:S04]  /*9920*/  HMMA.16816.F32 R116, R136.reuse, R112, R12 ;  /* 0x000000708874723c */ /* 0x040fe8000000180c */
[----:B------:R-:W-:Y:S04]  /*9930*/  FADD.FTZ R0, R142, R0 ;  /* 0x000000008e007221 */ /* 0x000fe80000010000 */
[C---:B------:R-:W-:Y:S04]  /*9940*/  HMMA.16816.F32 R112, R136.reuse, R114, R16 ;  /* 0x000000728870723c */ /* 0x040fe80000001810 */
[----:B------:R-:W-:Y:S01]  /*9950*/  FADD.FTZ R2, R141, R0 ;  /* 0x000000008d027221 */ /* 0x000fe20000010000 */
[----:B------:R-:W-:Y:S03]  /*9960*/  IADD3 R0, R214, -0x1, RZ ;  /* 0xffffffffd6007810 */ /* 0x000fe60007ffe0ff */
[C---:B------:R-:W-:Y:S04]  /*9970*/  HMMA.16816.F32 R108, R136.reuse, R104, R20 ;  /* 0x00000068886c723c */ /* 0x040fe80000001814 */
[----:B------:R-:W-:Y:S01]  /*9980*/  FADD.FTZ R230, R140, R2 ;  /* 0x000000028ce67221 */ /* 0x000fe20000010000 */
[----:B------:R-:W-:Y:S03]  /*9990*/  MOV R214, R0 ;  /* 0x0000000000d67202 */ /* 0x000fe60000000f00 */
        /* <DEDUP_REMOVED lines=8> */
[C---:B------:R-:W-:Y:S08]  /*9a20*/  HMMA.16816.F32 R72, R136.reuse, R74, R56 ;  /* 0x0000004a8848723c */ /* 0x040ff00000001838 */
[C---:B---3--:R-:W-:Y:S08]  /*9a30*/  HMMA.16816.F32 R60, R136.reuse, R4, R60 ;  /* 0x00000004883c723c */ /* 0x048ff0000000183c */
[----:B------:R-:W-:Y:S01]  /*9a40*/  HMMA.16816.F32 R64, R136, R6, R64 ;  /* 0x000000068840723c */ /* 0x000fe20000001840 */
[----:B------:R-:W-:Y:S07]  /*9a50*/  @!UPT UIADD3 URZ, URZ, URZ, URZ ;  /* 0x0000003f3f3ff290 */ /* 0x000fee000fffe03f */
[----:B------:R-:W-:-:S11]  /*9a60*/  @P0 BRA `(.L_x_216) ;  /* 0xffffc84000000947 */ /* 0x000fd6000383ffff */
.L_x_201:
[----:B------:R-:W-:Y:S05]  /*9a70*/  BRA.DIV ~URZ, `(.L_x_217) ;  /* 0x00004d927f007947 */ /* 0x000fea000b800000 */
[----:B------:R-:W1:Y:S04]  /*9a80*/  SHFL.BFLY PT, R0, R209, 0x2, 0x1f ;  /* 0x0c401f00d1007f89 */ /* 0x000e6800000e0000 */
[----:B------:R-:W2:Y:S01]  /*9a90*/  SHFL.BFLY PT, R2, R230, 0x2, 0x1f ;  /* 0x0c401f00e6027f89 */ /* 0x000ea200000e0000 */
[----:B-1----:R-:W-:-:S02]  /*9aa0*/  FADD.FTZ R0, R0, R209 ;  /* 0x000000d100007221 */ /* 0x002fc40000010000 */
[----:B--2---:R-:W-:-:S03]  /*9ab0*/  FADD.FTZ R5, R2, R230 ;  /* 0x000000e602057221 */ /* 0x004fc60000010000 */
[----:B------:R-:W1:Y:S04]  /*9ac0*/  SHFL.BFLY PT, R4, R0, 0x1, 0x1f ;  /* 0x0c201f0000047f89 */ /* 0x000e6800000e0000 */
[----:B------:R2:W3:Y:S01]  /*9ad0*/  SHFL.BFLY PT, R3, R5, 0x1, 0x1f ;  /* 0x0c201f0005037f89 */ /* 0x0004e200000e0000 */
[----:B-1----:R-:W-:-:S05]  /*9ae0*/  FADD.FTZ R4, R0, R4 ;  /* 0x0000000400047221 */ /* 0x002fca0000010000 */
.L_x_299:
[----:B------:R-:W-:Y:S01]  /*9af0*/  FSETP.NE.FTZ.AND P1, PT, R4, RZ, PT ;  /* 0x000000ff0400720b */ /* 0x000fe20003f35000 */
[----:B---3--:R-:W-:Y:S01]  /*9b00*/  FADD.FTZ R3, R3, R5 ;  /* 0x0000000503037221 */ /* 0x008fe20000010000 */
[----:B------:R-:W-:Y:S02]  /*9b10*/  MOV R2, RZ ;  /* 0x000000ff00027202 */ /* 0x000fe40000000f00 */
[----:B------:R-:W-:Y:S02]  /*9b20*/  MOV R23, 0xff800000 ;  /* 0xff80000000177802 */ /* 0x000fe40000000f00 */
[----:B------:R-:W-:-:S02]  /*9b30*/  FSETP.NE.FTZ.AND P0, PT, R3, RZ, PT ;  /* 0x000000ff0300720b */ /* 0x000fc40003f15000 */
[----:B------:R-:W-:Y:S02]  /*9b40*/  MOV R0, RZ ;  /* 0x000000ff00007202 */ /* 0x000fe40000000f00 */
[----:B------:R-:W-:-:S03]  /*9b50*/  MOV R22, 0xff800000 ;  /* 0xff80000000167802 */ /* 0x000fc60000000f00 */
[----:B------:R-:W1:Y:S08]  /*9b60*/  @P1 MUFU.LG2 R6, R4 ;  /* 0x0000000400061308 */ /* 0x000e700000000c00 */
[----:B------:R3:W4:Y:S01]  /*9b70*/  @P1 MUFU.RCP R2, R4 ;  /* 0x0000000400021308 */ /* 0x0007220000001000 */
[----:B-1----:R-:W-:-:S07]  /*9b80*/  @P1 FMUL.FTZ R6, R6, 0.69314718246459960938 ;  /* 0x3f31721806061820 */ /* 0x002fce0000410000 */
[----:B------:R-:W1:Y:S01]  /*9b90*/  @P0 MUFU.RCP R0, R3 ;  /* 0x0000000300000308 */ /* 0x000e620000001000 */
[----:B---3--:R-:W-:Y:S01]  /*9ba0*/  @P1 MOV R4, 0x3f317218 ;  /* 0x3f31721800041802 */ /* 0x008fe20000000f00 */
[C---:B----4-:R-:W-:Y:S02]  /*9bb0*/  FMUL.FTZ R44, R2.reuse, R88 ;  /* 0x00000058022c7220 */ /* 0x050fe40000410000 */
[----:B------:R-:W-:Y:S02]  /*9bc0*/  FMUL.FTZ R45, R2, R89 ;  /* 0x00000059022d7220 */ /* 0x000fe40000410000 */
[----:B------:R-:W-:Y:S02]  /*9bd0*/  @P1 FMUL.FTZ R4, R4, c[0x0][0x2d0] ;  /* 0x0000b40004041a20 */ /* 0x000fe40000410000 */
[----:B------:R-:W-:Y:S02]  /*9be0*/  FMUL.FTZ R58, R2, R124 ;  /* 0x0000007c023a7220 */ /* 0x000fe40000410000 */
[----:B------:R-:W-:Y:S01]  /*9bf0*/  @P1 FFMA.FTZ R23, R4, R70, R6 ;  /* 0x0000004604171223 */ /* 0x000fe20000010006 */
[----:B------:R-:W-:Y:S01]  /*9c00*/  MOV R4, 0x1 ;  /* 0x0000000100047802 */ /* 0x000fe20000000f00 */
        /* <DEDUP_REMOVED lines=28> */
[----:B------:R-:W-:Y:S02]  /*9dd0*/  FMUL.FTZ R25, R2, R65 ;  /* 0x0000004102197220 */ /* 0x000fe40000410000 */
[----:B------:R3:W4:Y:S01]  /*9de0*/  @P0 MUFU.LG2 R2, R3 ;  /* 0x0000000300020308 */ /* 0x0007220000000c00 */
[C---:B-1----:R-:W-:Y:S02]  /*9df0*/  FMUL.FTZ R92, R0.reuse, R126 ;  /* 0x0000007e005c7220 */ /* 0x042fe40000410000 */
[----:B------:R-:W-:-:S02]  /*9e00*/  FMUL.FTZ R93, R0, R127 ;  /* 0x0000007f005d7220 */ /* 0x000fc40000410000 */
[C---:B------:R-:W-:Y:S02]  /*9e10*/  FMUL.FTZ R76, R0.reuse, R122 ;  /* 0x0000007a004c7220 */ /* 0x040fe40000410000 */
[C---:B------:R-:W-:Y:S02]  /*9e20*/  FMUL.FTZ R77, R0.reuse, R123 ;  /* 0x0000007b004d7220 */ /* 0x040fe40000410000 */
[C---:B------:R-:W-:Y:S02]  /*9e30*/  FMUL.FTZ R54, R0.reuse, R118 ;  /* 0x0000007600367220 */ /* 0x040fe40000410000 */
[C---:B------:R-:W-:Y:S02]  /*9e40*/  FMUL.FTZ R55, R0.reuse, R119 ;  /* 0x0000007700377220 */ /* 0x040fe40000410000 */
[C---:B------:R-:W-:Y:S02]  /*9e50*/  FMUL.FTZ R96, R0.reuse, R114 ;  /* 0x0000007200607220 */ /* 0x040fe40000410000 */
[----:B------:R-:W-:Y:S01]  /*9e60*/  FMUL.FTZ R97, R0, R115 ;  /* 0x0000007300617220 */ /* 0x000fe20000410000 */
[----:B---3--:R-:W-:Y:S01]  /*9e70*/  @P0 MOV R3, 0x3f317218 ;  /* 0x3f31721800030802 */ /* 0x008fe20000000f00 */
[----:B----4-:R-:W-:-:S02]  /*9e80*/  @P0 FMUL.FTZ R2, R2, 0.69314718246459960938 ;  /* 0x3f31721802020820 */ /* 0x010fc40000410000 */
[C---:B------:R-:W-:Y:S02]  /*9e90*/  FMUL.FTZ R80, R0.reuse, R110 ;  /* 0x0000006e00507220 */ /* 0x040fe40000410000 */
[----:B------:R-:W-:Y:S02]  /*9ea0*/  @P0 FMUL.FTZ R3, R3, c[0x0][0x2d0] ;  /* 0x0000b40003030a20 */ /* 0x000fe40000410000 */
        /* <DEDUP_REMOVED lines=22> */
[----:B------:R-:W-:Y:S01]  /*a010*/  FMUL.FTZ R27, R0, R67 ;  /* 0x00000043001b7220 */ /* 0x000fe20000410000 */
[----:B------:R-:W-:Y:S01]  /*a020*/  PRMT R0, R4, 0x7610, R0 ;  /* 0x0000761004007816 */ /* 0x000fe20000000000 */
[----:B------:R-:W-:Y:S02]  /*a030*/  @P0 FFMA.FTZ R22, R3, R69, R2 ;  /* 0x0000004503160223 */ /* 0x000fe40000010002 */
.L_x_181:
[----:B------:R-:W3:Y:S01]  /*a040*/  S2R R2, SR_TID.X ;  /* 0x0000000000027919 */ /* 0x000ee20000002100 */
[----:B------:R-:W-:Y:S01]  /*a050*/  BSSY B0, `(.L_x_218) ;  /* 0x0000010000007945 */ /* 0x000fe20003800000 */
[----:B---3--:R-:W-:-:S13]  /*a060*/  LOP3.LUT P0, RZ, R2, 0xff, RZ, 0xc0, !PT ;  /* 0x000000ff02ff7812 */ /* 0x008fda000780c0ff */
[----:B------:R-:W-:Y:S05]  /*a070*/  @P0 BRA `(.L_x_219) ;  /* 0x000000d000000947 */ /* 0x000fea0003800000 */
[----:B------:R-:W3:Y:S01]  /*a080*/  S2R R4, SR_LANEID ;  /* 0x0000000000047919 */ /* 0x000ee20000000000 */
[----:B------:R-:W-:Y:S01]  /*a090*/  VOTEU.ANY UR4, UPT, PT ;  /* 0x0000000000047886 */ /* 0x000fe200038e0100 */
[----:B-12---:R-:W-:Y:S01]  /*a0a0*/  IMAD.MOV.U32 R5, RZ, RZ, c[0x0][0x564] ;  /* 0x00015900ff057624 */ /* 0x006fe200078e00ff */
[----:B------:R-:W3:Y:S08]  /*a0b0*/  FLO.U32 R3, UR4 ;  /* 0x0000000400037d00 */ /* 0x000ef000080e0000 */
[----:B------:R-:W1:Y:S01]  /*a0c0*/  POPC R2, UR4 ;  /* 0x0000000400027d09 */ /* 0x000e620008000000 */
[----:B---3--:R-:W-:Y:S01]  /*a0d0*/  ISETP.EQ.U32.AND P0, PT, R3, R4, PT ;  /* 0x000000040300720c */ /* 0x008fe20003f02070 */
[----:B------:R-:W-:-:S12]  /*a0e0*/  IMAD.MOV.U32 R4, RZ, RZ, c[0x0][0x560] ;  /* 0x00015800ff047624 */ /* 0x000fd800078e00ff */
[----:B-1----:R1:W2:Y:S04]  /*a0f0*/  @P0 ATOMG.E.ADD.STRONG.GPU PT, R2, [R4.64], R2 ;  /* 0x00000002040209a8 */ /* 0x0022a800081ee1c8 */
[----:B-1----:R-:W1:Y:S04]  /*a100*/  S2R R4, SR_LTMASK ;  /* 0x0000000000047919 */ /* 0x002e680000003900 */
[----:B--2---:R1:W2:Y:S02]  /*a110*/  SHFL.IDX PT, R3, R2, R3, 0x1f ;  /* 0x00001f0302037589 */ /* 0x0042a400000e0000 */
[----:B-1----:R-:W-:-:S06]  /*a120*/  LOP3.LUT R2, R4, UR4, RZ, 0xc0, !PT ;  /* 0x0000000404027c12 */ /* 0x002fcc000f8ec0ff */
[----:B------:R-:W2:Y:S02]  /*a130*/  POPC R2, R2 ;  /* 0x0000000200027309 */ /* 0x000ea40000000000 */
[----:B--2---:R-:W-:-:S06]  /*a140*/  IADD3 R248, R3, c[0x0][0xc], R2 ;  /* 0x0000030003f87a10 */ /* 0x004fcc0007ffe002 */
.L_x_219:
[----:B------:R-:W-:Y:S05]  /*a150*/  BSYNC B0 ;  /* 0x0000000000007941 */ /* 0x000fea0003800000 */
.L_x_218:
[----:B------:R-:W-:Y:S01]  /*a160*/  PRMT R0, R0, 0x9910, RZ ;  /* 0x0000991000007816 */ /* 0x000fe200000000ff */
[----:B------:R-:W-:Y:S01]  /*a170*/  BSSY B1, `(.L_x_220) ;  /* 0x00002c5000017945 */ /* 0x000fe20003800000 */
[----:B------:R-:W-:Y:S02]  /*a180*/  IMAD.MOV.U32 R62, RZ, RZ, R248 ;  /* 0x000000ffff3e7224 */ /* 0x000fe400078e00f8 */
[----:B------:R-:W-:-:S13]  /*a190*/  ISETP.NE.AND P0, PT, R0, RZ, PT ;  /* 0x000000ff0000720c */ /* 0x000fda0003f05270 */
[----:B------:R-:W-:Y:S05]  /*a1a0*/  @!P0 BRA `(.L_x_221) ;  /* 0x0000206000008947 */ /* 0x000fea0003800000 */
[----:B------:R-:W3:Y:S04]  /*a1b0*/  LDL R7, [R1+0x5c] ;  /* 0x00005c0001077983 */ /* 0x000ee80000100800 */
[----:B------:R-:W4:Y:S04]  /*a1c0*/  LDL R13, [R1+0x60] ;  /* 0x00006000010d7983 */ /* 0x000f280000100800 */
[----:B--2---:R-:W2:Y:S04]  /*a1d0*/  LDL R6, [R1+0x68] ;  /* 0x0000680001067983 */ /* 0x004ea80000100800 */
[----:B------:R-:W2:Y:S04]  /*a1e0*/  LDL R12, [R1+0x64] ;  /* 0x00006400010c7983 */ /* 0x000ea80000100800 */
[----:B------:R-:W2:Y:S04]  /*a1f0*/  LDL R11, [R1+0x78] ;  /* 0x00007800010b7983 */ /* 0x000ea80000100800 */
[----:B-1----:R-:W2:Y:S04]  /*a200*/  LDL R5, [R1+0x70] ;  /* 0x0000700001057983 */ /* 0x002ea80000100800 */
[----:B------:R-:W2:Y:S04]  /*a210*/  LDL R10, [R1+0x74] ;  /* 0x00007400010a7983 */ /* 0x000ea80000100800 */
[----:B------:R-:W2:Y:S01]  /*a220*/  LDL R8, [R1+0x6c] ;  /* 0x00006c0001087983 */ /* 0x000ea20000100800 */
[----:B------:R-:W-:Y:S01]  /*a230*/  WARPSYNC 0xffffffff ;  /* 0xffffffff00007948 */ /* 0x000fe20003800000 */
[----:B------:R-:W-:-:S02]  /*a240*/  F2FP.PACK_AB R0, R59, R58 ;  /* 0x0000003a3b00723e */ /* 0x000fc400000000ff */
[----:B------:R-:W-:Y:S01]  /*a250*/  BAR.SYNC.DEFER_BLOCKING 0x1, 0x100 ;  /* 0x0044000000007b1d */ /* 0x000fe20000010000 */
[----:B------:R-:W-:Y:S02]  /*a260*/  F2FP.PACK_AB R2, R93, R92 ;  /* 0x0000005c5d02723e */ /* 0x000fe400000000ff */
[----:B------:R-:W-:Y:S02]  /*a270*/  F2FP.PACK_AB R3, R29, R28 ;  /* 0x0000001c1d03723e */ /* 0x000fe400000000ff */
[----:B------:R-:W-:Y:S01]  /*a280*/  F2FP.PACK_AB R4, R41, R40 ;  /* 0x000000282904723e */ /* 0x000fe200000000ff */
[----:B------:R-:W2:Y:S04]  /*a290*/  LDL.LU R9, [R1+0x8] ;  /* 0x0000080001097983 */ /* 0x000ea80000300800 */
[----:B---3--:R1:W-:Y:S04]  /*a2a0*/  STS [R7], R0 ;  /* 0x0000000007007388 */ /* 0x0083e80000000800 */
[----:B------:R3:W-:Y:S04]  /*a2b0*/  STS [R7+0x400], R2 ;  /* 0x0004000207007388 */ /* 0x0007e80000000800 */
[----:B----4-:R4:W-:Y:S01]  /*a2c0*/  STS [R13], R3 ;  /* 0x000000030d007388 */ /* 0x0109e20000000800 */
[----:B-1----:R-:W-:-:S02]  /*a2d0*/  F2FP.PACK_AB R0, R77, R76 ;  /* 0x0000004c4d00723e */ /* 0x002fc400000000ff */
[----:B---3--:R-:W-:-:S03]  /*a2e0*/  F2FP.PACK_AB R2, R31, R30 ;  /* 0x0000001e1f02723e */ /* 0x008fc600000000ff */
[----:B------:R1:W-:Y:S01]  /*a2f0*/  STS [R13+0x400], R0 ;  /* 0x000400000d007388 */ /* 0x0003e20000000800 */
[----:B----4-:R-:W-:-:S03]  /*a300*/  F2FP.PACK_AB R3, R55, R54 ;  /* 0x000000363703723e */ /* 0x010fc600000000ff */
[----:B--2---:R2:W-:Y:S04]  /*a310*/  STS [R6], R2 ;  /* 0x0000000206007388 */ /* 0x0045e80000000800 */
[----:B------:R3:W-:Y:S01]  /*a320*/  STS [R6+0x400], R3 ;  /* 0x0004000306007388 */ /* 0x0007e20000000800 */
[----:B-1----:R-:W-:Y:S02]  /*a330*/  F2FP.PACK_AB R0, R33, R32 ;  /* 0x000000202100723e */ /* 0x002fe400000000ff */
[----:B--2---:R-:W-:-:S03]  /*a340*/  F2FP.PACK_AB R2, R97, R96 ;  /* 0x000000606102723e */ /* 0x004fc600000000ff */
[----:B------:R1:W-:Y:S01]  /*a350*/  STS [R12], R0 ;  /* 0x000000000c007388 */ /* 0x0003e20000000800 */
[----:B---3--:R-:W-:-:S03]  /*a360*/  F2FP.PACK_AB R3, R35, R34 ;  /* 0x000000222303723e */ /* 0x008fc600000000ff */
[----:B------:R2:W-:Y:S04]  /*a370*/  STS [R12+0x400], R2 ;  /* 0x000400020c007388 */ /* 0x0005e80000000800 */
[----:B------:R3:W-:Y:S01]  /*a380*/  STS [R11], R3 ;  /* 0x000000030b007388 */ /* 0x0007e20000000800 */
[----:B-1----:R-:W-:Y:S02]  /*a390*/  F2FP.PACK_AB R0, R81, R80 ;  /* 0x000000505100723e */ /* 0x002fe400000000ff */
[----:B--2---:R-:W-:-:S03]  /*a3a0*/  F2FP.PACK_AB R2, R37, R36 ;  /* 0x000000242502723e */ /* 0x004fc600000000ff */
[----:B------:R1:W-:Y:S01]  /*a3b0*/  STS [R11+0x400], R0 ;  /* 0x000400000b007388 */ /* 0x0003e20000000800 */
[----:B---3--:R-:W-:-:S03]  /*a3c0*/  F2FP.PACK_AB R3, R57, R56 ;  /* 0x000000383903723e */ /* 0x008fc600000000ff */
[----:B------:R2:W-:Y:S04]  /*a3d0*/  STS [R5], R2 ;  /* 0x0000000205007388 */ /* 0x0005e80000000800 */
        /* <DEDUP_REMOVED lines=11> */
[----:B------:R-:W-:Y:S04]  /*a490*/  STS [R7+0x4000], R3 ;  /* 0x0040000307007388 */ /* 0x000fe80000000800 */
[----:B------:R2:W-:Y:S01]  /*a4a0*/  STS [R7+0x4400], R4 ;  /* 0x0044000407007388 */ /* 0x0005e20000000800 */
[----:B-1----:R-:W-:-:S03]  /*a4b0*/  F2FP.PACK_AB R0, R61, R60 ;  /* 0x0000003c3d00723e */ /* 0x002fc600000000ff */
[----:B--2---:R-:W2:Y:S01]  /*a4c0*/  LDL.LU R7, [R1+0xc] ;  /* 0x00000c0001077983 */ /* 0x004ea20000300800 */
[----:B------:R-:W-:Y:S02]  /*a4d0*/  F2FP.PACK_AB R4, R47, R46 ;  /* 0x0000002e2f04723e */ /* 0x000fe400000000ff */
[----:B------:R-:W-:Y:S01]  /*a4e0*/  F2FP.PACK_AB R3, R65, R64 ;  /* 0x000000404103723e */ /* 0x000fe200000000ff */
[----:B------:R1:W-:Y:S04]  /*a4f0*/  STS [R13+0x4000], R2 ;  /* 0x004000020d007388 */ /* 0x0003e80000000800 */
[----:B------:R3:W-:Y:S04]  /*a500*/  STS [R13+0x4400], R0 ;  /* 0x004400000d007388 */ /* 0x0007e80000000800 */
[----:B------:R4:W-:Y:S04]  /*a510*/  STS [R6+0x4000], R4 ;  /* 0x0040000406007388 */ /* 0x0009e80000000800 */
[----:B------:R4:W-:Y:S01]  /*a520*/  STS [R6+0x4400], R3 ;  /* 0x0044000306007388 */ /* 0x0009e20000000800 */
[----:B-1----:R-:W-:-:S02]  /*a530*/  F2FP.PACK_AB R2, R49, R48 ;  /* 0x000000303102723e */ /* 0x002fc400000000ff */
[----:B---3--:R-:W-:-:S03]  /*a540*/  F2FP.PACK_AB R0, R83, R82 ;  /* 0x000000525300723e */ /* 0x008fc600000000ff */
[----:B------:R-:W-:Y:S04]  /*a550*/  STS [R12+0x4000], R2 ;  /* 0x004000020c007388 */ /* 0x000fe80000000800 */
[----:B------:R1:W-:Y:S01]  /*a560*/  STS [R12+0x4400], R0 ;  /* 0x004400000c007388 */ /* 0x0003e20000000800 */
[----:B----4-:R-:W-:Y:S02]  /*a570*/  F2FP.PACK_AB R4, R79, R78 ;  /* 0x0000004e4f04723e */ /* 0x010fe400000000ff */
[----:B------:R-:W-:Y:S01]  /*a580*/  F2FP.PACK_AB R3, R73, R72 ;  /* 0x000000484903723e */ /* 0x000fe200000000ff */
[----:B------:R-:W3:Y:S01]  /*a590*/  LDL.LU R6, [R1+0x10] ;  /* 0x0000100001067983 */ /* 0x000ee20000300800 */
[----:B-1----:R-:W-:Y:S02]  /*a5a0*/  F2FP.PACK_AB R0, R89, R88 ;  /* 0x000000585900723e */ /* 0x002fe400000000ff */
[----:B------:R-:W-:-:S03]  /*a5b0*/  F2FP.PACK_AB R2, R75, R74 ;  /* 0x0000004a4b02723e */ /* 0x000fc600000000ff */
[----:B------:R1:W-:Y:S04]  /*a5c0*/  STS [R11+0x4000], R0 ;  /* 0x004000000b007388 */ /* 0x0003e80000000800 */
[----:B------:R-:W-:Y:S04]  /*a5d0*/  STS [R11+0x4400], R4 ;  /* 0x004400040b007388 */ /* 0x000fe80000000800 */
[----:B------:R4:W-:Y:S04]  /*a5e0*/  STS [R5+0x4000], R3 ;  /* 0x0040000305007388 */ /* 0x0009e80000000800 */
[----:B------:R4:W-:Y:S01]  /*a5f0*/  STS [R5+0x4400], R2 ;  /* 0x0044000205007388 */ /* 0x0009e20000000800 */
[----:B-1----:R-:W-:-:S05]  /*a600*/  F2FP.PACK_AB R0, R51, R50 ;  /* 0x000000323300723e */ /* 0x002fca00000000ff */
[----:B------:R1:W-:Y:S01]  /*a610*/  STS [R10+0x4000], R0 ;  /* 0x004000000a007388 */ /* 0x0003e20000000800 */
[----:B----4-:R-:W-:Y:S02]  /*a620*/  F2FP.PACK_AB R3, R27, R26 ;  /* 0x0000001a1b03723e */ /* 0x010fe400000000ff */
[----:B------:R-:W-:-:S05]  /*a630*/  F2FP.PACK_AB R2, R53, R52 ;  /* 0x000000343502723e */ /* 0x000fca00000000ff */
[----:B------:R4:W-:Y:S01]  /*a640*/  STS [R10+0x4400], R2 ;  /* 0x004400020a007388 */ /* 0x0009e20000000800 */
[----:B-1----:R-:W-:-:S05]  /*a650*/  F2FP.PACK_AB R0, R25, R24 ;  /* 0x000000181900723e */ /* 0x002fca00000000ff */
[----:B------:R1:W-:Y:S04]  /*a660*/  STS [R8+0x4000], R0 ;  /* 0x0040000008007388 */ /* 0x0003e80000000800 */
[----:B------:R2:W-:Y:S04]  /*a670*/  STS [R8+0x4400], R3 ;  /* 0x0044000308007388 */ /* 0x0005e80000000800 */
[----:B------:R-:W-:Y:S01]  /*a680*/  BAR.SYNC.DEFER_BLOCKING 0x1, 0x100 ;  /* 0x0044000000007b1d */ /* 0x000fe20000010000 */
[----:B------:R-:W-:-:S04]  /*a690*/  ISETP.NE.U32.AND P2, PT, RZ, c[0x0][0x500], PT ;  /* 0x00014000ff007a0c */ /* 0x000fc80003f45070 */
[----:B------:R-:W-:Y:S02]  /*a6a0*/  ISETP.NE.AND.EX P2, PT, RZ, c[0x0][0x504], PT, P2 ;  /* 0x00014100ff007a0c */ /* 0x000fe40003f45320 */
[----:B----4-:R-:W-:Y:S01]  /*a6b0*/  IADD3 R2, P1, R9, c[0x0][0x500], RZ ;  /* 0x0001400009027a10 */ /* 0x010fe20007f3e0ff */
[----:B-1----:R-:W-:-:S03]  /*a6c0*/  IMAD.MOV.U32 R0, RZ, RZ, RZ ;  /* 0x000000ffff007224 */ /* 0x002fc600078e00ff */
[----:B--2---:R-:W-:-:S07]  /*a6d0*/  IADD3.X R3, R7, c[0x0][0x504], RZ, P1, !PT ;  /* 0x0001410007037a10 */ /* 0x004fce0000ffe4ff */
[----:B------:R1:W5:Y:S01]  /*a6e0*/  @P2 LDG.E R0, [R2.64] ;  /* 0x0000000802002981 */ /* 0x000362000c1e1900 */
[----:B------:R-:W-:-:S04]  /*a6f0*/  ISETP.NE.U32.AND P3, PT, RZ, c[0x0][0x508], PT ;  /* 0x00014200ff007a0c */ /* 0x000fc80003f65070 */
[----:B------:R-:W-:Y:S01]  /*a700*/  ISETP.NE.AND.EX P3, PT, RZ, c[0x0][0x50c], PT, P3 ;  /* 0x00014300ff007a0c */ /* 0x000fe20003f65330 */
[----:B------:R-:W-:-:S12]  /*a710*/  IMAD.MOV.U32 R14, RZ, RZ, c[0x0][0x388] ;  /* 0x0000e200ff0e7624 */ /* 0x000fd800078e00ff */
[----:B------:R-:W-:-:S04]  /*a720*/  @P3 IADD3 R4, P0, R9, c[0x0][0x508], RZ ;  /* 0x0001420009043a10 */ /* 0x000fc80007f1e0ff */
[----:B------:R-:W-:-:S05]  /*a730*/  @P3 IADD3.X R5, R7, c[0x0][0x50c], RZ, P0, !PT ;  /* 0x0001430007053a10 */ /* 0x000fca00007fe4ff */
[----:B------:R2:W5:Y:S01]  /*a740*/  @P3 LDG.E R14, [R4.64] ;  /* 0x00000008040e3981 */ /* 0x000562000c1e1900 */
[----:B---3--:R-:W-:-:S04]  /*a750*/  ISETP.NE.AND P0, PT, R6, RZ, PT ;  /* 0x000000ff0600720c */ /* 0x008fc80003f05270 */
[----:B--2---:R-:W-:Y:S01]  /*a760*/  SEL R5, R6, c[0x0][0x3d4], P0 ;  /* 0x0000f50006057a07 */ /* 0x004fe20000000000 */
[----:B------:R-:W-:Y:S05]  /*a770*/  @P3 BRA `(.L_x_222) ;  /* 0x0000004000003947 */ /* 0x000fea0003800000 */
[----:B-1----:R-:W-:Y:S05]  /*a780*/  @!P2 BRA `(.L_x_222) ;  /* 0x000000300000a947 */ /* 0x002fea0003800000 */
[----:B------:R1:W2:Y:S04]  /*a790*/  LDG.E R4, [R2.64] ;  /* 0x0000000802047981 */ /* 0x0002a8000c1e1900 */
[----:B-1----:R-:W2:Y:S02]  /*a7a0*/  LDG.E R2, [R2.64+0x4] ;  /* 0x0000040802027981 */ /* 0x002ea4000c1e1900 */
[----:B--2--5:R-:W-:Y:S02]  /*a7b0*/  IADD3 R14, -R4, R2, RZ ;  /* 0x00000002040e7210 */ /* 0x024fe40007ffe1ff */
.L_x_222:
[----:B-1----:R-:W-:Y:S01]  /*a7c0*/  IMAD.MOV.U32 R2, RZ, RZ, 0x368 ;  /* 0x00000368ff027424 */ /* 0x002fe200078e00ff */
[----:B------:R-:W-:Y:S01]  /*a7d0*/  ISETP.GT.AND P3, PT, R5, 0x1, PT ;  /* 0x000000010500780c */ /* 0x000fe20003f64270 */
[----:B------:R-:W2:Y:S03]  /*a7e0*/  LDL.LU R7, [R1+0x4] ;  /* 0x0000040001077983 */ /* 0x000ea60000300800 */
[----:B------:R-:W-:Y:S01]  /*a7f0*/  SEL R2, R2, 0x328, P3 ;  /* 0x0000032802027807 */ /* 0x000fe20001800000 */
[----:B------:R-:W3:Y:S03]  /*a800*/  LDL R6, [R1+0xbc] ;  /* 0x0000bc0001067983 */ /* 0x000ee60000100800 */
[----:B------:R1:W4:Y:S01]  /*a810*/  LDC.64 R16, c[0x0][R2+0x168] ;  /* 0x00005a0002107b82 */ /* 0x0003220000000a00 */
[----:B------:R-:W3:Y:S04]  /*a820*/  LDL.LU R3, [R1+0x14] ;  /* 0x0000140001037983 */ /* 0x000ee80000300800 */
[----:B------:R-:W3:Y:S01]  /*a830*/  LDL R13, [R1+0x18] ;  /* 0x00001800010d7983 */ /* 0x000ee20000100800 */
[----:B------:R-:W-:-:S02]  /*a840*/  LOP3.LUT R9, R250, 0xffff, RZ, 0xc0, !PT ;  /* 0x0000fffffa097812 */ /* 0x000fc400078ec0ff */
[----:B------:R1:W2:Y:S01]  /*a850*/  LDC.64 R4, c[0x0][R2+0x170] ;  /* 0x00005c0002047b82 */ /* 0x0002a20000000a00 */
[----:B------:R-:W-:-:S04]  /*a860*/  ISETP.NE.U32.AND P0, PT, RZ, c[0x0][0x500], PT ;  /* 0x00014000ff007a0c */ /* 0x000fc80003f05070 */
[----:B------:R-:W-:-:S03]  /*a870*/  ISETP.NE.AND.EX P0, PT, RZ, c[0x0][0x504], PT, P0 ;  /* 0x00014100ff007a0c */ /* 0x000fc60003f05300 */
[----:B------:R1:W2:Y:S08]  /*a880*/  LDC.64 R18, c[0x0][R2+0x178] ;  /* 0x00005e0002127b82 */ /* 0x0002b00000000a00 */
[----:B------:R1:W2:Y:S02]  /*a890*/  LDC.64 R20, c[0x0][R2+0x160] ;  /* 0x0000580002147b82 */ /* 0x0002a40000000a00 */
[----:B-1----:R-:W-:-:S02]  /*a8a0*/  IMAD.MOV.U32 R2, RZ, RZ, c[0x0][0x4e8] ;  /* 0x00013a00ff027624 */ /* 0x002fc400078e00ff */
[----:B----4-:R-:W-:Y:S02]  /*a8b0*/  IMAD R11, R17, R9, RZ ;  /* 0x00000009110b7224 */ /* 0x010fe400078e02ff */
[----:B------:R-:W4:Y:S01]  /*a8c0*/  LDL R17, [R1+0xb8] ;  /* 0x0000b80001117983 */ /* 0x000f220000100800 */
[----:B------:R-:W-:-:S03]  /*a8d0*/  ISETP.NE.AND P2, PT, R2, 0x1, PT ;  /* 0x000000010200780c */ /* 0x000fc60003f45270 */
[----:B------:R-:W1:Y:S01]  /*a8e0*/  S2R R63, SR_TID.X ;  /* 0x00000000003f7919 */ /* 0x000e620000002100 */
[----:B--2---:R-:W-:Y:S01]  /*a8f0*/  SEL R8, R7, RZ, !P0 ;  /* 0x000000ff07087207 */ /* 0x004fe20004000000 */
[----:B---3--:R-:W-:-:S04]  /*a900*/  IMAD R10, R249, 0x80, R6 ;  /* 0x00000080f90a7824 */ /* 0x008fc800078e0206 */
[----:B------:R-:W-:Y:S01]  /*a910*/  IMAD R2, R5, R8, RZ ;  /* 0x0000000805027224 */ /* 0x000fe200078e02ff */
[----:B------:R-:W-:Y:S01]  /*a920*/  SEL R3, R3, RZ, !P0 ;  /* 0x000000ff03037207 */ /* 0x000fe20004000000 */
[----:B------:R-:W-:-:S04]  /*a930*/  IMAD.WIDE.U32 R6, R16, R9, RZ ;  /* 0x0000000910067225 */ /* 0x000fc800078e00ff */
[----:B------:R-:W-:Y:S02]  /*a940*/  IMAD R12, R4, R3, R2 ;  /* 0x00000003040c7224 */ /* 0x000fe400078e0202 */
[----:B------:R-:W-:-:S04]  /*a950*/  @P2 IMAD.HI.U32 R3, R10, c[0x0][0x4ec], RZ ;  /* 0x00013b000a032a27 */ /* 0x000fc800078e00ff */
[----:B------:R-:W-:-:S04]  /*a960*/  IMAD.WIDE.U32 R4, R4, R8, RZ ;  /* 0x0000000804047225 */ /* 0x000fc800078e00ff */
[----:B------:R-:W-:Y:S01]  /*a970*/  IMAD.MOV.U32 R2, RZ, RZ, R10 ;  /* 0x000000ffff027224 */ /* 0x000fe200078e000a */
[----:B------:R-:W-:Y:S02]  /*a980*/  @P2 SHF.R.U32.HI R2, RZ, c[0x0][0x4f0], R3 ;  /* 0x00013c00ff022a19 */ /* 0x000fe40000011603 */
[----:B------:R-:W-:Y:S02]  /*a990*/  SEL R3, R13, RZ, P3 ;  /* 0x000000ff0d037207 */ /* 0x000fe40001800000 */
[----:B-----5:R-:W-:Y:S01]  /*a9a0*/  IADD3 R15, P1, P0, R4, R6, R0 ;  /* 0x00000006040f7210 */ /* 0x020fe2000783e000 */
[----:B------:R-:W-:Y:S02]  /*a9b0*/  IMAD.IADD R6, R7, 0x1, R11 ;  /* 0x0000000107067824 */ /* 0x000fe400078e020b */
[----:B------:R-:W-:Y:S01]  /*a9c0*/  IMAD.IADD R13, R5, 0x1, R12 ;  /* 0x00000001050d7824 */ /* 0x000fe200078e020c */
[----:B------:R-:W-:Y:S01]  /*a9d0*/  SHF.R.S32.HI R12, RZ, 0x1f, R0 ;  /* 0x0000001fff0c7819 */ /* 0x000fe20000011400 */
[----:B------:R-:W-:-:S02]  /*a9e0*/  IMAD.MOV R7, RZ, RZ, -R2 ;  /* 0x000000ffff077224 */ /* 0x000fc400078e0a02 */
[-C--:B------:R-:W-:Y:S02]  /*a9f0*/  IMAD R11, R19, R3.reuse, RZ ;  /* 0x00000003130b7224 */ /* 0x080fe400078e02ff */
[----:B------:R-:W-:Y:S01]  /*aa00*/  IMAD.WIDE.U32 R4, R18, R3, RZ ;  /* 0x0000000312047225 */ /* 0x000fe200078e00ff */
[----:B------:R-:W-:-:S03]  /*aa10*/  IADD3.X R13, R13, R6, R12, P1, P0 ;  /* 0x000000060d0d7210 */ /* 0x000fc60000fe040c */
[----:B------:R-:W-:Y:S01]  /*aa20*/  IMAD R3, R7, c[0x0][0x4e8], R10 ;  /* 0x00013a0007037a24 */ /* 0x000fe200078e020a */
[----:B------:R-:W-:Y:S01]  /*aa30*/  IADD3 R4, P1, P0, R2, R15, R4 ;  /* 0x0000000f02047210 */ /* 0x000fe2000783e004 */
[----:B------:R-:W-:Y:S01]  /*aa40*/  IMAD.IADD R11, R5, 0x1, R11 ;  /* 0x00000001050b7824 */ /* 0x000fe200078e020b */
[----:B------:R-:W-:Y:S01]  /*aa50*/  SHF.R.S32.HI R5, RZ, 0x1f, R2 ;  /* 0x0000001fff057819 */ /* 0x000fe20000011402 */
[----:B------:R-:W-:Y:S01]  /*aa60*/  IMAD R2, R21, R3, RZ ;  /* 0x0000000315027224 */ /* 0x000fe200078e02ff */
[----:B------:R-:W-:Y:S02]  /*aa70*/  SHF.R.S32.HI R6, RZ, 0x1f, R3 ;  /* 0x0000001fff067819 */ /* 0x000fe40000011403 */
[----:B------:R-:W-:Y:S01]  /*aa80*/  IADD3.X R5, R5, R13, R11, P1, P0 ;  /* 0x0000000d05057210 */ /* 0x000fe20000fe040b */
[----:B------:R-:W-:Y:S02]  /*aa90*/  IMAD.MOV.U32 R7, RZ, RZ, c[0x0][0x4a8] ;  /* 0x00012a00ff077624 */ /* 0x000fe400078e00ff */
[----:B------:R-:W-:-:S02]  /*aaa0*/  IMAD R6, R20, R6, R2 ;  /* 0x0000000614067224 */ /* 0x000fc400078e0202 */
[----:B------:R-:W-:Y:S01]  /*aab0*/  IMAD.WIDE.U32 R2, R20, R3, R4 ;  /* 0x0000000314027225 */ /* 0x000fe200078e0004 */
[----:B------:R-:W-:-:S03]  /*aac0*/  SEL R4, R7, c[0x0][0x450], P3 ;  /* 0x0001140007047a07 */ /* 0x000fc60001800000 */
[----:B------:R-:W-:Y:S01]  /*aad0*/  IMAD.MOV.U32 R5, RZ, RZ, c[0x0][0x4ac] ;  /* 0x00012b00ff057624 */ /* 0x000fe200078e00ff */
[----:B-1----:R-:W-:Y:S01]  /*aae0*/  SHF.R.S32.HI R16, RZ, 0x1f, R63 ;  /* 0x0000001fff107819 */ /* 0x002fe2000001143f */
[----:B------:R-:W-:Y:S01]  /*aaf0*/  IMAD.IADD R3, R3, 0x1, R6 ;  /* 0x0000000103037824 */ /* 0x000fe200078e0206 */
[----:B------:R-:W-:Y:S02]  /*ab00*/  LEA R4, P0, R2, R4, 0x2 ;  /* 0x0000000402047211 */ /* 0x000fe400078010ff */
[----:B------:R-:W-:Y:S02]  /*ab10*/  SEL R5, R5, c[0x0][0x454], P3 ;  /* 0x0001150005057a07 */ /* 0x000fe40001800000 */
[----:B------:R-:W-:Y:S02]  /*ab20*/  LEA.HI R16, R16, R63, RZ, 0x5 ;  /* 0x0000003f10107211 */ /* 0x000fe400078f28ff */
[----:B------:R-:W-:Y:S02]  /*ab30*/  LEA.HI.X R2, R2, R5, R3, 0x2, P0 ;  /* 0x0000000502027211 */ /* 0x000fe400000f1403 */
[----:B------:R-:W-:Y:S01]  /*ab40*/  LOP3.LUT R16, R16, 0xffffffe0, RZ, 0xc0, !PT ;  /* 0xffffffe010107812 */ /* 0x000fe200078ec0ff */
[----:B------:R-:W-:Y:S04]  /*ab50*/  SHFL.IDX PT, R6, R4, RZ, 0x1c1f ;  /* 0x001c1fff04067589 */ /* 0x000fe800000e0000 */
[----:B------:R-:W1:Y:S01]  /*ab60*/  SHFL.IDX PT, R7, R2, RZ, 0x1c1f ;  /* 0x001c1fff02077589 */ /* 0x000e6200000e0000 */
[----:B------:R-:W-:-:S03]  /*ab70*/  IMAD.IADD R16, R63, 0x1, -R16 ;  /* 0x000000013f107824 */ /* 0x000fc600078e0a10 */
[----:B------:R-:W-:Y:S04]  /*ab80*/  SHFL.IDX PT, R4, R4, 0x1, 0x1c1f ;  /* 0x003c1f0004047f89 */ /* 0x000fe800000e0000 */
[----:B------:R4:W2:Y:S01]  /*ab90*/  SHFL.IDX PT, R5, R2, 0x1, 0x1c1f ;  /* 0x003c1f0002057f89 */ /* 0x0008a200000e0000 */
[----:B------:R-:W-:Y:S01]  /*aba0*/  IMAD R11, R14, c[0x0][0x4e8], RZ ;  /* 0x00013a000e0b7a24 */ /* 0x000fe200078e02ff */
[----:B------:R-:W-:Y:S01]  /*abb0*/  LOP3.LUT P0, RZ, R16, 0x3, RZ, 0xc0, !PT ;  /* 0x0000000310ff7812 */ /* 0x000fe2000780c0ff */
[----:B----4-:R-:W-:-:S05]  /*abc0*/  IMAD R2, R249, 0x80, R17 ;  /* 0x00000080f9027824 */ /* 0x010fca00078e0211 */
[C---:B------:R-:W-:Y:S02]  /*abd0*/  IADD3 R3, R2.reuse, 0x8, RZ ;  /* 0x0000000802037810 */ /* 0x040fe40007ffe0ff */
[-C--:B------:R-:W-:Y:S02]  /*abe0*/  ISETP.GE.OR P1, PT, R2, R11.reuse, P0 ;  /* 0x0000000b0200720c */ /* 0x080fe40000726670 */
[----:B------:R-:W-:-:S11]  /*abf0*/  ISETP.GE.OR P0, PT, R3, R11, P0 ;  /* 0x0000000b0300720c */ /* 0x000fd60000706670 */
[----:B-1----:R1:W-:Y:S01]  /*ac00*/  @!P1 ST.E [R6.64], R23 ;  /* 0x0000001706009985 */ /* 0x0023e2000c101908 */
[----:B------:R-:W-:-:S03]  /*ac10*/  ISETP.GE.AND P1, PT, R2, R11, PT ;  /* 0x0000000b0200720c */ /* 0x000fc60003f26270 */
[----:B--2---:R1:W-:Y:S01]  /*ac20*/  @!P0 ST.E [R4.64], R22 ;  /* 0x0000001604008985 */ /* 0x0043e2000c101908 */
[----:B------:R-:W-:Y:S01]  /*ac30*/  ISETP.GE.AND P0, PT, R3, R11, PT ;  /* 0x0000000b0300720c */ /* 0x000fe20003f06270 */
[----:B------:R-:W-:Y:S05]  /*ac40*/  @P3 BRA `(.L_x_223) ;  /* 0x0000070000003947 */ /* 0x000fea0003800000 */
[----:B------:R-:W-:Y:S01]  /*ac50*/  IMAD R12, R12, c[0x0][0x3a0], RZ ;  /* 0x0000e8000c0c7a24 */ /* 0x000fe200078e02ff */
[----:B-1----:R-:W-:Y:S01]  /*ac60*/  LEA R4, R234, R235, 0x5 ;  /* 0x000000ebea047211 */ /* 0x002fe200078e28ff */
[C---:B------:R-:W-:Y:S01]  /*ac70*/  IMAD.WIDE.U32 R2, R0.reuse, c[0x0][0x3a0], RZ ;  /* 0x0000e80000027a25 */ /* 0x040fe200078e00ff */
[----:B------:R-:W-:Y:S01]  /*ac80*/  SHF.R.S32.HI R5, RZ, 0x1f, R8 ;  /* 0x0000001fff057819 */ /* 0x000fe20000011408 */
[----:B------:R1:W2:Y:S01]  /*ac90*/  LDS.128 R16, [R201+0x80] ;  /* 0x00008000c9107984 */ /* 0x0002a20000000c00 */
[----:B------:R-:W-:Y:S01]  /*aca0*/  LEA R4, R249, R4, 0x7 ;  /* 0x00000004f9047211 */ /* 0x000fe200078e38ff */
[----:B------:R-:W-:Y:S02]  /*acb0*/  IMAD R0, R0, c[0x0][0x3a4], R12 ;  /* 0x0000e90000007a24 */ /* 0x000fe400078e020c */
[----:B------:R1:W3:Y:S01]  /*acc0*/  LDS.128 R24, [R201+0x1080] ;  /* 0x00108000c9187984 */ /* 0x0002e20000000c00 */
[----:B------:R-:W-:-:S02]  /*acd0*/  IMAD R5, R5, c[0x0][0x3f0], RZ ;  /* 0x0000fc0005057a24 */ /* 0x000fc400078e02ff */
[----:B------:R-:W-:Y:S01]  /*ace0*/  IADD3 R3, R3, R0, RZ ;  /* 0x0000000003037210 */ /* 0x000fe20007ffe0ff */
[----:B------:R-:W-:Y:S01]  /*acf0*/  @P2 IMAD.HI.U32 R6, R4, c[0x0][0x4ec], RZ ;  /* 0x00013b0004062a27 */ /* 0x000fe200078e00ff */
[----:B------:R1:W4:Y:S01]  /*ad00*/  LDS.128 R32, [R201+0x2080] ;  /* 0x00208000c9207984 */ /* 0x0003220000000c00 */
[----:B------:R-:W-:Y:S02]  /*ad10*/  MOV R0, R4 ;  /* 0x0000000400007202 */ /* 0x000fe40000000f00 */
[C---:B------:R-:W-:Y:S01]  /*ad20*/  IMAD.WIDE.U32 R2, R9.reuse, c[0x0][0x3e8], R2 ;  /* 0x0000fa0009027a25 */ /* 0x040fe200078e0002 */
[----:B------:R1:W1:Y:S01]  /*ad30*/  LDS.128 R36, [R201+0x3080] ;  /* 0x00308000c9247984 */ /* 0x0002620000000c00 */
[----:B------:R-:W-:Y:S02]  /*ad40*/  @P2 SHF.R.U32.HI R0, RZ, c[0x0][0x4f0], R6 ;  /* 0x00013c00ff002a19 */ /* 0x000fe40000011606 */
[----:B------:R-:W-:Y:S01]  /*ad50*/  IMAD R3, R9, c[0x0][0x3ec], R3 ;  /* 0x0000fb0009037a24 */ /* 0x000fe200078e0203 */
[----:B------:R1:W1:Y:S01]  /*ad60*/  LDS.128 R12, [R201+0x4080] ;  /* 0x00408000c90c7984 */ /* 0x0002620000000c00 */
[C---:B------:R-:W-:Y:S01]  /*ad70*/  IMAD R7, R8.reuse, c[0x0][0x3f4], R5 ;  /* 0x0000fd0008077a24 */ /* 0x040fe200078e0205 */
[----:B------:R-:W-:Y:S01]  /*ad80*/  SHF.R.S32.HI R6, RZ, 0x1f, R0 ;  /* 0x0000001fff067819 */ /* 0x000fe20000011400 */
[----:B------:R-:W-:Y:S01]  /*ad90*/  IMAD.WIDE.U32 R2, R8, c[0x0][0x3f0], R2 ;  /* 0x0000fc0008027a25 */ /* 0x000fe200078e0002 */
[----:B------:R1:W1:Y:S01]  /*ada0*/  LDS.128 R20, [R201+0x5080] ;  /* 0x00508000c9147984 */ /* 0x0002620000000c00 */
[----:B------:R-:W-:-:S02]  /*adb0*/  IADD3 R5, -R0, RZ, RZ ;  /* 0x000000ff00057210 */ /* 0x000fc40007ffe1ff */
[----:B------:R-:W-:Y:S01]  /*adc0*/  IMAD R6, R6, c[0x0][0x3e0], RZ ;  /* 0x0000f80006067a24 */ /* 0x000fe200078e02ff */
[----:B------:R1:W1:Y:S01]  /*add0*/  LDS.128 R28, [R201+0x6080] ;  /* 0x00608000c91c7984 */ /* 0x0002620000000c00 */
[----:B------:R-:W-:Y:S01]  /*ade0*/  IADD3 R3, R3, R7, RZ ;  /* 0x0000000703037210 */ /* 0x000fe20007ffe0ff */
[----:B------:R-:W-:Y:S02]  /*adf0*/  IMAD R4, R5, c[0x0][0x4e8], R4 ;  /* 0x00013a0005047a24 */ /* 0x000fe400078e0204 */
[----:B------:R1:W1:Y:S01]  /*ae00*/  LDS.128 R40, [R201+0x7080] ;  /* 0x00708000c9287984 */ /* 0x0002620000000c00 */
[C---:B------:R-:W-:Y:S02]  /*ae10*/  IMAD R5, R0.reuse, c[0x0][0x3e4], R6 ;  /* 0x0000f90000057a24 */ /* 0x040fe400078e0206 */
[----:B------:R-:W-:Y:S01]  /*ae20*/  IMAD.WIDE.U32 R2, R0, c[0x0][0x3e0], R2 ;  /* 0x0000f80000027a25 */ /* 0x000fe200078e0002 */
[----:B------:R-:W-:-:S04]  /*ae30*/  SHF.R.S32.HI R0, RZ, 0x1f, R4 ;  /* 0x0000001fff007819 */ /* 0x000fc80000011404 */
[----:B------:R-:W-:Y:S01]  /*ae40*/  IADD3 R3, R3, R5, RZ ;  /* 0x0000000503037210 */ /* 0x000fe20007ffe0ff */
[----:B------:R-:W-:-:S04]  /*ae50*/  IMAD R0, R0, c[0x0][0x3d8], RZ ;  /* 0x0000f60000007a24 */ /* 0x000fc800078e02ff */
[----:B------:R-:W-:-:S04]  /*ae60*/  IMAD.WIDE.U32 R2, R4, c[0x0][0x3d8], R2 ;  /* 0x0000f60004027a25 */ /* 0x000fc800078e0002 */
[----:B------:R-:W-:Y:S01]  /*ae70*/  IMAD R0, R4, c[0x0][0x3dc], R0 ;  /* 0x0000f70004007a24 */ /* 0x000fe200078e0200 */
[----:B------:R-:W-:-:S04]  /*ae80*/  LEA R9, P0, R2, c[0x0][0x380], 0x1 ;  /* 0x0000e00002097a11 */ /* 0x000fc800078008ff */
[----:B------:R-:W-:-:S04]  /*ae90*/  IADD3 R0, R3, R0, RZ ;  /* 0x0000000003007210 */ /* 0x000fc80007ffe0ff */
[----:B------:R-:W-:Y:S01]  /*aea0*/  LEA.HI.X R7, R2, c[0x0][0x384], R0, 0x1, P0 ;  /* 0x0000e10002077a11 */ /* 0x000fe200000f0c00 */
[----:B------:R-:W-:Y:S05]  /*aeb0*/  BRA.DIV ~URZ, `(.L_x_224) ;  /* 0x00003a927f007947 */ /* 0x000fea000b800000 */
[----:B--234-:R2:W3:Y:S02]  /*aec0*/  SHFL.IDX PT, R8, R7, RZ, 0x181f ;  /* 0x00181fff07087589 */ /* 0x01c4e400000e0000 */
.L_x_300:
[----:B------:R-:W-:Y:S05]  /*aed0*/  BRA.DIV ~URZ, `(.L_x_225) ;  /* 0x00003ae27f007947 */ /* 0x000fea000b800000 */
[----:B------:R4:W2:Y:S02]  /*aee0*/  SHFL.IDX PT, R0, R9, RZ, 0x181f ;  /* 0x00181fff09007589 */ /* 0x0008a400000e0000 */
.L_x_301:
[----:B------:R-:W-:Y:S01]  /*aef0*/  LEA R6, R249, R235, 0x7 ;  /* 0x000000ebf9067211 */ /* 0x000fe200078e38ff */
[----:B------:R-:W-:Y:S03]  /*af00*/  BSSY B0, `(.L_x_226) ;  /* 0x000000d000007945 */ /* 0x000fe60003800000 */
[----:B------:R-:W-:-:S13]  /*af10*/  ISETP.GE.AND P0, PT, R6, R11, PT ;  /* 0x0000000b0600720c */ /* 0x000fda0003f06270 */
[----:B------:R-:W-:Y:S05]  /*af20*/  @P0 BRA `(.L_x_227) ;  /* 0x000000a000000947 */ /* 0x000fea0003800000 */
[----:B------:R-:W-:Y:S02]  /*af30*/  ISETP.GE.AND P3, PT, R231, c[0x0][0x3c8], PT ;  /* 0x0000f200e7007a0c */ /* 0x000fe40003f66270 */
[----:B------:R-:W-:Y:S02]  /*af40*/  ISETP.GE.AND P2, PT, R238, c[0x0][0x3c8], PT ;  /* 0x0000f200ee007a0c */ /* 0x000fe40003f46270 */
[----:B------:R-:W-:Y:S02]  /*af50*/  SHF.R.S32.HI R44, RZ, 0x1f, R231 ;  /* 0x0000001fff2c7819 */ /* 0x000fe400000114e7 */
[----:B------:R-:W-:-:S07]  /*af60*/  SHF.R.S32.HI R10, RZ, 0x1f, R238 ;  /* 0x0000001fff0a7819 */ /* 0x000fce00000114ee */
[CC--:B--2---:R-:W-:Y:S02]  /*af70*/  @!P3 LEA R4, P1, R231.reuse, R0.reuse, 0x1 ;  /* 0x00000000e704b211 */ /* 0x0c4fe400078208ff */
[C---:B------:R-:W-:Y:S02]  /*af80*/  @!P2 LEA R2, P0, R238.reuse, R0, 0x1 ;  /* 0x00000000ee02a211 */ /* 0x040fe400078008ff */
[-C--:B---3--:R-:W-:Y:S02]  /*af90*/  @!P3 LEA.HI.X R5, R231, R8.reuse, R44, 0x1, P1 ;  /* 0x00000008e705b211 */ /* 0x088fe400008f0c2c */
[----:B------:R-:W-:-:S03]  /*afa0*/  @!P2 LEA.HI.X R3, R238, R8, R10, 0x1, P0 ;  /* 0x00000008ee03a211 */ /* 0x000fc600000f0c0a */
[----:B------:R2:W-:Y:S04]  /*afb0*/  @!P3 ST.E.128 [R4.64], R16 ;  /* 0x000000100400b985 */ /* 0x0005e8000c101d08 */
[----:B-1----:R2:W-:Y:S02]  /*afc0*/  @!P2 ST.E.128 [R2.64], R12 ;  /* 0x0000000c0200a985 */ /* 0x0025e4000c101d08 */
.L_x_227:
[----:B------:R-:W-:Y:S05]  /*afd0*/  BSYNC B0 ;  /* 0x0000000000007941 */ /* 0x000fea0003800000 */
.L_x_226:
[----:B------:R-:W-:Y:S05]  /*afe0*/  BRA.DIV ~URZ, `(.L_x_228) ;  /* 0x00003a427f007947 */ /* 0x000fea000b800000 */
[----:B---3--:R3:W4:Y:S04]  /*aff0*/  SHFL.IDX PT, R8, R7, 0x1, 0x181f ;  /* 0x00381f0007087f89 */ /* 0x00872800000e0000 */
[----:B--2---:R3:W2:Y:S02]  /*b000*/  SHFL.IDX PT, R0, R9, 0x1, 0x181f ;  /* 0x00381f0009007f89 */ /* 0x0046a400000e0000 */
.L_x_302:
[----:B------:R-:W-:Y:S01]  /*b010*/  IADD3 R2, R6, 0x20, RZ ;  /* 0x0000002006027810 */ /* 0x000fe20007ffe0ff */
[----:B------:R-:W-:Y:S03]  /*b020*/  BSSY B0, `(.L_x_229) ;  /* 0x000000d000007945 */ /* 0x000fe60003800000 */
[----:B------:R-:W-:-:S13]  /*b030*/  ISETP.GE.AND P0, PT, R2, R11, PT ;  /* 0x0000000b0200720c */ /* 0x000fda0003f06270 */
[----:B------:R-:W-:Y:S05]  /*b040*/  @P0 BRA `(.L_x_230) ;  /* 0x000000a000000947 */ /* 0x000fea0003800000 */
[----:B------:R-:W-:Y:S02]  /*b050*/  ISETP.GE.AND P1, PT, R231, c[0x0][0x3c8], PT ;  /* 0x0000f200e7007a0c */ /* 0x000fe40003f26270 */
[----:B------:R-:W-:Y:S02]  /*b060*/  ISETP.GE.AND P0, PT, R238, c[0x0][0x3c8], PT ;  /* 0x0000f200ee007a0c */ /* 0x000fe40003f06270 */
[----:B-1----:R-:W-:Y:S02]  /*b070*/  SHF.R.S32.HI R12, RZ, 0x1f, R231 ;  /* 0x0000001fff0c7819 */ /* 0x002fe400000114e7 */
[----:B------:R-:W-:-:S07]  /*b080*/  SHF.R.S32.HI R10, RZ, 0x1f, R238 ;  /* 0x0000001fff0a7819 */ /* 0x000fce00000114ee */
[CC--:B--2---:R-:W-:Y:S02]  /*b090*/  @!P1 LEA R4, P3, R231.reuse, R0.reuse, 0x1 ;  /* 0x00000000e7049211 */ /* 0x0c4fe400078608ff */
[C---:B------:R-:W-:Y:S02]  /*b0a0*/  @!P0 LEA R2, P2, R238.reuse, R0, 0x1 ;  /* 0x00000000ee028211 */ /* 0x040fe400078408ff */
[-C--:B----4-:R-:W-:Y:S02]  /*b0b0*/  @!P1 LEA.HI.X R5, R231, R8.reuse, R12, 0x1, P3 ;  /* 0x00000008e7059211 */ /* 0x090fe400018f0c0c */
[----:B------:R-:W-:-:S03]  /*b0c0*/  @!P0 LEA.HI.X R3, R238, R8, R10, 0x1, P2 ;  /* 0x00000008ee038211 */ /* 0x000fc600010f0c0a */
[----:B------:R1:W-:Y:S04]  /*b0d0*/  @!P1 ST.E.128 [R4.64], R24 ;  /* 0x0000001804009985 */ /* 0x0003e8000c101d08 */
[----:B------:R1:W-:Y:S02]  /*b0e0*/  @!P0 ST.E.128 [R2.64], R20 ;  /* 0x0000001402008985 */ /* 0x0003e4000c101d08 */
.L_x_230:
[----:B------:R-:W-:Y:S05]  /*b0f0*/  BSYNC B0 ;  /* 0x0000000000007941 */ /* 0x000fea0003800000 */
.L_x_229:
[----:B------:R-:W-:Y:S05]  /*b100*/  BRA.DIV ~URZ, `(.L_x_231) ;  /* 0x000039f27f007947 */ /* 0x000fea000b800000 */
[----:B----4-:R4:W3:Y:S02]  /*b110*/  SHFL.IDX PT, R8, R7, 0x2, 0x181f ;  /* 0x00581f0007087f89 */ /* 0x0108e400000e0000 */
.L_x_303:
[----:B------:R-:W-:Y:S05]  /*b120*/  BRA.DIV ~URZ, `(.L_x_232) ;  /* 0x00003a427f007947 */ /* 0x000fea000b800000 */
[----:B--2---:R2:W4:Y:S02]  /*b130*/  SHFL.IDX PT, R0, R9, 0x2, 0x181f ;  /* 0x00581f0009007f89 */ /* 0x00452400000e0000 */
.L_x_304:
[----:B-1----:R-:W-:Y:S01]  /*b140*/  IADD3 R2, R6, 0x40, RZ ;  /* 0x0000004006027810 */ /* 0x002fe20007ffe0ff */
[----:B------:R-:W-:Y:S03]  /*b150*/  BSSY B0, `(.L_x_233) ;  /* 0x000000d000007945 */ /* 0x000fe60003800000 */
[----:B------:R-:W-:-:S13]  /*b160*/  ISETP.GE.AND P0, PT, R2, R11, PT ;  /* 0x0000000b0200720c */ /* 0x000fda0003f06270 */
[----:B------:R-:W-:Y:S05]  /*b170*/  @P0 BRA `(.L_x_234) ;  /* 0x000000a000000947 */ /* 0x000fea0003800000 */
[----:B------:R-:W-:Y:S02]  /*b180*/  ISETP.GE.AND P1, PT, R231, c[0x0][0x3c8], PT ;  /* 0x0000f200e7007a0c */ /* 0x000fe40003f26270 */
[----:B------:R-:W-:Y:S02]  /*b190*/  ISETP.GE.AND P0, PT, R238, c[0x0][0x3c8], PT ;  /* 0x0000f200ee007a0c */ /* 0x000fe40003f06270 */
[----:B------:R-:W-:Y:S02]  /*b1a0*/  SHF.R.S32.HI R12, RZ, 0x1f, R231 ;  /* 0x0000001fff0c7819 */ /* 0x000fe400000114e7 */
[----:B------:R-:W-:-:S07]  /*b1b0*/  SHF.R.S32.HI R10, RZ, 0x1f, R238 ;  /* 0x0000001fff0a7819 */ /* 0x000fce00000114ee */
[CC--:B----4-:R-:W-:Y:S02]  /*b1c0*/  @!P1 LEA R4, P3, R231.reuse, R0.reuse, 0x1 ;  /* 0x00000000e7049211 */ /* 0x0d0fe400078608ff */
[C---:B------:R-:W-:Y:S02]  /*b1d0*/  @!P0 LEA R2, P2, R238.reuse, R0, 0x1 ;  /* 0x00000000ee028211 */ /* 0x040fe400078408ff */
[-C--:B---3--:R-:W-:Y:S02]  /*b1e0*/  @!P1 LEA.HI.X R5, R231, R8.reuse, R12, 0x1, P3 ;  /* 0x00000008e7059211 */ /* 0x088fe400018f0c0c */
[----:B------:R-:W-:-:S03]  /*b1f0*/  @!P0 LEA.HI.X R3, R238, R8, R10, 0x1, P2 ;  /* 0x00000008ee038211 */ /* 0x000fc600010f0c0a */
[----:B------:R1:W-:Y:S04]  /*b200*/  @!P1 ST.E.128 [R4.64], R32 ;  /* 0x0000002004009985 */ /* 0x0003e8000c101d08 */
[----:B------:R1:W-:Y:S02]  /*b210*/  @!P0 ST.E.128 [R2.64], R28 ;  /* 0x0000001c02008985 */ /* 0x0003e4000c101d08 */
.L_x_234:
[----:B------:R-:W-:Y:S05]  /*b220*/  BSYNC B0 ;  /* 0x0000000000007941 */ /* 0x000fea0003800000 */
.L_x_233:
[----:B------:R-:W-:Y:S05]  /*b230*/  BRA.DIV ~URZ, `(.L_x_235) ;  /* 0x000039a27f007947 */ /* 0x000fea000b800000 */
[----:B---34-:R-:W3:Y:S04]  /*b240*/  SHFL.IDX PT, R7, R7, 0x3, 0x181f ;  /* 0x00781f0007077f89 */ /* 0x018ee800000e0000 */
[----:B------:R4:W1:Y:S02]  /*b250*/  SHFL.IDX PT, R0, R9, 0x3, 0x181f ;  /* 0x00781f0009007f89 */ /* 0x00086400000e0000 */
.L_x_305:
[----:B-1----:R-:W-:-:S04]  /*b260*/  IADD3 R2, R6, 0x60, RZ ;  /* 0x0000006006027810 */ /* 0x002fc80007ffe0ff */
[----:B------:R-:W-:-:S13]  /*b270*/  ISETP.GE.AND P0, PT, R2, R11, PT ;  /* 0x0000000b0200720c */ /* 0x000fda0003f06270 */
[----:B------:R-:W-:Y:S05]  /*b280*/  @P0 BRA `(.L_x_236) ;  /* 0x00001b3000000947 */ /* 0x000fea0003800000 */
[----:B------:R-:W-:Y:S02]  /*b290*/  ISETP.GE.AND P0, PT, R231, c[0x0][0x3c8], PT ;  /* 0x0000f200e7007a0c */ /* 0x000fe40003f06270 */
[----:B------:R-:W-:-:S11]  /*b2a0*/  SHF.R.S32.HI R4, RZ, 0x1f, R231 ;  /* 0x0000001fff047819 */ /* 0x000fd600000114e7 */
[----:B------:R-:W-:-:S04]  /*b2b0*/  @!P0 LEA R2, P1, R231, R0, 0x1 ;  /* 0x00000000e7028211 */ /* 0x000fc800078208ff */
[----:B---3--:R-:W-:-:S05]  /*b2c0*/  @!P0 LEA.HI.X R3, R231, R7, R4, 0x1, P1 ;  /* 0x00000007e7038211 */ /* 0x008fca00008f0c04 */
[----:B------:R1:W-:Y:S01]  /*b2d0*/  @!P0 ST.E.128 [R2.64], R36 ;  /* 0x0000002402008985 */ /* 0x0003e2000c101d08 */
[----:B------:R-:W-:-:S13]  /*b2e0*/  ISETP.GE.AND P0, PT, R238, c[0x0][0x3c8], PT ;  /* 0x0000f200ee007a0c */ /* 0x000fda0003f06270 */
[----:B------:R-:W-:Y:S05]  /*b2f0*/  @P0 BRA `(.L_x_236) ;  /* 0x00001ac000000947 */ /* 0x000fea0003800000 */
[----:B------:R-:W-:Y:S02]  /*b300*/  SHF.R.S32.HI R4, RZ, 0x1f, R238 ;  /* 0x0000001fff047819 */ /* 0x000fe400000114ee */
[----:B-1----:R-:W-:-:S04]  /*b310*/  LEA R2, P0, R238, R0, 0x1 ;  /* 0x00000000ee027211 */ /* 0x002fc800078008ff */
[----:B------:R-:W-:-:S05]  /*b320*/  LEA.HI.X R3, R238, R7, R4, 0x1, P0 ;  /* 0x00000007ee037211 */ /* 0x000fca00000f0c04 */
[----:B------:R1:W-:Y:S01]  /*b330*/  ST.E.128 [R2.64], R40 ;  /* 0x0000002802007985 */ /* 0x0003e2000c101d08 */
[----:B------:R-:W-:Y:S05]  /*b340*/  BRA `(.L_x_236) ;  /* 0x00001a7000007947 */ /* 0x000fea0003800000 */
.L_x_223:
[----:B-1----:R-:W2:Y:S01]  /*b350*/  LDL.LU R6, [R1+0x18] ;  /* 0x0000180001067983 */ /* 0x002ea20000300800 */
[----:B------:R-:W-:Y:S02]  /*b360*/  IMAD R12, R12, c[0x0][0x408], RZ ;  /* 0x000102000c0c7a24 */ /* 0x000fe400078e02ff */
[----:B------:R-:W-:-:S04]  /*b370*/  IMAD.WIDE.U32 R2, R0, c[0x0][0x408], RZ ;  /* 0x0001020000027a25 */ /* 0x000fc800078e00ff */
[----:B------:R-:W-:Y:S02]  /*b380*/  IMAD R0, R0, c[0x0][0x40c], R12 ;  /* 0x0001030000007a24 */ /* 0x000fe400078e020c */
[----:B------:R-:W-:-:S03]  /*b390*/  @P2 IMAD.HI.U32 R5, R10, c[0x0][0x4ec], RZ ;  /* 0x00013b000a052a27 */ /* 0x000fc600078e00ff */
[----:B------:R-:W-:Y:S02]  /*b3a0*/  IADD3 R3, R3, R0, RZ ;  /* 0x0000000003037210 */ /* 0x000fe40007ffe0ff */
[----:B------:R-:W-:-:S03]  /*b3b0*/  SHF.R.S32.HI R0, RZ, 0x1f, R8 ;  /* 0x0000001fff007819 */ /* 0x000fc60000011408 */
[----:B------:R-:W-:-:S04]  /*b3c0*/  IMAD.WIDE.U32 R2, R9, c[0x0][0x438], R2 ;  /* 0x00010e0009027a25 */ /* 0x000fc800078e0002 */
[----:B------:R-:W-:Y:S02]  /*b3d0*/  IMAD R0, R0, c[0x0][0x440], RZ ;  /* 0x0001100000007a24 */ /* 0x000fe400078e02ff */
[----:B------:R-:W-:Y:S02]  /*b3e0*/  IMAD R3, R9, c[0x0][0x43c], R3 ;  /* 0x00010f0009037a24 */ /* 0x000fe400078e0203 */
[C---:B------:R-:W-:Y:S01]  /*b3f0*/  IMAD R4, R8.reuse, c[0x0][0x444], R0 ;  /* 0x0001110008047a24 */ /* 0x040fe200078e0200 */
[----:B------:R-:W-:Y:S01]  /*b400*/  MOV R0, R10 ;  /* 0x0000000a00007202 */ /* 0x000fe20000000f00 */
[----:B------:R-:W-:Y:S01]  /*b410*/  IMAD.WIDE.U32 R2, R8, c[0x0][0x440], R2 ;  /* 0x0001100008027a25 */ /* 0x000fe200078e0002 */
[----:B------:R-:W-:-:S04]  /*b420*/  @P2 SHF.R.U32.HI R0, RZ, c[0x0][0x4f0], R5 ;  /* 0x00013c00ff002a19 */ /* 0x000fc80000011605 */
[----:B------:R-:W-:Y:S02]  /*b430*/  IADD3 R3, R3, R4, RZ ;  /* 0x0000000403037210 */ /* 0x000fe40007ffe0ff */
[----:B------:R-:W-:Y:S02]  /*b440*/  SHF.R.S32.HI R5, RZ, 0x1f, R0 ;  /* 0x0000001fff057819 */ /* 0x000fe40000011400 */
[----:B------:R-:W-:-:S03]  /*b450*/  IADD3 R4, -R0, RZ, RZ ;  /* 0x000000ff00047210 */ /* 0x000fc60007ffe1ff */
[----:B------:R-:W-:Y:S02]  /*b460*/  IMAD R5, R5, c[0x0][0x430], RZ ;  /* 0x00010c0005057a24 */ /* 0x000fe400078e02ff */
[----:B------:R-:W-:Y:S02]  /*b470*/  IMAD R4, R4, c[0x0][0x4e8], R10 ;  /* 0x00013a0004047a24 */ /* 0x000fe400078e020a */
[----:B------:R-:W-:Y:S02]  /*b480*/  IMAD R5, R0, c[0x0][0x434], R5 ;  /* 0x00010d0000057a24 */ /* 0x000fe400078e0205 */
[----:B--2---:R-:W-:-:S04]  /*b490*/  IMAD.WIDE.U32 R2, R6, c[0x0][0x448], R2 ;  /* 0x0001120006027a25 */ /* 0x004fc800078e0002 */
[----:B------:R-:W-:-:S04]  /*b4a0*/  IMAD R3, R6, c[0x0][0x44c], R3 ;  /* 0x0001130006037a24 */ /* 0x000fc800078e0203 */
        /* <DEDUP_REMOVED lines=10> */
[----:B------:R1:W2:Y:S02]  /*b550*/  SHFL.IDX PT, R4, R5, RZ, 0x1c1f ;  /* 0x001c1fff05047589 */ /* 0x0002a400000e0000 */
.L_x_306:
[----:B------:R-:W-:Y:S05]  /*b560*/  BRA.DIV ~URZ, `(.L_x_238) ;  /* 0x000037b27f007947 */ /* 0x000fea000b800000 */
[----:B------:R3:W4:Y:S02]  /*b570*/  SHFL.IDX PT, R0, R12, RZ, 0x1c1f ;  /* 0x001c1fff0c007589 */ /* 0x00072400000e0000 */
.L_x_307:
[----:B------:R-:W-:Y:S01]  /*b580*/  BSSY B0, `(.L_x_239) ;  /* 0x0000062000007945 */ /* 0x000fe20003800000 */
[----:B------:R-:W-:Y:S05]  /*b590*/  @P1 BRA `(.L_x_240) ;  /* 0x0000060000001947 */ /* 0x000fea0003800000 */
[----:B------:R-:W5:Y:S04]  /*b5a0*/  LDL R20, [R1+0x58] ;  /* 0x0000580001147983 */ /* 0x000f680000100800 */
[----:B---3--:R-:W3:Y:S04]  /*b5b0*/  LDL R17, [R1+0x54] ;  /* 0x0000540001117983 */ /* 0x008ee80000100800 */
[----:B----4-:R-:W4:Y:S04]  /*b5c0*/  LDL R9, [R1+0x50] ;  /* 0x0000500001097983 */ /* 0x010f280000100800 */
[----:B--2---:R-:W2:Y:S04]  /*b5d0*/  LDL R13, [R1+0x4c] ;  /* 0x00004c00010d7983 */ /* 0x004ea80000100800 */
[----:B------:R-:W2:Y:S04]  /*b5e0*/  LDL R19, [R1+0xb4] ;  /* 0x0000b40001137983 */ /* 0x000ea80000100800 */
        /* <DEDUP_REMOVED lines=12> */
[----:B------:R-:W2:Y:S01]  /*b6b0*/  LDL R22, [R1+0x90] ;  /* 0x0000900001167983 */ /* 0x000ea20000100800 */
[----:B-----5:R-:W-:-:S02]  /*b6c0*/  ISETP.GE.AND P4, PT, R20, c[0x0][0x3c8], PT ;  /* 0x0000f20014007a0c */ /* 0x020fc40003f86270 */
[----:B---3--:R-:W-:Y:S02]  /*b6d0*/  ISETP.GE.AND P2, PT, R17, c[0x0][0x3c8], PT ;  /* 0x0000f20011007a0c */ /* 0x008fe40003f46270 */
[----:B----4-:R-:W-:-:S09]  /*b6e0*/  ISETP.GE.AND P5, PT, R9, c[0x0][0x3c8], PT ;  /* 0x0000f20009007a0c */ /* 0x010fd20003fa6270 */
[----:B------:R-:W-:Y:S02]  /*b6f0*/  @!P4 IMAD.MOV.U32 R6, RZ, RZ, R0 ;  /* 0x000000ffff06c224 */ /* 0x000fe400078e0000 */
[----:B------:R-:W-:-:S04]  /*b700*/  @!P4 IMAD.MOV.U32 R7, RZ, RZ, R4 ;  /* 0x000000ffff07c224 */ /* 0x000fc800078e0004 */
[----:B------:R-:W-:Y:S01]  /*b710*/  @!P4 IMAD.WIDE R6, R20, 0x4, R6 ;  /* 0x000000041406c825 */ /* 0x000fe200078e0206 */
[----:B--2---:R-:W-:Y:S01]  /*b720*/  ISETP.GE.AND P1, PT, R13, c[0x0][0x3c8], PT ;  /* 0x0000f2000d007a0c */ /* 0x004fe20003f26270 */
[----:B------:R-:W2:Y:S01]  /*b730*/  LDL R20, [R1+0x88] ;  /* 0x0000880001147983 */ /* 0x000ea20000100800 */
[----:B------:R-:W-:-:S03]  /*b740*/  @!P2 LEA R2, P3, R17, R0, 0x2 ;  /* 0x000000001102a211 */ /* 0x000fc600078610ff */
[----:B------:R3:W-:Y:S01]  /*b750*/  @!P4 ST.E.64 [R6.64], R58 ;  /* 0x0000003a0600c985 */ /* 0x0007e2000c101b08 */
[----:B------:R-:W-:-:S03]  /*b760*/  @!P2 LEA.HI.X R3, R17, R4, R19, 0x2, P3 ;  /* 0x000000041103a211 */ /* 0x000fc600018f1413 */
[----:B------:R-:W4:Y:S04]  /*b770*/  LDL R19, [R1+0x28] ;  /* 0x0000280001137983 */ /* 0x000f280000100800 */
[----:B------:R5:W-:Y:S01]  /*b780*/  @!P2 ST.E.64 [R2.64], R28 ;  /* 0x0000001c0200a985 */ /* 0x000be2000c101b08 */
[----:B------:R-:W-:Y:S02]  /*b790*/  ISETP.GE.AND P2, PT, R11, c[0x0][0x3c8], PT ;  /* 0x0000f2000b007a0c */ /* 0x000fe40003f46270 */
[----:B------:R-:W-:Y:S01]  /*b7a0*/  ISETP.GE.AND P6, PT, R16, c[0x0][0x3c8], PT ;  /* 0x0000f20010007a0c */ /* 0x000fe20003fc6270 */
[----:B------:R-:W2:Y:S01]  /*b7b0*/  LDL R17, [R1+0x24] ;  /* 0x0000240001117983 */ /* 0x000ea20000100800 */
[----:B---3--:R-:W-:-:S04]  /*b7c0*/  @!P5 LEA R6, P4, R9, R0, 0x2 ;  /* 0x000000000906d211 */ /* 0x008fc800078810ff */
[----:B------:R-:W-:Y:S02]  /*b7d0*/  @!P5 LEA.HI.X R7, R9, R4, R10, 0x2, P4 ;  /* 0x000000040907d211 */ /* 0x000fe400020f140a */
[----:B------:R-:W3:Y:S01]  /*b7e0*/  LDL R9, [R1+0x9c] ;  /* 0x00009c0001097983 */ /* 0x000ee20000100800 */
[----:B-----5:R-:W-:-:S03]  /*b7f0*/  @!P1 LEA R2, P3, R13, R0, 0x2 ;  /* 0x000000000d029211 */ /* 0x020fc600078610ff */
[----:B------:R-:W5:Y:S04]  /*b800*/  LDL R10, [R1+0x2c] ;  /* 0x00002c00010a7983 */ /* 0x000f680000100800 */
[----:B------:R-:W2:Y:S01]  /*b810*/  LDL R29, [R1+0x98] ;  /* 0x00009800011d7983 */ /* 0x000ea20000100800 */
[----:B------:R-:W-:-:S03]  /*b820*/  @!P1 LEA.HI.X R3, R13, R4, R15, 0x2, P3 ;  /* 0x000000040d039211 */ /* 0x000fc600018f140f */
[----:B------:R-:W4:Y:S04]  /*b830*/  LDL R28, [R1+0x94] ;  /* 0x00009400011c7983 */ /* 0x000f280000100800 */
[----:B------:R-:W-:Y:S04]  /*b840*/  @!P5 ST.E.64 [R6.64], R30 ;  /* 0x0000001e0600d985 */ /* 0x000fe8000c101b08 */
[----:B------:R1:W-:Y:S04]  /*b850*/  @!P1 ST.E.64 [R2.64], R32 ;  /* 0x0000002002009985 */ /* 0x0003e8000c101b08 */
[----:B------:R-:W4:Y:S04]  /*b860*/  LDL R15, [R1+0x20] ;  /* 0x00002000010f7983 */ /* 0x000f280000100800 */
[----:B------:R-:W4:Y:S01]  /*b870*/  LDL R13, [R1+0x1c] ;  /* 0x00001c00010d7983 */ /* 0x000f220000100800 */
[----:B-1----:R-:W-:-:S04]  /*b880*/  @!P2 LEA R2, P3, R11, R0, 0x2 ;  /* 0x000000000b02a211 */ /* 0x002fc800078610ff */
[----:B------:R-:W-:Y:S02]  /*b890*/  @!P2 LEA.HI.X R3, R11, R4, R14, 0x2, P3 ;  /* 0x000000040b03a211 */ /* 0x000fe400018f140e */
[----:B------:R-:W4:Y:S01]  /*b8a0*/  LDL R11, [R1+0x8c] ;  /* 0x00008c00010b7983 */ /* 0x000f220000100800 */
[----:B------:R-:W-:-:S03]  /*b8b0*/  @!P6 LEA R6, P4, R16, R0, 0x2 ;  /* 0x000000001006e211 */ /* 0x000fc600078810ff */
[----:B------:R-:W4:Y:S01]  /*b8c0*/  LDL R14, [R1+0x7c] ;  /* 0x00007c00010e7983 */ /* 0x000f220000100800 */
[----:B------:R-:W-:-:S03]  /*b8d0*/  @!P6 LEA.HI.X R7, R16, R4, R18, 0x2, P4 ;  /* 0x000000041007e211 */ /* 0x000fc600020f1412 */
[----:B------:R-:W4:Y:S04]  /*b8e0*/  LDL R18, [R1+0x84] ;  /* 0x0000840001127983 */ /* 0x000f280000100800 */
[----:B------:R-:W4:Y:S01]  /*b8f0*/  LDL R16, [R1+0x80] ;  /* 0x0000800001107983 */ /* 0x000f220000100800 */
[----:B------:R-:W-:Y:S02]  /*b900*/  ISETP.GE.AND P5, PT, R66, c[0x0][0x3c8], PT ;  /* 0x0000f20042007a0c */ /* 0x000fe40003fa6270 */
[----:B------:R-:W-:Y:S01]  /*b910*/  ISETP.GE.AND P1, PT, R8, c[0x0][0x3c8], PT ;  /* 0x0000f20008007a0c */ /* 0x000fe20003f26270 */
[----:B------:R1:W-:Y:S01]  /*b920*/  @!P6 ST.E.64 [R6.64], R34 ;  /* 0x000000220600e985 */ /* 0x0003e2000c101b08 */
[----:B------:R-:W-:Y:S02]  /*b930*/  ISETP.GE.AND P6, PT, R63, c[0x0][0x3c8], PT ;  /* 0x0000f2003f007a0c */ /* 0x000fe40003fc6270 */
[----:B------:R-:W-:Y:S01]  /*b940*/  ISETP.GE.AND P4, PT, R23, c[0x0][0x3c8], PT ;  /* 0x0000f20017007a0c */ /* 0x000fe20003f86270 */
[----:B------:R1:W-:Y:S06]  /*b950*/  @!P2 ST.E.64 [R2.64], R36 ;  /* 0x000000240200a985 */ /* 0x0003ec000c101b08 */
[----:B-1----:R-:W-:-:S02]  /*b960*/  @!P5 LEA R6, P3, R66, R0, 0x2 ;  /* 0x000000004206d211 */ /* 0x002fc400078610ff */
[----:B------:R-:W-:Y:S02]  /*b970*/  @!P1 LEA R2, P2, R8, R0, 0x2 ;  /* 0x0000000008029211 */ /* 0x000fe400078410ff */
[----:B------:R-:W-:Y:S02]  /*b980*/  @!P5 LEA.HI.X R7, R66, R4, R67, 0x2, P3 ;  /* 0x000000044207d211 */ /* 0x000fe400018f1443 */
[----:B------:R-:W-:-:S03]  /*b990*/  ISETP.GE.AND P3, PT, R21, c[0x0][0x3c8], PT ;  /* 0x0000f20015007a0c */ /* 0x000fc60003f66270 */
[----:B------:R1:W-:Y:S01]  /*b9a0*/  @!P5 ST.E.64 [R6.64], R38 ;  /* 0x000000260600d985 */ /* 0x0003e2000c101b08 */
[----:B---3--:R-:W-:Y:S02]  /*b9b0*/  @!P1 LEA.HI.X R3, R8, R4, R9, 0x2, P2 ;  /* 0x0000000408039211 */ /* 0x008fe400010f1409 */
[----:B------:R-:W-:-:S03]  /*b9c0*/  @!P6 LEA R8, P2, R63, R0, 0x2 ;  /* 0x000000003f08e211 */ /* 0x000fc600078410ff */
[----:B------:R3:W-:Y:S01]  /*b9d0*/  @!P1 ST.E.64 [R2.64], R40 ;  /* 0x0000002802009985 */ /* 0x0007e2000c101b08 */
[----:B-----5:R-:W-:Y:S02]  /*b9e0*/  ISETP.GE.AND P1, PT, R10, c[0x0][0x3c8], PT ;  /* 0x0000f2000a007a0c */ /* 0x020fe40003f26270 */
[----:B--2---:R-:W-:Y:S02]  /*b9f0*/  @!P6 LEA.HI.X R9, R63, R4, R29, 0x2, P2 ;  /* 0x000000043f09e211 */ /* 0x004fe400010f141d */
[----:B-1----:R-:W-:-:S03]  /*ba00*/  @!P3 LEA R6, P2, R21, R0, 0x2 ;  /* 0x000000001506b211 */ /* 0x002fc600078410ff */
[----:B------:R-:W-:Y:S01]  /*ba10*/  @!P6 ST.E.64 [R8.64], R70 ;  /* 0x000000460800e985 */ /* 0x000fe2000c101b08 */
[----:B----4-:R-:W-:Y:S02]  /*ba20*/  ISETP.GE.AND P6, PT, R19, c[0x0][0x3c8], PT ;  /* 0x0000f20013007a0c */ /* 0x010fe40003fc6270 */
[----:B------:R-:W-:Y:S02]  /*ba30*/  @!P3 LEA.HI.X R7, R21, R4, R22, 0x2, P2 ;  /* 0x000000041507b211 */ /* 0x000fe400010f1416 */
[----:B---3--:R-:W-:-:S04]  /*ba40*/  @!P4 LEA R2, P5, R23, R0, 0x2 ;  /* 0x000000001702c211 */ /* 0x008fc800078a10ff */
[----:B------:R-:W-:Y:S02]  /*ba50*/  @!P4 LEA.HI.X R3, R23, R4, R28, 0x2, P5 ;  /* 0x000000041703c211 */ /* 0x000fe400028f141c */
[----:B------:R-:W-:-:S03]  /*ba60*/  ISETP.GE.AND P5, PT, R17, c[0x0][0x3c8], PT ;  /* 0x0000f20011007a0c */ /* 0x000fc60003fa6270 */
[----:B------:R1:W-:Y:S01]  /*ba70*/  @!P4 ST.E.64 [R2.64], R44 ;  /* 0x0000002c0200c985 */ /* 0x0003e2000c101b08 */
[----:B------:R-:W-:-:S03]  /*ba80*/  ISETP.GE.AND P4, PT, R15, c[0x0][0x3c8], PT ;  /* 0x0000f2000f007a0c */ /* 0x000fc60003f86270 */
[----:B------:R2:W-:Y:S01]  /*ba90*/  @!P3 ST.E.64 [R6.64], R46 ;  /* 0x0000002e0600b985 */ /* 0x0005e2000c101b08 */
[----:B------:R-:W-:Y:S02]  /*baa0*/  ISETP.GE.AND P3, PT, R13, c[0x0][0x3c8], PT ;  /* 0x0000f2000d007a0c */ /* 0x000fe40003f66270 */
[----:B-1----:R-:W-:-:S04]  /*bab0*/  @!P1 LEA R2, P2, R10, R0, 0x2 ;  /* 0x000000000a029211 */ /* 0x002fc800078410ff */
[----:B------:R-:W-:Y:S02]  /*bac0*/  @!P1 LEA.HI.X R3, R10, R4, R11, 0x2, P2 ;  /* 0x000000040a039211 */ /* 0x000fe400010f140b */
[----:B------:R-:W-:-:S03]  /*bad0*/  @!P6 LEA R10, P2, R19, R0, 0x2 ;  /* 0x00000000130ae211 */ /* 0x000fc600078410ff */
[----:B------:R1:W-:Y:S01]  /*bae0*/  @!P1 ST.E.64 [R2.64], R48 ;  /* 0x0000003002009985 */ /* 0x0003e2000c101b08 */
[----:B------:R-:W-:Y:S02]  /*baf0*/  @!P5 LEA R8, P1, R17, R0, 0x2 ;  /* 0x000000001108d211 */ /* 0x000fe400078210ff */
[----:B------:R-:W-:Y:S02]  /*bb00*/  @!P6 LEA.HI.X R11, R19, R4, R20, 0x2, P2 ;  /* 0x00000004130be211 */ /* 0x000fe400010f1414 */
[----:B--2---:R-:W-:Y:S02]  /*bb10*/  @!P4 LEA R6, P2, R15, R0, 0x2 ;  /* 0x000000000f06c211 */ /* 0x004fe400078410ff */
[-C--:B------:R-:W-:Y:S02]  /*bb20*/  @!P5 LEA.HI.X R9, R17, R4.reuse, R18, 0x2, P1 ;  /* 0x000000041109d211 */ /* 0x080fe400008f1412 */
[----:B------:R-:W-:Y:S01]  /*bb30*/  @!P4 LEA.HI.X R7, R15, R4, R16, 0x2, P2 ;  /* 0x000000040f07c211 */ /* 0x000fe200010f1410 */
[----:B------:R2:W-:Y:S04]  /*bb40*/  @!P6 ST.E.64 [R10.64], R88 ;  /* 0x000000580a00e985 */ /* 0x0005e8000c101b08 */
[----:B------:R2:W-:Y:S04]  /*bb50*/  @!P5 ST.E.64 [R8.64], R72 ;  /* 0x000000480800d985 */ /* 0x0005e8000c101b08 */
[----:B------:R2:W-:Y:S01]  /*bb60*/  @!P4 ST.E.64 [R6.64], R50 ;  /* 0x000000320600c985 */ /* 0x0005e2000c101b08 */
[----:B-1----:R-:W-:-:S04]  /*bb70*/  @!P3 LEA R2, P1, R13, R0, 0x2 ;  /* 0x000000000d02b211 */ /* 0x002fc800078210ff */
[----:B------:R-:W-:-:S05]  /*bb80*/  @!P3 LEA.HI.X R3, R13, R4, R14, 0x2, P1 ;  /* 0x000000040d03b211 */ /* 0x000fca00008f140e */
[----:B------:R2:W-:Y:S04]  /*bb90*/  @!P3 ST.E.64 [R2.64], R24 ;  /* 0x000000180200b985 */ /* 0x0005e8000c101b08 */
.L_x_240:
[----:B------:R-:W-:Y:S05]  /*bba0*/  BSYNC B0 ;  /* 0x0000000000007941 */ /* 0x000fea0003800000 */
.L_x_239:
[----:B------:R-:W-:Y:S05]  /*bbb0*/  BRA.DIV ~URZ, `(.L_x_241) ;  /* 0x000031d27f007947 */ /* 0x000fea000b800000 */
[----:B--2---:R2:W1:Y:S04]  /*bbc0*/  SHFL.IDX PT, R4, R5, 0x1, 0x1c1f ;  /* 0x003c1f0005047f89 */ /* 0x00446800000e0000 */
[----:B----4-:R2:W4:Y:S02]  /*bbd0*/  SHFL.IDX PT, R0, R12, 0x1, 0x1c1f ;  /* 0x003c1f000c007f89 */ /* 0x01052400000e0000 */
.L_x_308:
[----:B------:R-:W-:Y:S05]  /*bbe0*/  @P0 BRA `(.L_x_236) ;  /* 0x000011d000000947 */ /* 0x000fea0003800000 */
[----:B------:R-:W5:Y:S04]  /*bbf0*/  LDL R10, [R1+0x50] ;  /* 0x00005000010a7983 */ /* 0x000f680000100800 */
[----:B--2---:R-:W2:Y:S04]  /*bc00*/  LDL R18, [R1+0x58] ;  /* 0x0000580001127983 */ /* 0x004ea80000100800 */
[----:B---3--:R-:W3:Y:S04]  /*bc10*/  LDL R14, [R1+0x54] ;  /* 0x00005400010e7983 */ /* 0x008ee80000100800 */
[----:B----4-:R-:W4:Y:S04]  /*bc20*/  LDL R12, [R1+0xb0] ;  /* 0x0000b000010c7983 */ /* 0x010f280000100800 */
[----:B------:R-:W4:Y:S04]  /*bc30*/  LDL R11, [R1+0x4c] ;  /* 0x00004c00010b7983 */ /* 0x000f280000100800 */
[----:B------:R-:W4:Y:S04]  /*bc40*/  LDL R16, [R1+0xb4] ;  /* 0x0000b40001107983 */ /* 0x000f280000100800 */
[----:B------:R-:W4:Y:S04]  /*bc50*/  LDL R15, [R1+0x48] ;  /* 0x00004800010f7983 */ /* 0x000f280000100800 */
[----:B-1----:R-:W4:Y:S04]  /*bc60*/  LDL R5, [R1+0x44] ;  /* 0x0000440001057983 */ /* 0x002f280000100800 */
[----:B------:R-:W4:Y:S04]  /*bc70*/  LDL R19, [R1+0xac] ;  /* 0x0000ac0001137983 */ /* 0x000f280000100800 */
        /* <DEDUP_REMOVED lines=9> */
[----:B------:R-:W4:Y:S01]  /*bd10*/  LDL R21, [R1+0x94] ;  /* 0x0000940001157983 */ /* 0x000f220000100800 */
[----:B-----5:R-:W-:-:S02]  /*bd20*/  ISETP.GE.AND P0, PT, R10, c[0x0][0x3c8], PT ;  /* 0x0000f2000a007a0c */ /* 0x020fc40003f06270 */
[----:B--2---:R-:W-:Y:S02]  /*bd30*/  ISETP.GE.AND P2, PT, R18, c[0x0][0x3c8], PT ;  /* 0x0000f20012007a0c */ /* 0x004fe40003f46270 */
[----:B---3--:R-:W-:-:S09]  /*bd40*/  ISETP.GE.AND P1, PT, R14, c[0x0][0x3c8], PT ;  /* 0x0000f2000e007a0c */ /* 0x008fd20003f26270 */
[C---:B------:R-:W-:Y:S02]  /*bd50*/  @!P0 LEA R2, P6, R10.reuse, R0, 0x2 ;  /* 0x000000000a028211 */ /* 0x040fe400078c10ff */
[----:B----4-:R-:W-:Y:S02]  /*bd60*/  ISETP.GE.AND P5, PT, R11, c[0x0][0x3c8], PT ;  /* 0x0000f2000b007a0c */ /* 0x010fe40003fa6270 */
[----:B------:R-:W-:Y:S01]  /*bd70*/  @!P0 LEA.HI.X R3, R10, R4, R12, 0x2, P6 ;  /* 0x000000040a038211 */ /* 0x000fe200030f140c */
[----:B------:R-:W-:Y:S01]  /*bd80*/  @!P2 IMAD.MOV.U32 R8, RZ, RZ, R0 ;  /* 0x000000ffff08a224 */ /* 0x000fe200078e0000 */
[----:B------:R-:W2:Y:S01]  /*bd90*/  LDL R10, [R1+0x30] ;  /* 0x00003000010a7983 */ /* 0x000ea20000100800 */
[----:B------:R-:W-:Y:S01]  /*bda0*/  @!P2 IMAD.MOV.U32 R9, RZ, RZ, R4 ;  /* 0x000000ffff09a224 */ /* 0x000fe200078e0004 */
[----:B------:R-:W-:Y:S02]  /*bdb0*/  @!P1 LEA R6, P3, R14, R0, 0x2 ;  /* 0x000000000e069211 */ /* 0x000fe400078610ff */
[----:B------:R-:W-:Y:S01]  /*bdc0*/  ISETP.GE.AND P4, PT, R15, c[0x0][0x3c8], PT ;  /* 0x0000f2000f007a0c */ /* 0x000fe20003f86270 */
[----:B------:R-:W-:Y:S01]  /*bdd0*/  @!P2 IMAD.WIDE R8, R18, 0x4, R8 ;  /* 0x000000041208a825 */ /* 0x000fe200078e0208 */
[----:B------:R-:W3:Y:S01]  /*bde0*/  LDL R12, [R1+0x20] ;  /* 0x00002000010c7983 */ /* 0x000ee20000100800 */
[----:B------:R-:W-:-:S03]  /*bdf0*/  @!P1 LEA.HI.X R7, R14, R4, R16, 0x2, P3 ;  /* 0x000000040e079211 */ /* 0x000fc600018f1410 */
[----:B------:R-:W4:Y:S01]  /*be00*/  LDL R18, [R1+0x2c] ;  /* 0x00002c0001127983 */ /* 0x000f220000100800 */
[----:B------:R-:W-:-:S03]  /*be10*/  ISETP.GE.AND P3, PT, R5, c[0x0][0x3c8], PT ;  /* 0x0000f20005007a0c */ /* 0x000fc60003f66270 */
[----:B------:R-:W5:Y:S04]  /*be20*/  LDL R16, [R1+0x28] ;  /* 0x0000280001107983 */ /* 0x000f680000100800 */
[----:B------:R-:W5:Y:S04]  /*be30*/  LDL R14, [R1+0x24] ;  /* 0x00002400010e7983 */ /* 0x000f680000100800 */
[----:B------:R1:W-:Y:S04]  /*be40*/  @!P2 ST.E.64 [R8.64], R92 ;  /* 0x0000005c0800a985 */ /* 0x0003e8000c101b08 */
[----:B------:R1:W-:Y:S04]  /*be50*/  @!P1 ST.E.64 [R6.64], R76 ;  /* 0x0000004c06009985 */ /* 0x0003e8000c101b08 */
[----:B------:R1:W-:Y:S02]  /*be60*/  @!P0 ST.E.64 [R2.64], R54 ;  /* 0x0000003602008985 */ /* 0x0003e4000c101b08 */
[----:B-1----:R-:W-:-:S04]  /*be70*/  @!P5 LEA R8, P6, R11, R0, 0x2 ;  /* 0x000000000b08d211 */ /* 0x002fc800078c10ff */
[----:B------:R-:W-:Y:S02]  /*be80*/  @!P5 LEA.HI.X R9, R11, R4, R19, 0x2, P6 ;  /* 0x000000040b09d211 */ /* 0x000fe400030f1413 */
[----:B------:R-:W5:Y:S01]  /*be90*/  LDL R11, [R1+0x90] ;  /* 0x00009000010b7983 */ /* 0x000f620000100800 */
[-C--:B------:R-:W-:Y:S02]  /*bea0*/  @!P4 LEA R6, P0, R15, R0.reuse, 0x2 ;  /* 0x000000000f06c211 */ /* 0x080fe400078010ff */
[----:B------:R-:W-:Y:S01]  /*beb0*/  @!P3 LEA R2, P6, R5, R0, 0x2 ;  /* 0x000000000502b211 */ /* 0x000fe200078c10ff */
[----:B------:R-:W5:Y:S01]  /*bec0*/  LDL R19, [R1+0x8c] ;  /* 0x00008c0001137983 */ /* 0x000f620000100800 */
[-C--:B------:R-:W-:Y:S02]  /*bed0*/  @!P4 LEA.HI.X R7, R15, R4.reuse, R17, 0x2, P0 ;  /* 0x000000040f07c211 */ /* 0x080fe400000f1411 */
[----:B------:R-:W-:Y:S01]  /*bee0*/  @!P3 LEA.HI.X R3, R5, R4, R13, 0x2, P6 ;  /* 0x000000040503b211 */ /* 0x000fe200030f140d */
[----:B------:R-:W5:Y:S04]  /*bef0*/  LDL R17, [R1+0x88] ;  /* 0x0000880001117983 */ /* 0x000f680000100800 */
[----:B------:R-:W5:Y:S04]  /*bf00*/  LDL R15, [R1+0x84] ;  /* 0x00008400010f7983 */ /* 0x000f680000100800 */
[----:B------:R-:W5:Y:S04]  /*bf10*/  LDL R13, [R1+0x80] ;  /* 0x00008000010d7983 */ /* 0x000f680000100800 */
[----:B------:R-:W5:Y:S01]  /*bf20*/  LDL R5, [R1+0x1c] ;  /* 0x00001c0001057983 */ /* 0x000f620000100800 */
[----:B------:R-:W-:-:S02]  /*bf30*/  ISETP.GE.AND P2, PT, R28, c[0x0][0x3c8], PT ;  /* 0x0000f2001c007a0c */ /* 0x000fc40003f46270 */
[----:B------:R-:W-:Y:S02]  /*bf40*/  ISETP.GE.AND P1, PT, R24, c[0x0][0x3c8], PT ;  /* 0x0000f20018007a0c */ /* 0x000fe40003f26270 */
[----:B------:R-:W-:Y:S01]  /*bf50*/  ISETP.GE.AND P0, PT, R22, c[0x0][0x3c8], PT ;  /* 0x0000f20016007a0c */ /* 0x000fe20003f06270 */
[----:B------:R1:W-:Y:S04]  /*bf60*/  @!P5 ST.E.64 [R8.64], R96 ;  /* 0x000000600800d985 */ /* 0x0003e8000c101b08 */
[----:B------:R1:W-:Y:S01]  /*bf70*/  @!P4 ST.E.64 [R6.64], R80 ;  /* 0x000000500600c985 */ /* 0x0003e2000c101b08 */
[----:B------:R-:W-:-:S03]  /*bf80*/  ISETP.GE.AND P4, PT, R20, c[0x0][0x3c8], PT ;  /* 0x0000f20014007a0c */ /* 0x000fc60003f86270 */
[----:B------:R1:W-:Y:S02]  /*bf90*/  @!P3 ST.E.64 [R2.64], R56 ;  /* 0x000000380200b985 */ /* 0x0003e4000c101b08 */
[-C--:B-1----:R-:W-:Y:S02]  /*bfa0*/  @!P2 LEA R8, P5, R28, R0.reuse, 0x2 ;  /* 0x000000001c08a211 */ /* 0x082fe400078a10ff */
[----:B------:R-:W-:Y:S02]  /*bfb0*/  @!P1 LEA R6, P6, R24, R0, 0x2 ;  /* 0x0000000018069211 */ /* 0x000fe400078c10ff */
[----:B------:R-:W-:Y:S02]  /*bfc0*/  @!P2 LEA.HI.X R9, R28, R4, R29, 0x2, P5 ;  /* 0x000000041c09a211 */ /* 0x000fe400028f141d */
[----:B------:R-:W-:Y:S02]  /*bfd0*/  @!P0 LEA R2, P3, R22, R0, 0x2 ;  /* 0x0000000016028211 */ /* 0x000fe400078610ff */
[----:B------:R-:W-:-:S02]  /*bfe0*/  @!P1 LEA.HI.X R7, R24, R4, R25, 0x2, P6 ;  /* 0x0000000418079211 */ /* 0x000fc400030f1419 */
[----:B------:R-:W-:Y:S01]  /*bff0*/  @!P0 LEA.HI.X R3, R22, R4, R23, 0x2, P3 ;  /* 0x0000000416038211 */ /* 0x000fe200018f1417 */
[----:B------:R-:W-:Y:S04]  /*c000*/  @!P2 ST.E.64 [R8.64], R102 ;  /* 0x000000660800a985 */ /* 0x000fe8000c101b08 */
[----:B------:R1:W-:Y:S04]  /*c010*/  @!P1 ST.E.64 [R6.64], R84 ;  /* 0x0000005406009985 */ /* 0x0003e8000c101b08 */
[----:B------:R2:W-:Y:S01]  /*c020*/  @!P0 ST.E.64 [R2.64], R42 ;  /* 0x0000002a02008985 */ /* 0x0005e2000c101b08 */
[----:B-1----:R-:W-:-:S04]  /*c030*/  @!P4 LEA R6, P0, R20, R0, 0x2 ;  /* 0x000000001406c211 */ /* 0x002fc800078010ff */
[----:B------:R-:W-:-:S05]  /*c040*/  @!P4 LEA.HI.X R7, R20, R4, R21, 0x2, P0 ;  /* 0x000000041407c211 */ /* 0x000fca00000f1415 */
[----:B------:R1:W-:Y:S01]  /*c050*/  @!P4 ST.E.64 [R6.64], R60 ;  /* 0x0000003c0600c985 */ /* 0x0003e2000c101b08 */
[----:B--2---:R-:W-:Y:S02]  /*c060*/  ISETP.GE.AND P5, PT, R10, c[0x0][0x3c8], PT ;  /* 0x0000f2000a007a0c */ /* 0x004fe40003fa6270 */
[----:B----4-:R-:W-:Y:S02]  /*c070*/  ISETP.GE.AND P3, PT, R18, c[0x0][0x3c8], PT ;  /* 0x0000f20012007a0c */ /* 0x010fe40003f66270 */
[----:B---3--:R-:W-:Y:S02]  /*c080*/  ISETP.GE.AND P0, PT, R12, c[0x0][0x3c8], PT ;  /* 0x0000f2000c007a0c */ /* 0x008fe40003f06270 */
[----:B-----5:R-:W-:Y:S02]  /*c090*/  ISETP.GE.AND P2, PT, R16, c[0x0][0x3c8], PT ;  /* 0x0000f20010007a0c */ /* 0x020fe40003f46270 */
[----:B------:R-:W-:-:S05]  /*c0a0*/  ISETP.GE.AND P1, PT, R14, c[0x0][0x3c8], PT ;  /* 0x0000f2000e007a0c */ /* 0x000fca0003f26270 */
[----:B------:R-:W-:-:S04]  /*c0b0*/  @!P5 LEA R2, P6, R10, R0, 0x2 ;  /* 0x000000000a02d211 */ /* 0x000fc800078c10ff */
[----:B------:R-:W-:Y:S02]  /*c0c0*/  @!P5 LEA.HI.X R3, R10, R4, R11, 0x2, P6 ;  /* 0x000000040a03d211 */ /* 0x000fe400030f140b */
[-C--:B------:R-:W-:Y:S02]  /*c0d0*/  @!P3 LEA R10, P4, R18, R0.reuse, 0x2 ;  /* 0x00000000120ab211 */ /* 0x080fe400078810ff */
[-C--:B------:R-:W-:Y:S01]  /*c0e0*/  @!P2 LEA R8, P6, R16, R0.reuse, 0x2 ;  /* 0x000000001008a211 */ /* 0x080fe200078c10ff */
[----:B------:R2:W-:Y:S01]  /*c0f0*/  @!P5 ST.E.64 [R2.64], R64 ;  /* 0x000000400200d985 */ /* 0x0005e2000c101b08 */
[----:B-1----:R-:W-:Y:S02]  /*c100*/  @!P1 LEA R6, P5, R14, R0, 0x2 ;  /* 0x000000000e069211 */ /* 0x002fe400078a10ff */
[-C--:B------:R-:W-:Y:S02]  /*c110*/  @!P3 LEA.HI.X R11, R18, R4.reuse, R19, 0x2, P4 ;  /* 0x00000004120bb211 */ /* 0x080fe400020f1413 */
[----:B------:R-:W-:-:S02]  /*c120*/  @!P2 LEA.HI.X R9, R16, R4, R17, 0x2, P6 ;  /* 0x000000041009a211 */ /* 0x000fc400030f1411 */
[----:B------:R-:W-:Y:S01]  /*c130*/  @!P1 LEA.HI.X R7, R14, R4, R15, 0x2, P5 ;  /* 0x000000040e079211 */ /* 0x000fe200028f140f */
[----:B------:R1:W-:Y:S04]  /*c140*/  @!P3 ST.E.64 [R10.64], R82 ;  /* 0x000000520a00b985 */ /* 0x0003e8000c101b08 */
[----:B------:R1:W-:Y:S04]  /*c150*/  @!P2 ST.E.64 [R8.64], R78 ;  /* 0x0000004e0800a985 */ /* 0x0003e8000c101b08 */
[----:B------:R1:W-:Y:S01]  /*c160*/  @!P1 ST.E.64 [R6.64], R74 ;  /* 0x0000004a06009985 */ /* 0x0003e2000c101b08 */
[----:B--2---:R-:W-:-:S04]  /*c170*/  @!P0 LEA R2, P4, R12, R0, 0x2 ;  /* 0x000000000c028211 */ /* 0x004fc800078810ff */
[----:B------:R-:W-:-:S05]  /*c180*/  @!P0 LEA.HI.X R3, R12, R4, R13, 0x2, P4 ;  /* 0x000000040c038211 */ /* 0x000fca00020f140d */
[----:B------:R1:W-:Y:S01]  /*c190*/  @!P0 ST.E.64 [R2.64], R52 ;  /* 0x0000003402008985 */ /* 0x0003e2000c101b08 */
[----:B------:R-:W-:-:S13]  /*c1a0*/  ISETP.GE.AND P0, PT, R5, c[0x0][0x3c8], PT ;  /* 0x0000f20005007a0c */ /* 0x000fda0003f06270 */
[----:B------:R-:W-:Y:S05]  /*c1b0*/  @P0 BRA `(.L_x_236) ;  /* 0x00000c0000000947 */ /* 0x000fea0003800000 */
[----:B------:R-:W2:Y:S01]  /*c1c0*/  LDL R12, [R1+0x7c] ;  /* 0x00007c00010c7983 */ /* 0x000ea20000100800 */
[----:B-1----:R-:W-:-:S04]  /*c1d0*/  LEA R2, P0, R5, R0, 0x2 ;  /* 0x0000000005027211 */ /* 0x002fc800078010ff */
[----:B--2---:R-:W-:-:S05]  /*c1e0*/  LEA.HI.X R3, R5, R4, R12, 0x2, P0 ;  /* 0x0000000405037211 */ /* 0x004fca00000f140c */
[----:B------:R1:W-:Y:S01]  /*c1f0*/  ST.E.64 [R2.64], R26 ;  /* 0x0000001a02007985 */ /* 0x0003e2000c101b08 */
[----:B------:R-:W-:Y:S05]  /*c200*/  BRA `(.L_x_236) ;  /* 0x00000bb000007947 */ /* 0x000fea0003800000 */
.L_x_221:
[----:B------:R-:W3:Y:S04]  /*c210*/  LDL.LU R4, [R1+0x8] ;  /* 0x0000080001047983 */ /* 0x000ee80000300800 */
[----:B------:R-:W4:Y:S01]  /*c220*/  LDL.LU R6, [R1+0xc] ;  /* 0x00000c0001067983 */ /* 0x000f220000300800 */
[----:B------:R-:W-:Y:S02]  /*c230*/  ISETP.NE.U32.AND P1, PT, RZ, c[0x0][0x508], PT ;  /* 0x00014200ff007a0c */ /* 0x000fe40003f25070 */
[----:B------:R-:W-:Y:S01]  /*c240*/  ISETP.NE.U32.AND P3, PT, RZ, c[0x0][0x500], PT ;  /* 0x00014000ff007a0c */ /* 0x000fe20003f65070 */
[----:B--2---:R-:W2:Y:S01]  /*c250*/  LDL.LU R0, [R1+0x10] ;  /* 0x0000100001007983 */ /* 0x004ea20000300800 */
[----:B------:R-:W-:Y:S01]  /*c260*/  ISETP.NE.AND.EX P1, PT, RZ, c[0x0][0x50c], PT, P1 ;  /* 0x00014300ff007a0c */ /* 0x000fe20003f25310 */
[----:B------:R-:W-:Y:S01]  /*c270*/  IMAD.MOV.U32 R8, RZ, RZ, RZ ;  /* 0x000000ffff087224 */ /* 0x000fe200078e00ff */
[----:B------:R-:W-:Y:S01]  /*c280*/  ISETP.NE.AND.EX P3, PT, RZ, c[0x0][0x504], PT, P3 ;  /* 0x00014100ff007a0c */ /* 0x000fe20003f65330 */
[----:B------:R-:W-:Y:S01]  /*c290*/  IMAD.MOV.U32 R20, RZ, RZ, c[0x0][0x388] ;  /* 0x0000e200ff147624 */ /* 0x000fe200078e00ff */
[----:B---3--:R-:W-:-:S09]  /*c2a0*/  IADD3 R2, P2, R4, c[0x0][0x500], RZ ;  /* 0x0001400004027a10 */ /* 0x008fd20007f5e0ff */
[----:B------:R-:W-:Y:S02]  /*c2b0*/  @P1 IADD3 R4, P0, R4, c[0x0][0x508], RZ ;  /* 0x0001420004041a10 */ /* 0x000fe40007f1e0ff */
[C---:B----4-:R-:W-:Y:S02]  /*c2c0*/  IADD3.X R3, R6.reuse, c[0x0][0x504], RZ, P2, !PT ;  /* 0x0001410006037a10 */ /* 0x050fe400017fe4ff */
[----:B-1----:R-:W-:-:S03]  /*c2d0*/  @P1 IADD3.X R5, R6, c[0x0][0x50c], RZ, P0, !PT ;  /* 0x0001430006051a10 */ /* 0x002fc600007fe4ff */
[----:B------:R1:W5:Y:S04]  /*c2e0*/  @P3 LDG.E R8, [R2.64] ;  /* 0x0000000802083981 */ /* 0x000368000c1e1900 */
[----:B------:R1:W5:Y:S01]  /*c2f0*/  @P1 LDG.E R20, [R4.64] ;  /* 0x0000000804141981 */ /* 0x000362000c1e1900 */
[----:B--2---:R-:W-:-:S04]  /*c300*/  ISETP.NE.AND P0, PT, R0, RZ, PT ;  /* 0x000000ff0000720c */ /* 0x004fc80003f05270 */
[----:B------:R-:W-:Y:S01]  /*c310*/  SEL R19, R0, c[0x0][0x3d4], P0 ;  /* 0x0000f50000137a07 */ /* 0x000fe20000000000 */
[----:B------:R-:W-:Y:S05]  /*c320*/  @P1 BRA `(.L_x_242) ;  /* 0x0000004000001947 */ /* 0x000fea0003800000 */
[----:B------:R-:W-:Y:S05]  /*c330*/  @!P3 BRA `(.L_x_242) ;  /* 0x000000300000b947 */ /* 0x000fea0003800000 */
[----:B------:R2:W3:Y:S04]  /*c340*/  LDG.E R0, [R2.64] ;  /* 0x0000000802007981 */ /* 0x0004e8000c1e1900 */
[----:B-12---:R-:W3:Y:S02]  /*c350*/  LDG.E R2, [R2.64+0x4] ;  /* 0x0000040802027981 */ /* 0x006ee4000c1e1900 */
[----:B---3-5:R-:W-:Y:S02]  /*c360*/  IADD3 R20, -R0, R2, RZ ;  /* 0x0000000200147210 */ /* 0x028fe40007ffe1ff */
.L_x_242:
[----:B-1----:R-:W2:Y:S04]  /*c370*/  LDL.LU R3, [R1+0x4] ;  /* 0x0000040001037983 */ /* 0x002ea80000300800 */
[----:B------:R-:W3:Y:S01]  /*c380*/  LDL.LU R0, [R1+0x14] ;  /* 0x0000140001007983 */ /* 0x000ee20000300800 */
[----:B------:R-:W-:Y:S01]  /*c390*/  BSSY B0, `(.L_x_243) ;  /* 0x0000038000007945 */ /* 0x000fe20003800000 */
[----:B------:R-:W-:-:S02]  /*c3a0*/  LOP3.LUT R9, R250, 0xffff, RZ, 0xc0, !PT ;  /* 0x0000fffffa097812 */ /* 0x000fc400078ec0ff */
[----:B------:R-:W1:Y:S01]  /*c3b0*/  S2R R2, SR_TID.X ;  /* 0x0000000000027919 */ /* 0x000e620000002100 */
[----:B-----5:R-:W-:Y:S02]  /*c3c0*/  SHF.R.S32.HI R18, RZ, 0x1f, R8 ;  /* 0x0000001fff127819 */ /* 0x020fe40000011408 */
[----:B-1----:R-:W-:Y:S02]  /*c3d0*/  ISETP.GT.AND P0, PT, R2, 0x7f, PT ;  /* 0x0000007f0200780c */ /* 0x002fe40003f04270 */
[----:B--2---:R-:W-:Y:S02]  /*c3e0*/  SEL R15, R3, RZ, !P3 ;  /* 0x000000ff030f7207 */ /* 0x004fe40005800000 */
[----:B---3--:R-:W-:-:S09]  /*c3f0*/  SEL R21, R0, RZ, !P3 ;  /* 0x000000ff00157207 */ /* 0x008fd20005800000 */
[----:B------:R-:W-:Y:S05]  /*c400*/  @P0 BRA `(.L_x_244) ;  /* 0x0000030000000947 */ /* 0x000fea0003800000 */
[----:B------:R-:W-:Y:S01]  /*c410*/  IMAD R0, R20, c[0x0][0x4e8], RZ ;  /* 0x00013a0014007a24 */ /* 0x000fe200078e02ff */
[----:B------:R-:W-:-:S04]  /*c420*/  LEA R14, R249, R2, 0x7 ;  /* 0x00000002f90e7211 */ /* 0x000fc800078e38ff */
[----:B------:R-:W-:-:S13]  /*c430*/  ISETP.GE.AND P0, PT, R14, R0, PT ;  /* 0x000000000e00720c */ /* 0x000fda0003f06270 */
[----:B------:R-:W-:Y:S05]  /*c440*/  @P0 BRA `(.L_x_244) ;  /* 0x000002c000000947 */ /* 0x000fea0003800000 */
[----:B------:R-:W2:Y:S01]  /*c450*/  LDL.LU R22, [R1+0x18] ;  /* 0x0000180001167983 */ /* 0x000ea20000300800 */
[----:B------:R-:W-:Y:S01]  /*c460*/  IMAD.MOV.U32 R0, RZ, RZ, 0x368 ;  /* 0x00000368ff007424 */ /* 0x000fe200078e00ff */
[----:B------:R-:W-:-:S04]  /*c470*/  ISETP.GT.AND P2, PT, R19, 0x1, PT ;  /* 0x000000011300780c */ /* 0x000fc80003f44270 */
[----:B------:R-:W-:-:S04]  /*c480*/  SEL R0, R0, 0x328, P2 ;  /* 0x0000032800007807 */ /* 0x000fc80001000000 */
[----:B------:R1:W3:Y:S08]  /*c490*/  LDC.64 R6, c[0x0][R0+0x170] ;  /* 0x00005c0000067b82 */ /* 0x0002f00000000a00 */
[----:B------:R1:W4:Y:S08]  /*c4a0*/  LDC.64 R4, c[0x0][R0+0x168] ;  /* 0x00005a0000047b82 */ /* 0x0003300000000a00 */
[----:B------:R1:W5:Y:S08]  /*c4b0*/  LDC.64 R12, c[0x0][R0+0x178] ;  /* 0x00005e00000c7b82 */ /* 0x0003700000000a00 */
[----:B------:R1:W2:Y:S02]  /*c4c0*/  LDC.64 R10, c[0x0][R0+0x160] ;  /* 0x00005800000a7b82 */ /* 0x0002a40000000a00 */
[----:B-1----:R-:W-:-:S02]  /*c4d0*/  IMAD.MOV.U32 R0, RZ, RZ, c[0x0][0x4e8] ;  /* 0x00013a00ff007624 */ /* 0x002fc400078e00ff */
[-C--:B---3--:R-:W-:Y:S02]  /*c4e0*/  IMAD R7, R7, R15.reuse, RZ ;  /* 0x0000000f07077224 */ /* 0x088fe400078e02ff */
[----:B------:R-:W-:Y:S01]  /*c4f0*/  IMAD.WIDE.U32 R2, R6, R15, RZ ;  /* 0x0000000f06027225 */ /* 0x000fe200078e00ff */
[----:B------:R-:W-:Y:S02]  /*c500*/  ISETP.NE.AND P0, PT, R0, 0x1, PT ;  /* 0x000000010000780c */ /* 0x000fe40003f05270 */
[----:B------:R-:W-:Y:S01]  /*c510*/  MOV R0, R14 ;  /* 0x0000000e00007202 */ /* 0x000fe20000000f00 */
[----:B------:R-:W-:Y:S02]  /*c520*/  IMAD R7, R6, R21, R7 ;  /* 0x0000001506077224 */ /* 0x000fe400078e0207 */
[-C--:B----4-:R-:W-:Y:S02]  /*c530*/  IMAD R16, R5, R9.reuse, RZ ;  /* 0x0000000905107224 */ /* 0x090fe400078e02ff */
[----:B------:R-:W-:Y:S01]  /*c540*/  IMAD.WIDE.U32 R4, R4, R9, RZ ;  /* 0x0000000904047225 */ /* 0x000fe200078e00ff */
[----:B------:R-:W-:-:S03]  /*c550*/  IADD3 R3, R3, R7, RZ ;  /* 0x0000000703037210 */ /* 0x000fc60007ffe0ff */
[----:B------:R-:W-:Y:S02]  /*c560*/  IMAD.IADD R16, R5, 0x1, R16 ;  /* 0x0000000105107824 */ /* 0x000fe400078e0210 */
[----:B------:R-:W-:-:S05]  /*c570*/  @P0 IMAD.HI.U32 R17, R14, c[0x0][0x4ec], RZ ;  /* 0x00013b000e110a27 */ /* 0x000fca00078e00ff */
[----:B------:R-:W-:Y:S02]  /*c580*/  @P0 SHF.R.U32.HI R0, RZ, c[0x0][0x4f0], R17 ;  /* 0x00013c00ff000a19 */ /* 0x000fe40000011611 */
[----:B------:R-:W-:-:S03]  /*c590*/  IADD3 R17, P1, P0, R2, R4, R8 ;  /* 0x0000000402117210 */ /* 0x000fc6000783e008 */
[----:B------:R-:W-:-:S04]  /*c5a0*/  IMAD.MOV R2, RZ, RZ, -R0 ;  /* 0x000000ffff027224 */ /* 0x000fc800078e0a00 */
[----:B------:R-:W-:Y:S01]  /*c5b0*/  IMAD R2, R2, c[0x0][0x4e8], R14 ;  /* 0x00013a0002027a24 */ /* 0x000fe200078e020e */
[----:B--2---:R-:W-:-:S05]  /*c5c0*/  SEL R6, R22, RZ, P2 ;  /* 0x000000ff16067207 */ /* 0x004fca0001000000 */
[-C--:B-----5:R-:W-:Y:S02]  /*c5d0*/  IMAD R7, R13, R6.reuse, RZ ;  /* 0x000000060d077224 */ /* 0x0a0fe400078e02ff */
[----:B------:R-:W-:Y:S01]  /*c5e0*/  IMAD.WIDE.U32 R4, R12, R6, RZ ;  /* 0x000000060c047225 */ /* 0x000fe200078e00ff */
[----:B------:R-:W-:Y:S02]  /*c5f0*/  IADD3.X R12, R3, R16, R18, P1, P0 ;  /* 0x00000010030c7210 */ /* 0x000fe40000fe0412 */
[----:B------:R-:W-:Y:S02]  /*c600*/  SHF.R.S32.HI R3, RZ, 0x1f, R0 ;  /* 0x0000001fff037819 */ /* 0x000fe40000011400 */
[----:B------:R-:W-:Y:S01]  /*c610*/  IADD3 R5, R5, R7, RZ ;  /* 0x0000000705057210 */ /* 0x000fe20007ffe0ff */
[----:B------:R-:W-:Y:S01]  /*c620*/  IMAD.MOV.U32 R7, RZ, RZ, c[0x0][0x4a8] ;  /* 0x00012a00ff077624 */ /* 0x000fe200078e00ff */
[----:B------:R-:W-:Y:S01]  /*c630*/  IADD3 R4, P1, P0, R0, R17, R4 ;  /* 0x0000001100047210 */ /* 0x000fe2000783e004 */
[----:B------:R-:W-:Y:S01]  /*c640*/  IMAD R0, R11, R2, RZ ;  /* 0x000000020b007224 */ /* 0x000fe200078e02ff */
[----:B------:R-:W-:-:S02]  /*c650*/  SHF.R.S32.HI R6, RZ, 0x1f, R2 ;  /* 0x0000001fff067819 */ /* 0x000fc40000011402 */
[----:B------:R-:W-:-:S03]  /*c660*/  IADD3.X R5, R3, R12, R5, P1, P0 ;  /* 0x0000000c03057210 */ /* 0x000fc60000fe0405 */
[C---:B------:R-:W-:Y:S02]  /*c670*/  IMAD R0, R10.reuse, R6, R0 ;  /* 0x000000060a007224 */ /* 0x040fe400078e0200 */
[----:B------:R-:W-:Y:S01]  /*c680*/  IMAD.WIDE.U32 R2, R10, R2, R4 ;  /* 0x000000020a027225 */ /* 0x000fe200078e0004 */
[----:B------:R-:W-:Y:S02]  /*c690*/  MOV R5, c[0x0][0x4ac] ;  /* 0x00012b0000057a02 */ /* 0x000fe40000000f00 */
[----:B------:R-:W-:Y:S01]  /*c6a0*/  SEL R4, R7, c[0x0][0x450], P2 ;  /* 0x0001140007047a07 */ /* 0x000fe20001000000 */
[----:B------:R-:W-:Y:S01]  /*c6b0*/  IMAD.IADD R0, R3, 0x1, R0 ;  /* 0x0000000103007824 */ /* 0x000fe200078e0200 */
[----:B------:R-:W-:Y:S02]  /*c6c0*/  SEL R5, R5, c[0x0][0x454], P2 ;  /* 0x0001150005057a07 */ /* 0x000fe40001000000 */
[----:B------:R-:W-:-:S04]  /*c6d0*/  LEA R4, P0, R2, R4, 0x2 ;  /* 0x0000000402047211 */ /* 0x000fc800078010ff */
[----:B------:R-:W-:Y:S02]  /*c6e0*/  LEA.HI.X R5, R2, R5, R0, 0x2, P0 ;  /* 0x0000000502057211 */ /* 0x000fe400000f1400 */
[----:B------:R-:W-:-:S05]  /*c6f0*/  MOV R0, 0xff800000 ;  /* 0xff80000000007802 */ /* 0x000fca0000000f00 */
[----:B------:R1:W-:Y:S02]  /*c700*/  STG.E [R4.64], R0 ;  /* 0x0000000004007986 */ /* 0x0003e4000c101908 */
.L_x_244:
[----:B------:R-:W-:Y:S05]  /*c710*/  BSYNC B0 ;  /* 0x0000000000007941 */ /* 0x000fea0003800000 */
.L_x_243:
[----:B------:R-:W-:-:S13]  /*c720*/  ISETP.GT.AND P0, PT, R19, 0x1, PT ;  /* 0x000000011300780c */ /* 0x000fda0003f04270 */
[----:B------:R-:W-:Y:S05]  /*c730*/  @P0 BRA `(.L_x_236) ;  /* 0x0000068000000947 */ /* 0x000fea0003800000 */
[----:B------:R-:W-:Y:S01]  /*c740*/  MOV R2, c[0x0][0x4e8] ;  /* 0x00013a0000027a02 */ /* 0x000fe20000000f00 */
[----:B-1----:R-:W-:Y:S01]  /*c750*/  IMAD R0, R18, c[0x0][0x3a0], RZ ;  /* 0x0000e80012007a24 */ /* 0x002fe200078e02ff */
[----:B------:R-:W-:Y:S01]  /*c760*/  LEA R4, R234, R235, 0x5 ;  /* 0x000000ebea047211 */ /* 0x000fe200078e28ff */
[----:B------:R-:W-:Y:S01]  /*c770*/  IMAD R5, R21, c[0x0][0x3f0], RZ ;  /* 0x0000fc0015057a24 */ /* 0x000fe200078e02ff */
[----:B------:R-:W-:Y:S01]  /*c780*/  ISETP.NE.AND P0, PT, R2, 0x1, PT ;  /* 0x000000010200780c */ /* 0x000fe20003f05270 */
[----:B------:R-:W-:Y:S01]  /*c790*/  IMAD.WIDE.U32 R2, R8, c[0x0][0x3a0], RZ ;  /* 0x0000e80008027a25 */ /* 0x000fe200078e00ff */
[----:B------:R-:W-:-:S03]  /*c7a0*/  LEA R4, R249, R4, 0x7 ;  /* 0x00000004f9047211 */ /* 0x000fc600078e38ff */
[----:B------:R-:W-:Y:S01]  /*c7b0*/  IMAD R8, R8, c[0x0][0x3a4], R0 ;  /* 0x0000e90008087a24 */ /* 0x000fe200078e0200 */
[----:B------:R-:W-:Y:S01]  /*c7c0*/  MOV R0, R4 ;  /* 0x0000000400007202 */ /* 0x000fe20000000f00 */
[----:B------:R-:W-:-:S03]  /*c7d0*/  IMAD R7, R15, c[0x0][0x3f4], R5 ;  /* 0x0000fd000f077a24 */ /* 0x000fc600078e0205 */
[----:B------:R-:W-:-:S03]  /*c7e0*/  IADD3 R3, R3, R8, RZ ;  /* 0x0000000803037210 */ /* 0x000fc60007ffe0ff */
[----:B------:R-:W-:-:S04]  /*c7f0*/  @P0 IMAD.HI.U32 R6, R4, c[0x0][0x4ec], RZ ;  /* 0x00013b0004060a27 */ /* 0x000fc800078e00ff */
[----:B------:R-:W-:Y:S01]  /*c800*/  IMAD.WIDE.U32 R2, R9, c[0x0][0x3e8], R2 ;  /* 0x0000fa0009027a25 */ /* 0x000fe200078e0002 */
[----:B------:R-:W-:-:S03]  /*c810*/  @P0 SHF.R.U32.HI R0, RZ, c[0x0][0x4f0], R6 ;  /* 0x00013c00ff000a19 */ /* 0x000fc60000011606 */
[----:B------:R-:W-:Y:S01]  /*c820*/  IMAD R3, R9, c[0x0][0x3ec], R3 ;  /* 0x0000fb0009037a24 */ /* 0x000fe200078e0203 */
[----:B------:R-:W-:Y:S02]  /*c830*/  SHF.R.S32.HI R6, RZ, 0x1f, R0 ;  /* 0x0000001fff067819 */ /* 0x000fe40000011400 */
[----:B------:R-:W-:Y:S01]  /*c840*/  IADD3 R5, -R0, RZ, RZ ;  /* 0x000000ff00057210 */ /* 0x000fe20007ffe1ff */
[----:B------:R-:W-:-:S04]  /*c850*/  IMAD.WIDE.U32 R2, R15, c[0x0][0x3f0], R2 ;  /* 0x0000fc000f027a25 */ /* 0x000fc800078e0002 */
[----:B------:R-:W-:Y:S01]  /*c860*/  IMAD R6, R6, c[0x0][0x3e0], RZ ;  /* 0x0000f80006067a24 */ /* 0x000fe200078e02ff */
[----:B------:R-:W-:Y:S01]  /*c870*/  IADD3 R3, R3, R7, RZ ;  /* 0x0000000703037210 */ /* 0x000fe20007ffe0ff */
[----:B------:R-:W-:Y:S02]  /*c880*/  IMAD R4, R5, c[0x0][0x4e8], R4 ;  /* 0x00013a0005047a24 */ /* 0x000fe400078e0204 */
        /* <DEDUP_REMOVED lines=12> */
.L_x_309:
[----:B------:R-:W-:Y:S05]  /*c950*/  BRA.DIV ~URZ, `(.L_x_246) ;  /* 0x000025727f007947 */ /* 0x000fea000b800000 */
[----:B------:R3:W4:Y:S02]  /*c960*/  SHFL.IDX PT, R0, R10, RZ, 0x181f ;  /* 0x00181fff0a007589 */ /* 0x00072400000e0000 */
.L_x_310:
[----:B------:R-:W-:Y:S01]  /*c970*/  IMAD R9, R20, c[0x0][0x4e8], RZ ;  /* 0x00013a0014097a24 */ /* 0x000fe200078e02ff */
        /* <DEDUP_REMOVED lines=10> */
[-C--:B--2---:R-:W-:Y:S02]  /*ca20*/  @!P1 LEA.HI.X R5, R231, R8.reuse, R12, 0x1, P3 ;  /* 0x00000008e7059211 */ /* 0x084fe400018f0c0c */
[----:B------:R-:W-:-:S03]  /*ca30*/  @!P0 LEA.HI.X R3, R238, R8, R11, 0x1, P2 ;  /* 0x00000008ee038211 */ /* 0x000fc600010f0c0b */
[----:B------:R2:W-:Y:S04]  /*ca40*/  @!P1 ST.E.128 [R4.64], RZ ;  /* 0x000000ff04009985 */ /* 0x0005e8000c101d08 */
[----:B------:R2:W-:Y:S02]  /*ca50*/  @!P0 ST.E.128 [R2.64], RZ ;  /* 0x000000ff02008985 */ /* 0x0005e4000c101d08 */
.L_x_248:
[----:B------:R-:W-:Y:S05]  /*ca60*/  BSYNC B0 ;  /* 0x0000000000007941 */ /* 0x000fea0003800000 */
.L_x_247:
[----:B------:R-:W-:Y:S05]  /*ca70*/  BRA.DIV ~URZ, `(.L_x_249) ;  /* 0x000024c27f007947 */ /* 0x000fea000b800000 */
[----:B--2---:R2:W1:Y:S04]  /*ca80*/  SHFL.IDX PT, R8, R7, 0x1, 0x181f ;  /* 0x00381f0007087f89 */ /* 0x00446800000e0000 */
[----:B----4-:R2:W4:Y:S02]  /*ca90*/  SHFL.IDX PT, R0, R10, 0x1, 0x181f ;  /* 0x00381f000a007f89 */ /* 0x01052400000e0000 */
.L_x_311:
[----:B------:R-:W-:Y:S01]  /*caa0*/  IADD3 R2, R6, 0x20, RZ ;  /* 0x0000002006027810 */ /* 0x000fe20007ffe0ff */
        /* <DEDUP_REMOVED lines=9> */
[-C--:B-1----:R-:W-:Y:S02]  /*cb40*/  @!P1 LEA.HI.X R5, R231, R8.reuse, R12, 0x1, P3 ;  /* 0x00000008e7059211 */ /* 0x082fe400018f0c0c */
[----:B------:R-:W-:-:S03]  /*cb50*/  @!P0 LEA.HI.X R3, R238, R8, R11, 0x1, P2 ;  /* 0x00000008ee038211 */ /* 0x000fc600010f0c0b */
[----:B------:R1:W-:Y:S04]  /*cb60*/  @!P1 ST.E.128 [R4.64], RZ ;  /* 0x000000ff04009985 */ /* 0x0003e8000c101d08 */
[----:B------:R1:W-:Y:S02]  /*cb70*/  @!P0 ST.E.128 [R2.64], RZ ;  /* 0x000000ff02008985 */ /* 0x0003e4000c101d08 */
.L_x_251:
[----:B------:R-:W-:Y:S05]  /*cb80*/  BSYNC B0 ;  /* 0x0000000000007941 */ /* 0x000fea0003800000 */
.L_x_250:
[----:B------:R-:W-:Y:S05]  /*cb90*/  BRA.DIV ~URZ, `(.L_x_252) ;  /* 0x000024727f007947 */ /* 0x000fea000b800000 */
[----:B-1----:R1:W2:Y:S02]  /*cba0*/  SHFL.IDX PT, R8, R7, 0x2, 0x181f ;  /* 0x00581f0007087f89 */ /* 0x0022a400000e0000 */
.L_x_312:
[----:B------:R-:W-:Y:S05]  /*cbb0*/  BRA.DIV ~URZ, `(.L_x_253) ;  /* 0x000024c27f007947 */ /* 0x000fea000b800000 */
[----:B----4-:R4:W1:Y:S02]  /*cbc0*/  SHFL.IDX PT, R0, R10, 0x2, 0x181f ;  /* 0x00581f000a007f89 */ /* 0x01086400000e0000 */
.L_x_313:
        /* <DEDUP_REMOVED lines=8> */
[CC--:B-1----:R-:W-:Y:S02]  /*cc50*/  @!P1 LEA R4, P3, R231.reuse, R0.reuse, 0x1 ;  /* 0x00000000e7049211 */ /* 0x0c2fe400078608ff */
[C---:B------:R-:W-:Y:S02]  /*cc60*/  @!P0 LEA R2, P2, R238.reuse, R0, 0x1 ;  /* 0x00000000ee028211 */ /* 0x040fe400078408ff */
[-C--:B--2---:R-:W-:Y:S02]  /*cc70*/  @!P1 LEA.HI.X R5, R231, R8.reuse, R12, 0x1, P3 ;  /* 0x00000008e7059211 */ /* 0x084fe400018f0c0c */
[----:B------:R-:W-:-:S03]  /*cc80*/  @!P0 LEA.HI.X R3, R238, R8, R11, 0x1, P2 ;  /* 0x00000008ee038211 */ /* 0x000fc600010f0c0b */
[----:B------:R1:W-:Y:S04]  /*cc90*/  @!P1 ST.E.128 [R4.64], RZ ;  /* 0x000000ff04009985 */ /* 0x0003e8000c101d08 */
[----:B------:R1:W-:Y:S02]  /*cca0*/  @!P0 ST.E.128 [R2.64], RZ ;  /* 0x000000ff02008985 */ /* 0x0003e4000c101d08 */
.L_x_255:
[----:B------:R-:W-:Y:S05]  /*ccb0*/  BSYNC B0 ;  /* 0x0000000000007941 */ /* 0x000fea0003800000 */
.L_x_254:
[----:B------:R-:W-:Y:S05]  /*ccc0*/  BRA.DIV ~URZ, `(.L_x_256) ;  /* 0x000024227f007947 */ /* 0x000fea000b800000 */
[----:B-12---:R-:W1:Y:S04]  /*ccd0*/  SHFL.IDX PT, R7, R7, 0x3, 0x181f ;  /* 0x00781f0007077f89 */ /* 0x006e6800000e0000 */
[----:B------:R2:W3:Y:S02]  /*cce0*/  SHFL.IDX PT, R0, R10, 0x3, 0x181f ;  /* 0x00781f000a007f89 */ /* 0x0004e400000e0000 */
.L_x_314:
[----:B------:R-:W-:-:S04]  /*ccf0*/  IADD3 R6, R6, 0x60, RZ ;  /* 0x0000006006067810 */ /* 0x000fc80007ffe0ff */
[----:B------:R-:W-:-:S13]  /*cd00*/  ISETP.GE.AND P0, PT, R6, R9, PT ;  /* 0x000000090600720c */ /* 0x000fda0003f06270 */
[----:B------:R-:W-:Y:S05]  /*cd10*/  @P0 BRA `(.L_x_236) ;  /* 0x000000a000000947 */ /* 0x000fea0003800000 */
[----:B------:R-:W-:Y:S02]  /*cd20*/  ISETP.GE.AND P1, PT, R231, c[0x0][0x3c8], PT ;  /* 0x0000f200e7007a0c */ /* 0x000fe40003f26270 */
[----:B------:R-:W-:Y:S02]  /*cd30*/  ISETP.GE.AND P0, PT, R238, c[0x0][0x3c8], PT ;  /* 0x0000f200ee007a0c */ /* 0x000fe40003f06270 */
[----:B--234-:R-:W-:Y:S02]  /*cd40*/  SHF.R.S32.HI R10, RZ, 0x1f, R231 ;  /* 0x0000001fff0a7819 */ /* 0x01cfe400000114e7 */
[----:B------:R-:W-:-:S07]  /*cd50*/  SHF.R.S32.HI R8, RZ, 0x1f, R238 ;  /* 0x0000001fff087819 */ /* 0x000fce00000114ee */
[CC--:B------:R-:W-:Y:S02]  /*cd60*/  @!P1 LEA R4, P3, R231.reuse, R0.reuse, 0x1 ;  /* 0x00000000e7049211 */ /* 0x0c0fe400078608ff */
[C---:B------:R-:W-:Y:S02]  /*cd70*/  @!P0 LEA R2, P2, R238.reuse, R0, 0x1 ;  /* 0x00000000ee028211 */ /* 0x040fe400078408ff */
[-C--:B-1----:R-:W-:Y:S02]  /*cd80*/  @!P1 LEA.HI.X R5, R231, R7.reuse, R10, 0x1, P3 ;  /* 0x00000007e7059211 */ /* 0x082fe400018f0c0a */
[----:B------:R-:W-:-:S03]  /*cd90*/  @!P0 LEA.HI.X R3, R238, R7, R8, 0x1, P2 ;  /* 0x00000007ee038211 */ /* 0x000fc600010f0c08 */
[----:B------:R1:W-:Y:S04]  /*cda0*/  @!P1 ST.E.128 [R4.64], RZ ;  /* 0x000000ff04009985 */ /* 0x0003e8000c101d08 */
[----:B------:R1:W-:Y:S02]  /*cdb0*/  @!P0 ST.E.128 [R2.64], RZ ;  /* 0x000000ff02008985 */ /* 0x0003e4000c101d08 */
.L_x_236:
[----:B------:R-:W-:Y:S05]  /*cdc0*/  BSYNC B1 ;  /* 0x0000000000017941 */ /* 0x000fea0003800000 */
.L_x_220:
[----:B------:R-:W-:-:S13]  /*cdd0*/  ISETP.NE.AND P0, PT, RZ, UR6, PT ;  /* 0x00000006ff007c0c */ /* 0x000fda000bf05270 */
[----:B------:R-:W-:Y:S01]  /*cde0*/  @P0 WARPSYNC 0xffffffff ;  /* 0xffffffff00000948 */ /* 0x000fe20003800000 */
[----:B------:R-:W-:Y:S06]  /*cdf0*/  @P0 BAR.SYNC.DEFER_BLOCKING 0x5, 0x100 ;  /* 0x0144000000000b1d */ /* 0x000fec0000010000 */
[----:B------:R-:W2:Y:S04]  /*ce00*/  @P0 LDS.128 R248, [0xf100] ;  /* 0x00f10000fff80984 */ /* 0x000ea80000000c00 */
[----:B------:R-:W-:Y:S06]  /*ce10*/  @P0 BAR.ARV 0x4, 0x100 ;  /* 0x0104000000000b1d */ /* 0x000fec0000002000 */
[----:B------:R-:W-:Y:S05]  /*ce20*/  @P0 BRA `(.L_x_257) ;  /* 0x00000ad000000947 */ /* 0x000fea0003800000 */
[----:B-1-34-:R-:W1:Y:S01]  /*ce30*/  S2R R0, SR_TID.X ;  /* 0x0000000000007919 */ /* 0x01ae620000002100 */
[----:B------:R-:W-:Y:S01]  /*ce40*/  IMAD.MOV.U32 R7, RZ, RZ, RZ ;  /* 0x000000ffff077224 */ /* 0x000fe200078e00ff */
[----:B-1----:R-:W-:-:S04]  /*ce50*/  LOP3.LUT R13, R0, 0x1f, RZ, 0xc0, !PT ;  /* 0x0000001f000d7812 */ /* 0x002fc800078ec0ff */
[----:B------:R-:W-:Y:S01]  /*ce60*/  ISETP.NE.AND P5, PT, R13, 0x1f, PT ;  /* 0x0000001f0d00780c */ /* 0x000fe20003fa5270 */
[----:B------:R-:W-:Y:S10]  /*ce70*/  BRA.DIV ~URZ, `(.L_x_258) ;  /* 0x000023427f007947 */ /* 0x000ff4000b800000 */
[----:B--2---:R1:W2:Y:S02]  /*ce80*/  SHFL.IDX PT, R9, R62, RZ, 0x1f ;  /* 0x00001fff3e097589 */ /* 0x0042a400000e0000 */
.L_x_315:
[----:B------:R-:W-:Y:S05]  /*ce90*/  BRA.DIV ~URZ, `(.L_x_259) ;  /* 0x000023927f007947 */ /* 0x000fea000b800000 */
[----:B------:R3:W4:Y:S02]  /*cea0*/  SHFL.IDX PT, R8, R62, 0x1, 0x1f ;  /* 0x00201f003e087f89 */ /* 0x00072400000e0000 */
.L_x_316:
[----:B------:R-:W-:Y:S02]  /*ceb0*/  IMAD.IADD R0, R251, 0x1, R13 ;  /* 0x00000001fb007824 */ /* 0x000fe400078e020d */
[----:B------:R-:W-:-:S03]  /*cec0*/  IMAD.MOV.U32 R6, RZ, RZ, RZ ;  /* 0x000000ffff067224 */ /* 0x000fc600078e00ff */
[----:B------:R-:W-:-:S13]  /*ced0*/  ISETP.GE.OR P0, PT, R0, c[0x0][0x53c], !P5 ;  /* 0x00014f0000007a0c */ /* 0x000fda0006f06670 */
[----:B------:R-:W-:Y:S01]  /*cee0*/  @!P0 IMAD.MOV.U32 R2, RZ, RZ, 0x4 ;  /* 0x00000004ff028424 */ /* 0x000fe200078e00ff */
[----:B------:R-:W-:-:S03]  /*cef0*/  @!P0 MOV R3, 0x4 ;  /* 0x0000000400038802 */ /* 0x000fc60000000f00 */
[----:B------:R-:W-:-:S04]  /*cf00*/  @!P0 IMAD.WIDE R4, R0, R2, c[0x0][0x580] ;  /* 0x0001600000048625 */ /* 0x000fc800078e0202 */
[----:B------:R-:W-:Y:S01]  /*cf10*/  @!P0 IMAD.WIDE R2, R0, R3, c[0x0][0x578] ;  /* 0x00015e0000028625 */ /* 0x000fe200078e0203 */
[----:B------:R-:W5:Y:S04]  /*cf20*/  @!P0 LDG.E R6, [R4.64] ;  /* 0x0000000804068981 */ /* 0x000f68000c1e1900 */
[----:B------:R-:W5:Y:S01]  /*cf30*/  @!P0 LDG.E R7, [R2.64] ;  /* 0x0000000802078981 */ /* 0x000f62000c1e1900 */
[C---:B------:R-:W-:Y:S02]  /*cf40*/  ISETP.GE.U32.AND P4, PT, R13.reuse, 0x10, PT ;  /* 0x000000100d00780c */ /* 0x040fe40003f86070 */
[C---:B------:R-:W-:Y:S02]  /*cf50*/  ISETP.GE.U32.AND P3, PT, R13.reuse, 0x8, PT ;  /* 0x000000080d00780c */ /* 0x040fe40003f66070 */
[----:B------:R-:W-:-:S02]  /*cf60*/  ISETP.GE.U32.AND P2, PT, R13, 0x4, PT ;  /* 0x000000040d00780c */ /* 0x000fc40003f46070 */
[C---:B------:R-:W-:Y:S02]  /*cf70*/  ISETP.GE.U32.AND P1, PT, R13.reuse, 0x2, PT ;  /* 0x000000020d00780c */ /* 0x040fe40003f26070 */
[----:B------:R-:W-:Y:S02]  /*cf80*/  ISETP.NE.AND P0, PT, R13, RZ, PT ;  /* 0x000000ff0d00720c */ /* 0x000fe40003f05270 */
[----:B------:R-:W-:Y:S01]  /*cf90*/  MOV R10, RZ ;  /* 0x000000ff000a7202 */ /* 0x000fe20000000f00 */
[----:B-----5:R-:W-:Y:S01]  /*cfa0*/  IMAD R0, R7, R6, RZ ;  /* 0x0000000607007224 */ /* 0x020fe200078e02ff */
[----:B------:R-:W-:Y:S07]  /*cfb0*/  BRA.DIV ~URZ, `(.L_x_260) ;  /* 0x000022e27f007947 */ /* 0x000fee000b800000 */
[----:B------:R1:W3:Y:S02]  /*cfc0*/  SHFL.UP PT, R4, R0, 0x1, RZ ;  /* 0x0420000000047989 */ /* 0x0002e400000e00ff */
.L_x_317:
[----:B---3--:R-:W-:-:S04]  /*cfd0*/  SEL R4, R4, RZ, P0 ;  /* 0x000000ff04047207 */ /* 0x008fc80000000000 */
[----:B-1----:R-:W-:Y:S01]  /*cfe0*/  IADD3 R0, R0, R4, RZ ;  /* 0x0000000400007210 */ /* 0x002fe20007ffe0ff */
[----:B------:R-:W-:Y:S05]  /*cff0*/  BRA.DIV ~URZ, `(.L_x_261) ;  /* 0x000022e27f007947 */ /* 0x000fea000b800000 */
[----:B------:R-:W1:Y:S02]  /*d000*/  SHFL.UP PT, R2, R0, 0x2, RZ ;  /* 0x0440000000027989 */ /* 0x000e6400000e00ff */
[----:B-1----:R-:W-:-:S05]  /*d010*/  SEL R2, R2, RZ, P1 ;  /* 0x000000ff02027207 */ /* 0x002fca0000800000 */
[----:B------:R-:W-:-:S05]  /*d020*/  IMAD.IADD R4, R0, 0x1, R2 ;  /* 0x0000000100047824 */ /* 0x000fca00078e0202 */
        /* <DEDUP_REMOVED lines=9> */
[----:B------:R1:W3:Y:S02]  /*d0c0*/  SHFL.IDX PT, R0, R4, 0x1f, 0x1f ;  /* 0x03e01f0004007f89 */ /* 0x0002e400000e0000 */
.L_x_318:
[----:B---3--:R-:W-:Y:S01]  /*d0d0*/  IMAD R0, R0, c[0x0][0x538], RZ ;  /* 0x00014e0000007a24 */ /* 0x008fe200078e02ff */
[----:B------:R-:W-:Y:S04]  /*d0e0*/  BSSY B1, `(.L_x_262) ;  /* 0x000007c000017945 */ /* 0x000fe80003800000 */
[----:B----4-:R-:W-:-:S04]  /*d0f0*/  IADD3 R8, R0, R8, RZ ;  /* 0x0000000800087210 */ /* 0x010fc80007ffe0ff */
[----:B--2---:R-:W-:-:S13]  /*d100*/  ISETP.GT.AND P6, PT, R8, R9, PT ;  /* 0x000000090800720c */ /* 0x004fda0003fc4270 */
[----:B------:R-:W-:Y:S05]  /*d110*/  @P6 BRA `(.L_x_263) ;  /* 0x0000024000006947 */ /* 0x000fea0003800000 */
.L_x_267:
[----:B------:R-:W-:-:S04]  /*d120*/  IADD3 R0, R251, 0x1f, RZ ;  /* 0x0000001ffb007810 */ /* 0x000fc80007ffe0ff */
[----:B------:R-:W-:-:S13]  /*d130*/  ISETP.GE.AND P6, PT, R0, c[0x0][0x53c], PT ;  /* 0x00014f0000007a0c */ /* 0x000fda0003fc6270 */
[----:B------:R-:W-:Y:S05]  /*d140*/  @P6 BRA `(.L_x_264) ;  /* 0x0000071000006947 */ /* 0x000fea0003800000 */
[----:B------:R-:W-:Y:S01]  /*d150*/  MOV R251, R0 ;  /* 0x0000000000fb7202 */ /* 0x000fe20000000f00 */
[----:B------:R-:W-:-:S03]  /*d160*/  CS2R R6, SRZ ;  /* 0x0000000000067805 */ /* 0x000fc6000001ff00 */
[----:B------:R-:W-:-:S04]  /*d170*/  IADD3 R0, R251, R13, RZ ;  /* 0x0000000dfb007210 */ /* 0x000fc80007ffe0ff */
[----:B------:R-:W-:-:S13]  /*d180*/  ISETP.GE.OR P6, PT, R0, c[0x0][0x53c], !P5 ;  /* 0x00014f0000007a0c */ /* 0x000fda0006fc6670 */
[----:B------:R-:W-:Y:S02]  /*d190*/  @!P6 MOV R2, 0x4 ;  /* 0x000000040002e802 */ /* 0x000fe40000000f00 */
[----:B------:R-:W-:-:S03]  /*d1a0*/  @!P6 MOV R3, 0x4 ;  /* 0x000000040003e802 */ /* 0x000fc60000000f00 */
[----:B-1----:R-:W-:-:S04]  /*d1b0*/  @!P6 IMAD.WIDE R4, R0, R2, c[0x0][0x580] ;  /* 0x000160000004e625 */ /* 0x002fc800078e0202 */
[----:B------:R-:W-:Y:S01]  /*d1c0*/  @!P6 IMAD.WIDE R2, R0, R3, c[0x0][0x578] ;  /* 0x00015e000002e625 */ /* 0x000fe200078e0203 */
[----:B------:R-:W2:Y:S04]  /*d1d0*/  @!P6 LDG.E R6, [R4.64] ;  /* 0x000000080406e981 */ /* 0x000ea8000c1e1900 */
[----:B------:R-:W2:Y:S02]  /*d1e0*/  @!P6 LDG.E R7, [R2.64] ;  /* 0x000000080207e981 */ /* 0x000ea4000c1e1900 */
[----:B--2---:R-:W-:Y:S01]  /*d1f0*/  IMAD R0, R7, R6, RZ ;  /* 0x0000000607007224 */ /* 0x004fe200078e02ff */
[----:B------:R-:W-:Y:S05]  /*d200*/  BRA.DIV ~URZ, `(.L_x_265) ;  /* 0x000022827f007947 */ /* 0x000fea000b800000 */
[----:B------:R1:W2:Y:S02]  /*d210*/  SHFL.UP PT, R2, R0, 0x1, RZ ;  /* 0x0420000000027989 */ /* 0x0002a400000e00ff */
.L_x_319:
[----:B--2---:R-:W-:-:S04]  /*d220*/  SEL R2, R2, RZ, P0 ;  /* 0x000000ff02027207 */ /* 0x004fc80000000000 */
        /* <DEDUP_REMOVED lines=14> */
[----:B------:R1:W2:Y:S02]  /*d310*/  SHFL.IDX PT, R0, R4, 0x1f, 0x1f ;  /* 0x03e01f0004007f89 */ /* 0x0002a400000e0000 */
.L_x_320:
[----:B--2---:R-:W-:-:S05]  /*d320*/  IMAD R0, R0, c[0x0][0x538], RZ ;  /* 0x00014e0000007a24 */ /* 0x004fca00078e02ff */
[----:B------:R-:W-:-:S04]  /*d330*/  IADD3 R8, R0, R8, RZ ;  /* 0x0000000800087210 */ /* 0x000fc80007ffe0ff */
[----:B------:R-:W-:-:S13]  /*d340*/  ISETP.GT.AND P6, PT, R8, R9, PT ;  /* 0x000000090800720c */ /* 0x000fda0003fc4270 */
[----:B-1----:R-:W-:Y:S05]  /*d350*/  @!P6 BRA `(.L_x_267) ;  /* 0xfffffdc00000e947 */ /* 0x002fea000383ffff */
.L_x_263:
[----:B------:R-:W-:-:S05]  /*d360*/  IADD3 R8, -R0, R8, RZ ;  /* 0x0000000800087210 */ /* 0x000fca0007ffe1ff */
[----:B------:R-:W-:-:S05]  /*d370*/  IMAD R0, R4, c[0x0][0x538], R8 ;  /* 0x00014e0004007a24 */ /* 0x000fca00078e0208 */
[----:B------:R-:W-:Y:S01]  /*d380*/  ISETP.GT.AND P0, PT, R0, R9, PT ;  /* 0x000000090000720c */ /* 0x000fe20003f04270 */
[----:B------:R-:W-:-:S12]  /*d390*/  BRA.DIV ~URZ, `(.L_x_268) ;  /* 0x000022f27f007947 */ /* 0x000fd8000b800000 */
[----:B------:R-:W-:-:S04]  /*d3a0*/  VOTE.ANY R0, PT, !P0 ;  /* 0x0000000000007806 */ /* 0x000fc800040e0100 */
.L_x_321:
[----:B------:R2:W3:Y:S01]  /*d3b0*/  POPC R11, R0 ;  /* 0x00000000000b7309 */ /* 0x0004e20000000000 */
[----:B------:R-:W-:Y:S05]  /*d3c0*/  BRA.DIV ~URZ, `(.L_x_269) ;  /* 0x000023027f007947 */ /* 0x000fea000b800000 */
[----:B---3--:R3:W4:Y:S04]  /*d3d0*/  SHFL.IDX PT, R6, R6, R11, 0x1f ;  /* 0x00001f0b06067589 */ /* 0x00872800000e0000 */
[----:B------:R3:W1:Y:S02]  /*d3e0*/  SHFL.IDX PT, R7, R7, R11, 0x1f ;  /* 0x00001f0b07077589 */ /* 0x00066400000e0000 */
.L_x_322:
[----:B------:R-:W-:Y:S01]  /*d3f0*/  ISETP.NE.AND P0, PT, R0, RZ, PT ;  /* 0x000000ff0000720c */ /* 0x000fe20003f05270 */
[----:B------:R-:W-:-:S12]  /*d400*/  BSSY B0, `(.L_x_270) ;  /* 0x0000005000007945 */ /* 0x000fd80003800000 */
[----:B------:R-:W-:Y:S05]  /*d410*/  @!P0 BRA `(.L_x_271) ;  /* 0x0000003000008947 */ /* 0x000fea0003800000 */
[----:B--2---:R-:W-:Y:S01]  /*d420*/  IADD3 R0, R11, -0x1, RZ ;  /* 0xffffffff0b007810 */ /* 0x004fe20007ffe0ff */
[----:B------:R-:W-:Y:S05]  /*d430*/  BRA.DIV ~URZ, `(.L_x_272) ;  /* 0x000023627f007947 */ /* 0x000fea000b800000 */
[----:B------:R2:W3:Y:S02]  /*d440*/  SHFL.IDX PT, R10, R4, R0, 0x1f ;  /* 0x00001f00040a7589 */ /* 0x0004e400000e0000 */
.L_x_271:
[----:B------:R-:W-:Y:S05]  /*d450*/  BSYNC B0 ;  /* 0x0000000000007941 */ /* 0x000fea0003800000 */
.L_x_270:
[-C--:B-12-4-:R-:W-:Y:S01]  /*d460*/  IABS R4, R6.reuse ;  /* 0x0000000600047213 */ /* 0x096fe20000000000 */
[----:B---3--:R-:W-:Y:S01]  /*d470*/  IMAD R248, R10, c[0x0][0x538], R8 ;  /* 0x00014e000af87a24 */ /* 0x008fe200078e0208 */
[----:B------:R-:W-:Y:S01]  /*d480*/  IABS R0, R7 ;  /* 0x0000000700007213 */ /* 0x000fe20000000000 */
[----:B------:R-:W-:Y:S01]  /*d490*/  IMAD.IADD R251, R11, 0x1, R251 ;  /* 0x000000010bfb7824 */ /* 0x000fe200078e02fb */
[----:B------:R-:W1:Y:S01]  /*d4a0*/  I2F.RP R2, R4 ;  /* 0x0000000400027306 */ /* 0x000e620000209400 */
[----:B------:R-:W-:Y:S02]  /*d4b0*/  IMAD.IADD R10, R9, 0x1, -R248 ;  /* 0x00000001090a7824 */ /* 0x000fe400078e0af8 */
[----:B------:R-:W-:Y:S01]  /*d4c0*/  IMAD.MOV.U32 R5, RZ, RZ, R0 ;  /* 0x000000ffff057224 */ /* 0x000fe200078e0000 */
[----:B------:R-:W-:Y:S02]  /*d4d0*/  IABS R0, R6 ;  /* 0x0000000600007213 */ /* 0x000fe40000000000 */
[----:B------:R-:W-:-:S02]  /*d4e0*/  IABS R9, R10 ;  /* 0x0000000a00097213 */ /* 0x000fc40000000000 */
[----:B------:R-:W-:Y:S01]  /*d4f0*/  I2F.RP R12, R5 ;  /* 0x00000005000c7306 */ /* 0x000fe20000209400 */
[----:B------:R-:W-:-:S07]  /*d500*/  IMAD.MOV R0, RZ, RZ, -R0 ;  /* 0x000000ffff007224 */ /* 0x000fce00078e0a00 */
[----:B-1----:R-:W1:Y:S02]  /*d510*/  MUFU.RCP R2, R2 ;  /* 0x0000000200027308 */ /* 0x002e640000001000 */
[----:B-1----:R-:W-:-:S06]  /*d520*/  IADD3 R2, R2, 0xffffffe, RZ ;  /* 0x0ffffffe02027810 */ /* 0x002fcc0007ffe0ff */
[----:B------:R-:W1:Y:S02]  /*d530*/  F2I.FTZ.U32.TRUNC.NTZ R3, R2 ;  /* 0x0000000200037305 */ /* 0x000e64000021f000 */
[----:B-1----:R-:W-:-:S04]  /*d540*/  IMAD.MOV R2, RZ, RZ, -R3 ;  /* 0x000000ffff027224 */ /* 0x002fc800078e0a03 */
[----:B------:R-:W-:Y:S01]  /*d550*/  IMAD R8, R2, R4, RZ ;  /* 0x0000000402087224 */ /* 0x000fe200078e02ff */
[----:B------:R-:W-:-:S05]  /*d560*/  MOV R2, RZ ;  /* 0x000000ff00027202 */ /* 0x000fca0000000f00 */
[----:B------:R-:W-:-:S04]  /*d570*/  IMAD.HI.U32 R8, R3, R8, R2 ;  /* 0x0000000803087227 */ /* 0x000fc800078e0002 */
[----:B------:R-:W-:Y:S02]  /*d580*/  IMAD.MOV.U32 R2, RZ, RZ, R9 ;  /* 0x000000ffff027224 */ /* 0x000fe400078e0009 */
[----:B------:R-:W-:Y:S02]  /*d590*/  IMAD.MOV.U32 R3, RZ, RZ, R0 ;  /* 0x000000ffff037224 */ /* 0x000fe400078e0000 */
[----:B------:R-:W-:-:S04]  /*d5a0*/  IMAD.HI.U32 R0, R8, R2, RZ ;  /* 0x0000000208007227 */ /* 0x000fc800078e00ff */
[----:B------:R-:W-:Y:S02]  /*d5b0*/  IMAD R2, R0, R3, R2 ;  /* 0x0000000300027224 */ /* 0x000fe400078e0202 */
[----:B------:R-:W1:Y:S03]  /*d5c0*/  MUFU.RCP R3, R12 ;  /* 0x0000000c00037308 */ /* 0x000e660000001000 */
[----:B------:R-:W-:Y:S02]  /*d5d0*/  ISETP.GT.U32.AND P1, PT, R4, R2, PT ;  /* 0x000000020400720c */ /* 0x000fe40003f24070 */
[----:B-1----:R-:W-:-:S11]  /*d5e0*/  IADD3 R3, R3, 0xffffffe, RZ ;  /* 0x0ffffffe03037810 */ /* 0x002fd60007ffe0ff */
[-C--:B------:R-:W-:Y:S02]  /*d5f0*/  @!P1 IADD3 R2, R2, -R4.reuse, RZ ;  /* 0x8000000402029210 */ /* 0x080fe40007ffe0ff */
[----:B------:R-:W-:Y:S01]  /*d600*/  @!P1 IADD3 R0, R0, 0x1, RZ ;  /* 0x0000000100009810 */ /* 0x000fe20007ffe0ff */
[----:B------:R-:W1:Y:S01]  /*d610*/  F2I.FTZ.U32.TRUNC.NTZ R3, R3 ;  /* 0x0000000300037305 */ /* 0x000e62000021f000 */
[----:B------:R-:W-:Y:S02]  /*d620*/  ISETP.GE.U32.AND P2, PT, R2, R4, PT ;  /* 0x000000040200720c */ /* 0x000fe40003f46070 */
[----:B------:R-:W-:Y:S02]  /*d630*/  LOP3.LUT R2, R10, R6, RZ, 0x3c, !PT ;  /* 0x000000060a027212 */ /* 0x000fe400078e3cff */
[----:B------:R-:W-:Y:S02]  /*d640*/  ISETP.NE.AND P1, PT, R6, RZ, PT ;  /* 0x000000ff0600720c */ /* 0x000fe40003f25270 */
[----:B------:R-:W-:-:S07]  /*d650*/  ISETP.GE.AND P0, PT, R2, RZ, PT ;  /* 0x000000ff0200720c */ /* 0x000fce0003f06270 */
[----:B------:R-:W-:Y:S01]  /*d660*/  @P2 IADD3 R0, R0, 0x1, RZ ;  /* 0x0000000100002810 */ /* 0x000fe20007ffe0ff */
[----:B-1----:R-:W-:-:S04]  /*d670*/  IMAD.MOV R2, RZ, RZ, -R3 ;  /* 0x000000ffff027224 */ /* 0x002fc800078e0a03 */
[----:B------:R-:W-:Y:S01]  /*d680*/  IMAD.MOV.U32 R4, RZ, RZ, R2 ;  /* 0x000000ffff047224 */ /* 0x000fe200078e0002 */
[----:B------:R-:W-:Y:S01]  /*d690*/  IABS R2, R7 ;  /* 0x0000000700027213 */ /* 0x000fe20000000000 */
[----:B------:R-:W-:Y:S01]  /*d6a0*/  @!P0 IMAD.MOV R0, RZ, RZ, -R0 ;  /* 0x000000ffff008224 */ /* 0x000fe200078e0a00 */
[----:B------:R-:W-:Y:S01]  /*d6b0*/  @!P1 LOP3.LUT R0, RZ, R6, RZ, 0x33, !PT ;  /* 0x00000006ff009212 */ /* 0x000fe200078e33ff */
[----:B------:R-:W-:Y:S01]  /*d6c0*/  IMAD R4, R4, R5, RZ ;  /* 0x0000000504047224 */ /* 0x000fe200078e02ff */
[----:B------:R-:W-:Y:S01]  /*d6d0*/  IADD3 R8, RZ, -R2, RZ ;  /* 0x80000002ff087210 */ /* 0x000fe20007ffe0ff */
[----:B------:R-:W-:Y:S01]  /*d6e0*/  IMAD.MOV.U32 R2, RZ, RZ, RZ ;  /* 0x000000ffff027224 */ /* 0x000fe200078e00ff */
[----:B------:R-:W-:Y:S01]  /*d6f0*/  IABS R9, R0 ;  /* 0x0000000000097213 */ /* 0x000fe20000000000 */
[----:B------:R-:W-:Y:S02]  /*d700*/  IMAD R6, R0, R6, RZ ;  /* 0x0000000600067224 */ /* 0x000fe400078e02ff */
[----:B------:R-:W-:Y:S01]  /*d710*/  IMAD.HI.U32 R2, R3, R4, R2 ;  /* 0x0000000403027227 */ /* 0x000fe200078e0002 */
[----:B------:R-:W-:-:S02]  /*d720*/  MOV R4, R8 ;  /* 0x0000000800047202 */ /* 0x000fc40000000f00 */
[----:B------:R-:W-:Y:S01]  /*d730*/  IADD3 R249, R10, -R6, RZ ;  /* 0x800000060af97210 */ /* 0x000fe20007ffe0ff */
[----:B------:R-:W-:-:S04]  /*d740*/  IMAD.MOV.U32 R3, RZ, RZ, R9 ;  /* 0x000000ffff037224 */ /* 0x000fc800078e0009 */
        /* <DEDUP_REMOVED lines=11> */
[----:B------:R-:W-:-:S04]  /*d800*/  @!P1 LOP3.LUT R2, RZ, R7, RZ, 0x33, !PT ;  /* 0x00000007ff029212 */ /* 0x000fc800078e33ff */
[----:B------:R-:W-:Y:S01]  /*d810*/  IADD3 R3, -R2, RZ, RZ ;  /* 0x000000ff02037210 */ /* 0x000fe20007ffe1ff */
[----:B------:R-:W-:-:S04]  /*d820*/  IMAD R2, R7, 0x1000000, R2 ;  /* 0x0100000007027824 */ /* 0x000fc800078e0202 */
[----:B------:R-:W-:-:S04]  /*d830*/  IMAD R0, R7, R3, R0 ;  /* 0x0000000307007224 */ /* 0x000fc800078e0200 */
[----:B------:R-:W-:Y:S01]  /*d840*/  IMAD R250, R0, 0x10000, R2 ;  /* 0x0001000000fa7824 */ /* 0x000fe200078e0202 */
[----:B------:R-:W-:Y:S05]  /*d850*/  BRA `(.L_x_273) ;  /* 0x0000004000007947 */ /* 0x000fea0003800000 */
.L_x_264:
[----:B------:R-:W-:Y:S01]  /*d860*/  IMAD.MOV.U32 R248, RZ, RZ, R9 ;  /* 0x000000fffff87224 */ /* 0x000fe200078e0009 */
[----:B------:R-:W-:Y:S01]  /*d870*/  MOV R250, RZ ;  /* 0x000000ff00fa7202 */ /* 0x000fe20000000f00 */
[----:B------:R-:W-:Y:S01]  /*d880*/  IMAD.MOV.U32 R249, RZ, RZ, RZ ;  /* 0x000000fffff97224 */ /* 0x000fe200078e00ff */
[----:B------:R-:W-:Y:S02]  /*d890*/  MOV R251, c[0x0][0x53c] ;  /* 0x00014f0000fb7a02 */ /* 0x000fe40000000f00 */
.L_x_273:
[----:B------:R-:W-:Y:S05]  /*d8a0*/  BSYNC B1 ;  /* 0x0000000000017941 */ /* 0x000fea0003800000 */
.L_x_262:
[----:B------:R-:W-:Y:S01]  /*d8b0*/  WARPSYNC 0xffffffff ;  /* 0xffffffff00007948 */ /* 0x000fe20003800000 */
[----:B------:R-:W-:Y:S01]  /*d8c0*/  BAR.SYNC.DEFER_BLOCKING 0x4, 0x100 ;  /* 0x0104000000007b1d */ /* 0x000fe20000010000 */
[----:B------:R-:W-:-:S13]  /*d8d0*/  ISETP.NE.AND P0, PT, R13, RZ, PT ;  /* 0x000000ff0d00720c */ /* 0x000fda0003f05270 */
[----:B------:R2:W-:Y:S04]  /*d8e0*/  @!P0 STS.128 [0xf100], R248 ;  /* 0x00f100f8ff008388 */ /* 0x0005e80000000c00 */
[----:B------:R-:W-:Y:S06]  /*d8f0*/  BAR.ARV 0x5, 0x100 ;  /* 0x0144000000007b1d */ /* 0x000fec0000002000 */
.L_x_257:
[----:B--2---:R-:W-:-:S13]  /*d900*/  ISETP.GE.AND P0, PT, R251, c[0x0][0x53c], PT ;  /* 0x00014f00fb007a0c */ /* 0x004fda0003f06270 */
[----:B-1-34-:R-:W-:Y:S01]  /*d910*/  @P0 CALL.REL.NOINC `(.L_x_274) ;  /* 0x0000001000000944 */ /* 0x01afe20003c00000 */
[----:B------:R-:W-:Y:S05]  /*d920*/  BRA `(.L_x_275) ;  /* 0xffff3da000007947 */ /* 0x000fea000383ffff */
.L_x_274:
[----:B------:R-:W-:Y:S05]  /*d930*/  EXIT ;  /* 0x000000000000794d */ /* 0x000fea0003800000 */
.L_x_167:
[----:B------:R-:W-:Y:S01]  /*d940*/  IMAD.MOV.U32 R0, RZ, RZ, R5 ;  /* 0x000000ffff007224 */ /* 0x000fe200078e0005 */
[----:B------:R-:W-:Y:S02]  /*d950*/  MOV R2, 0x1 ;  /* 0x0000000100027802 */ /* 0x000fe40000000f00 */
[----:B------:R-:W-:Y:S02]  /*d960*/  MOV R3, 0xd980 ;  /* 0x0000d98000037802 */ /* 0x000fe40000000f00 */
[----:B-1----:R-:W-:Y:S05]  /*d970*/  CALL.REL.NOINC `($__internal_4_$__cuda_sm70_shflsync_up_p) ;  /* 0x00001f4000007944 */ /* 0x002fea0003c00000 */
[----:B------:R-:W-:Y:S01]  /*d980*/  MOV R0, R4 ;  /* 0x0000000400007202 */ /* 0x000fe20000000f00 */
[----:B------:R-:W-:Y:S05]  /*d990*/  BRA `(.L_x_276) ;  /* 0xffff2ab000007947 */ /* 0x000fea000383ffff */
.L_x_168:
[----:B------:R-:W-:Y:S01]  /*d9a0*/  IMAD.MOV.U32 R0, RZ, RZ, R5 ;  /* 0x000000ffff007224 */ /* 0x000fe200078e0005 */
[----:B------:R-:W-:Y:S02]  /*d9b0*/  MOV R2, 0x2 ;  /* 0x0000000200027802 */ /* 0x000fe40000000f00 */
[----:B------:R-:W-:Y:S02]  /*d9c0*/  MOV R3, 0xd9e0 ;  /* 0x0000d9e000037802 */ /* 0x000fe40000000f00 */
[----:B-1----:R-:W-:Y:S05]  /*d9d0*/  CALL.REL.NOINC `($__internal_4_$__cuda_sm70_shflsync_up_p) ;  /* 0x00001ee000007944 */ /* 0x002fea0003c00000 */
[----:B------:R-:W-:Y:S01]  /*d9e0*/  SEL R0, R4, RZ, P4 ;  /* 0x000000ff04007207 */ /* 0x000fe20002000000 */
[----:B------:R-:W-:Y:S01]  /*d9f0*/  IMAD.MOV.U32 R2, RZ, RZ, 0x4 ;  /* 0x00000004ff027424 */ /* 0x000fe200078e00ff */
[----:B------:R-:W-:-:S03]  /*da00*/  MOV R3, 0xda30 ;  /* 0x0000da3000037802 */ /* 0x000fc60000000f00 */
[----:B------:R-:W-:Y:S02]  /*da10*/  IMAD.IADD R0, R5, 0x1, R0 ;  /* 0x0000000105007824 */ /* 0x000fe400078e0200 */
[----:B------:R-:W-:Y:S05]  /*da20*/  CALL.REL.NOINC `($__internal_4_$__cuda_sm70_shflsync_up_p) ;  /* 0x00001e9000007944 */ /* 0x000fea0003c00000 */
        /* <DEDUP_REMOVED lines=12> */
[----:B------:R-:W-:Y:S02]  /*daf0*/  MOV R3, 0x1f ;  /* 0x0000001f00037802 */ /* 0x000fe40000000f00 */
[----:B------:R-:W-:Y:S01]  /*db00*/  MOV R2, 0xdb40 ;  /* 0x0000db4000027802 */ /* 0x000fe20000000f00 */
[----:B------:R-:W-:-:S04]  /*db10*/  IMAD.IADD R4, R0, 0x1, R4 ;  /* 0x0000000100047824 */ /* 0x000fc800078e0204 */
[----:B------:R-:W-:Y:S02]  /*db20*/  IMAD.MOV.U32 R207, RZ, RZ, R4 ;  /* 0x000000ffffcf7224 */ /* 0x000fe400078e0004 */
[----:B------:R-:W-:Y:S05]  /*db30*/  CALL.REL.NOINC `($__internal_3_$__cuda_sm70_shflsync_idx_p) ;  /* 0x00001d3000007944 */ /* 0x000fea0003c00000 */
[----:B------:R-:W-:Y:S01]  /*db40*/  MOV R0, R206 ;  /* 0x000000ce00007202 */ /* 0x000fe20000000f00 */
[----:B------:R-:W-:Y:S05]  /*db50*/  BRA `(.L_x_277) ;  /* 0xffff29f000007947 */ /* 0x000fea000383ffff */
.L_x_170:
[----:B------:R-:W-:Y:S02]  /*db60*/  SEL R0, RZ, 0x1, P0 ;  /* 0x00000001ff007807 */ /* 0x000fe40000000000 */
[----:B------:R-:W-:Y:S02]  /*db70*/  MOV R2, 0xdb90 ;  /* 0x0000db9000027802 */ /* 0x000fe40000000f00 */
[----:B-1----:R-:W-:Y:S05]  /*db80*/  CALL.REL.NOINC `($__internal_5_$__cuda_sm70_votesync_ballot) ;  /* 0x00001da000007944 */ /* 0x002fea0003c00000 */
[----:B------:R-:W-:Y:S05]  /*db90*/  BRA `(.L_x_278) ;  /* 0xffff2a4000007947 */ /* 0x000fea000383ffff */
.L_x_171:
[----:B------:R-:W-:Y:S01]  /*dba0*/  IMAD.MOV.U32 R207, RZ, RZ, R8 ;  /* 0x000000ffffcf7224 */ /* 0x000fe200078e0008 */
[----:B--2---:R-:W-:Y:S01]  /*dbb0*/  MOV R206, R251 ;  /* 0x000000fb00ce7202 */ /* 0x004fe20000000f00 */
[----:B------:R-:W-:Y:S01]  /*dbc0*/  IMAD.MOV.U32 R3, RZ, RZ, 0x1f ;  /* 0x0000001fff037424 */ /* 0x000fe200078e00ff */
[----:B------:R-:W-:Y:S02]  /*dbd0*/  MOV R2, 0xdbf0 ;  /* 0x0000dbf000027802 */ /* 0x000fe40000000f00 */
[----:B-1----:R-:W-:Y:S05]  /*dbe0*/  CALL.REL.NOINC `($__internal_3_$__cuda_sm70_shflsync_idx_p) ;  /* 0x00001c8000007944 */ /* 0x002fea0003c00000 */
[----:B------:R-:W-:Y:S01]  /*dbf0*/  IMAD.MOV.U32 R11, RZ, RZ, R206 ;  /* 0x000000ffff0b7224 */ /* 0x000fe200078e00ce */
[----:B------:R-:W-:Y:S01]  /*dc00*/  MOV R207, R7 ;  /* 0x0000000700cf7202 */ /* 0x000fe20000000f00 */
[----:B------:R-:W-:Y:S01]  /*dc10*/  IMAD.MOV.U32 R6, RZ, RZ, RZ ;  /* 0x000000ffff067224 */ /* 0x000fe200078e00ff */
[----:B------:R-:W-:Y:S01]  /*dc20*/  MOV R206, R251 ;  /* 0x000000fb00ce7202 */ /* 0x000fe20000000f00 */
[----:B------:R-:W-:Y:S01]  /*dc30*/  IMAD.MOV.U32 R3, RZ, RZ, 0x1f ;  /* 0x0000001fff037424 */ /* 0x000fe200078e00ff */
[----:B------:R-:W-:-:S02]  /*dc40*/  MOV R2, 0xdc60 ;  /* 0x0000dc6000027802 */ /* 0x000fc40000000f00 */
[----:B------:R-:W-:Y:S05]  /*dc50*/  CALL.REL.NOINC `($__internal_3_$__cuda_sm70_shflsync_idx_p) ;  /* 0x00001c1000007944 */ /* 0x000fea0003c00000 */
[----:B------:R-:W-:Y:S01]  /*dc60*/  MOV R10, R206 ;  /* 0x000000ce000a7202 */ /* 0x000fe20000000f00 */
[----:B------:R-:W-:Y:S05]  /*dc70*/  BRA `(.L_x_279) ;  /* 0xffff29b000007947 */ /* 0x000fea000383ffff */
.L_x_174:
[----:B------:R-:W-:Y:S01]  /*dc80*/  IMAD.MOV.U32 R207, RZ, RZ, R4 ;  /* 0x000000ffffcf7224 */ /* 0x000fe200078e0004 */
[----:B------:R-:W-:-:S02]  /*dc90*/  MOV R3, 0x1f ;  /* 0x0000001f00037802 */ /* 0x000fc40000000f00 */
[----:B------:R-:W-:Y:S02]  /*dca0*/  MOV R2, 0xdcc0 ;  /* 0x0000dcc000027802 */ /* 0x000fe40000000f00 */
[----:B-1234-:R-:W-:Y:S05]  /*dcb0*/  CALL.REL.NOINC `($__internal_3_$__cuda_sm70_shflsync_idx_p) ;  /* 0x00001bb000007944 */ /* 0x01efea0003c00000 */
[----:B------:R-:W-:Y:S01]  /*dcc0*/  MOV R6, R206 ;  /* 0x000000ce00067202 */ /* 0x000fe20000000f00 */
[----:B------:R-:W-:Y:S05]  /*dcd0*/  BRA `(.L_x_173) ;  /* 0xffff29b000007947 */ /* 0x000fea000383ffff */
.L_x_184:
[----:B------:R-:W-:Y:S01]  /*dce0*/  IMAD.MOV.U32 R207, RZ, RZ, R15 ;  /* 0x000000ffffcf7224 */ /* 0x000fe200078e000f */
[----:B------:R-:W-:Y:S01]  /*dcf0*/  MOV R206, 0x3 ;  /* 0x0000000300ce7802 */ /* 0x000fe20000000f00 */
[----:B------:R-:W-:Y:S01]  /*dd00*/  IMAD.MOV.U32 R3, RZ, RZ, 0x181f ;  /* 0x0000181fff037424 */ /* 0x000fe200078e00ff */
[----:B------:R-:W-:Y:S02]  /*dd10*/  MOV R2, 0xdd30 ;  /* 0x0000dd3000027802 */ /* 0x000fe40000000f00 */
[----:B------:R-:W-:Y:S05]  /*dd20*/  CALL.REL.NOINC `($__internal_3_$__cuda_sm70_shflsync_idx_p) ;  /* 0x00001b4000007944 */ /* 0x000fea0003c00000 */
[----:B------:R-:W-:Y:S01]  /*dd30*/  IMAD.MOV.U32 R0, RZ, RZ, R206 ;  /* 0x000000ffff007224 */ /* 0x000fe200078e00ce */
[----:B------:R-:W-:Y:S01]  /*dd40*/  MOV R206, 0x3 ;  /* 0x0000000300ce7802 */ /* 0x000fe20000000f00 */
[----:B------:R-:W-:Y:S01]  /*dd50*/  IMAD.MOV.U32 R207, RZ, RZ, R14 ;  /* 0x000000ffffcf7224 */ /* 0x000fe200078e000e */
[----:B------:R-:W-:Y:S02]  /*dd60*/  MOV R3, 0x181f ;  /* 0x0000181f00037802 */ /* 0x000fe40000000f00 */
[----:B------:R-:W-:Y:S02]  /*dd70*/  MOV R2, 0xdd90 ;  /* 0x0000dd9000027802 */ /* 0x000fe40000000f00 */
[----:B------:R-:W-:Y:S05]  /*dd80*/  CALL.REL.NOINC `($__internal_3_$__cuda_sm70_shflsync_idx_p) ;  /* 0x00001ae000007944 */ /* 0x000fea0003c00000 */
[----:B------:R-:W-:Y:S01]  /*dd90*/  MOV R2, R206 ;  /* 0x000000ce00027202 */ /* 0x000fe20000000f00 */
[----:B------:R-:W-:Y:S05]  /*dda0*/  BRA `(.L_x_280) ;  /* 0xffff524000007947 */ /* 0x000fea000383ffff */
.L_x_187:
[----:B------:R-:W-:Y:S01]  /*ddb0*/  IMAD.MOV.U32 R207, RZ, RZ, R0 ;  /* 0x000000ffffcf7224 */ /* 0x000fe200078e0000 */
[----:B------:R-:W-:Y:S01]  /*ddc0*/  MOV R206, RZ ;  /* 0x000000ff00ce7202 */ /* 0x000fe20000000f00 */
[----:B------:R-:W-:Y:S01]  /*ddd0*/  IMAD.MOV.U32 R3, RZ, RZ, 0x181f ;  /* 0x0000181fff037424 */ /* 0x000fe200078e00ff */
[----:B------:R-:W-:-:S02]  /*dde0*/  MOV R2, 0xde00 ;  /* 0x0000de0000027802 */ /* 0x000fc40000000f00 */
[----:B------:R-:W-:Y:S05]  /*ddf0*/  CALL.REL.NOINC `($__internal_3_$__cuda_sm70_shflsync_idx_p) ;  /* 0x00001a7000007944 */ /* 0x000fea0003c00000 */
[----:B------:R-:W-:Y:S01]  /*de00*/  MOV R5, R206 ;  /* 0x000000ce00057202 */ /* 0x000fe20000000f00 */
[----:B------:R-:W-:Y:S05]  /*de10*/  BRA `(.L_x_281) ;  /* 0xffff5f4000007947 */ /* 0x000fea000383ffff */
.L_x_188:
[----:B------:R-:W-:Y:S01]  /*de20*/  IMAD.MOV.U32 R207, RZ, RZ, R4 ;  /* 0x000000ffffcf7224 */ /* 0x000fe200078e0004 */
[----:B------:R-:W-:Y:S01]  /*de30*/  MOV R206, RZ ;  /* 0x000000ff00ce7202 */ /* 0x000fe20000000f00 */
[----:B------:R-:W-:Y:S01]  /*de40*/  IMAD.MOV.U32 R3, RZ, RZ, 0x181f ;  /* 0x0000181fff037424 */ /* 0x000fe200078e00ff */
[----:B------:R-:W-:-:S02]  /*de50*/  MOV R2, 0xde70 ;  /* 0x0000de7000027802 */ /* 0x000fc40000000f00 */
[----:B-12---:R-:W-:Y:S05]  /*de60*/  CALL.REL.NOINC `($__internal_3_$__cuda_sm70_shflsync_idx_p) ;  /* 0x00001a0000007944 */ /* 0x006fea0003c00000 */
[----:B------:R-:W-:Y:S01]  /*de70*/  MOV R2, R206 ;  /* 0x000000ce00027202 */ /* 0x000fe20000000f00 */
[----:B------:R-:W-:Y:S05]  /*de80*/  BRA `(.L_x_282) ;  /* 0xffff5ef000007947 */ /* 0x000fea000383ffff */
.L_x_191:
[----:B------:R-:W-:Y:S01]  /*de90*/  IMAD.MOV.U32 R207, RZ, RZ, R0 ;  /* 0x000000ffffcf7224 */ /* 0x000fe200078e0000 */
[----:B------:R-:W-:Y:S01]  /*dea0*/  MOV R206, 0x1 ;  /* 0x0000000100ce7802 */ /* 0x000fe20000000f00 */
[----:B--2---:R-:W-:Y:S01]  /*deb0*/  IMAD.MOV.U32 R3, RZ, RZ, 0x181f ;  /* 0x0000181fff037424 */ /* 0x004fe200078e00ff */
[----:B----4-:R-:W-:-:S03]  /*dec0*/  MOV R2, 0xdee0 ;  /* 0x0000dee000027802 */ /* 0x010fc60000000f00 */
[----:B-1-3--:R-:W-:Y:S05]  /*ded0*/  CALL.REL.NOINC `($__internal_3_$__cuda_sm70_shflsync_idx_p) ;  /* 0x0000199000007944 */ /* 0x00afea0003c00000 */
[----:B------:R-:W-:Y:S01]  /*dee0*/  IMAD.MOV.U32 R5, RZ, RZ, R206 ;  /* 0x000000ffff057224 */ /* 0x000fe200078e00ce */
[----:B------:R-:W-:Y:S01]  /*def0*/  MOV R206, 0x1 ;  /* 0x0000000100ce7802 */ /* 0x000fe20000000f00 */
[----:B------:R-:W-:Y:S01]  /*df00*/  IMAD.MOV.U32 R207, RZ, RZ, R4 ;  /* 0x000000ffffcf7224 */ /* 0x000fe200078e0004 */
[----:B------:R-:W-:-:S02]  /*df10*/  MOV R3, 0x181f ;  /* 0x0000181f00037802 */ /* 0x000fc40000000f00 */
[----:B------:R-:W-:Y:S02]  /*df20*/  MOV R2, 0xdf40 ;  /* 0x0000df4000027802 */ /* 0x000fe40000000f00 */
[----:B------:R-:W-:Y:S05]  /*df30*/  CALL.REL.NOINC `($__internal_3_$__cuda_sm70_shflsync_idx_p) ;  /* 0x0000193000007944 */ /* 0x000fea0003c00000 */
[----:B------:R-:W-:Y:S01]  /*df40*/  MOV R2, R206 ;  /* 0x000000ce00027202 */ /* 0x000fe20000000f00 */
[----:B------:R-:W-:Y:S05]  /*df50*/  BRA `(.L_x_283) ;  /* 0xffff5f4000007947 */ /* 0x000fea000383ffff */
.L_x_194:
[----:B------:R-:W-:Y:S01]  /*df60*/  IMAD.MOV.U32 R207, RZ, RZ, R0 ;  /* 0x000000ffffcf7224 */ /* 0x000fe200078e0000 */
[----:B------:R-:W-:Y:S01]  /*df70*/  MOV R206, 0x2 ;  /* 0x0000000200ce7802 */ /* 0x000fe20000000f00 */
[----:B-1----:R-:W-:Y:S01]  /*df80*/  IMAD.MOV.U32 R3, RZ, RZ, 0x181f ;  /* 0x0000181fff037424 */ /* 0x002fe200078e00ff */
[----:B----4-:R-:W-:Y:S02]  /*df90*/  MOV R2, 0xdfb0 ;  /* 0x0000dfb000027802 */ /* 0x010fe40000000f00 */
[----:B--23--:R-:W-:Y:S05]  /*dfa0*/  CALL.REL.NOINC `($__internal_3_$__cuda_sm70_shflsync_idx_p) ;  /* 0x000018c000007944 */ /* 0x00cfea0003c00000 */
[----:B------:R-:W-:Y:S01]  /*dfb0*/  MOV R5, R206 ;  /* 0x000000ce00057202 */ /* 0x000fe20000000f00 */
[----:B------:R-:W-:Y:S05]  /*dfc0*/  BRA `(.L_x_284) ;  /* 0xffff5ff000007947 */ /* 0x000fea000383ffff */
.L_x_195:
[----:B------:R-:W-:Y:S01]  /*dfd0*/  IMAD.MOV.U32 R207, RZ, RZ, R4 ;  /* 0x000000ffffcf7224 */ /* 0x000fe200078e0004 */
[----:B------:R-:W-:Y:S01]  /*dfe0*/  MOV R206, 0x2 ;  /* 0x0000000200ce7802 */ /* 0x000fe20000000f00 */
[----:B------:R-:W-:Y:S01]  /*dff0*/  IMAD.MOV.U32 R3, RZ, RZ, 0x181f ;  /* 0x0000181fff037424 */ /* 0x000fe200078e00ff */
[----:B----4-:R-:W-:Y:S02]  /*e000*/  MOV R2, 0xe020 ;  /* 0x0000e02000027802 */ /* 0x010fe40000000f00 */
[----:B-123--:R-:W-:Y:S05]  /*e010*/  CALL.REL.NOINC `($__internal_3_$__cuda_sm70_shflsync_idx_p) ;  /* 0x0000185000007944 */ /* 0x00efea0003c00000 */
[----:B------:R-:W-:Y:S01]  /*e020*/  MOV R2, R206 ;  /* 0x000000ce00027202 */ /* 0x000fe20000000f00 */
[----:B------:R-:W-:Y:S05]  /*e030*/  BRA `(.L_x_285) ;  /* 0xffff5fa000007947 */ /* 0x000fea000383ffff */
.L_x_198:
[----:B------:R-:W-:Y:S01]  /*e040*/  IMAD.MOV.U32 R207, RZ, RZ, R0 ;  /* 0x000000ffffcf7224 */ /* 0x000fe200078e0000 */
[----:B------:R-:W-:Y:S01]  /*e050*/  MOV R206, 0x3 ;  /* 0x0000000300ce7802 */ /* 0x000fe20000000f00 */
[----:B-1----:R-:W-:Y:S01]  /*e060*/  IMAD.MOV.U32 R3, RZ, RZ, 0x181f ;  /* 0x0000181fff037424 */ /* 0x002fe200078e00ff */
[----:B------:R-:W-:-:S03]  /*e070*/  MOV R2, 0xe090 ;  /* 0x0000e09000027802 */ /* 0x000fc60000000f00 */
[----:B--234-:R-:W-:Y:S05]  /*e080*/  CALL.REL.NOINC `($__internal_3_$__cuda_sm70_shflsync_idx_p) ;  /* 0x000017e000007944 */ /* 0x01cfea0003c00000 */
        /* <DEDUP_REMOVED lines=8> */
.L_x_199:
[----:B------:R-:W-:Y:S01]  /*e110*/  IMAD.MOV.U32 R68, RZ, RZ, R4 ;  /* 0x000000ffff447224 */ /* 0x000fe200078e0004 */
[----:B------:R-:W-:Y:S02]  /*e120*/  MOV R0, 0x2 ;  /* 0x0000000200007802 */ /* 0x000fe40000000f00 */
[----:B------:R-:W-:Y:S02]  /*e130*/  MOV R2, 0xe150 ;  /* 0x0000e15000027802 */ /* 0x000fe40000000f00 */
[----:B------:R-:W-:Y:S05]  /*e140*/  CALL.REL.NOINC `($__internal_2_$__cuda_sm70_shflsync_bfly_p) ;  /* 0x000016c000007944 */ /* 0x000fea0003c00000 */
[----:B------:R-:W-:Y:S05]  /*e150*/  BRA `(.L_x_287) ;  /* 0xffff696000007947 */ /* 0x000fea000383ffff */
.L_x_200:
[----:B------:R-:W-:Y:S01]  /*e160*/  IMAD.MOV.U32 R68, RZ, RZ, R4 ;  /* 0x000000ffff447224 */ /* 0x000fe200078e0004 */
[----:B------:R-:W-:Y:S02]  /*e170*/  MOV R0, 0x1 ;  /* 0x0000000100007802 */ /* 0x000fe40000000f00 */
[----:B------:R-:W-:Y:S02]  /*e180*/  MOV R2, 0xe1a0 ;  /* 0x0000e1a000027802 */ /* 0x000fe40000000f00 */
[----:B------:R-:W-:Y:S05]  /*e190*/  CALL.REL.NOINC `($__internal_2_$__cuda_sm70_shflsync_bfly_p) ;  /* 0x0000167000007944 */ /* 0x000fea0003c00000 */
[----:B------:R-:W-:Y:S01]  /*e1a0*/  FMNMX.FTZ R70, R4, R0, !PT ;  /* 0x0000000004467209 */ /* 0x000fe20007810000 */
[----:B------:R-:W-:Y:S01]  /*e1b0*/  IMAD.MOV.U32 R68, RZ, RZ, R5 ;  /* 0x000000ffff447224 */ /* 0x000fe200078e0005 */
[----:B------:R-:W-:Y:S01]  /*e1c0*/  MOV R2, 0xe1f0 ;  /* 0x0000e1f000027802 */ /* 0x000fe20000000f00 */
[----:B------:R-:W-:-:S02]  /*e1d0*/  IMAD.MOV.U32 R0, RZ, RZ, 0x2 ;  /* 0x00000002ff007424 */ /* 0x000fc400078e00ff */
[----:B------:R-:W-:Y:S05]  /*e1e0*/  CALL.REL.NOINC `($__internal_2_$__cuda_sm70_shflsync_bfly_p) ;  /* 0x0000162000007944 */ /* 0x000fea0003c00000 */
[----:B------:R-:W-:Y:S01]  /*e1f0*/  FMNMX.FTZ R5, R5, R0, !PT ;  /* 0x0000000005057209 */ /* 0x000fe20007810000 */
[----:B------:R-:W-:Y:S01]  /*e200*/  IMAD.MOV.U32 R0, RZ, RZ, 0x1 ;  /* 0x00000001ff007424 */ /* 0x000fe200078e00ff */
[----:B------:R-:W-:-:S03]  /*e210*/  MOV R2, 0xe240 ;  /* 0x0000e24000027802 */ /* 0x000fc60000000f00 */
[----:B------:R-:W-:Y:S02]  /*e220*/  IMAD.MOV.U32 R68, RZ, RZ, R5 ;  /* 0x000000ffff447224 */ /* 0x000fe400078e0005 */
[----:B------:R-:W-:Y:S05]  /*e230*/  CALL.REL.NOINC `($__internal_2_$__cuda_sm70_shflsync_bfly_p) ;  /* 0x000015d000007944 */ /* 0x000fea0003c00000 */
[----:B------:R-:W-:Y:S01]  /*e240*/  MOV R3, R0 ;  /* 0x0000000000037202 */ /* 0x000fe20000000f00 */
[----:B------:R-:W-:Y:S05]  /*e250*/  BRA `(.L_x_288) ;  /* 0xffff68d000007947 */ /* 0x000fea000383ffff */
.L_x_202:
[----:B-1-34-:R-:W-:Y:S01]  /*e260*/  MOV R206, RZ ;  /* 0x000000ff00ce7202 */ /* 0x01afe20000000f00 */
[----:B------:R-:W-:Y:S01]  /*e270*/  IMAD.MOV.U32 R207, RZ, RZ, R4 ;  /* 0x000000ffffcf7224 */ /* 0x000fe200078e0004 */
[----:B------:R-:W-:Y:S01]  /*e280*/  MOV R2, 0xe2b0 ;  /* 0x0000e2b000027802 */ /* 0x000fe20000000f00 */
[----:B------:R-:W-:Y:S02]  /*e290*/  IMAD.MOV.U32 R3, RZ, RZ, 0x181f ;  /* 0x0000181fff037424 */ /* 0x000fe400078e00ff */
[----:B------:R-:W-:Y:S05]  /*e2a0*/  CALL.REL.NOINC `($__internal_3_$__cuda_sm70_shflsync_idx_p) ;  /* 0x000015c000007944 */ /* 0x000fea0003c00000 */
[----:B------:R-:W-:Y:S01]  /*e2b0*/  MOV R0, R206 ;  /* 0x000000ce00007202 */ /* 0x000fe20000000f00 */
[----:B------:R-:W-:-:S05]  /*e2c0*/  BRA `(.L_x_289) ;  /* 0xffff824000007947 */ /* 0x000fca000383ffff */
.L_x_205:
[----:B------:R-:W-:Y:S01]  /*e2d0*/  MOV R206, 0x3 ;  /* 0x0000000300ce7802 */ /* 0x000fe20000000f00 */
[----:B------:R-:W-:Y:S01]  /*e2e0*/  IMAD.MOV.U32 R207, RZ, RZ, R4 ;  /* 0x000000ffffcf7224 */ /* 0x000fe200078e0004 */
[----:B------:R-:W-:Y:S01]  /*e2f0*/  MOV R2, 0xe320 ;  /* 0x0000e32000027802 */ /* 0x000fe20000000f00 */
[----:B------:R-:W-:Y:S02]  /*e300*/  IMAD.MOV.U32 R3, RZ, RZ, 0x181f ;  /* 0x0000181fff037424 */ /* 0x000fe400078e00ff */
[----:B-1----:R-:W-:Y:S05]  /*e310*/  CALL.REL.NOINC `($__internal_3_$__cuda_sm70_shflsync_idx_p) ;  /* 0x0000155000007944 */ /* 0x002fea0003c00000 */
[----:B------:R-:W-:Y:S01]  /*e320*/  MOV R3, 0x181f ;  /* 0x0000181f00037802 */ /* 0x000fe20000000f00 */
[----:B------:R-:W-:Y:S01]  /*e330*/  IMAD.MOV.U32 R4, RZ, RZ, R206 ;  /* 0x000000ffff047224 */ /* 0x000fe200078e00ce */
[----:B------:R-:W-:Y:S01]  /*e340*/  MOV R206, 0x3 ;  /* 0x0000000300ce7802 */ /* 0x000fe20000000f00 */
[----:B------:R-:W-:Y:S01]  /*e350*/  IMAD.MOV.U32 R207, RZ, RZ, R5 ;  /* 0x000000ffffcf7224 */ /* 0x000fe200078e0005 */
[----:B------:R-:W-:Y:S02]  /*e360*/  MOV R2, 0xe380 ;  /* 0x0000e38000027802 */ /* 0x000fe40000000f00 */
[----:B------:R-:W-:Y:S05]  /*e370*/  CALL.REL.NOINC `($__internal_3_$__cuda_sm70_shflsync_idx_p) ;  /* 0x000014f000007944 */ /* 0x000fea0003c00000 */
[----:B------:R-:W-:Y:S01]  /*e380*/  MOV R0, R206 ;  /* 0x000000ce00007202 */ /* 0x000fe20000000f00 */
[----:B------:R-:W-:-:S05]  /*e390*/  BRA `(.L_x_290) ;  /* 0xffff842000007947 */ /* 0x000fca000383ffff */
.L_x_208:
[----:B------:R-:W-:Y:S01]  /*e3a0*/  MOV R206, RZ ;  /* 0x000000ff00ce7202 */ /* 0x000fe20000000f00 */
[----:B------:R-:W-:Y:S01]  /*e3b0*/  IMAD.MOV.U32 R207, RZ, RZ, R0 ;  /* 0x000000ffffcf7224 */ /* 0x000fe200078e0000 */
[----:B------:R-:W-:Y:S01]  /*e3c0*/  MOV R2, 0xe3f0 ;  /* 0x0000e3f000027802 */ /* 0x000fe20000000f00 */
[----:B------:R-:W-:Y:S02]  /*e3d0*/  IMAD.MOV.U32 R3, RZ, RZ, 0x181f ;  /* 0x0000181fff037424 */ /* 0x000fe400078e00ff */
[----:B------:R-:W-:Y:S05]  /*e3e0*/  CALL.REL.NOINC `($__internal_3_$__cuda_sm70_shflsync_idx_p) ;  /* 0x0000148000007944 */ /* 0x000fea0003c00000 */
[----:B------:R-:W-:Y:S01]  /*e3f0*/  MOV R138, R206 ;  /* 0x000000ce008a7202 */ /* 0x000fe20000000f00 */
[----:B------:R-:W-:-:S05]  /*e400*/  BRA `(.L_x_291) ;  /* 0xffff913000007947 */ /* 0x000fca000383ffff */
.L_x_209:
[----:B------:R-:W-:Y:S01]  /*e410*/  MOV R206, RZ ;  /* 0x000000ff00ce7202 */ /* 0x000fe20000000f00 */
[----:B------:R-:W-:Y:S01]  /*e420*/  IMAD.MOV.U32 R207, RZ, RZ, R68 ;  /* 0x000000ffffcf7224 */ /* 0x000fe200078e0044 */
[----:B------:R-:W-:Y:S01]  /*e430*/  MOV R2, 0xe460 ;  /* 0x0000e46000027802 */ /* 0x000fe20000000f00 */
[----:B------:R-:W-:Y:S02]  /*e440*/  IMAD.MOV.U32 R3, RZ, RZ, 0x181f ;  /* 0x0000181fff037424 */ /* 0x000fe400078e00ff */
[----:B-12---:R-:W-:Y:S05]  /*e450*/  CALL.REL.NOINC `($__internal_3_$__cuda_sm70_shflsync_idx_p) ;  /* 0x0000141000007944 */ /* 0x006fea0003c00000 */
[----:B------:R-:W-:Y:S01]  /*e460*/  MOV R137, R206 ;  /* 0x000000ce00897202 */ /* 0x000fe20000000f00 */
[----:B------:R-:W-:-:S05]  /*e470*/  BRA `(.L_x_292) ;  /* 0xffff90e000007947 */ /* 0x000fca000383ffff */
.L_x_210:
[----:B------:R-:W-:Y:S01]  /*e480*/  MOV R206, 0x1 ;  /* 0x0000000100ce7802 */ /* 0x000fe20000000f00 */
[----:B------:R-:W-:Y:S01]  /*e490*/  IMAD.MOV.U32 R207, RZ, RZ, R0 ;  /* 0x000000ffffcf7224 */ /* 0x000fe200078e0000 */
[----:B--2---:R-:W-:Y:S01]  /*e4a0*/  MOV R2, 0xe4d0 ;  /* 0x0000e4d000027802 */ /* 0x004fe20000000f00 */
[----:B------:R-:W-:Y:S03]  /*e4b0*/  IMAD.MOV.U32 R3, RZ, RZ, 0x181f ;  /* 0x0000181fff037424 */ /* 0x000fe600078e00ff */
[----:B-1-3--:R-:W-:Y:S05]  /*e4c0*/  CALL.REL.NOINC `($__internal_3_$__cuda_sm70_shflsync_idx_p) ;  /* 0x000013a000007944 */ /* 0x00afea0003c00000 */
        /* <DEDUP_REMOVED lines=8> */
.L_x_211:
[----:B------:R-:W-:Y:S01]  /*e550*/  MOV R206, 0x2 ;  /* 0x0000000200ce7802 */ /* 0x000fe20000000f00 */
[----:B------:R-:W-:Y:S01]  /*e560*/  IMAD.MOV.U32 R207, RZ, RZ, R0 ;  /* 0x000000ffffcf7224 */ /* 0x000fe200078e0000 */
[----:B-1----:R-:W-:Y:S01]  /*e570*/  MOV R2, 0xe5a0 ;  /* 0x0000e5a000027802 */ /* 0x002fe20000000f00 */
[----:B------:R-:W-:Y:S02]  /*e580*/  IMAD.MOV.U32 R3, RZ, RZ, 0x181f ;  /* 0x0000181fff037424 */ /* 0x000fe400078e00ff */
[----:B---34-:R-:W-:Y:S05]  /*e590*/  CALL.REL.NOINC `($__internal_3_$__cuda_sm70_shflsync_idx_p) ;  /* 0x000012d000007944 */ /* 0x018fea0003c00000 */
[----:B------:R-:W-:Y:S01]  /*e5a0*/  MOV R138, R206 ;  /* 0x000000ce008a7202 */ /* 0x000fe20000000f00 */
[----:B------:R-:W-:-:S05]  /*e5b0*/  BRA `(.L_x_294) ;  /* 0xffff924000007947 */ /* 0x000fca000383ffff */
.L_x_212:
[----:B------:R-:W-:Y:S01]  /*e5c0*/  MOV R206, 0x2 ;  /* 0x0000000200ce7802 */ /* 0x000fe20000000f00 */
[----:B------:R-:W-:Y:S01]  /*e5d0*/  IMAD.MOV.U32 R207, RZ, RZ, R68 ;  /* 0x000000ffffcf7224 */ /* 0x000fe200078e0044 */
[----:B-1----:R-:W-:Y:S01]  /*e5e0*/  MOV R2, 0xe610 ;  /* 0x0000e61000027802 */ /* 0x002fe20000000f00 */
[----:B------:R-:W-:Y:S02]  /*e5f0*/  IMAD.MOV.U32 R3, RZ, RZ, 0x181f ;  /* 0x0000181fff037424 */ /* 0x000fe400078e00ff */
[----:B--234-:R-:W-:Y:S05]  /*e600*/  CALL.REL.NOINC `($__internal_3_$__cuda_sm70_shflsync_idx_p) ;  /* 0x0000126000007944 */ /* 0x01cfea0003c00000 */
[----:B------:R-:W-:Y:S01]  /*e610*/  MOV R137, R206 ;  /* 0x000000ce00897202 */ /* 0x000fe20000000f00 */
[----:B------:R-:W-:-:S05]  /*e620*/  BRA `(.L_x_295) ;  /* 0xffff91f000007947 */ /* 0x000fca000383ffff */
.L_x_213:
[----:B------:R-:W-:Y:S01]  /*e630*/  MOV R206, 0x3 ;  /* 0x0000000300ce7802 */ /* 0x000fe20000000f00 */
[----:B------:R-:W-:Y:S01]  /*e640*/  IMAD.MOV.U32 R207, RZ, RZ, R0 ;  /* 0x000000ffffcf7224 */ /* 0x000fe200078e0000 */
[----:B-1----:R-:W-:Y:S01]  /*e650*/  MOV R2, 0xe680 ;  /* 0x0000e68000027802 */ /* 0x002fe20000000f00 */
[----:B------:R-:W-:Y:S03]  /*e660*/  IMAD.MOV.U32 R3, RZ, RZ, 0x181f ;  /* 0x0000181fff037424 */ /* 0x000fe600078e00ff */
[----:B--2-4-:R-:W-:Y:S05]  /*e670*/  CALL.REL.NOINC `($__internal_3_$__cuda_sm70_shflsync_idx_p) ;  /* 0x000011f000007944 */ /* 0x014fea0003c00000 */
        /* <DEDUP_REMOVED lines=8> */
.L_x_214:
[----:B------:R-:W-:Y:S02]  /*e700*/  MOV R0, 0x2 ;  /* 0x0000000200007802 */ /* 0x000fe40000000f00 */
[----:B------:R-:W-:Y:S02]  /*e710*/  MOV R2, 0xe730 ;  /* 0x0000e73000027802 */ /* 0x000fe40000000f00 */
[----:B------:R-:W-:Y:S05]  /*e720*/  CALL.REL.NOINC `($__internal_2_$__cuda_sm70_shflsync_bfly_p) ;  /* 0x000010e000007944 */ /* 0x000fea0003c00000 */
[----:B------:R-:W-:-:S05]  /*e730*/  BRA `(.L_x_297) ;  /* 0xffff970000007947 */ /* 0x000fca000383ffff */
.L_x_215:
[----:B------:R-:W-:Y:S02]  /*e740*/  MOV R0, 0x1 ;  /* 0x0000000100007802 */ /* 0x000fe40000000f00 */
[----:B------:R-:W-:Y:S02]  /*e750*/  MOV R2, 0xe770 ;  /* 0x0000e77000027802 */ /* 0x000fe40000000f00 */
[----:B------:R-:W-:Y:S05]  /*e760*/  CALL.REL.NOINC `($__internal_2_$__cuda_sm70_shflsync_bfly_p) ;  /* 0x000010a000007944 */ /* 0x000fea0003c00000 */
[----:B------:R-:W-:Y:S01]  /*e770*/  FMNMX.FTZ R70, R68, R0, !PT ;  /* 0x0000000044467209 */ /* 0x000fe20007810000 */
[----:B------:R-:W-:Y:S01]  /*e780*/  IMAD.MOV.U32 R68, RZ, RZ, R136 ;  /* 0x000000ffff447224 */ /* 0x000fe200078e0088 */
[----:B------:R-:W-:Y:S01]  /*e790*/  MOV R2, 0xe7c0 ;  /* 0x0000e7c000027802 */ /* 0x000fe20000000f00 */
[----:B------:R-:W-:Y:S02]  /*e7a0*/  IMAD.MOV.U32 R0, RZ, RZ, 0x2 ;  /* 0x00000002ff007424 */ /* 0x000fe400078e00ff */
[----:B------:R-:W-:Y:S05]  /*e7b0*/  CALL.REL.NOINC `($__internal_2_$__cuda_sm70_shflsync_bfly_p) ;  /* 0x0000105000007944 */ /* 0x000fea0003c00000 */
[----:B------:R-:W-:Y:S01]  /*e7c0*/  FMNMX.FTZ R68, R136, R0, !PT ;  /* 0x0000000088447209 */ /* 0x000fe20007810000 */
[----:B------:R-:W-:Y:S01]  /*e7d0*/  IMAD.MOV.U32 R0, RZ, RZ, 0x1 ;  /* 0x00000001ff007424 */ /* 0x000fe200078e00ff */
[----:B------:R-:W-:Y:S02]  /*e7e0*/  MOV R2, 0xe800 ;  /* 0x0000e80000027802 */ /* 0x000fe40000000f00 */
[----:B------:R-:W-:Y:S05]  /*e7f0*/  CALL.REL.NOINC `($__internal_2_$__cuda_sm70_shflsync_bfly_p) ;  /* 0x0000101000007944 */ /* 0x000fea0003c00000 */
[----:B------:R-:W-:-:S05]  /*e800*/  BRA `(.L_x_298) ;  /* 0xffff96a000007947 */ /* 0x000fca000383ffff */
.L_x_217:
[----:B------:R-:W-:Y:S01]  /*e810*/  IMAD.MOV.U32 R68, RZ, RZ, R209 ;  /* 0x000000ffff447224 */ /* 0x000fe200078e00d1 */
[----:B------:R-:W-:-:S02]  /*e820*/  MOV R0, 0x2 ;  /* 0x0000000200007802 */ /* 0x000fc40000000f00 */
[----:B------:R-:W-:Y:S02]  /*e830*/  MOV R2, 0xe850 ;  /* 0x0000e85000027802 */ /* 0x000fe40000000f00 */
[----:B------:R-:W-:Y:S05]  /*e840*/  CALL.REL.NOINC `($__internal_2_$__cuda_sm70_shflsync_bfly_p) ;  /* 0x00000fc000007944 */ /* 0x000fea0003c00000 */
[----:B------:R-:W-:Y:S01]  /*e850*/  FADD.FTZ R68, R209, R0 ;  /* 0x00000000d1447221 */ /* 0x000fe20000010000 */
[----:B------:R-:W-:Y:S02]  /*e860*/  MOV R0, 0x1 ;  /* 0x0000000100007802 */ /* 0x000fe40000000f00 */
[----:B------:R-:W-:Y:S02]  /*e870*/  MOV R2, 0xe890 ;  /* 0x0000e89000027802 */ /* 0x000fe40000000f00 */
[----:B------:R-:W-:Y:S05]  /*e880*/  CALL.REL.NOINC `($__internal_2_$__cuda_sm70_shflsync_bfly_p) ;  /* 0x00000f8000007944 */ /* 0x000fea0003c00000 */
[----:B------:R-:W-:Y:S01]  /*e890*/  FADD.FTZ R4, R68, R0 ;  /* 0x0000000044047221 */ /* 0x000fe20000010000 */
[----:B------:R-:W-:Y:S02]  /*e8a0*/  MOV R68, R230 ;  /* 0x000000e600447202 */ /* 0x000fe40000000f00 */
[----:B------:R-:W-:Y:S02]  /*e8b0*/  MOV R0, 0x2 ;  /* 0x0000000200007802 */ /* 0x000fe40000000f00 */
[----:B------:R-:W-:Y:S02]  /*e8c0*/  MOV R2, 0xe8e0 ;  /* 0x0000e8e000027802 */ /* 0x000fe40000000f00 */
[----:B------:R-:W-:Y:S05]  /*e8d0*/  CALL.REL.NOINC `($__internal_2_$__cuda_sm70_shflsync_bfly_p) ;  /* 0x00000f3000007944 */ /* 0x000fea0003c00000 */
[----:B------:R-:W-:Y:S01]  /*e8e0*/  FADD.FTZ R5, R230, R0 ;  /* 0x00000000e6057221 */ /* 0x000fe20000010000 */
[----:B------:R-:W-:Y:S02]  /*e8f0*/  MOV R0, 0x1 ;  /* 0x0000000100007802 */ /* 0x000fe40000000f00 */
[----:B------:R-:W-:-:S02]  /*e900*/  MOV R2, 0xe930 ;  /* 0x0000e93000027802 */ /* 0x000fc40000000f00 */
[----:B------:R-:W-:Y:S02]  /*e910*/  MOV R68, R5 ;  /* 0x0000000500447202 */ /* 0x000fe40000000f00 */
[----:B------:R-:W-:Y:S05]  /*e920*/  CALL.REL.NOINC `($__internal_2_$__cuda_sm70_shflsync_bfly_p) ;  /* 0x00000ee000007944 */ /* 0x000fea0003c00000 */
[----:B------:R-:W-:Y:S01]  /*e930*/  MOV R3, R0 ;  /* 0x0000000000037202 */ /* 0x000fe20000000f00 */
[----:B------:R-:W-:Y:S05]  /*e940*/  BRA `(.L_x_299) ;  /* 0xffffb1a000007947 */ /* 0x000fea000383ffff */
.L_x_224:
[----:B--234-:R-:W-:Y:S01]  /*e950*/  IMAD.MOV.U32 R207, RZ, RZ, R7 ;  /* 0x000000ffffcf7224 */ /* 0x01cfe200078e0007 */
[----:B------:R-:W-:Y:S01]  /*e960*/  MOV R206, RZ ;  /* 0x000000ff00ce7202 */ /* 0x000fe20000000f00 */
[----:B------:R-:W-:Y:S01]  /*e970*/  IMAD.MOV.U32 R3, RZ, RZ, 0x181f ;  /* 0x0000181fff037424 */ /* 0x000fe200078e00ff */
[----:B------:R-:W-:Y:S02]  /*e980*/  MOV R2, 0xe9a0 ;  /* 0x0000e9a000027802 */ /* 0x000fe40000000f00 */
[----:B-1----:R-:W-:Y:S05]  /*e990*/  CALL.REL.NOINC `($__internal_3_$__cuda_sm70_shflsync_idx_p) ;  /* 0x00000ed000007944 */ /* 0x002fea0003c00000 */
[----:B------:R-:W-:Y:S01]  /*e9a0*/  MOV R8, R206 ;  /* 0x000000ce00087202 */ /* 0x000fe20000000f00 */
[----:B------:R-:W-:Y:S05]  /*e9b0*/  BRA `(.L_x_300) ;  /* 0xffffc51000007947 */ /* 0x000fea000383ffff */
.L_x_225:
[----:B------:R-:W-:Y:S01]  /*e9c0*/  IMAD.MOV.U32 R207, RZ, RZ, R9 ;  /* 0x000000ffffcf7224 */ /* 0x000fe200078e0009 */
[----:B------:R-:W-:Y:S01]  /*e9d0*/  MOV R206, RZ ;  /* 0x000000ff00ce7202 */ /* 0x000fe20000000f00 */
[----:B------:R-:W-:Y:S01]  /*e9e0*/  IMAD.MOV.U32 R3, RZ, RZ, 0x181f ;  /* 0x0000181fff037424 */ /* 0x000fe200078e00ff */
[----:B------:R-:W-:Y:S02]  /*e9f0*/  MOV R2, 0xea10 ;  /* 0x0000ea1000027802 */ /* 0x000fe40000000f00 */
[----:B-123--:R-:W-:Y:S05]  /*ea00*/  CALL.REL.NOINC `($__internal_3_$__cuda_sm70_shflsync_idx_p) ;  /* 0x00000e6000007944 */ /* 0x00efea0003c00000 */
[----:B------:R-:W-:Y:S01]  /*ea10*/  MOV R0, R206 ;  /* 0x000000ce00007202 */ /* 0x000fe20000000f00 */
[----:B------:R-:W-:Y:S05]  /*ea20*/  BRA `(.L_x_301) ;  /* 0xffffc4c000007947 */ /* 0x000fea000383ffff */
.L_x_228:
[----:B------:R-:W-:Y:S01]  /*ea30*/  IMAD.MOV.U32 R207, RZ, RZ, R7 ;  /* 0x000000ffffcf7224 */ /* 0x000fe200078e0007 */
[----:B------:R-:W-:Y:S01]  /*ea40*/  MOV R206, 0x1 ;  /* 0x0000000100ce7802 */ /* 0x000fe20000000f00 */
[----:B--2---:R-:W-:Y:S01]  /*ea50*/  IMAD.MOV.U32 R3, RZ, RZ, 0x181f ;  /* 0x0000181fff037424 */ /* 0x004fe200078e00ff */
[----:B------:R-:W-:-:S02]  /*ea60*/  MOV R2, 0xea80 ;  /* 0x0000ea8000027802 */ /* 0x000fc40000000f00 */
[----:B-1-34-:R-:W-:Y:S05]  /*ea70*/  CALL.REL.NOINC `($__internal_3_$__cuda_sm70_shflsync_idx_p) ;  /* 0x00000df000007944 */ /* 0x01afea0003c00000 */
        /* <DEDUP_REMOVED lines=8> */
.L_x_231:
[----:B------:R-:W-:Y:S01]  /*eb00*/  IMAD.MOV.U32 R207, RZ, RZ, R7 ;  /* 0x000000ffffcf7224 */ /* 0x000fe200078e0007 */
[----:B------:R-:W-:Y:S01]  /*eb10*/  MOV R206, 0x2 ;  /* 0x0000000200ce7802 */ /* 0x000fe20000000f00 */
[----:B-1----:R-:W-:Y:S01]  /*eb20*/  IMAD.MOV.U32 R3, RZ, RZ, 0x181f ;  /* 0x0000181fff037424 */ /* 0x002fe200078e00ff */
[----:B------:R-:W-:Y:S02]  /*eb30*/  MOV R2, 0xeb50 ;  /* 0x0000eb5000027802 */ /* 0x000fe40000000f00 */
[----:B--234-:R-:W-:Y:S05]  /*eb40*/  CALL.REL.NOINC `($__internal_3_$__cuda_sm70_shflsync_idx_p) ;  /* 0x00000d2000007944 */ /* 0x01cfea0003c00000 */
[----:B------:R-:W-:Y:S01]  /*eb50*/  MOV R8, R206 ;  /* 0x000000ce00087202 */ /* 0x000fe20000000f00 */
[----:B------:R-:W-:Y:S05]  /*eb60*/  BRA `(.L_x_303) ;  /* 0xffffc5b000007947 */ /* 0x000fea000383ffff */
.L_x_232:
[----:B------:R-:W-:Y:S01]  /*eb70*/  IMAD.MOV.U32 R207, RZ, RZ, R9 ;  /* 0x000000ffffcf7224 */ /* 0x000fe200078e0009 */
[----:B------:R-:W-:Y:S01]  /*eb80*/  MOV R206, 0x2 ;  /* 0x0000000200ce7802 */ /* 0x000fe20000000f00 */
[----:B-1----:R-:W-:Y:S01]  /*eb90*/  IMAD.MOV.U32 R3, RZ, RZ, 0x181f ;  /* 0x0000181fff037424 */ /* 0x002fe200078e00ff */
[----:B------:R-:W-:Y:S02]  /*eba0*/  MOV R2, 0xebc0 ;  /* 0x0000ebc000027802 */ /* 0x000fe40000000f00 */
[----:B--234-:R-:W-:Y:S05]  /*ebb0*/  CALL.REL.NOINC `($__internal_3_$__cuda_sm70_shflsync_idx_p) ;  /* 0x00000cb000007944 */ /* 0x01cfea0003c00000 */
[----:B------:R-:W-:Y:S01]  /*ebc0*/  MOV R0, R206 ;  /* 0x000000ce00007202 */ /* 0x000fe20000000f00 */
[----:B------:R-:W-:Y:S05]  /*ebd0*/  BRA `(.L_x_304) ;  /* 0xffffc56000007947 */ /* 0x000fea000383ffff */
.L_x_235:
[----:B------:R-:W-:Y:S01]  /*ebe0*/  IMAD.MOV.U32 R207, RZ, RZ, R7 ;  /* 0x000000ffffcf7224 */ /* 0x000fe200078e0007 */
[----:B------:R-:W-:Y:S01]  /*ebf0*/  MOV R206, 0x3 ;  /* 0x0000000300ce7802 */ /* 0x000fe20000000f00 */
[----:B-1----:R-:W-:Y:S01]  /*ec00*/  IMAD.MOV.U32 R3, RZ, RZ, 0x181f ;  /* 0x0000181fff037424 */ /* 0x002fe200078e00ff */
[----:B------:R-:W-:-:S02]  /*ec10*/  MOV R2, 0xec30 ;  /* 0x0000ec3000027802 */ /* 0x000fc40000000f00 */
        /* <DEDUP_REMOVED lines=9> */
.L_x_237:
[----:B------:R-:W-:Y:S01]  /*ecb0*/  IMAD.MOV.U32 R207, RZ, RZ, R5 ;  /* 0x000000ffffcf7224 */ /* 0x000fe200078e0005 */
[----:B------:R-:W-:Y:S01]  /*ecc0*/  MOV R206, RZ ;  /* 0x000000ff00ce7202 */ /* 0x000fe20000000f00 */
[----:B------:R-:W-:Y:S01]  /*ecd0*/  IMAD.MOV.U32 R3, RZ, RZ, 0x1c1f ;  /* 0x00001c1fff037424 */ /* 0x000fe200078e00ff */
[----:B------:R-:W-:Y:S02]  /*ece0*/  MOV R2, 0xed00 ;  /* 0x0000ed0000027802 */ /* 0x000fe40000000f00 */
[----:B------:R-:W-:Y:S05]  /*ecf0*/  CALL.REL.NOINC `($__internal_3_$__cuda_sm70_shflsync_idx_p) ;  /* 0x00000b7000007944 */ /* 0x000fea0003c00000 */
[----:B------:R-:W-:Y:S01]  /*ed00*/  MOV R4, R206 ;  /* 0x000000ce00047202 */ /* 0x000fe20000000f00 */
[----:B------:R-:W-:Y:S05]  /*ed10*/  BRA `(.L_x_306) ;  /* 0xffffc84000007947 */ /* 0x000fea000383ffff */
.L_x_238:
[----:B------:R-:W-:Y:S01]  /*ed20*/  IMAD.MOV.U32 R207, RZ, RZ, R12 ;  /* 0x000000ffffcf7224 */ /* 0x000fe200078e000c */
[----:B------:R-:W-:Y:S01]  /*ed30*/  MOV R206, RZ ;  /* 0x000000ff00ce7202 */ /* 0x000fe20000000f00 */
[----:B------:R-:W-:Y:S01]  /*ed40*/  IMAD.MOV.U32 R3, RZ, RZ, 0x1c1f ;  /* 0x00001c1fff037424 */ /* 0x000fe200078e00ff */
[----:B------:R-:W-:Y:S02]  /*ed50*/  MOV R2, 0xed70 ;  /* 0x0000ed7000027802 */ /* 0x000fe40000000f00 */
[----:B-12---:R-:W-:Y:S05]  /*ed60*/  CALL.REL.NOINC `($__internal_3_$__cuda_sm70_shflsync_idx_p) ;  /* 0x00000b0000007944 */ /* 0x006fea0003c00000 */
[----:B------:R-:W-:Y:S01]  /*ed70*/  MOV R0, R206 ;  /* 0x000000ce00007202 */ /* 0x000fe20000000f00 */
[----:B------:R-:W-:Y:S05]  /*ed80*/  BRA `(.L_x_307) ;  /* 0xffffc7f000007947 */ /* 0x000fea000383ffff */
.L_x_241:
        /* <DEDUP_REMOVED lines=13> */
.L_x_245:
[----:B------:R-:W-:Y:S01]  /*ee60*/  IMAD.MOV.U32 R207, RZ, RZ, R7 ;  /* 0x000000ffffcf7224 */ /* 0x000fe200078e0007 */
[----:B------:R-:W-:Y:S01]  /*ee70*/  MOV R206, RZ ;  /* 0x000000ff00ce7202 */ /* 0x000fe20000000f00 */
[----:B------:R-:W-:Y:S01]  /*ee80*/  IMAD.MOV.U32 R3, RZ, RZ, 0x181f ;  /* 0x0000181fff037424 */ /* 0x000fe200078e00ff */
[----:B------:R-:W-:Y:S02]  /*ee90*/  MOV R2, 0xeeb0 ;  /* 0x0000eeb000027802 */ /* 0x000fe40000000f00 */
[----:B------:R-:W-:Y:S05]  /*eea0*/  CALL.REL.NOINC `($__internal_3_$__cuda_sm70_shflsync_idx_p) ;  /* 0x000009c000007944 */ /* 0x000fea0003c00000 */
[----:B------:R-:W-:Y:S01]  /*eeb0*/  MOV R8, R206 ;  /* 0x000000ce00087202 */ /* 0x000fe20000000f00 */
[----:B------:R-:W-:Y:S05]  /*eec0*/  BRA `(.L_x_309) ;  /* 0xffffda8000007947 */ /* 0x000fea000383ffff */
.L_x_246:
[----:B------:R-:W-:Y:S01]  /*eed0*/  IMAD.MOV.U32 R207, RZ, RZ, R10 ;  /* 0x000000ffffcf7224 */ /* 0x000fe200078e000a */
[----:B------:R-:W-:Y:S01]  /*eee0*/  MOV R206, RZ ;  /* 0x000000ff00ce7202 */ /* 0x000fe20000000f00 */
[----:B------:R-:W-:Y:S01]  /*eef0*/  IMAD.MOV.U32 R3, RZ, RZ, 0x181f ;  /* 0x0000181fff037424 */ /* 0x000fe200078e00ff */
[----:B------:R-:W-:Y:S02]  /*ef00*/  MOV R2, 0xef20 ;  /* 0x0000ef2000027802 */ /* 0x000fe40000000f00 */
[----:B-12---:R-:W-:Y:S05]  /*ef10*/  CALL.REL.NOINC `($__internal_3_$__cuda_sm70_shflsync_idx_p) ;  /* 0x0000095000007944 */ /* 0x006fea0003c00000 */
[----:B------:R-:W-:Y:S01]  /*ef20*/  MOV R0, R206 ;  /* 0x000000ce00007202 */ /* 0x000fe20000000f00 */
[----:B------:R-:W-:Y:S05]  /*ef30*/  BRA `(.L_x_310) ;  /* 0xffffda3000007947 */ /* 0x000fea000383ffff */
.L_x_249:
        /* <DEDUP_REMOVED lines=13> */
.L_x_252:
[----:B------:R-:W-:Y:S01]  /*f010*/  IMAD.MOV.U32 R207, RZ, RZ, R7 ;  /* 0x000000ffffcf7224 */ /* 0x000fe200078e0007 */
[----:B------:R-:W-:Y:S01]  /*f020*/  MOV R206, 0x2 ;  /* 0x0000000200ce7802 */ /* 0x000fe20000000f00 */
[----:B-1----:R-:W-:Y:S01]  /*f030*/  IMAD.MOV.U32 R3, RZ, RZ, 0x181f ;  /* 0x0000181fff037424 */ /* 0x002fe200078e00ff */
[----:B------:R-:W-:Y:S02]  /*f040*/  MOV R2, 0xf060 ;  /* 0x0000f06000027802 */ /* 0x000fe40000000f00 */
[----:B--234-:R-:W-:Y:S05]  /*f050*/  CALL.REL.NOINC `($__internal_3_$__cuda_sm70_shflsync_idx_p) ;  /* 0x0000081000007944 */ /* 0x01cfea0003c00000 */
[----:B------:R-:W-:Y:S01]  /*f060*/  MOV R8, R206 ;  /* 0x000000ce00087202 */ /* 0x000fe20000000f00 */
[----:B------:R-:W-:Y:S05]  /*f070*/  BRA `(.L_x_312) ;  /* 0xffffdb3000007947 */ /* 0x000fea000383ffff */
.L_x_253:
[----:B------:R-:W-:Y:S01]  /*f080*/  IMAD.MOV.U32 R207, RZ, RZ, R10 ;  /* 0x000000ffffcf7224 */ /* 0x000fe200078e000a */
[----:B------:R-:W-:Y:S01]  /*f090*/  MOV R206, 0x2 ;  /* 0x0000000200ce7802 */ /* 0x000fe20000000f00 */
[----:B------:R-:W-:Y:S01]  /*f0a0*/  IMAD.MOV.U32 R3, RZ, RZ, 0x181f ;  /* 0x0000181fff037424 */ /* 0x000fe200078e00ff */
[----:B------:R-:W-:Y:S02]  /*f0b0*/  MOV R2, 0xf0d0 ;  /* 0x0000f0d000027802 */ /* 0x000fe40000000f00 */
[----:B-1234-:R-:W-:Y:S05]  /*f0c0*/  CALL.REL.NOINC `($__internal_3_$__cuda_sm70_shflsync_idx_p) ;  /* 0x000007a000007944 */ /* 0x01efea0003c00000 */
[----:B------:R-:W-:Y:S01]  /*f0d0*/  MOV R0, R206 ;  /* 0x000000ce00007202 */ /* 0x000fe20000000f00 */
[----:B------:R-:W-:Y:S05]  /*f0e0*/  BRA `(.L_x_313) ;  /* 0xffffdae000007947 */ /* 0x000fea000383ffff */
.L_x_256:
        /* <DEDUP_REMOVED lines=13> */
.L_x_258:
[----:B------:R-:W-:Y:S01]  /*f1c0*/  IMAD.MOV.U32 R207, RZ, RZ, R62 ;  /* 0x000000ffffcf7224 */ /* 0x000fe200078e003e */
[----:B------:R-:W-:Y:S01]  /*f1d0*/  MOV R206, RZ ;  /* 0x000000ff00ce7202 */ /* 0x000fe20000000f00 */
[----:B------:R-:W-:Y:S01]  /*f1e0*/  IMAD.MOV.U32 R3, RZ, RZ, 0x1f ;  /* 0x0000001fff037424 */ /* 0x000fe200078e00ff */
[----:B------:R-:W-:Y:S02]  /*f1f0*/  MOV R2, 0xf210 ;  /* 0x0000f21000027802 */ /* 0x000fe40000000f00 */
[----:B--2---:R-:W-:Y:S05]  /*f200*/  CALL.REL.NOINC `($__internal_3_$__cuda_sm70_shflsync_idx_p) ;  /* 0x0000066000007944 */ /* 0x004fea0003c00000 */
[----:B------:R-:W-:Y:S01]  /*f210*/  MOV R9, R206 ;  /* 0x000000ce00097202 */ /* 0x000fe20000000f00 */
[----:B------:R-:W-:Y:S05]  /*f220*/  BRA `(.L_x_315) ;  /* 0xffffdc6000007947 */ /* 0x000fea000383ffff */
.L_x_259:
[----:B------:R-:W-:Y:S01]  /*f230*/  IMAD.MOV.U32 R207, RZ, RZ, R62 ;  /* 0x000000ffffcf7224 */ /* 0x000fe200078e003e */
[----:B------:R-:W-:Y:S01]  /*f240*/  MOV R206, 0x1 ;  /* 0x0000000100ce7802 */ /* 0x000fe20000000f00 */
[----:B------:R-:W-:Y:S01]  /*f250*/  IMAD.MOV.U32 R3, RZ, RZ, 0x1f ;  /* 0x0000001fff037424 */ /* 0x000fe200078e00ff */
[----:B------:R-:W-:Y:S02]  /*f260*/  MOV R2, 0xf280 ;  /* 0x0000f28000027802 */ /* 0x000fe40000000f00 */
[----:B-12---:R-:W-:Y:S05]  /*f270*/  CALL.REL.NOINC `($__internal_3_$__cuda_sm70_shflsync_idx_p) ;  /* 0x000005f000007944 */ /* 0x006fea0003c00000 */
[----:B------:R-:W-:Y:S01]  /*f280*/  MOV R8, R206 ;  /* 0x000000ce00087202 */ /* 0x000fe20000000f00 */
[----:B------:R-:W-:Y:S05]  /*f290*/  BRA `(.L_x_316) ;  /* 0xffffdc1000007947 */ /* 0x000fea000383ffff */
.L_x_260:
[----:B------:R-:W-:Y:S02]  /*f2a0*/  MOV R2, 0x1 ;  /* 0x0000000100027802 */ /* 0x000fe40000000f00 */
[----:B------:R-:W-:-:S02]  /*f2b0*/  MOV R3, 0xf2d0 ;  /* 0x0000f2d000037802 */ /* 0x000fc40000000f00 */
[----:B-1234-:R-:W-:Y:S05]  /*f2c0*/  CALL.REL.NOINC `($__internal_4_$__cuda_sm70_shflsync_up_p) ;  /* 0x000005f000007944 */ /* 0x01efea0003c00000 */
[----:B------:R-:W-:Y:S05]  /*f2d0*/  BRA `(.L_x_317) ;  /* 0xffffdcf000007947 */ /* 0x000fea000383ffff */
.L_x_261:
[----:B------:R-:W-:Y:S02]  /*f2e0*/  MOV R2, 0x2 ;  /* 0x0000000200027802 */ /* 0x000fe40000000f00 */
[----:B------:R-:W-:-:S02]  /*f2f0*/  MOV R3, 0xf310 ;  /* 0x0000f31000037802 */ /* 0x000fc40000000f00 */
[----:B--2-4-:R-:W-:Y:S05]  /*f300*/  CALL.REL.NOINC `($__internal_4_$__cuda_sm70_shflsync_up_p) ;  /* 0x000005b000007944 */ /* 0x014fea0003c00000 */
        /* <DEDUP_REMOVED lines=24> */
.L_x_265:
[----:B------:R-:W-:Y:S02]  /*f490*/  MOV R2, 0x1 ;  /* 0x0000000100027802 */ /* 0x000fe40000000f00 */
[----:B------:R-:W-:Y:S02]  /*f4a0*/  MOV R3, 0xf4c0 ;  /* 0x0000f4c000037802 */ /* 0x000fe40000000f00 */
[----:B------:R-:W-:Y:S05]  /*f4b0*/  CALL.REL.NOINC `($__internal_4_$__cuda_sm70_shflsync_up_p) ;  /* 0x0000040000007944 */ /* 0x000fea0003c00000 */
[----:B------:R-:W-:Y:S01]  /*f4c0*/  MOV R2, R4 ;  /* 0x0000000400027202 */ /* 0x000fe20000000f00 */
[----:B------:R-:W-:Y:S05]  /*f4d0*/  BRA `(.L_x_319) ;  /* 0xffffdd4000007947 */ /* 0x000fea000383ffff */
.L_x_266:
[----:B------:R-:W-:Y:S02]  /*f4e0*/  MOV R2, 0x2 ;  /* 0x0000000200027802 */ /* 0x000fe40000000f00 */
[----:B------:R-:W-:Y:S02]  /*f4f0*/  MOV R3, 0xf510 ;  /* 0x0000f51000037802 */ /* 0x000fe40000000f00 */
        /* <DEDUP_REMOVED lines=25> */
.L_x_268:
[----:B------:R-:W-:Y:S02]  /*f690*/  SEL R0, RZ, 0x1, P0 ;  /* 0x00000001ff007807 */ /* 0x000fe40000000000 */
[----:B------:R-:W-:Y:S02]  /*f6a0*/  MOV R2, 0xf6c0 ;  /* 0x0000f6c000027802 */ /* 0x000fe40000000f00 */
[----:B-1----:R-:W-:Y:S05]  /*f6b0*/  CALL.REL.NOINC `($__internal_5_$__cuda_sm70_votesync_ballot) ;  /* 0x0000027000007944 */ /* 0x002fea0003c00000 */
[----:B------:R-:W-:Y:S05]  /*f6c0*/  BRA `(.L_x_321) ;  /* 0xffffdce000007947 */ /* 0x000fea000383ffff */
.L_x_269:
[----:B------:R-:W-:Y:S01]  /*f6d0*/  IMAD.MOV.U32 R207, RZ, RZ, R6 ;  /* 0x000000ffffcf7224 */ /* 0x000fe200078e0006 */
[----:B---3--:R-:W-:Y:S01]  /*f6e0*/  MOV R206, R11 ;  /* 0x0000000b00ce7202 */ /* 0x008fe20000000f00 */
[----:B------:R-:W-:Y:S01]  /*f6f0*/  IMAD.MOV.U32 R3, RZ, RZ, 0x1f ;  /* 0x0000001fff037424 */ /* 0x000fe200078e00ff */
[----:B------:R-:W-:Y:S02]  /*f700*/  MOV R2, 0xf720 ;  /* 0x0000f72000027802 */ /* 0x000fe40000000f00 */
[----:B-12---:R-:W-:Y:S05]  /*f710*/  CALL.REL.NOINC `($__internal_3_$__cuda_sm70_shflsync_idx_p) ;  /* 0x0000015000007944 */ /* 0x006fea0003c00000 */
[----:B------:R-:W-:Y:S01]  /*f720*/  IMAD.MOV.U32 R6, RZ, RZ, R206 ;  /* 0x000000ffff067224 */ /* 0x000fe200078e00ce */
[----:B------:R-:W-:Y:S01]  /*f730*/  MOV R206, R11 ;  /* 0x0000000b00ce7202 */ /* 0x000fe20000000f00 */
[----:B------:R-:W-:Y:S01]  /*f740*/  IMAD.MOV.U32 R207, RZ, RZ, R7 ;  /* 0x000000ffffcf7224 */ /* 0x000fe200078e0007 */
[----:B------:R-:W-:Y:S02]  /*f750*/  MOV R3, 0x1f ;  /* 0x0000001f00037802 */ /* 0x000fe40000000f00 */
[----:B------:R-:W-:-:S02]  /*f760*/  MOV R2, 0xf780 ;  /* 0x0000f78000027802 */ /* 0x000fc40000000f00 */
[----:B------:R-:W-:Y:S05]  /*f770*/  CALL.REL.NOINC `($__internal_3_$__cuda_sm70_shflsync_idx_p) ;  /* 0x000000f000007944 */ /* 0x000fea0003c00000 */
[----:B------:R-:W-:Y:S01]  /*f780*/  MOV R7, R206 ;  /* 0x000000ce00077202 */ /* 0x000fe20000000f00 */
[----:B------:R-:W-:Y:S05]  /*f790*/  BRA `(.L_x_322) ;  /* 0xffffdc5000007947 */ /* 0x000fea000383ffff */
.L_x_272:
[----:B------:R-:W-:Y:S01]  /*f7a0*/  IMAD.MOV.U32 R207, RZ, RZ, R4 ;  /* 0x000000ffffcf7224 */ /* 0x000fe200078e0004 */
[----:B------:R-:W-:Y:S01]  /*f7b0*/  MOV R206, R0 ;  /* 0x0000000000ce7202 */ /* 0x000fe20000000f00 */
[----:B------:R-:W-:Y:S01]  /*f7c0*/  IMAD.MOV.U32 R3, RZ, RZ, 0x1f ;  /* 0x0000001fff037424 */ /* 0x000fe200078e00ff */
[----:B------:R-:W-:-:S02]  /*f7d0*/  MOV R2, 0xf7f0 ;  /* 0x0000f7f000027802 */ /* 0x000fc40000000f00 */
[----:B-1-34-:R-:W-:Y:S05]  /*f7e0*/  CALL.REL.NOINC `($__internal_3_$__cuda_sm70_shflsync_idx_p) ;  /* 0x0000008000007944 */ /* 0x01afea0003c00000 */
[----:B------:R-:W-:Y:S01]  /*f7f0*/  MOV R10, R206 ;  /* 0x000000ce000a7202 */ /* 0x000fe20000000f00 */
[----:B------:R-:W-:Y:S05]  /*f800*/  BRA `(.L_x_271) ;  /* 0xffffdc4000007947 */ /* 0x000fea000383ffff */
        .weak           $__internal_2_$__cuda_sm70_shflsync_bfly_p
        .type           $__internal_2_$__cuda_sm70_shflsync_bfly_p,@function
        .size           $__internal_2_$__cuda_sm70_shflsync_bfly_p,($__internal_3_$__cuda_sm70_shflsync_idx_p - $__internal_2_$__cuda_sm70_shflsync_bfly_p)
$__internal_2_$__cuda_sm70_shflsync_bfly_p:
[----:B------:R-:W-:Y:S02]  /*f810*/  MOV R143, 0xffffffff ;  /* 0xffffffff008f7802 */ /* 0x000fe40000000f00 */
[----:B------:R-:W-:-:S02]  /*f820*/  MOV R3, 0x1f ;  /* 0x0000001f00037802 */ /* 0x000fc40000000f00 */
[----:B------:R-:W-:Y:S04]  /*f830*/  WARPSYNC R143 ;  /* 0x0000008f00007348 */ /* 0x000fe80003800000 */
[----:B------:R1:W2:Y:S02]  /*f840*/  SHFL.BFLY PT, R0, R68, R0, R3 ;  /* 0x0c00000044007389 */ /* 0x0002a400000e0003 */
[----:B-1----:R-:W-:-:S04]  /*f850*/  MOV R3, 0x0 ;  /* 0x0000000000037802 */ /* 0x002fc80000000f00 */
[----:B--2---:R-:W-:Y:S05]  /*f860*/  RET.REL.NODEC R2 `(_ZN7cutlass13device_kernelIN5flash19enable_sm80_to_sm89INS1_16FlashAttnFwdSm80INS1_25CollectiveMainloopFwdSm80ILi8ELi1ELb1EN4cute5tupleIJNS5_1CILi128EEENS7_ILi112EEES8_EEELi128ENS_6half_tEfNS_4arch4Sm80ELb0ELb0ELb0ELb1ELb1ELb0ELb1ELb1EEENS1_21CollectiveEpilogueFwdINS6_IJS8_S8_S9_EEENS6_IJNS7_ILi1EEESH_SH_EEESB_SD_Li256ELb1ELb1ELb1ELb0EEENS1_36VarlenDynamicPersistentTileSchedulerILi128ELi112ELi256ELi256ELb1ELb1ELb0ELb0ELb1ELb1EEEEEEEEEvNT_6ParamsE) ;  /* 0xffff079002007950 */ /* 0x004fea0003c3ffff */
        .weak           $__internal_3_$__cuda_sm70_shflsync_idx_p
        .type           $__internal_3_$__cuda_sm70_shflsync_idx_p,@function
        .size           $__internal_3_$__cuda_sm70_shflsync_idx_p,($__internal_4_$__cuda_sm70_shflsync_up_p - $__internal_3_$__cuda_sm70_shflsync_idx_p)
$__internal_3_$__cuda_sm70_shflsync_idx_p:
[----:B------:R-:W-:-:S04]  /*f870*/  MOV R210, 0xffffffff ;  /* 0xffffffff00d27802 */ /* 0x000fc80000000f00 */
[----:B------:R-:W-:Y:S04]  /*f880*/  WARPSYNC R210 ;  /* 0x000000d200007348 */ /* 0x000fe80003800000 */
[----:B------:R1:W2:Y:S02]  /*f890*/  SHFL.IDX PT, R206, R207, R206, R3 ;  /* 0x000000cecfce7389 */ /* 0x0002a400000e0003 */
[----:B-1----:R-:W-:-:S04]  /*f8a0*/  MOV R3, 0x0 ;  /* 0x0000000000037802 */ /* 0x002fc80000000f00 */
[----:B--2---:R-:W-:Y:S05]  /*f8b0*/  RET.REL.NODEC R2 `(_ZN7cutlass13device_kernelIN5flash19enable_sm80_to_sm89INS1_16FlashAttnFwdSm80INS1_25CollectiveMainloopFwdSm80ILi8ELi1ELb1EN4cute5tupleIJNS5_1CILi128EEENS7_ILi112EEES8_EEELi128ENS_6half_tEfNS_4arch4Sm80ELb0ELb0ELb0ELb1ELb1ELb0ELb1ELb1EEENS1_21CollectiveEpilogueFwdINS6_IJS8_S8_S9_EEENS6_IJNS7_ILi1EEESH_SH_EEESB_SD_Li256ELb1ELb1ELb1ELb0EEENS1_36VarlenDynamicPersistentTileSchedulerILi128ELi112ELi256ELi256ELb1ELb1ELb0ELb0ELb1ELb1EEEEEEEEEvNT_6ParamsE) ;  /* 0xffff074002007950 */ /* 0x004fea0003c3ffff */
        .weak           $__internal_4_$__cuda_sm70_shflsync_up_p
        .type           $__internal_4_$__cuda_sm70_shflsync_up_p,@function
        .size           $__internal_4_$__cuda_sm70_shflsync_up_p,($__internal_5_$__cuda_sm70_votesync_ballot - $__internal_4_$__cuda_sm70_shflsync_up_p)
$__internal_4_$__cuda_sm70_shflsync_up_p:
[----:B------:R-:W-:Y:S02]  /*f8c0*/  IMAD.MOV.U32 R4, RZ, RZ, RZ ;  /* 0x000000ffff047224 */ /* 0x000fe400078e00ff */
[----:B------:R-:W-:-:S04]  /*f8d0*/  IMAD.MOV.U32 R11, RZ, RZ, -0x1 ;  /* 0xffffffffff0b7424 */ /* 0x000fc800078e00ff */
[----:B------:R-:W-:Y:S04]  /*f8e0*/  WARPSYNC R11 ;  /* 0x0000000b00007348 */ /* 0x000fe80003800000 */
[----:B------:R1:W2:Y:S02]  /*f8f0*/  SHFL.UP PT, R4, R0, R2, R4 ;  /* 0x0400000200047389 */ /* 0x0002a400000e0004 */
[----:B-1----:R-:W-:Y:S02]  /*f900*/  MOV R2, R3 ;  /* 0x0000000300027202 */ /* 0x002fe40000000f00 */
[----:B------:R-:W-:-:S04]  /*f910*/  MOV R3, 0x0 ;  /* 0x0000000000037802 */ /* 0x000fc80000000f00 */
[----:B--2---:R-:W-:Y:S05]  /*f920*/  RET.REL.NODEC R2 `(_ZN7cutlass13device_kernelIN5flash19enable_sm80_to_sm89INS1_16FlashAttnFwdSm80INS1_25CollectiveMainloopFwdSm80ILi8ELi1ELb1EN4cute5tupleIJNS5_1CILi128EEENS7_ILi112EEES8_EEELi128ENS_6half_tEfNS_4arch4Sm80ELb0ELb0ELb0ELb1ELb1ELb0ELb1ELb1EEENS1_21CollectiveEpilogueFwdINS6_IJS8_S8_S9_EEENS6_IJNS7_ILi1EEESH_SH_EEESB_SD_Li256ELb1ELb1ELb1ELb0EEENS1_36VarlenDynamicPersistentTileSchedulerILi128ELi112ELi256ELi256ELb1ELb1ELb0ELb0ELb1ELb1EEEEEEEEEvNT_6ParamsE) ;  /* 0xffff06d002007950 */ /* 0x004fea0003c3ffff */
        .weak           $__internal_5_$__cuda_sm70_votesync_ballot
        .type           $__internal_5_$__cuda_sm70_votesync_ballot,@function
        .size           $__internal_5_$__cuda_sm70_votesync_ballot,(.L_x_1790 - $__internal_5_$__cuda_sm70_votesync_ballot)
$__internal_5_$__cuda_sm70_votesync_ballot:
[----:B------:R-:W-:Y:S01]  /*f930*/  ISETP.NE.U32.AND P0, PT, R0, 0x1, PT ;  /* 0x000000010000780c */ /* 0x000fe20003f05070 */
[----:B------:R-:W-:-:S04]  /*f940*/  IMAD.MOV.U32 R3, RZ, RZ, -0x1 ;  /* 0xffffffffff037424 */ /* 0x000fc800078e00ff */
[----:B------:R-:W-:Y:S08]  /*f950*/  WARPSYNC R3 ;  /* 0x0000000300007348 */ /* 0x000ff00003800000 */
[----:B------:R-:W-:-:S04]  /*f960*/  VOTE.ANY R0, PT, !P0 ;  /* 0x0000000000007806 */ /* 0x000fc800040e0100 */
[----:B------:R-:W-:Y:S01]  /*f970*/  LOP3.LUT R0, R0, R3, RZ, 0xc0, !PT ;  /* 0x0000000300007212 */ /* 0x000fe200078ec0ff */
[----:B------:R-:W-:-:S04]  /*f980*/  IMAD.MOV.U32 R3, RZ, RZ, 0x0 ;  /* 0x00000000ff037424 */ /* 0x000fc800078e00ff */
[----:B------:R-:W-:Y:S05]  /*f990*/  RET.REL.NODEC R2 `(_ZN7cutlass13device_kernelIN5flash19enable_sm80_to_sm89INS1_16FlashAttnFwdSm80INS1_25CollectiveMainloopFwdSm80ILi8ELi1ELb1EN4cute5tupleIJNS5_1CILi128EEENS7_ILi112EEES8_EEELi128ENS_6half_tEfNS_4arch4Sm80ELb0ELb0ELb0ELb1ELb1ELb0ELb1ELb1EEENS1_21CollectiveEpilogueFwdINS6_IJS8_S8_S9_EEENS6_IJNS7_ILi1EEESH_SH_EEESB_SD_Li256ELb1ELb1ELb1ELb0EEENS1_36VarlenDynamicPersistentTileSchedulerILi128ELi112ELi256ELi256ELb1ELb1ELb0ELb0ELb1ELb1EEEEEEEEEvNT_6ParamsE) ;  /* 0xffff066002007950 */ /* 0x000fea0003c3ffff */
.L_x_323:
        /* <DEDUP_REMOVED lines=14> */
.L_x_1790:


//--------------------- .text._ZN7cutlass13device_kernelIN5flash19enable_sm80_to_sm89INS1_16FlashAttnFwdSm80INS1_25CollectiveMainloopFwdSm80ILi8ELi1ELb1EN4cute5tupleIJNS5_1CILi128EEENS7_ILi112EEES8_EEELi128ENS_6half_tEfNS_4arch4Sm80ELb0ELb0ELb0ELb1ELb1ELb1ELb1ELb1EEENS1_21CollectiveEpilogueFwdINS6_IJS8_S8_S9_EEENS6_IJNS7_ILi1EEESH_SH_EEESB_SD_Li256ELb1ELb1ELb1ELb0EEENS1_36VarlenDynamicPersistentTileSchedulerILi128ELi112ELi256ELi256ELb1ELb1ELb0ELb0ELb1ELb1EEEEEEEEEvNT_6ParamsE --------------------------
	.section	.text._ZN7cutlass13device_kernelIN5flash19enable_sm80_to_sm89INS1_16FlashAttnFwdSm80INS1_25CollectiveMainloopFwdSm80ILi8ELi1ELb1EN4cute5tupleIJNS5_1CILi128EEENS7_ILi112EEES8_EEELi128ENS_6half_tEfNS_4arch4Sm80ELb0ELb0ELb0ELb1ELb1ELb1ELb1ELb1EEENS1_21CollectiveEpilogueFwdINS6_IJS8_S8_S9_EEENS6_IJNS7_ILi1EEESH_SH_EEESB_SD_Li256ELb1ELb1ELb1ELb0EEENS1_36VarlenDynamicPersistentTileSchedulerILi128ELi112ELi256ELi256ELb1ELb1ELb0ELb0ELb1ELb1EEEEEEEEEvNT_6ParamsE,"ax",@progbits
	.sectioninfo	@"SHI_REGISTERS=255"
	.align	128
.text._ZN7cutlass13device_kernelIN5flash19enable_sm80_to_sm89INS1_16FlashAttnFwdSm80INS1_25CollectiveMainloopFwdSm80ILi8ELi1ELb1EN4cute5tupleIJNS5_1CILi128EEENS7_ILi112EEES8_EEELi128ENS_6half_tEfNS_4arch4Sm80ELb0ELb0ELb0ELb1ELb1ELb1ELb1ELb1EEENS1_21CollectiveEpilogueFwdINS6_IJS8_S8_S9_EEENS6_IJNS7_ILi1EEESH_SH_EEESB_SD_Li256ELb1ELb1ELb1ELb0EEENS1_36VarlenDynamicPersistentTileSchedulerILi128ELi112ELi256ELi256ELb1ELb1ELb0ELb0ELb1ELb1EEEEEEEEEvNT_6ParamsE:
        .type           _ZN7cutlass13device_kernelIN5flash19enable_sm80_to_sm89INS1_16FlashAttnFwdSm80INS1_25CollectiveMainloopFwdSm80ILi8ELi1ELb1EN4cute5tupleIJNS5_1CILi128EEENS7_ILi112EEES8_EEELi128ENS_6half_tEfNS_4arch4Sm80ELb0ELb0ELb0ELb1ELb1ELb1ELb1ELb1EEENS1_21CollectiveEpilogueFwdINS6_IJS8_S8_S9_EEENS6_IJNS7_ILi1EEESH_SH_EEESB_SD_Li256ELb1ELb1ELb1ELb0EEENS1_36VarlenDynamicPersistentTileSchedulerILi128ELi112ELi256ELi256ELb1ELb1ELb0ELb0ELb1ELb1EEEEEEEEEvNT_6ParamsE,@function
        .size           _ZN7cutlass13device_kernelIN5flash19enable_sm80_to_sm89INS1_16FlashAttnFwdSm80INS1_25CollectiveMainloopFwdSm80ILi8ELi1ELb1EN4cute5tupleIJNS5_1CILi128EEENS7_ILi112EEES8_EEELi128ENS_6half_tEfNS_4arch4Sm80ELb0ELb0ELb0ELb1ELb1ELb1ELb1ELb1EEENS1_21CollectiveEpilogueFwdINS6_IJS8_S8_S9_EEENS6_IJNS7_ILi1EEESH_SH_EEESB_SD_Li256ELb1ELb1ELb1ELb0EEENS1_36VarlenDynamicPersistentTileSchedulerILi128ELi112ELi256ELi256ELb1ELb1ELb0ELb0ELb1ELb1EEEEEEEEEvNT_6ParamsE,(.L_x_1795 - _ZN7cutlass13device_kernelIN5flash19enable_sm80_to_sm89INS1_16FlashAttnFwdSm80INS1_25CollectiveMainloopFwdSm80ILi8ELi1ELb1EN4cute5tupleIJNS5_1CILi128EEENS7_ILi112EEES8_EEELi128ENS_6half_tEfNS_4arch4Sm80ELb0ELb0ELb0ELb1ELb1ELb1ELb1ELb1EEENS1_21CollectiveEpilogueFwdINS6_IJS8_S8_S9_EEENS6_IJNS7_ILi1EEESH_SH_EEESB_SD_Li256ELb1ELb1ELb1ELb0EEENS1_36VarlenDynamicPersistentTileSchedulerILi128ELi112ELi256ELi256ELb1ELb1ELb0ELb0ELb1ELb1EEEEEEEEEvNT_6ParamsE)
        .other          _ZN7cutlass13device_kernelIN5flash19enable_sm80_to_sm89INS1_16FlashAttnFwdSm80INS1_25CollectiveMainloopFwdSm80ILi8ELi1ELb1EN4cute5tupleIJNS5_1CILi128EEENS7_ILi112EEES8_EEELi128ENS_6half_tEfNS_4arch4Sm80ELb0ELb0ELb0ELb1ELb1ELb1ELb1ELb1EEENS1_21CollectiveEpilogueFwdINS6_IJS8_S8_S9_EEENS6_IJNS7_ILi1EEESH_SH_EEESB_SD_Li256ELb1ELb1ELb1ELb0EEENS1_36VarlenDynamicPersistentTileSchedulerILi128ELi112ELi256ELi256ELb1ELb1ELb0ELb0ELb1ELb1EEEEEEEEEvNT_6ParamsE,@"STO_CUDA_ENTRY STV_DEFAULT"
_ZN7cutlass13device_kernelIN5flash19enable_sm80_to_sm89INS1_16FlashAttnFwdSm80INS1_25CollectiveMainloopFwdSm80ILi8ELi1ELb1EN4cute5tupleIJNS5_1CILi128EEENS7_ILi112EEES8_EEELi128ENS_6half_tEfNS_4arch4Sm80ELb0ELb0ELb0ELb1ELb1ELb1ELb1ELb1EEENS1_21CollectiveEpilogueFwdINS6_IJS8_S8_S9_EEENS6_IJNS7_ILi1EEESH_SH_EEESB_SD_Li256ELb1ELb1ELb1ELb0EEENS1_36VarlenDynamicPersistentTileSchedulerILi128ELi112ELi256ELi256ELb1ELb1ELb0ELb0ELb1ELb1EEEEEEEEEvNT_6ParamsE:
[----:B------:R-:W-:-:S03]  /*0000*/  MOV R1, c[0x0][0x28] ;  /* 0x00000a0000017a02 */ /* 0x000fc60000000f00 */
[----:B------:R-:W1:Y:S01]  /*0010*/  S2R R2, SR_TID.X ;  /* 0x0000000000027919 */ /* 0x000e620000002100 */
[----:B------:R-:W-:Y:S01]  /*0020*/  IADD3 R1, R1, -0x110, RZ ;  /* 0xfffffef001017810 */ /* 0x000fe20007ffe0ff */
[----:B------:R-:W-:Y:S01]  /*0030*/  ULDC.64 UR8, c[0x0][0x118] ;  /* 0x0000460000087ab9 */ /* 0x000fe20000000a00 */
[----:B-1----:R-:W-:-:S06]  /*0040*/  SHF.R.U32.HI R0, RZ, 0x5, R2 ;  /* 0x00000005ff007819 */ /* 0x002fcc0000011602 */
[----:B------:R-:W1:Y:S02]  /*0050*/  SHFL.IDX PT, R0, R0, RZ, 0x1f ;  /* 0x00001fff00007589 */ /* 0x000e6400000e0000 */
[----:B-1----:R-:W1:Y:S02]  /*0060*/  R2UR UR7, R0 ;  /* 0x00000000000773c2 */ /* 0x002e6400000e0000 */
[----:B-1----:R-:W-:-:S13]  /*0070*/  ISETP.NE.AND P0, PT, RZ, UR7, PT ;  /* 0x00000007ff007c0c */ /* 0x002fda000bf05270 */
[----:B------:R-:W-:Y:S06]  /*0080*/  @P0 BAR.SYNC.DEFER_BLOCKING 0x5, 0x100 ;  /* 0x0144000000000b1d */ /* 0x000fec0000010000 */
[----:B------:R-:W1:Y:S04]  /*0090*/  @P0 LDS.128 R4, [0xf100] ;  /* 0x00f10000ff040984 */ /* 0x000e680000000c00 */
[----:B-1----:R1:W-:Y:S04]  /*00a0*/  @P0 STL.64 [R1+0x28], R4 ;  /* 0x0000280401000387 */ /* 0x0023e80000100a00 */
[----:B------:R1:W-:Y:S04]  /*00b0*/  @P0 STL.64 [R1+0x30], R6 ;  /* 0x0000300601000387 */ /* 0x0003e80000100a00 */
[----:B------:R-:W-:Y:S06]  /*00c0*/  @P0 BAR.ARV 0x4, 0x100 ;  /* 0x0104000000000b1d */ /* 0x000fec0000002000 */
[----:B------:R-:W-:Y:S05]  /*00d0*/  @P0 BRA `(.L_x_324) ;  /* 0x00000b1000000947 */ /* 0x000fea0003800000 */
[----:B------:R-:W-:Y:S01]  /*00e0*/  LOP3.LUT R14, R2, 0x1f, RZ, 0xc0, !PT ;  /* 0x0000001f020e7812 */ /* 0x000fe200078ec0ff */
[----:B------:R-:W-:Y:S01]  /*00f0*/  CS2R R8, SRZ ;  /* 0x0000000000087805 */ /* 0x000fe2000001ff00 */
[----:B-1----:R-:W-:-:S02]  /*0100*/  IMAD.MOV.U32 R7, RZ, RZ, RZ ;  /* 0x000000ffff077224 */ /* 0x002fc400078e00ff */
        /* <DEDUP_REMOVED lines=9> */
[----:B------:R-:W1:Y:S01]  /*01a0*/  S2UR UR4, SR_CTAID.X ;  /* 0x00000000000479c3 */ /* 0x000e620000002500 */
        /* <DEDUP_REMOVED lines=23> */
[----:B-1----:R-:W-:-:S13]  /*0320*/  ISETP.GT.AND P0, PT, R6, UR4, PT ;  /* 0x0000000406007c0c */ /* 0x002fda000bf04270 */
[----:B------:R-:W-:Y:S05]  /*0330*/  @P0 BRA `(.L_x_325) ;  /* 0x0000027000000947 */ /* 0x000fea0003800000 */
[----:B------:R-:W-:Y:S02]  /*0340*/  MOV R6, R0 ;  /* 0x0000000000067202 */ /* 0x000fe40000000f00 */
[----:B------:R-:W-:-:S04]  /*0350*/  MOV R9, RZ ;  /* 0x000000ff00097202 */ /* 0x000fc80000000f00 */
.L_x_329:
        /* <DEDUP_REMOVED lines=16> */
[----:B------:R1:W2:Y:S02]  /*0460*/  SHFL.UP PT, R0, R2, 0x1, RZ ;  /* 0x0420000002007989 */ /* 0x0002a400000e00ff */
.L_x_518:
        /* <DEDUP_REMOVED lines=16> */
.L_x_519:
[----:B--2---:R-:W-:-:S05]  /*0570*/  IMAD R0, R0, c[0x0][0x538], RZ ;  /* 0x00014e0000007a24 */ /* 0x004fca00078e02ff */
[----:B------:R-:W-:-:S04]  /*0580*/  IADD3 R6, R0, R6, RZ ;  /* 0x0000000600067210 */ /* 0x000fc80007ffe0ff */
[----:B------:R-:W-:-:S13]  /*0590*/  ISETP.GT.AND P0, PT, R6, UR4, PT ;  /* 0x0000000406007c0c */ /* 0x000fda000bf04270 */
[----:B-1----:R-:W-:Y:S05]  /*05a0*/  @!P0 BRA `(.L_x_329) ;  /* 0xfffffdb000008947 */ /* 0x002fea000383ffff */
.L_x_325:
[----:B------:R-:W-:-:S05]  /*05b0*/  IADD3 R12, -R0, R6, RZ ;  /* 0x00000006000c7210 */ /* 0x000fca0007ffe1ff */
[----:B------:R-:W-:-:S05]  /*05c0*/  IMAD R0, R4, c[0x0][0x538], R12 ;  /* 0x00014e0004007a24 */ /* 0x000fca00078e020c */
[----:B------:R-:W-:Y:S01]  /*05d0*/  ISETP.GT.AND P0, PT, R0, UR4, PT ;  /* 0x0000000400007c0c */ /* 0x000fe2000bf04270 */
[----:B------:R-:W-:-:S12]  /*05e0*/  BRA.DIV ~URZ, `(.L_x_330) ;  /* 0x000186b27f007947 */ /* 0x000fd8000b800000 */
[----:B------:R-:W-:-:S04]  /*05f0*/  VOTE.ANY R5, PT, !P0 ;  /* 0x0000000000057806 */ /* 0x000fc800040e0100 */
.L_x_520:
[----:B------:R1:W2:Y:S01]  /*0600*/  POPC R13, R5 ;  /* 0x00000005000d7309 */ /* 0x0002a20000000000 */
[----:B------:R-:W-:Y:S05]  /*0610*/  BRA.DIV ~URZ, `(.L_x_331) ;  /* 0x000186c27f007947 */ /* 0x000fea000b800000 */
[----:B--2---:R2:W3:Y:S01]  /*0620*/  SHFL.IDX PT, R11, R8, R13, 0x1f ;  /* 0x00001f0d080b7589 */ /* 0x0044e200000e0000 */
[----:B------:R-:W-:-:S03]  /*0630*/  MOV R6, RZ ;  /* 0x000000ff00067202 */ /* 0x000fc60000000f00 */
[----:B------:R2:W4:Y:S04]  /*0640*/  SHFL.IDX PT, R10, R7, R13, 0x1f ;  /* 0x00001f0d070a7589 */ /* 0x00052800000e0000 */
.L_x_521:
[----:B------:R-:W-:Y:S01]  /*0650*/  ISETP.NE.AND P0, PT, R5, RZ, PT ;  /* 0x000000ff0500720c */ /* 0x000fe20003f05270 */
[----:B------:R-:W-:-:S12]  /*0660*/  BSSY B0, `(.L_x_332) ;  /* 0x0000005000007945 */ /* 0x000fd80003800000 */
[----:B------:R-:W-:Y:S05]  /*0670*/  @!P0 BRA `(.L_x_333) ;  /* 0x0000003000008947 */ /* 0x000fea0003800000 */
[----:B------:R-:W-:Y:S01]  /*0680*/  IADD3 R221, R13, -0x1, RZ ;  /* 0xffffffff0ddd7810 */ /* 0x000fe20007ffe0ff */
[----:B------:R-:W-:Y:S05]  /*0690*/  BRA.DIV ~URZ, `(.L_x_334) ;  /* 0x000187227f007947 */ /* 0x000fea000b800000 */
[----:B------:R1:W2:Y:S02]  /*06a0*/  SHFL.IDX PT, R6, R4, R221, 0x1f ;  /* 0x00001fdd04067589 */ /* 0x0002a400000e0000 */
.L_x_333:
[----:B------:R-:W-:Y:S05]  /*06b0*/  BSYNC B0 ;  /* 0x0000000000007941 */ /* 0x000fea0003800000 */
.L_x_332:
[----:B---3--:R-:W-:Y:S01]  /*06c0*/  IABS R0, R11 ;  /* 0x0000000b00007213 */ /* 0x008fe20000000000 */
[----:B-12---:R-:W-:-:S04]  /*06d0*/  IMAD R4, R6, c[0x0][0x538], R12 ;  /* 0x00014e0006047a24 */ /* 0x006fc800078e020c */
[----:B------:R-:W-:Y:S01]  /*06e0*/  IMAD.MOV.U32 R5, RZ, RZ, R0 ;  /* 0x000000ffff057224 */ /* 0x000fe200078e0000 */
[----:B----4-:R-:W-:Y:S01]  /*06f0*/  IABS R0, R10 ;  /* 0x0000000a00007213 */ /* 0x010fe20000000000 */
[----:B------:R1:W-:Y:S01]  /*0700*/  STL [R1+0x28], R4 ;  /* 0x0000280401007387 */ /* 0x0003e20000100800 */
[----:B------:R-:W-:Y:S01]  /*0710*/  IADD3 R12, -R4, UR4, RZ ;  /* 0x00000004040c7c10 */ /* 0x000fe2000fffe1ff */
[----:B------:R-:W2:Y:S02]  /*0720*/  I2F.RP R2, R5 ;  /* 0x0000000500027306 */ /* 0x000ea40000209400 */
[----:B------:R-:W-:Y:S01]  /*0730*/  IMAD.MOV.U32 R7, RZ, RZ, R0 ;  /* 0x000000ffff077224 */ /* 0x000fe200078e0000 */
[----:B------:R-:W-:Y:S02]  /*0740*/  IABS R6, R12 ;  /* 0x0000000c00067213 */ /* 0x000fe40000000000 */
[----:B------:R-:W-:-:S03]  /*0750*/  IABS R0, R11 ;  /* 0x0000000b00007213 */ /* 0x000fc60000000000 */
[----:B------:R-:W-:Y:S01]  /*0760*/  I2F.RP R8, R7 ;  /* 0x0000000700087306 */ /* 0x000fe20000209400 */
[----:B------:R-:W-:-:S07]  /*0770*/  IADD3 R0, RZ, -R0, RZ ;  /* 0x80000000ff007210 */ /* 0x000fce0007ffe0ff */
[----:B--2---:R-:W2:Y:S02]  /*0780*/  MUFU.RCP R2, R2 ;  /* 0x0000000200027308 */ /* 0x004ea40000001000 */
[----:B--2---:R-:W-:-:S06]  /*0790*/  IADD3 R2, R2, 0xffffffe, RZ ;  /* 0x0ffffffe02027810 */ /* 0x004fcc0007ffe0ff */
[----:B------:R-:W2:Y:S02]  /*07a0*/  F2I.FTZ.U32.TRUNC.NTZ R3, R2 ;  /* 0x0000000200037305 */ /* 0x000ea4000021f000 */
[----:B--2---:R-:W-:-:S04]  /*07b0*/  IMAD.MOV R2, RZ, RZ, -R3 ;  /* 0x000000ffff027224 */ /* 0x004fc800078e0a03 */
[----:B-1----:R-:W-:Y:S02]  /*07c0*/  IMAD R4, R2, R5, RZ ;  /* 0x0000000502047224 */ /* 0x002fe400078e02ff */
        /* <DEDUP_REMOVED lines=45> */
[----:B------:R-:W-:Y:S02]  /*0aa0*/  IMAD R2, R10, R2, R4 ;  /* 0x000000020a027224 */ /* 0x000fe400078e0204 */
[----:B------:R-:W-:Y:S02]  /*0ab0*/  IMAD.IADD R4, R13, 0x1, R9 ;  /* 0x000000010d047824 */ /* 0x000fe400078e0209 */
[----:B------:R-:W-:-:S03]  /*0ac0*/  IMAD R0, R2, 0x10000, R0 ;  /* 0x0001000002007824 */ /* 0x000fc600078e0200 */
[----:B------:R1:W-:Y:S04]  /*0ad0*/  STL [R1+0x34], R4 ;  /* 0x0000340401007387 */ /* 0x0003e80000100800 */
[----:B------:R1:W-:Y:S04]  /*0ae0*/  STL [R1+0x30], R0 ;  /* 0x0000300001007387 */ /* 0x0003e80000100800 */
[----:B------:R1:W-:Y:S01]  /*0af0*/  STL [R1+0x2c], R3 ;  /* 0x00002c0301007387 */ /* 0x0003e20000100800 */
[----:B------:R-:W-:Y:S05]  /*0b00*/  BRA `(.L_x_335) ;  /* 0x0000006000007947 */ /* 0x000fea0003800000 */
.L_x_326:
[----:B------:R-:W-:Y:S01]  /*0b10*/  MOV R0, UR4 ;  /* 0x0000000400007c02 */ /* 0x000fe20008000f00 */
[----:B------:R-:W-:Y:S04]  /*0b20*/  STL [R1+0x2c], RZ ;  /* 0x00002cff01007387 */ /* 0x000fe80000100800 */
[----:B------:R-:W-:Y:S04]  /*0b30*/  STL [R1+0x30], RZ ;  /* 0x000030ff01007387 */ /* 0x000fe80000100800 */
[----:B------:R1:W-:Y:S02]  /*0b40*/  STL [R1+0x28], R0 ;  /* 0x0000280001007387 */ /* 0x0003e40000100800 */
[----:B-1----:R-:W-:-:S05]  /*0b50*/  MOV R0, c[0x0][0x53c] ;  /* 0x00014f0000007a02 */ /* 0x002fca0000000f00 */
[----:B------:R1:W-:Y:S02]  /*0b60*/  STL [R1+0x34], R0 ;  /* 0x0000340001007387 */ /* 0x0003e40000100800 */
.L_x_335:
[----:B-1----:R-:W2:Y:S04]  /*0b70*/  LDL R4, [R1+0x28] ;  /* 0x0000280001047983 */ /* 0x002ea80000100800 */
[----:B------:R-:W2:Y:S04]  /*0b80*/  LDL R5, [R1+0x2c] ;  /* 0x00002c0001057983 */ /* 0x000ea80000100800 */
[----:B------:R-:W2:Y:S04]  /*0b90*/  LDL R6, [R1+0x30] ;  /* 0x0000300001067983 */ /* 0x000ea80000100800 */
[----:B------:R-:W2:Y:S01]  /*0ba0*/  LDL R7, [R1+0x34] ;  /* 0x0000340001077983 */ /* 0x000ea20000100800 */
[----:B------:R-:W-:Y:S01]  /*0bb0*/  ISETP.NE.AND P0, PT, R14, RZ, PT ;  /* 0x000000ff0e00720c */ /* 0x000fe20003f05270 */
[----:B------:R-:W-:-:S12]  /*0bc0*/  WARPSYNC 0xffffffff ;  /* 0xffffffff00007948 */ /* 0x000fd80003800000 */
[----:B--2---:R1:W-:Y:S04]  /*0bd0*/  @!P0 STS.128 [0xf100], R4 ;  /* 0x00f10004ff008388 */ /* 0x0043e80000000c00 */
[----:B------:R-:W-:Y:S06]  /*0be0*/  BAR.ARV 0x5, 0x100 ;  /* 0x0144000000007b1d */ /* 0x000fec0000002000 */
.L_x_324:
[----:B------:R-:W2:Y:S02]  /*0bf0*/  LDL R0, [R1+0x34] ;  /* 0x0000340001007983 */ /* 0x000ea40000100800 */
[----:B--2---:R-:W-:-:S13]  /*0c00*/  ISETP.GE.AND P0, PT, R0, c[0x0][0x53c], PT ;  /* 0x00014f0000007a0c */ /* 0x004fda0003f06270 */
[----:B------:R-:W-:Y:S05]  /*0c10*/  @P0 EXIT ;  /* 0x000000000000094d */ /* 0x000fea0003800000 */
[----:B------:R-:W2:Y:S01]  /*0c20*/  S2R R15, SR_TID.X ;  /* 0x00000000000f7919 */ /* 0x000ea20000002100 */
[----:B------:R-:W-:Y:S01]  /*0c30*/  IMAD.MOV.U32 R19, RZ, RZ, 0x20 ;  /* 0x00000020ff137424 */ /* 0x000fe200078e00ff */
[----:B------:R-:W-:Y:S01]  /*0c40*/  ULDC UR4, c[0x0][0x2ac] ;  /* 0x0000ab0000047ab9 */ /* 0x000fe20000000800 */
[----:B------:R-:W-:Y:S01]  /*0c50*/  IMAD.MOV.U32 R18, RZ, RZ, 0x40 ;  /* 0x00000040ff127424 */ /* 0x000fe200078e00ff */
[----:B------:R-:W-:Y:S02]  /*0c60*/  ULDC UR6, c[0x0][0x1d0] ;  /* 0x0000740000067ab9 */ /* 0x000fe40000000800 */
[----:B------:R-:W-:Y:S01]  /*0c70*/  UIMAD UR6, UR4, UR6, URZ ;  /* 0x00000006040672a4 */ /* 0x000fe2000f8e023f */
[----:B--2---:R-:W-:-:S04]  /*0c80*/  SHF.R.S32.HI R14, RZ, 0x1f, R15 ;  /* 0x0000001fff0e7819 */ /* 0x004fc8000001140f */
[CC--:B------:R-:W-:Y:S02]  /*0c90*/  LEA.HI R2, R14.reuse, R15.reuse, RZ, 0x4 ;  /* 0x0000000f0e027211 */ /* 0x0c0fe400078f20ff */
[----:B-1----:R-:W-:Y:S02]  /*0ca0*/  LEA.HI R7, R14, R15, RZ, 0x2 ;  /* 0x0000000f0e077211 */ /* 0x002fe400078f10ff */
[C---:B------:R-:W-:Y:S02]  /*0cb0*/  LOP3.LUT R0, R2.reuse, 0xfffffff0, RZ, 0xc0, !PT ;  /* 0xfffffff002007812 */ /* 0x040fe400078ec0ff */
[----:B------:R-:W-:Y:S02]  /*0cc0*/  SHF.R.S32.HI R4, RZ, 0x4, R2 ;  /* 0x00000004ff047819 */ /* 0x000fe40000011402 */
[----:B------:R-:W-:Y:S01]  /*0cd0*/  SHF.R.S32.HI R8, RZ, 0x2, R7 ;  /* 0x00000002ff087819 */ /* 0x000fe20000011407 */
[----:B------:R-:W-:Y:S01]  /*0ce0*/  IMAD.IADD R0, R15, 0x1, -R0 ;  /* 0x000000010f007824 */ /* 0x000fe200078e0a00 */
[----:B------:R-:W-:-:S02]  /*0cf0*/  LEA.HI R2, R2, R4, RZ, 0x1 ;  /* 0x0000000402027211 */ /* 0x000fc400078f08ff */
[----:B------:R-:W-:Y:S02]  /*0d00*/  SHF.R.S32.HI R5, RZ, 0x1f, R7 ;  /* 0x0000001fff057819 */ /* 0x000fe40000011407 */
[----:B------:R-:W-:Y:S02]  /*0d10*/  SHF.R.S32.HI R6, RZ, 0x1f, R0 ;  /* 0x0000001fff067819 */ /* 0x000fe40000011400 */
[----:B------:R-:W-:Y:S02]  /*0d20*/  LOP3.LUT R3, R2, 0xfffffffe, RZ, 0xc0, !PT ;  /* 0xfffffffe02037812 */ /* 0x000fe400078ec0ff */
[----:B------:R-:W-:Y:S02]  /*0d30*/  LEA.HI R2, R5, R8, RZ, 0x3 ;  /* 0x0000000805027211 */ /* 0x000fe400078f18ff */
[----:B------:R-:W-:Y:S01]  /*0d40*/  LEA.HI R12, R6, R0, RZ, 0x3 ;  /* 0x00000000060c7211 */ /* 0x000fe200078f18ff */
[----:B------:R-:W-:Y:S01]  /*0d50*/  IMAD.IADD R11, R4, 0x1, -R3 ;  /* 0x00000001040b7824 */ /* 0x000fe200078e0a03 */
[----:B------:R-:W-:-:S02]  /*0d60*/  LEA.HI R81, R14, R15, RZ, 0x3 ;  /* 0x0000000f0e517211 */ /* 0x000fc400078f18ff */
[----:B------:R-:W-:Y:S02]  /*0d70*/  LOP3.LUT R2, R2, 0xfffffff8, RZ, 0xc0, !PT ;  /* 0xfffffff802027812 */ /* 0x000fe400078ec0ff */
[----:B------:R-:W-:Y:S02]  /*0d80*/  LOP3.LUT R3, R12, 0xfffffff8, RZ, 0xc0, !PT ;  /* 0xfffffff80c037812 */ /* 0x000fe400078ec0ff */
[----:B------:R-:W-:Y:S01]  /*0d90*/  LOP3.LUT R4, R81, 0xfffffff8, RZ, 0xc0, !PT ;  /* 0xfffffff851047812 */ /* 0x000fe200078ec0ff */
[----:B------:R-:W-:Y:S01]  /*0da0*/  IMAD.IADD R6, R8, 0x1, -R2 ;  /* 0x0000000108067824 */ /* 0x000fe200078e0a02 */
[----:B------:R-:W-:Y:S01]  /*0db0*/  LEA.HI R5, R14, R15, RZ, 0x5 ;  /* 0x0000000f0e057211 */ /* 0x000fe200078f28ff */
[----:B------:R-:W-:Y:S01]  /*0dc0*/  IMAD.IADD R9, R0, 0x1, -R3 ;  /* 0x0000000100097824 */ /* 0x000fe200078e0a03 */
[----:B------:R-:W-:Y:S01]  /*0dd0*/  LOP3.LUT R3, R7, 0xfffffffc, RZ, 0xc0, !PT ;  /* 0xfffffffc07037812 */ /* 0x000fe200078ec0ff */
[----:B------:R-:W-:Y:S01]  /*0de0*/  IMAD.IADD R82, R15, 0x1, -R4 ;  /* 0x000000010f527824 */ /* 0x000fe200078e0a04 */
[----:B------:R-:W-:-:S02]  /*0df0*/  SHF.R.S32.HI R0, RZ, 0x5, R5 ;  /* 0x00000005ff007819 */ /* 0x000fc40000011405 */
[----:B------:R-:W-:Y:S01]  /*0e00*/  SHF.R.S32.HI R2, RZ, 0x1f, R5 ;  /* 0x0000001fff027819 */ /* 0x000fe20000011405 */
[----:B------:R-:W-:Y:S01]  /*0e10*/  IMAD.SHL.U32 R7, R82, 0x40, RZ ;  /* 0x0000004052077824 */ /* 0x000fe200078e00ff */
[----:B------:R-:W-:Y:S01]  /*0e20*/  LOP3.LUT R4, R5, 0xffffffe0, RZ, 0xc0, !PT ;  /* 0xffffffe005047812 */ /* 0x000fe200078ec0ff */
[----:B------:R-:W-:Y:S01]  /*0e30*/  IMAD.SHL.U32 R16, R0, 0x400, RZ ;  /* 0x0000040000107824 */ /* 0x000fe200078e00ff */
[----:B------:R-:W-:Y:S01]  /*0e40*/  LEA.HI R5, R2, R0, RZ, 0x3 ;  /* 0x0000000002057211 */ /* 0x000fe200078f18ff */
[----:B------:R-:W-:Y:S01]  /*0e50*/  IMAD.IADD R2, R15, 0x1, -R3 ;  /* 0x000000010f027824 */ /* 0x000fe200078e0a03 */
[----:B------:R-:W-:Y:S01]  /*0e60*/  LOP3.LUT R3, R7, 0x1c0, RZ, 0xc0, !PT ;  /* 0x000001c007037812 */ /* 0x000fe200078ec0ff */
[----:B------:R-:W-:Y:S01]  /*0e70*/  IMAD.IADD R27, R15, 0x1, -R4 ;  /* 0x000000010f1b7824 */ /* 0x000fe200078e0a04 */
[----:B------:R-:W-:Y:S01]  /*0e80*/  LOP3.LUT R5, R5, 0xffffff8, RZ, 0xc0, !PT ;  /* 0x0ffffff805057812 */ /* 0x000fe200078ec0ff */
[----:B------:R-:W-:Y:S01]  /*0e90*/  IMAD.SHL.U32 R76, R82, 0x8, RZ ;  /* 0x00000008524c7824 */ /* 0x000fe200078e00ff */
[----:B------:R-:W-:Y:S01]  /*0ea0*/  LEA.HI R4, R2, R2, RZ, 0x1 ;  /* 0x0000000202047211 */ /* 0x000fe200078f08ff */
[----:B------:R-:W-:Y:S01]  /*0eb0*/  IMAD.SHL.U32 R78, R82, 0x4, RZ ;  /* 0x00000004524e7824 */ /* 0x000fe200078e00ff */
[----:B------:R-:W-:Y:S01]  /*0ec0*/  LOP3.LUT R8, R3, 0x8, R81, 0xf8, !PT ;  /* 0x0000000803087812 */ /* 0x000fe200078ef851 */
[----:B------:R-:W-:Y:S01]  /*0ed0*/  IMAD.IADD R10, R0, 0x1, -R5 ;  /* 0x00000001000a7824 */ /* 0x000fe200078e0a05 */
[----:B------:R-:W-:Y:S01]  /*0ee0*/  SHF.R.U32.HI R7, RZ, 0x3, R3 ;  /* 0x00000003ff077819 */ /* 0x000fe20000011603 */
[----:B------:R-:W-:Y:S01]  /*0ef0*/  IMAD.SHL.U32 R0, R6, 0x40, RZ ;  /* 0x0000004006007824 */ /* 0x000fe200078e00ff */
[----:B------:R-:W-:Y:S01]  /*0f00*/  LOP3.LUT R3, R4, 0x1ffffffe, RZ, 0xc0, !PT ;  /* 0x1ffffffe04037812 */ /* 0x000fe200078ec0ff */
[----:B------:R-:W-:Y:S01]  /*0f10*/  IMAD.SHL.U32 R5, R11, 0x8, RZ ;  /* 0x000000080b057824 */ /* 0x000fe200078e00ff */
[----:B------:R-:W-:Y:S01]  /*0f20*/  LOP3.LUT R8, R8, R7, RZ, 0x3c, !PT ;  /* 0x0000000708087212 */ /* 0x000fe200078e3cff */
[----:B------:R-:W-:Y:S01]  /*0f30*/  IMAD R7, R2, 0x2, R16 ;  /* 0x0000000202077824 */ /* 0x000fe200078e0210 */
[----:B------:R-:W-:Y:S01]  /*0f40*/  LOP3.LUT R0, R0, 0x1c0, RZ, 0xc0, !PT ;  /* 0x000001c000007812 */ /* 0x000fe200078ec0ff */
[----:B------:R-:W-:Y:S01]  /*0f50*/  IMAD.IADD R17, R2, 0x1, -R3 ;  /* 0x0000000102117824 */ /* 0x000fe200078e0a03 */
[----:B------:R-:W-:Y:S01]  /*0f60*/  SHF.R.S32.HI R4, RZ, 0x1f, R27 ;  /* 0x0000001fff047819 */ /* 0x000fe2000001141b */
[----:B------:R-:W-:Y:S01]  /*0f70*/  IMAD.SHL.U32 R3, R9, 0x40, RZ ;  /* 0x0000004009037824 */ /* 0x000fe200078e00ff */
[----:B------:R-:W-:-:S02]  /*0f80*/  LEA.HI R2, R0, R0, RZ, 0x1d ;  /* 0x0000000000027211 */ /* 0x000fc400078fe8ff */
[C---:B------:R-:W-:Y:S02]  /*0f90*/  R2P PR, R6.reuse, 0x6 ;  /* 0x0000000606007804 */ /* 0x040fe40000000000 */
[----:B------:R-:W-:Y:S01]  /*0fa0*/  LOP3.LUT R0, R3, 0x1c0, RZ, 0xc0, !PT ;  /* 0x000001c003007812 */ /* 0x000fe200078ec0ff */
[----:B------:R-:W-:Y:S01]  /*0fb0*/  IMAD.IADD R2, R7, 0x1, R2 ;  /* 0x0000000107027824 */ /* 0x000fe200078e0202 */
[----:B------:R-:W-:Y:S02]  /*0fc0*/  LOP3.LUT R6, R6, 0x1, RZ, 0xc0, !PT ;  /* 0x0000000106067812 */ /* 0x000fe400078ec0ff */
[----:B------:R-:W-:Y:S01]  /*0fd0*/  LOP3.LUT R3, R0, 0x8, R5, 0xf8, !PT ;  /* 0x0000000800037812 */ /* 0x000fe200078ef805 */
[----:B------:R-:W-:Y:S01]  /*0fe0*/  IMAD.SHL.U32 R21, R2, 0x2, RZ ;  /* 0x0000000202157824 */ /* 0x000fe200078e00ff */
[----:B------:R-:W-:Y:S01]  /*0ff0*/  SHF.R.U32.HI R0, RZ, 0x3, R0 ;  /* 0x00000003ff007819 */ /* 0x000fe20000011600 */
[----:B------:R-:W-:Y:S01]  /*1000*/  IMAD.SHL.U32 R2, R12, 0x40, RZ ;  /* 0x000000400c027824 */ /* 0x000fe200078e00ff */
[----:B------:R-:W-:-:S02]  /*1010*/  LEA.HI R13, R4, R27, RZ, 0x2 ;  /* 0x0000001b040d7211 */ /* 0x000fc400078f10ff */
[----:B------:R-:W-:Y:S02]  /*1020*/  LOP3.LUT R0, R3, R0, RZ, 0x3c, !PT ;  /* 0x0000000003007212 */ /* 0x000fe400078e3cff */
[----:B------:R-:W-:Y:S02]  /*1030*/  SHF.R.S32.HI R81, RZ, 0x3, R81 ;  /* 0x00000003ff517819 */ /* 0x000fe40000011451 */
[----:B------:R-:W-:Y:S02]  /*1040*/  LOP3.LUT R5, R0, 0xfffffe00, R2, 0xf8, !PT ;  /* 0xfffffe0000057812 */ /* 0x000fe400078ef802 */
[----:B------:R-:W-:Y:S02]  /*1050*/  LEA.HI R0, R14, R15, RZ, 0x6 ;  /* 0x0000000f0e007211 */ /* 0x000fe400078f30ff */
[----:B------:R-:W-:Y:S01]  /*1060*/  ISETP.NE.U32.AND P0, PT, R6, 0x1, PT ;  /* 0x000000010600780c */ /* 0x000fe20003f05070 */
[----:B------:R-:W-:Y:S01]  /*1070*/  IMAD R6, R11, 0x200, R8 ;  /* 0x000002000b067824 */ /* 0x000fe200078e0208 */
[----:B------:R-:W-:Y:S01]  /*1080*/  SHF.R.S32.HI R4, RZ, 0x2, R13 ;  /* 0x00000002ff047819 */ /* 0x000fe2000001140d */
[----:B------:R-:W-:Y:S01]  /*1090*/  IMAD.SHL.U32 R0, R0, 0x8, RZ ;  /* 0x0000000800007824 */ /* 0x000fe200078e00ff */
[----:B------:R-:W-:-:S02]  /*10a0*/  IADD3 R15, R81, 0x20, RZ ;  /* 0x00000020510f7810 */ /* 0x000fc40007ffe0ff */
[C---:B------:R-:W-:Y:S01]  /*10b0*/  IADD3 R22, R81.reuse, 0x40, RZ ;  /* 0x0000004051167810 */ /* 0x040fe20007ffe0ff */
[----:B------:R-:W-:Y:S01]  /*10c0*/  IMAD R25, R10, 0x10, R4 ;  /* 0x000000100a197824 */ /* 0x000fe200078e0204 */
[----:B------:R-:W-:Y:S01]  /*10d0*/  LOP3.LUT R7, R0, 0xfffffe00, RZ, 0xc0, !PT ;  /* 0xfffffe0000077812 */ /* 0x000fe200078ec0ff */
[C---:B------:R-:W-:Y:S01]  /*10e0*/  IMAD.SHL.U32 R0, R81.reuse, 0x40, RZ ;  /* 0x0000004051007824 */ /* 0x040fe200078e00ff */
[----:B------:R-:W-:Y:S01]  /*10f0*/  IADD3 R12, R81, 0x60, RZ ;  /* 0x00000060510c7810 */ /* 0x000fe20007ffe0ff */
[----:B------:R-:W-:Y:S01]  /*1100*/  IMAD.SHL.U32 R4, R15, 0x40, RZ ;  /* 0x000000400f047824 */ /* 0x000fe200078e00ff */
[C---:B------:R-:W-:Y:S01]  /*1110*/  LOP3.LUT P4, RZ, R9.reuse, 0x2, RZ, 0xc0, !PT ;  /* 0x0000000209ff7812 */ /* 0x040fe2000788c0ff */
[----:B------:R1:W-:Y:S01]  /*1120*/  STL [R1+0x104], R25 ;  /* 0x0001041901007387 */ /* 0x0003e20000100800 */
[----:B------:R-:W-:Y:S02]  /*1130*/  LOP3.LUT P3, RZ, R9, 0x4, RZ, 0xc0, !PT ;  /* 0x0000000409ff7812 */ /* 0x000fe4000786c0ff */
[----:B------:R-:W-:Y:S01]  /*1140*/  SHF.R.S32.HI R9, RZ, 0x1f, R15 ;  /* 0x0000001fff097819 */ /* 0x000fe2000001140f */
[----:B------:R-:W-:Y:S01]  /*1150*/  STL [R1+0x90], R21 ;  /* 0x0000901501007387 */ /* 0x000fe20000100800 */
[----:B------:R-:W-:-:S02]  /*1160*/  IADD3 R3, R21, 0x80, RZ ;  /* 0x0000008015037810 */ /* 0x000fc40007ffe0ff */
[--C-:B------:R-:W-:Y:S01]  /*1170*/  SHF.R.S32.HI R2, RZ, 0x1f, R81.reuse ;  /* 0x0000001fff027819 */ /* 0x100fe20000011451 */
[----:B------:R-:W-:Y:S01]  /*1180*/  IMAD.SHL.U32 R2, R12, 0x40, RZ ;  /* 0x000000400c027824 */ /* 0x000fe200078e00ff */
[----:B------:R-:W-:Y:S02]  /*1190*/  SHF.R.S32.HI R8, RZ, 0x1f, R22 ;  /* 0x0000001fff087819 */ /* 0x000fe40000011416 */
[----:B------:R-:W-:Y:S02]  /*11a0*/  SHF.R.S32.HI R10, RZ, 0x1f, R12 ;  /* 0x0000001fff0a7819 */ /* 0x000fe4000001140c */
[----:B------:R-:W-:Y:S01]  /*11b0*/  LOP3.LUT R11, R0, 0x1c0, RZ, 0xc0, !PT ;  /* 0x000001c0000b7812 */ /* 0x000fe200078ec0ff */
[----:B------:R-:W-:Y:S01]  /*11c0*/  IMAD R0, R82, 0x20, R81 ;  /* 0x0000002052007824 */ /* 0x000fe200078e0251 */
[----:B------:R-:W-:Y:S02]  /*11d0*/  IADD3 R20, R21, 0x70, RZ ;  /* 0x0000007015147810 */ /* 0x000fe40007ffe0ff */
[----:B------:R-:W-:-:S02]  /*11e0*/  LEA.HI R9, R9, R15, RZ, 0x3 ;  /* 0x0000000f09097211 */ /* 0x000fc400078f18ff */
[----:B------:R-:W-:Y:S01]  /*11f0*/  @P0 IADD3 R20, R3, 0x10, RZ ;  /* 0x0000001003140810 */ /* 0x000fe20007ffe0ff */
[----:B------:R-:W-:Y:S01]  /*1200*/  IMAD.SHL.U32 R3, R22, 0x40, RZ ;  /* 0x0000004016037824 */ /* 0x000fe200078e00ff */
[----:B------:R-:W-:Y:S02]  /*1210*/  LOP3.LUT R15, R4, 0x1c0, RZ, 0xc0, !PT ;  /* 0x000001c0040f7812 */ /* 0x000fe400078ec0ff */
[----:B------:R-:W-:Y:S01]  /*1220*/  LEA.HI R8, R8, R22, RZ, 0x3 ;  /* 0x0000001608087211 */ /* 0x000fe200078f18ff */
[----:B------:R-:W-:Y:S01]  /*1230*/  STL [R1+0x94], R20 ;  /* 0x0000941401007387 */ /* 0x000fe20000100800 */
[----:B------:R-:W-:Y:S02]  /*1240*/  LEA.HI R4, R10, R12, RZ, 0x3 ;  /* 0x0000000c0a047211 */ /* 0x000fe400078f18ff */
[----:B------:R-:W-:Y:S02]  /*1250*/  LOP3.LUT R10, R11, 0x38, R76, 0xf8, !PT ;  /* 0x000000380b0a7812 */ /* 0x000fe400078ef84c */
[----:B------:R-:W-:Y:S01]  /*1260*/  SHF.R.U32.HI R22, RZ, 0x3, R11 ;  /* 0x00000003ff167819 */ /* 0x000fe2000001160b */
[----:B------:R-:W-:Y:S01]  /*1270*/  IMAD.SHL.U32 R4, R4, 0x40, RZ ;  /* 0x0000004004047824 */ /* 0x000fe200078e00ff */
[----:B------:R-:W-:Y:S01]  /*1280*/  LOP3.LUT R12, R2, 0x1c0, RZ, 0xc0, !PT ;  /* 0x000001c0020c7812 */ /* 0x000fe200078ec0ff */
[----:B------:R-:W-:Y:S01]  /*1290*/  IMAD.SHL.U32 R2, R9, 0x40, RZ ;  /* 0x0000004009027824 */ /* 0x000fe200078e00ff */
[----:B------:R-:W-:-:S02]  /*12a0*/  IADD3 R80, R78, 0x20, RZ ;  /* 0x000000204e507810 */ /* 0x000fc40007ffe0ff */
[----:B------:R-:W-:Y:S02]  /*12b0*/  LOP3.LUT R26, R10, R22, RZ, 0x3c, !PT ;  /* 0x000000160a1a7212 */ /* 0x000fe400078e3cff */
[--C-:B------:R-:W-:Y:S02]  /*12c0*/  LOP3.LUT R9, R15, 0x38, R76.reuse, 0xf8, !PT ;  /* 0x000000380f097812 */ /* 0x100fe400078ef84c */
[----:B------:R-:W-:Y:S01]  /*12d0*/  SHF.R.U32.HI R24, RZ, 0x3, R15 ;  /* 0x00000003ff187819 */ /* 0x000fe2000001160f */
[----:B------:R-:W-:Y:S01]  /*12e0*/  STL [R1+0x100], R26 ;  /* 0x0001001a01007387 */ /* 0x000fe20000100800 */
[----:B------:R-:W-:Y:S02]  /*12f0*/  LOP3.LUT R15, R12, 0x38, R76, 0xf8, !PT ;  /* 0x000000380c0f7812 */ /* 0x000fe400078ef84c */
[----:B------:R-:W-:Y:S01]  /*1300*/  SHF.R.U32.HI R22, RZ, 0x3, R12 ;  /* 0x00000003ff167819 */ /* 0x000fe2000001160c */
[----:B------:R-:W-:Y:S01]  /*1310*/  IMAD.SHL.U32 R12, R80, 0x2, RZ ;  /* 0x00000002500c7824 */ /* 0x000fe200078e00ff */
[----:B------:R-:W-:-:S02]  /*1320*/  LOP3.LUT R11, R13, 0x7ffffffc, RZ, 0xc0, !PT ;  /* 0x7ffffffc0d0b7812 */ /* 0x000fc400078ec0ff */
[----:B------:R-:W-:Y:S01]  /*1330*/  LOP3.LUT R14, R3, 0x1c0, RZ, 0xc0, !PT ;  /* 0x000001c0030e7812 */ /* 0x000fe200078ec0ff */
[----:B------:R-:W-:Y:S01]  /*1340*/  IMAD.SHL.U32 R3, R8, 0x40, RZ ;  /* 0x0000004008037824 */ /* 0x000fe200078e00ff */
[----:B------:R2:W-:Y:S01]  /*1350*/  STL [R1+0xfc], R12 ;  /* 0x0000fc0c01007387 */ /* 0x0005e20000100800 */
[----:B------:R-:W-:Y:S01]  /*1360*/  IMAD.IADD R11, R27, 0x1, -R11 ;  /* 0x000000011b0b7824 */ /* 0x000fe200078e0a0b */
[----:B------:R-:W-:Y:S02]  /*1370*/  LOP3.LUT R10, R14, 0x38, R76, 0xf8, !PT ;  /* 0x000000380e0a7812 */ /* 0x000fe400078ef84c */
[----:B------:R-:W-:Y:S01]  /*1380*/  SHF.R.U32.HI R23, RZ, 0x3, R14 ;  /* 0x00000003ff177819 */ /* 0x000fe2000001160e */
[----:B------:R-:W-:Y:S01]  /*1390*/  IMAD.SHL.U32 R30, R11, 0x2, RZ ;  /* 0x000000020b1e7824 */ /* 0x000fe200078e00ff */
[----:B------:R-:W-:Y:S02]  /*13a0*/  SHF.R.S32.HI R8, RZ, 0x1f, R80 ;  /* 0x0000001fff087819 */ /* 0x000fe40000011450 */
[----:B------:R-:W-:Y:S01]  /*13b0*/  LOP3.LUT R13, R3, 0xfffffe00, RZ, 0xc0, !PT ;  /* 0xfffffe00030d7812 */ /* 0x000fe200078ec0ff */
[----:B------:R-:W-:Y:S01]  /*13c0*/  IMAD R3, R17, 0x8, R25 ;  /* 0x0000000811037824 */ /* 0x000fe200078e0219 */
[----:B------:R-:W-:-:S02]  /*13d0*/  LOP3.LUT R14, R4, 0xfffffe00, RZ, 0xc0, !PT ;  /* 0xfffffe00040e7812 */ /* 0x000fc400078ec0ff */
[----:B------:R-:W-:Y:S02]  /*13e0*/  LOP3.LUT R10, R13, R10, R23, 0xf6, !PT ;  /* 0x0000000a0d0a7212 */ /* 0x000fe400078ef617 */
[----:B------:R-:W-:Y:S02]  /*13f0*/  LEA R200, R6, 0x8100, 0x1 ;  /* 0x0000810006c87811 */ /* 0x000fe400078e08ff */
[----:B------:R-:W-:Y:S02]  /*1400*/  LEA R10, R10, 0x100, 0x1 ;  /* 0x000001000a0a7811 */ /* 0x000fe400078e08ff */
[C---:B------:R-:W-:Y:S02]  /*1410*/  IADD3 R29, R30.reuse, 0x8, RZ ;  /* 0x000000081e1d7810 */ /* 0x040fe40007ffe0ff */
[C---:B------:R-:W-:Y:S02]  /*1420*/  IADD3 R28, R30.reuse, 0x10, RZ ;  /* 0x000000101e1c7810 */ /* 0x040fe40007ffe0ff */
[----:B------:R-:W-:-:S02]  /*1430*/  IADD3 R27, R30, 0x18, RZ ;  /* 0x000000181e1b7810 */ /* 0x000fc40007ffe0ff */
[----:B-1----:R-:W-:Y:S02]  /*1440*/  IADD3 R25, R30, 0x28, RZ ;  /* 0x000000281e197810 */ /* 0x002fe40007ffe0ff */
[----:B--2---:R-:W-:Y:S02]  /*1450*/  LOP3.LUT R12, R2, 0xfffffe00, RZ, 0xc0, !PT ;  /* 0xfffffe00020c7812 */ /* 0x004fe400078ec0ff */
[----:B------:R-:W-:Y:S02]  /*1460*/  SHF.L.U64.HI R2, R80, 0x1, R8 ;  /* 0x0000000150027819 */ /* 0x000fe40000010208 */
[----:B------:R-:W-:Y:S02]  /*1470*/  LOP3.LUT R11, R12, R9, R24, 0xf6, !PT ;  /* 0x000000090c0b7212 */ /* 0x000fe400078ef618 */
[----:B------:R-:W-:Y:S01]  /*1480*/  LOP3.LUT R9, R14, R15, R22, 0xf6, !PT ;  /* 0x0000000f0e097212 */ /* 0x000fe200078ef616 */
[----:B------:R1:W-:Y:S01]  /*1490*/  STL [R1+0xf8], R2 ;  /* 0x0000f80201007387 */ /* 0x0003e20000100800 */
[----:B------:R-:W-:-:S02]  /*14a0*/  LEA R11, R11, 0x100, 0x1 ;  /* 0x000001000b0b7811 */ /* 0x000fc400078e08ff */
[----:B------:R-:W-:Y:S01]  /*14b0*/  LEA R6, R9, 0x100, 0x1 ;  /* 0x0000010009067811 */ /* 0x000fe200078e08ff */
[----:B------:R2:W-:Y:S01]  /*14c0*/  STL [R1+0x108], R3 ;  /* 0x0001080301007387 */ /* 0x0005e20000100800 */
[C---:B------:R-:W-:Y:S02]  /*14d0*/  IADD3 R24, R30.reuse, 0x30, RZ ;  /* 0x000000301e187810 */ /* 0x040fe40007ffe0ff */
[C---:B------:R-:W-:Y:S01]  /*14e0*/  IADD3 R23, R30.reuse, 0x38, RZ ;  /* 0x000000381e177810 */ /* 0x040fe20007ffe0ff */
[----:B------:R-:W-:Y:S01]  /*14f0*/  STL [R1+0x8c], R30 ;  /* 0x00008c1e01007387 */ /* 0x000fe20000100800 */
[----:B------:R-:W-:Y:S02]  /*1500*/  SEL R4, R19, 0xffffffe0, !P1 ;  /* 0xffffffe013047807 */ /* 0x000fe40004800000 */
[----:B------:R-:W-:Y:S01]  /*1510*/  IADD3 R22, R30, 0x40, RZ ;  /* 0x000000401e167810 */ /* 0x000fe20007ffe0ff */
[----:B------:R3:W-:Y:S01]  /*1520*/  STL [R1+0xf4], R11 ;  /* 0x0000f40b01007387 */ /* 0x0007e20000100800 */
[----:B------:R-:W-:-:S02]  /*1530*/  SEL R8, R18, 0xffffffc0, !P2 ;  /* 0xffffffc012087807 */ /* 0x000fc40005000000 */
[C---:B------:R-:W-:Y:S01]  /*1540*/  IADD3 R17, R30.reuse, 0x58, RZ ;  /* 0x000000581e117810 */ /* 0x040fe20007ffe0ff */
[----:B------:R4:W-:Y:S01]  /*1550*/  STL [R1+0xf0], R10 ;  /* 0x0000f00a01007387 */ /* 0x0009e20000100800 */
[----:B------:R-:W-:Y:S02]  /*1560*/  IADD3 R15, R30, 0x60, RZ ;  /* 0x000000601e0f7810 */ /* 0x000fe40007ffe0ff */
[----:B------:R-:W-:Y:S01]  /*1570*/  SHF.R.S32.HI R9, RZ, 0x1f, R29 ;  /* 0x0000001fff097819 */ /* 0x000fe2000001141d */
[----:B------:R5:W-:Y:S01]  /*1580*/  STL [R1+0xec], R6 ;  /* 0x0000ec0601007387 */ /* 0x000be20000100800 */
[----:B------:R-:W-:Y:S02]  /*1590*/  LEA R201, R5, 0x100, 0x1 ;  /* 0x0000010005c97811 */ /* 0x000fe400078e08ff */
[----:B------:R-:W-:Y:S01]  /*15a0*/  IADD3 R212, R76, 0x40, RZ ;  /* 0x000000404cd47810 */ /* 0x000fe20007ffe0ff */
[----:B------:R-:W-:Y:S01]  /*15b0*/  STL [R1+0x88], R29 ;  /* 0x0000881d01007387 */ /* 0x000fe20000100800 */
[----:B-1----:R-:W-:-:S02]  /*15c0*/  LOP3.LUT R2, R26, R7, RZ, 0xfc, !PT ;  /* 0x000000071a027212 */ /* 0x002fc400078efcff */
[----:B------:R-:W-:Y:S01]  /*15d0*/  IADD3 R26, R30, 0x20, RZ ;  /* 0x000000201e1a7810 */ /* 0x000fe20007ffe0ff */
[----:B------:R1:W-:Y:S01]  /*15e0*/  STL [R1+0x84], R28 ;  /* 0x0000841c01007387 */ /* 0x0003e20000100800 */
[----:B--2---:R-:W-:Y:S01]  /*15f0*/  SEL R3, R19, 0xffffffe0, !P4 ;  /* 0xffffffe013037807 */ /* 0x004fe20006000000 */
[----:B------:R-:W-:Y:S01]  /*1600*/  IMAD.SHL.U32 R214, R2, 0x2, RZ ;  /* 0x0000000202d67824 */ /* 0x000fe200078e00ff */
[----:B------:R-:W-:Y:S01]  /*1610*/  SEL R2, R18, 0xffffffc0, !P3 ;  /* 0xffffffc012027807 */ /* 0x000fe20005800000 */
[----:B------:R-:W-:Y:S01]  /*1620*/  STL [R1+0x80], R27 ;  /* 0x0000801b01007387 */ /* 0x000fe20000100800 */
[C---:B------:R-:W-:Y:S01]  /*1630*/  IADD3 R19, R30.reuse, 0x48, RZ ;  /* 0x000000481e137810 */ /* 0x040fe20007ffe0ff */
[--C-:B------:R-:W-:Y:S01]  /*1640*/  IMAD.IADD R202, R3, 0x1, R201.reuse ;  /* 0x0000000103ca7824 */ /* 0x100fe200078e02c9 */
[C---:B------:R-:W-:Y:S01]  /*1650*/  IADD3 R18, R30.reuse, 0x50, RZ ;  /* 0x000000501e127810 */ /* 0x040fe20007ffe0ff */
[----:B------:R2:W-:Y:S01]  /*1660*/  STL [R1+0x7c], R26 ;  /* 0x00007c1a01007387 */ /* 0x0005e20000100800 */
[----:B---3--:R-:W-:Y:S01]  /*1670*/  IADD3 R11, R30, 0x68, RZ ;  /* 0x000000681e0b7810 */ /* 0x008fe20007ffe0ff */
[----:B------:R-:W-:Y:S01]  /*1680*/  IMAD.IADD R204, R2, 0x1, R201 ;  /* 0x0000000102cc7824 */ /* 0x000fe200078e02c9 */
[----:B------:R-:W-:Y:S01]  /*1690*/  IADD3 R219, -R81, 0x70, RZ ;  /* 0x0000007051db7810 */ /* 0x000fe20007ffe1ff */
[----:B------:R3:W-:Y:S01]  /*16a0*/  STL [R1+0x78], R25 ;  /* 0x0000781901007387 */ /* 0x0007e20000100800 */
[----:B----4-:R-:W-:Y:S01]  /*16b0*/  IADD3 R10, R30, 0x70, RZ ;  /* 0x000000701e0a7810 */ /* 0x010fe20007ffe0ff */
[----:B------:R-:W-:Y:S01]  /*16c0*/  IMAD.IADD R203, R2, 0x1, R202 ;  /* 0x0000000102cb7824 */ /* 0x000fe200078e02ca */
[----:B------:R-:W-:Y:S01]  /*16d0*/  SHF.R.S32.HI R77, RZ, 0x1f, R76 ;  /* 0x0000001fff4d7819 */ /* 0x000fe2000001144c */
[----:B------:R-:W-:Y:S01]  /*16e0*/  STL [R1+0x74], R24 ;  /* 0x0000741801007387 */ /* 0x000fe20000100800 */
[----:B-----5:R-:W-:-:S02]  /*16f0*/  IADD3 R6, R30, 0x78, RZ ;  /* 0x000000781e067810 */ /* 0x020fc40007ffe0ff */
[----:B------:R-:W-:Y:S01]  /*1700*/  SHF.R.S32.HI R231, RZ, 0x1f, R212 ;  /* 0x0000001fffe77819 */ /* 0x000fe200000114d4 */
[----:B------:R4:W-:Y:S04]  /*1710*/  STL [R1+0x70], R23 ;  /* 0x0000701701007387 */ /* 0x0009e80000100800 */
[----:B------:R5:W-:Y:S01]  /*1720*/  STL [R1+0x6c], R22 ;  /* 0x00006c1601007387 */ /* 0x000be20000100800 */
[----:B-1----:R-:W-:-:S03]  /*1730*/  SHF.R.S32.HI R28, RZ, 0x1f, R28 ;  /* 0x0000001fff1c7819 */ /* 0x002fc6000001141c */
[----:B------:R-:W-:Y:S04]  /*1740*/  STL [R1+0x68], R19 ;  /* 0x0000681301007387 */ /* 0x000fe80000100800 */
[----:B------:R1:W-:Y:S01]  /*1750*/  STL [R1+0x64], R18 ;  /* 0x0000641201007387 */ /* 0x0003e20000100800 */
[----:B--2---:R-:W-:-:S03]  /*1760*/  SHF.R.S32.HI R26, RZ, 0x1f, R26 ;  /* 0x0000001fff1a7819 */ /* 0x004fc6000001141a */
[----:B------:R2:W-:Y:S01]  /*1770*/  STL [R1+0x60], R17 ;  /* 0x0000601101007387 */ /* 0x0005e20000100800 */
[----:B---3--:R-:W-:-:S03]  /*1780*/  SHF.R.S32.HI R25, RZ, 0x1f, R25 ;  /* 0x0000001fff197819 */ /* 0x008fc60000011419 */
[----:B------:R-:W-:Y:S04]  /*1790*/  STL [R1+0x5c], R15 ;  /* 0x00005c0f01007387 */ /* 0x000fe80000100800 */
[----:B------:R3:W-:Y:S01]  /*17a0*/  STL [R1+0x58], R11 ;  /* 0x0000580b01007387 */ /* 0x0007e20000100800 */
[----:B----4-:R-:W-:-:S03]  /*17b0*/  SHF.R.S32.HI R23, RZ, 0x1f, R23 ;  /* 0x0000001fff177819 */ /* 0x010fc60000011417 */
[----:B------:R4:W-:Y:S01]  /*17c0*/  STL [R1+0xe8], R9 ;  /* 0x0000e80901007387 */ /* 0x0009e20000100800 */
[----:B-----5:R-:W-:-:S03]  /*17d0*/  SHF.R.S32.HI R22, RZ, 0x1f, R22 ;  /* 0x0000001fff167819 */ /* 0x020fc60000011416 */
[----:B------:R5:W-:Y:S04]  /*17e0*/  STL [R1+0x54], R10 ;  /* 0x0000540a01007387 */ /* 0x000be80000100800 */
[----:B------:R-:W-:Y:S01]  /*17f0*/  STL [R1+0xe4], R28 ;  /* 0x0000e41c01007387 */ /* 0x000fe20000100800 */
[----:B-1----:R-:W-:-:S03]  /*1800*/  SHF.R.S32.HI R18, RZ, 0x1f, R18 ;  /* 0x0000001fff127819 */ /* 0x002fc60000011412 */
[----:B------:R-:W-:Y:S01]  /*1810*/  STL [R1+0x50], R6 ;  /* 0x0000500601007387 */ /* 0x000fe20000100800 */
[----:B--2---:R-:W-:Y:S02]  /*1820*/  SHF.R.S32.HI R17, RZ, 0x1f, R17 ;  /* 0x0000001fff117819 */ /* 0x004fe40000011411 */
[----:B---3--:R-:W-:Y:S02]  /*1830*/  SHF.R.S32.HI R11, RZ, 0x1f, R11 ;  /* 0x0000001fff0b7819 */ /* 0x008fe4000001140b */
[----:B----4-:R-:W-:Y:S02]  /*1840*/  SHF.R.S32.HI R9, RZ, 0x1f, R27 ;  /* 0x0000001fff097819 */ /* 0x010fe4000001141b */
[----:B-----5:R-:W-:-:S03]  /*1850*/  SHF.R.S32.HI R10, RZ, 0x1f, R10 ;  /* 0x0000001fff0a7819 */ /* 0x020fc6000001140a */
[----:B------:R1:W-:Y:S04]  /*1860*/  STL [R1+0xe0], R9 ;  /* 0x0000e00901007387 */ /* 0x0003e80000100800 */
        /* <DEDUP_REMOVED lines=14> */
[----:B-1----:R-:W-:Y:S02]  /*1950*/  IMAD.IADD R9, R21, 0x1, R4 ;  /* 0x0000000115097824 */ /* 0x002fe400078e0204 */
[----:B------:R-:W-:Y:S01]  /*1960*/  IMAD.IADD R4, R4, 0x1, R20 ;  /* 0x0000000104047824 */ /* 0x000fe200078e0214 */
[----:B--2---:R-:W-:Y:S01]  /*1970*/  SHF.R.S32.HI R11, RZ, 0x1f, R6 ;  /* 0x0000001fff0b7819 */ /* 0x004fe20000011406 */
[----:B------:R-:W-:-:S02]  /*1980*/  IMAD.IADD R6, R5, 0x1, R16 ;  /* 0x0000000105067824 */ /* 0x000fc400078e0210 */
[----:B------:R-:W-:Y:S02]  /*1990*/  IMAD.IADD R5, R8, 0x1, R20 ;  /* 0x0000000108057824 */ /* 0x000fe400078e0214 */
[----:B------:R-:W-:Y:S01]  /*19a0*/  STL [R1+0xb0], R11 ;  /* 0x0000b00b01007387 */ /* 0x000fe20000100800 */
[----:B---3--:R-:W-:Y:S01]  /*19b0*/  IMAD.IADD R10, R21, 0x1, R8 ;  /* 0x00000001150a7824 */ /* 0x008fe200078e0208 */
[----:B------:R-:W-:Y:S02]  /*19c0*/  LEA R206, R6, 0x100, 0x1 ;  /* 0x0000010006ce7811 */ /* 0x000fe400078e08ff */
[----:B------:R1:W-:Y:S03]  /*19d0*/  STL [R1+0x9c], R9 ;  /* 0x00009c0901007387 */ /* 0x0003e60000100800 */
[C---:B------:R-:W-:Y:S01]  /*19e0*/  IMAD.IADD R207, R206.reuse, 0x1, R3 ;  /* 0x00000001cecf7824 */ /* 0x040fe200078e0203 */
[----:B------:R-:W-:Y:S01]  /*19f0*/  STL [R1+0xac], R10 ;  /* 0x0000ac0a01007387 */ /* 0x000fe20000100800 */
[----:B------:R-:W-:-:S02]  /*1a00*/  IMAD.IADD R209, R206, 0x1, R2 ;  /* 0x00000001ced17824 */ /* 0x000fc400078e0202 */
[----:B------:R-:W-:Y:S02]  /*1a10*/  IMAD.IADD R208, R207, 0x1, R2 ;  /* 0x00000001cfd07824 */ /* 0x000fe400078e0202 */
[----:B-1----:R-:W-:-:S05]  /*1a20*/  IMAD.IADD R9, R8, 0x1, R9 ;  /* 0x0000000108097824 */ /* 0x002fca00078e0209 */
[----:B------:R-:W-:Y:S04]  /*1a30*/  STL [R1+0xa8], R9 ;  /* 0x0000a80901007387 */ /* 0x000fe80000100800 */
[----:B------:R1:W-:Y:S04]  /*1a40*/  STL [R1+0x98], R4 ;  /* 0x0000980401007387 */ /* 0x0003e80000100800 */
[----:B------:R2:W-:Y:S01]  /*1a50*/  STL [R1+0xa4], R5 ;  /* 0x0000a40501007387 */ /* 0x0005e20000100800 */
[----:B-1----:R-:W-:-:S05]  /*1a60*/  IMAD.IADD R4, R4, 0x1, R8 ;  /* 0x0000000104047824 */ /* 0x002fca00078e0208 */
[----:B------:R2:W-:Y:S02]  /*1a70*/  STL [R1+0xa0], R4 ;  /* 0x0000a00401007387 */ /* 0x0005e40000100800 */
.L_x_517:
[----:B------:R-:W3:Y:S01]  /*1a80*/  LDL R3, [R1+0x34] ;  /* 0x0000340001037983 */ /* 0x000ee20000100800 */
[----:B------:R-:W-:Y:S01]  /*1a90*/  IMAD.MOV.U32 R2, RZ, RZ, 0x4 ;  /* 0x00000004ff027424 */ /* 0x000fe200078e00ff */
[----:B------:R-:W-:-:S04]  /*1aa0*/  ISETP.NE.U32.AND P0, PT, RZ, c[0x0][0x370], PT ;  /* 0x0000dc00ff007a0c */ /* 0x000fc80003f05070 */
[----:B------:R-:W-:Y:S01]  /*1ab0*/  ISETP.NE.AND.EX P1, PT, RZ, c[0x0][0x374], PT, P0 ;  /* 0x0000dd00ff007a0c */ /* 0x000fe20003f25300 */
[----:B---3--:R-:W-:-:S05]  /*1ac0*/  IMAD.WIDE R2, R3, R2, c[0x0][0x588] ;  /* 0x0001620003027625 */ /* 0x008fca00078e0202 */
[----:B------:R-:W3:Y:S01]  /*1ad0*/  LDG.E R33, [R2.64] ;  /* 0x0000000802217981 */ /* 0x000ee2000c1e1900 */
[----:B------:R-:W-:Y:S01]  /*1ae0*/  ISETP.NE.U32.AND P4, PT, RZ, c[0x0][0x360], PT ;  /* 0x0000d800ff007a0c */ /* 0x000fe20003f85070 */
[----:B------:R-:W-:Y:S01]  /*1af0*/  IMAD.MOV.U32 R11, RZ, RZ, RZ ;  /* 0x000000ffff0b7224 */ /* 0x000fe200078e00ff */
[----:B------:R-:W-:Y:S02]  /*1b00*/  ISETP.NE.U32.AND P3, PT, RZ, c[0x0][0x348], PT ;  /* 0x0000d200ff007a0c */ /* 0x000fe40003f65070 */
[----:B------:R-:W-:Y:S02]  /*1b10*/  ISETP.NE.AND.EX P4, PT, RZ, c[0x0][0x364], PT, P4 ;  /* 0x0000d900ff007a0c */ /* 0x000fe40003f85340 */
[----:B------:R-:W-:Y:S02]  /*1b20*/  ISETP.NE.U32.AND P5, PT, RZ, c[0x0][0x350], PT ;  /* 0x0000d400ff007a0c */ /* 0x000fe40003fa5070 */
[----:B------:R-:W-:Y:S02]  /*1b30*/  ISETP.NE.U32.AND P6, PT, RZ, c[0x0][0x358], PT ;  /* 0x0000d600ff007a0c */ /* 0x000fe40003fc5070 */
[----:B------:R-:W-:-:S02]  /*1b40*/  ISETP.NE.AND.EX P3, PT, RZ, c[0x0][0x34c], PT, P3 ;  /* 0x0000d300ff007a0c */ /* 0x000fc40003f65330 */
[----:B------:R-:W-:Y:S02]  /*1b50*/  ISETP.NE.AND.EX P5, PT, RZ, c[0x0][0x354], PT, P5 ;  /* 0x0000d500ff007a0c */ /* 0x000fe40003fa5350 */
[----:B------:R-:W-:Y:S01]  /*1b60*/  ISETP.NE.AND.EX P6, PT, RZ, c[0x0][0x35c], PT, P6 ;  /* 0x0000d700ff007a0c */ /* 0x000fe20003fc5360 */
[----:B------:R-:W-:Y:S02]  /*1b70*/  IMAD.MOV.U32 R146, RZ, RZ, RZ ;  /* 0x000000ffff927224 */ /* 0x000fe400078e00ff */
[----:B------:R-:W-:Y:S02]  /*1b80*/  IMAD.MOV.U32 R18, RZ, RZ, RZ ;  /* 0x000000ffff127224 */ /* 0x000fe400078e00ff */
[----:B------:R-:W-:Y:S01]  /*1b90*/  IMAD.MOV.U32 R17, RZ, RZ, RZ ;  /* 0x000000ffff117224 */ /* 0x000fe200078e00ff */
[----:B---3--:R-:W-:Y:S01]  /*1ba0*/  SHF.R.S32.HI R34, RZ, 0x1f, R33 ;  /* 0x0000001fff227819 */ /* 0x008fe20000011421 */
[C---:B------:R-:W-:Y:S01]  /*1bb0*/  IMAD.SHL.U32 R19, R33.reuse, 0x4, RZ ;  /* 0x0000000421137824 */ /* 0x040fe200078e00ff */
[C---:B--2---:R-:W-:Y:S01]  /*1bc0*/  @P1 LEA R4, P0, R33.reuse, c[0x0][0x370], 0x2 ;  /* 0x0000dc0021041a11 */ /* 0x044fe200078010ff */
[----:B------:R1:W-:Y:S01]  /*1bd0*/  STL [R1+0x40], R33 ;  /* 0x0000402101007387 */ /* 0x0003e20000100800 */
[----:B------:R-:W-:-:S02]  /*1be0*/  SHF.L.U64.HI R22, R33, 0x2, R34 ;  /* 0x0000000221167819 */ /* 0x000fc40000010222 */
[----:B------:R-:W-:Y:S01]  /*1bf0*/  @P1 LEA.HI.X R5, R33, c[0x0][0x374], R34, 0x2, P0 ;  /* 0x0000dd0021051a11 */ /* 0x000fe200000f1422 */
[----:B------:R1:W-:Y:S01]  /*1c00*/  STL [R1+0x44], R34 ;  /* 0x0000442201007387 */ /* 0x0003e20000100800 */
[----:B------:R-:W-:-:S03]  /*1c10*/  @P4 IADD3 R2, P0, R19, c[0x0][0x360], RZ ;  /* 0x0000d80013024a10 */ /* 0x000fc60007f1e0ff */
[----:B------:R2:W3:Y:S01]  /*1c20*/  @P1 LDG.E R11, [R4.64] ;  /* 0x00000008040b1981 */ /* 0x0004e2000c1e1900 */
[C---:B------:R-:W-:Y:S02]  /*1c30*/  @P4 IADD3.X R3, R22.reuse, c[0x0][0x364], RZ, P0, !PT ;  /* 0x0000d90016034a10 */ /* 0x040fe400007fe4ff */
[----:B------:R-:W-:Y:S01]  /*1c40*/  IADD3 R8, P2, R19, c[0x0][0x348], RZ ;  /* 0x0000d20013087a10 */ /* 0x000fe20007f5e0ff */
[----:B------:R1:W-:Y:S04]  /*1c50*/  STL [R1+0x38], R19 ;  /* 0x0000381301007387 */ /* 0x0003e80000100800 */
[----:B------:R4:W5:Y:S01]  /*1c60*/  @P4 LDG.E R153, [R2.64] ;  /* 0x0000000802994981 */ /* 0x000962000c1e1900 */
[----:B------:R-:W-:-:S03]  /*1c70*/  IADD3.X R9, R22, c[0x0][0x34c], RZ, P2, !PT ;  /* 0x0000d30016097a10 */ /* 0x000fc600017fe4ff */
[----:B------:R1:W-:Y:S04]  /*1c80*/  STL [R1+0x3c], R22 ;  /* 0x00003c1601007387 */ /* 0x0003e80000100800 */
[----:B------:R1:W5:Y:S01]  /*1c90*/  @P3 LDG.E R146, [R8.64] ;  /* 0x0000000808923981 */ /* 0x000362000c1e1900 */
[----:B--2---:R-:W-:-:S04]  /*1ca0*/  IADD3 R4, P1, R19, c[0x0][0x350], RZ ;  /* 0x0000d40013047a10 */ /* 0x004fc80007f3e0ff */
[----:B------:R-:W-:Y:S02]  /*1cb0*/  IADD3.X R5, R22, c[0x0][0x354], RZ, P1, !PT ;  /* 0x0000d50016057a10 */ /* 0x000fe40000ffe4ff */
[----:B----4-:R-:W-:-:S03]  /*1cc0*/  IADD3 R2, P0, R19, c[0x0][0x358], RZ ;  /* 0x0000d60013027a10 */ /* 0x010fc60007f1e0ff */
[----:B------:R1:W5:Y:S01]  /*1cd0*/  @P5 LDG.E R18, [R4.64] ;  /* 0x0000000804125981 */ /* 0x000362000c1e1900 */
[----:B------:R-:W-:-:S05]  /*1ce0*/  IADD3.X R3, R22, c[0x0][0x35c], RZ, P0, !PT ;  /* 0x0000d70016037a10 */ /* 0x000fca00007fe4ff */
[----:B------:R1:W5:Y:S01]  /*1cf0*/  @P6 LDG.E R17, [R2.64] ;  /* 0x0000000802116981 */ /* 0x000362000c1e1900 */
[----:B------:R-:W-:Y:S03]  /*1d00*/  YIELD ;  /* 0x0000000000007946 */ /* 0x000fe60003800000 */
[----:B---3--:R1:W-:Y:S01]  /*1d10*/  STL [R1+0x24], R11 ;  /* 0x0000240b01007387 */ /* 0x0083e20000100800 */
[----:B------:R-:W-:Y:S05]  /*1d20*/  @P4 BRA `(.L_x_336) ;  /* 0x0000005000004947 */ /* 0x000fea0003800000 */
[----:B-----5:R-:W-:Y:S01]  /*1d30*/  MOV R153, c[0x0][0x168] ;  /* 0x00005a0000997a02 */ /* 0x020fe20000000f00 */
[----:B------:R-:W-:Y:S05]  /*1d40*/  @!P3 BRA `(.L_x_336) ;  /* 0x000000300000b947 */ /* 0x000fea0003800000 */
[----:B------:R-:W2:Y:S04]  /*1d50*/  LDG.E R10, [R8.64] ;  /* 0x00000008080a7981 */ /* 0x000ea8000c1e1900 */
[----:B------:R-:W2:Y:S02]  /*1d60*/  LDG.E R6, [R8.64+0x4] ;  /* 0x0000040808067981 */ /* 0x000ea4000c1e1900 */
[----:B--2---:R-:W-:-:S02]  /*1d70*/  IADD3 R153, -R10, R6, RZ ;  /* 0x000000060a997210 */ /* 0x004fc40007ffe1ff */
.L_x_336:
[----:B------:R-:W-:-:S04]  /*1d80*/  ISETP.NE.U32.AND P0, PT, RZ, c[0x0][0x368], PT ;  /* 0x0000da00ff007a0c */ /* 0x000fc80003f05070 */
[----:B------:R-:W-:-:S13]  /*1d90*/  ISETP.NE.AND.EX P0, PT, RZ, c[0x0][0x36c], PT, P0 ;  /* 0x0000db00ff007a0c */ /* 0x000fda0003f05300 */
[----:B------:R-:W-:Y:S05]  /*1da0*/  @!P0 BRA `(.L_x_337) ;  /* 0x0000004000008947 */ /* 0x000fea0003800000 */
[----:B-1----:R-:W-:-:S04]  /*1db0*/  IADD3 R4, P0, R19, c[0x0][0x368], RZ ;  /* 0x0000da0013047a10 */ /* 0x002fc80007f1e0ff */
[----:B------:R-:W-:-:S05]  /*1dc0*/  IADD3.X R5, R22, c[0x0][0x36c], RZ, P0, !PT ;  /* 0x0000db0016057a10 */ /* 0x000fca00007fe4ff */
[----:B------:R1:W5:Y:S01]  /*1dd0*/  LDG.E R16, [R4.64] ;  /* 0x0000000804107981 */ /* 0x000362000c1e1900 */
[----:B------:R-:W-:Y:S05]  /*1de0*/  BRA `(.L_x_338) ;  /* 0x0000005000007947 */ /* 0x000fea0003800000 */
.L_x_337:
[----:B------:R-:W-:Y:S01]  /*1df0*/  MOV R16, UR6 ;  /* 0x0000000600107c02 */ /* 0x000fe20008000f00 */
[----:B------:R-:W-:Y:S05]  /*1e00*/  @!P5 BRA `(.L_x_338) ;  /* 0x000000300000d947 */ /* 0x000fea0003800000 */
[----:B------:R2:W3:Y:S04]  /*1e10*/  LDG.E R6, [R4.64] ;  /* 0x0000000804067981 */ /* 0x0004e8000c1e1900 */
[----:B-12---:R-:W3:Y:S02]  /*1e20*/  LDG.E R4, [R4.64+0x4] ;  /* 0x0000040804047981 */ /* 0x006ee4000c1e1900 */
[----:B---3--:R-:W-:Y:S02]  /*1e30*/  IADD3 R16, -R6, R4, RZ ;  /* 0x0000000406107210 */ /* 0x008fe40007ffe1ff */
.L_x_338:
[----:B------:R-:W2:Y:S04]  /*1e40*/  LDL R21, [R1+0x30] ;  /* 0x0000300001157983 */ /* 0x000ea80000100800 */
[----:B-1----:R1:W3:Y:S04]  /*1e50*/  @P6 LDG.E R5, [R2.64] ;  /* 0x0000000802056981 */ /* 0x0022e8000c1e1900 */
[----:B------:R1:W3:Y:S01]  /*1e60*/  @P6 LDG.E R4, [R2.64+0x4] ;  /* 0x0000040802046981 */ /* 0x0002e2000c1e1900 */
[----:B------:R-:W-:Y:S01]  /*1e70*/  ISETP.NE.U32.AND P0, PT, RZ, c[0x0][0x378], PT ;  /* 0x0000de00ff007a0c */ /* 0x000fe20003f05070 */
[----:B-----5:R-:W-:-:S03]  /*1e80*/  IMAD.MOV.U32 R137, RZ, RZ, R16 ;  /* 0x000000ffff897224 */ /* 0x020fc600078e0010 */
[----:B------:R-:W-:-:S13]  /*1e90*/  ISETP.NE.AND.EX P1, PT, RZ, c[0x0][0x37c], PT, P0 ;  /* 0x0000df00ff007a0c */ /* 0x000fda0003f25300 */
[----:B-1----:R-:W-:-:S04]  /*1ea0*/  @P1 IADD3 R2, P0, R19, c[0x0][0x378], RZ ;  /* 0x0000de0013021a10 */ /* 0x002fc80007f1e0ff */
[----:B------:R-:W-:-:S05]  /*1eb0*/  @P1 IADD3.X R3, R22, c[0x0][0x37c], RZ, P0, !PT ;  /* 0x0000df0016031a10 */ /* 0x000fca00007fe4ff */
[----:B------:R1:W5:Y:S01]  /*1ec0*/  @P1 LDG.E R137, [R2.64] ;  /* 0x0000000802891981 */ /* 0x000362000c1e1900 */
[----:B------:R-:W-:Y:S01]  /*1ed0*/  IMAD.IADD R6, R16, 0x1, -R11 ;  /* 0x0000000110067824 */ /* 0x000fe200078e0a0b */
[----:B------:R-:W-:Y:S01]  /*1ee0*/  BSSY B0, `(.L_x_339) ;  /* 0x0000033000007945 */ /* 0x000fe20003800000 */
[----:B-1----:R-:W-:Y:S01]  /*1ef0*/  IMAD.MOV.U32 R2, RZ, RZ, c[0x0][0x228] ;  /* 0x00008a00ff027624 */ /* 0x002fe200078e00ff */
[----:B--2---:R-:W-:-:S04]  /*1f00*/  LOP3.LUT R3, R21, 0xff000000, RZ, 0xc0, !PT ;  /* 0xff00000015037812 */ /* 0x004fc800078ec0ff */
[----:B------:R-:W-:Y:S01]  /*1f10*/  SHF.R.U32.HI R3, RZ, 0x8, R3 ;  /* 0x00000008ff037819 */ /* 0x000fe20000011603 */
[----:B---3--:R-:W-:Y:S01]  /*1f20*/  @P6 IMAD.IADD R2, R4, 0x1, -R5 ;  /* 0x0000000104026824 */ /* 0x008fe200078e0a05 */
[----:B------:R-:W-:-:S03]  /*1f30*/  LOP3.LUT R4, R21, 0xff0000, RZ, 0xc0, !PT ;  /* 0x00ff000015047812 */ /* 0x000fc600078ec0ff */
[----:B------:R-:W-:Y:S01]  /*1f40*/  IMAD.IADD R144, R6, 0x1, R2 ;  /* 0x0000000106907824 */ /* 0x000fe200078e0202 */
[----:B------:R-:W-:Y:S01]  /*1f50*/  LEA.HI R8, R4, R3, RZ, 0x10 ;  /* 0x0000000304087211 */ /* 0x000fe200078f80ff */
[----:B------:R-:W-:-:S03]  /*1f60*/  IMAD.MOV.U32 R4, RZ, RZ, RZ ;  /* 0x000000ffff047224 */ /* 0x000fc600078e00ff */
[----:B------:R-:W-:Y:S02]  /*1f70*/  SHF.R.U32.HI R9, RZ, 0x10, R8 ;  /* 0x00000010ff097819 */ /* 0x000fe40000011608 */
[----:B------:R-:W-:Y:S02]  /*1f80*/  LOP3.LUT R23, R8, 0xff, RZ, 0xc0, !PT ;  /* 0x000000ff08177812 */ /* 0x000fe400078ec0ff */
[C---:B------:R-:W-:Y:S01]  /*1f90*/  IADD3 R5, R144.reuse, 0x6f, RZ ;  /* 0x0000006f90057810 */ /* 0x040fe20007ffe0ff */
[----:B------:R1:W-:Y:S01]  /*1fa0*/  STL [R1+0x48], R9 ;  /* 0x0000480901007387 */ /* 0x0003e20000100800 */
[----:B------:R-:W-:Y:S02]  /*1fb0*/  ISETP.GE.AND P0, PT, R144, 0x1, PT ;  /* 0x000000019000780c */ /* 0x000fe40003f06270 */
[----:B------:R-:W-:Y:S01]  /*1fc0*/  ISETP.NE.AND P1, PT, R9, RZ, PT ;  /* 0x000000ff0900720c */ /* 0x000fe20003f25270 */
[----:B------:R1:W-:Y:S01]  /*1fd0*/  STL [R1+0x4c], R23 ;  /* 0x00004c1701007387 */ /* 0x0003e20000100800 */
[----:B------:R-:W-:-:S02]  /*1fe0*/  IMAD.HI R3, R5, -0x6db6db6d, R4 ;  /* 0x9249249305037827 */ /* 0x000fc400078e0204 */
[----:B------:R-:W-:-:S03]  /*1ff0*/  SEL R136, R9, c[0x0][0x338], P1 ;  /* 0x0000ce0009887a07 */ /* 0x000fc60000800000 */
[----:B------:R-:W-:-:S04]  /*2000*/  SHF.R.U32.HI R4, RZ, 0x1f, R3 ;  /* 0x0000001fff047819 */ /* 0x000fc80000011603 */
[----:B------:R-:W-:Y:S01]  /*2010*/  LEA.HI.SX32 R145, R3, R4, 0x1a ;  /* 0x0000000403917211 */ /* 0x000fe200078fd2ff */
[----:B------:R-:W-:Y:S01]  /*2020*/  IMAD.MOV.U32 R3, RZ, RZ, RZ ;  /* 0x000000ffff037224 */ /* 0x000fe200078e00ff */
[----:B------:R-:W-:Y:S05]  /*2030*/  @!P0 BRA `(.L_x_340) ;  /* 0x000001d000008947 */ /* 0x000fea0003800000 */
[----:B------:R-:W-:Y:S01]  /*2040*/  IABS R3, R136 ;  /* 0x0000008800037213 */ /* 0x000fe20000000000 */
[----:B------:R-:W-:Y:S01]  /*2050*/  IMAD.MOV.U32 R8, RZ, RZ, RZ ;  /* 0x000000ffff087224 */ /* 0x000fe200078e00ff */
[----:B------:R-:W-:-:S03]  /*2060*/  IADD3 R10, R145, -0x1, R136 ;  /* 0xffffffff910a7810 */ /* 0x000fc60007ffe088 */
[----:B------:R-:W-:Y:S01]  /*2070*/  IMAD.MOV.U32 R4, RZ, RZ, R3 ;  /* 0x000000ffff047224 */ /* 0x000fe200078e0003 */
[----:B------:R-:W-:-:S03]  /*2080*/  IABS R15, R10 ;  /* 0x0000000a000f7213 */ /* 0x000fc60000000000 */
[----:B------:R-:W2:Y:S08]  /*2090*/  I2F.RP R3, R4 ;  /* 0x0000000400037306 */ /* 0x000eb00000209400 */
        /* <DEDUP_REMOVED lines=23> */
.L_x_340:
[----:B------:R-:W-:Y:S05]  /*2210*/  BSYNC B0 ;  /* 0x0000000000007941 */ /* 0x000fea0003800000 */
.L_x_339:
[----:B------:R-:W2:Y:S01]  /*2220*/  LDL R10, [R1+0x100] ;  /* 0x00010000010a7983 */ /* 0x000ea20000100800 */
[----:B------:R-:W-:-:S04]  /*2230*/  IMAD R4, R23, R3, RZ ;  /* 0x0000000317047224 */ /* 0x000fc800078e02ff */
[C---:B------:R-:W-:Y:S02]  /*2240*/  IMAD.IADD R3, R4.reuse, 0x1, R3 ;  /* 0x0000000104037824 */ /* 0x040fe400078e0203 */
[----:B------:R-:W-:-:S03]  /*2250*/  IMAD R4, R4, 0x70, -R6 ;  /* 0x0000007004047824 */ /* 0x000fc600078e0a06 */
[----:B------:R-:W-:Y:S02]  /*2260*/  IMNMX R3, R145, R3, PT ;  /* 0x0000000391037217 */ /* 0x000fe40003800200 */
[----:B------:R-:W-:-:S03]  /*2270*/  IMNMX R4, RZ, R4, !PT ;  /* 0x00000004ff047217 */ /* 0x000fc60007800200 */
[----:B------:R-:W-:-:S05]  /*2280*/  IMAD R3, R3, 0x70, -R6 ;  /* 0x0000007003037824 */ /* 0x000fca00078e0a06 */
[----:B------:R-:W-:-:S04]  /*2290*/  IMNMX R3, R3, R2, PT ;  /* 0x0000000203037217 */ /* 0x000fc80003800200 */
[----:B------:R-:W-:Y:S02]  /*22a0*/  ISETP.GT.AND P0, PT, R3, R4, PT ;  /* 0x000000040300720c */ /* 0x000fe40003f04270 */
[----:B------:R-:W-:-:S05]  /*22b0*/  SHF.R.U32.HI R4, RZ, 0x4, R4 ;  /* 0x00000004ff047819 */ /* 0x000fca0000011604 */
[----:B-1----:R-:W-:-:S04]  /*22c0*/  IMAD.WIDE.U32 R8, R4, 0x24924925, RZ ;  /* 0x2492492504087825 */ /* 0x002fc800078e00ff */
[----:B------:R-:W-:Y:S02]  /*22d0*/  IMAD.MOV.U32 R115, RZ, RZ, R9 ;  /* 0x000000ffff737224 */ /* 0x000fe400078e0009 */
[----:B------:R-:W-:Y:S01]  /*22e0*/  @P0 IADD3 R5, R3, 0x6f, RZ ;  /* 0x0000006f03050810 */ /* 0x000fe20007ffe0ff */
[----:B------:R-:W-:Y:S02]  /*22f0*/  @P0 IMAD.MOV.U32 R4, RZ, RZ, RZ ;  /* 0x000000ffff040224 */ /* 0x000fe400078e00ff */
[----:B------:R-:W-:Y:S02]  /*2300*/  MOV R3, R115 ;  /* 0x0000007300037202 */ /* 0x000fe40000000f00 */
[----:B------:R-:W-:-:S05]  /*2310*/  @P0 IMAD.HI R4, R5, -0x6db6db6d, R4 ;  /* 0x9249249305040827 */ /* 0x000fca00078e0204 */
[----:B------:R-:W-:-:S04]  /*2320*/  @P0 SHF.R.U32.HI R5, RZ, 0x1f, R4 ;  /* 0x0000001fff050819 */ /* 0x000fc80000011604 */
[----:B------:R-:W-:-:S04]  /*2330*/  @P0 LEA.HI.SX32 R3, R4, R5, 0x1a ;  /* 0x0000000504030211 */ /* 0x000fc800078fd2ff */
[----:B------:R-:W-:Y:S01]  /*2340*/  ISETP.GT.AND P0, PT, R3, R115, PT ;  /* 0x000000730300720c */ /* 0x000fe20003f04270 */
[----:B--2---:R-:W-:-:S05]  /*2350*/  IMAD.IADD R4, R7, 0x1, R10 ;  /* 0x0000000107047824 */ /* 0x004fca00078e020a */
[----:B------:R-:W-:-:S07]  /*2360*/  SHF.L.U32 R213, R4, 0x1, RZ ;  /* 0x0000000104d57819 */ /* 0x000fce00000006ff */
[----:B------:R-:W-:Y:S05]  /*2370*/  @!P0 BRA `(.L_x_341) ;  /* 0x0000717000008947 */ /* 0x000fea0003800000 */
[----:B------:R-:W-:-:S04]  /*2380*/  ISETP.NE.U32.AND P0, PT, RZ, c[0x0][0x340], PT ;  /* 0x0000d000ff007a0c */ /* 0x000fc80003f05070 */
[----:B------:R-:W-:-:S13]  /*2390*/  ISETP.NE.AND.EX P4, PT, RZ, c[0x0][0x344], PT, P0 ;  /* 0x0000d100ff007a0c */ /* 0x000fda0003f85300 */
[----:B------:R-:W-:Y:S02]  /*23a0*/  @P4 IADD3 R4, P0, R19, c[0x0][0x340], RZ ;  /* 0x0000d00013044a10 */ /* 0x000fe40007f1e0ff */
[----:B------:R-:W-:Y:S02]  /*23b0*/  SHF.R.S32.HI R19, RZ, 0x1f, R81 ;  /* 0x0000001fff137819 */ /* 0x000fe40000011451 */
[----:B------:R-:W-:-:S05]  /*23c0*/  @P4 IADD3.X R5, R22, c[0x0][0x344], RZ, P0, !PT ;  /* 0x0000d10016054a10 */ /* 0x000fca00007fe4ff */
[----:B------:R1:W2:Y:S01]  /*23d0*/  @P4 LDG.E R28, [R4.64] ;  /* 0x00000008041c4981 */ /* 0x0002a2000c1e1900 */
[----:B------:R-:W-:Y:S01]  /*23e0*/  IADD3 R116, P0, R81, R17, RZ ;  /* 0x0000001151747210 */ /* 0x000fe20007f1e0ff */
[----:B------:R-:W-:Y:S01]  /*23f0*/  IMAD.MOV.U32 R140, RZ, RZ, 0x70 ;  /* 0x00000070ff8c7424 */ /* 0x000fe200078e00ff */
[----:B------:R-:W-:Y:S01]  /*2400*/  IADD3 R41, R3, -0x1, RZ ;  /* 0xffffffff03297810 */ /* 0x000fe20007ffe0ff */
[----:B------:R-:W-:Y:S01]  /*2410*/  IMAD.MOV.U32 R32, RZ, RZ, c[0x0][0x238] ;  /* 0x00008e00ff207624 */ /* 0x000fe200078e00ff */
[----:B------:R-:W-:Y:S01]  /*2420*/  LEA.HI.X.SX32 R117, R17, R19, 0x1, P0 ;  /* 0x0000001311757211 */ /* 0x000fe200000f0eff */
[C---:B------:R-:W-:Y:S01]  /*2430*/  IMAD R154, R140.reuse, c[0x0][0x23c], RZ ;  /* 0x00008f008c9a7a24 */ /* 0x040fe200078e02ff */
[----:B------:R-:W-:Y:S01]  /*2440*/  LOP3.LUT R31, R21, 0xffff, RZ, 0xc0, !PT ;  /* 0x0000ffff151f7812 */ /* 0x000fe200078ec0ff */
[----:B------:R-:W-:Y:S01]  /*2450*/  IMAD.WIDE.U32 R138, R140, c[0x0][0x238], RZ ;  /* 0x00008e008c8a7a25 */ /* 0x000fe200078e00ff */
[----:B------:R-:W-:Y:S01]  /*2460*/  SEL R29, R34, RZ, !P6 ;  /* 0x000000ff221d7207 */ /* 0x000fe20007000000 */
[----:B------:R-:W-:Y:S01]  /*2470*/  ULDC UR5, c[0x0][0x23c] ;  /* 0x00008f0000057ab9 */ /* 0x000fe20000000800 */
[----:B------:R-:W-:Y:S01]  /*2480*/  SEL R30, R33, RZ, !P6 ;  /* 0x000000ff211e7207 */ /* 0x000fe20007000000 */
[----:B------:R-:W-:Y:S01]  /*2490*/  IMAD R6, R117, c[0x0][0x238], RZ ;  /* 0x00008e0075067a24 */ /* 0x000fe200078e02ff */
[----:B------:R-:W-:Y:S01]  /*24a0*/  IADD3 R154, R139, R154, RZ ;  /* 0x0000009a8b9a7210 */ /* 0x000fe20007ffe0ff */
[----:B------:R-:W-:Y:S01]  /*24b0*/  IMAD R3, R29, c[0x0][0x248], RZ ;  /* 0x000092001d037a24 */ /* 0x000fe200078e02ff */
[----:B------:R-:W-:Y:S01]  /*24c0*/  ISETP.GE.AND P6, PT, R76, c[0x0][0x1d4], PT ;  /* 0x000075004c007a0c */ /* 0x000fe20003fc6270 */
[----:B------:R-:W-:Y:S01]  /*24d0*/  IMAD R6, R116, c[0x0][0x23c], R6 ;  /* 0x00008f0074067a24 */ /* 0x000fe200078e0206 */
[----:B------:R-:W-:Y:S01]  /*24e0*/  ISETP.GE.AND P5, PT, R212, c[0x0][0x1d4], PT ;  /* 0x00007500d4007a0c */ /* 0x000fe20003fa6270 */
[C---:B------:R-:W-:Y:S01]  /*24f0*/  IMAD.SHL.U32 R163, R32.reuse, 0x20, RZ ;  /* 0x0000002020a37824 */ /* 0x040fe200078e00ff */
[----:B------:R-:W-:Y:S01]  /*2500*/  MOV R152, 0x5 ;  /* 0x0000000500987802 */ /* 0x000fe20000000f00 */
[C---:B------:R-:W-:Y:S01]  /*2510*/  IMAD.WIDE.U32 R10, R32.reuse, 0x40, RZ ;  /* 0x00000040200a7825 */ /* 0x040fe200078e00ff */
[----:B------:R-:W-:Y:S01]  /*2520*/  USHF.L.U32 UR12, UR5, 0x6, URZ ;  /* 0x00000006050c7899 */ /* 0x000fe2000800063f */
[----:B------:R-:W-:Y:S01]  /*2530*/  SHF.R.S32.HI R79, RZ, 0x1f, R78 ;  /* 0x0000001fff4f7819 */ /* 0x000fe2000001144e */
[----:B------:R-:W-:Y:S01]  /*2540*/  UIMAD UR5, UR5, 0x60, URZ ;  /* 0x00000060050578a4 */ /* 0x000fe2000f8e023f */
[----:B------:R-:W-:Y:S01]  /*2550*/  SHF.L.U64.HI R158, R32, R152, c[0x0][0x23c] ;  /* 0x00008f00209e7619 */ /* 0x000fe20000010298 */
[----:B-1----:R-:W-:Y:S01]  /*2560*/  IMAD.WIDE.U32 R4, R116, c[0x0][0x238], R76 ;  /* 0x00008e0074047a25 */ /* 0x002fe200078e004c */
[----:B------:R-:W-:-:S02]  /*2570*/  IADD3 R135, R16, R18, RZ ;  /* 0x0000001210877210 */ /* 0x000fc40007ffe0ff */
[----:B------:R-:W-:Y:S01]  /*2580*/  LOP3.LUT R241, R241, 0xfffffffb, RZ, 0xc0, !PT ;  /* 0xfffffffbf1f17812 */ /* 0x000fe200078ec0ff */
[----:B------:R-:W-:Y:S01]  /*2590*/  IMAD.WIDE.U32 R16, R81, c[0x0][0x290], R76 ;  /* 0x0000a40051107a25 */ /* 0x000fe200078e004c */
[----:B------:R-:W-:Y:S02]  /*25a0*/  IADD3 R5, R5, R6, RZ ;  /* 0x0000000605057210 */ /* 0x000fe40007ffe0ff */
[----:B------:R-:W-:Y:S01]  /*25b0*/  @P6 LOP3.LUT R241, R241, 0x4, RZ, 0xfc, !PT ;  /* 0x00000004f1f16812 */ /* 0x000fe200078efcff */
[----:B------:R-:W-:Y:S01]  /*25c0*/  IMAD R6, R41, -0x70, R2 ;  /* 0xffffff9029067824 */ /* 0x000fe200078e0202 */
[----:B------:R-:W-:Y:S01]  /*25d0*/  MOV R147, c[0x0][0x280] ;  /* 0x0000a00000937a02 */ /* 0x000fe20000000f00 */
[----:B------:R-:W-:Y:S01]  /*25e0*/  IMAD.WIDE.U32 R4, R31, c[0x0][0x240], R4 ;  /* 0x000090001f047a25 */ /* 0x000fe200078e0004 */
[----:B------:R-:W-:Y:S02]  /*25f0*/  LOP3.LUT R241, R241, 0xfffffffd, RZ, 0xc0, !PT ;  /* 0xfffffffdf1f17812 */ /* 0x000fe400078ec0ff */
[----:B------:R-:W-:Y:S01]  /*2600*/  IMNMX R8, R6, 0x70, PT ;  /* 0x0000007006087817 */ /* 0x000fe20003800200 */
[----:B------:R-:W-:Y:S01]  /*2610*/  IMAD R5, R31, c[0x0][0x244], R5 ;  /* 0x000091001f057a24 */ /* 0x000fe200078e0205 */
[----:B------:R-:W-:Y:S01]  /*2620*/  SHF.L.U64.HI R151, R147, R152, c[0x0][0x284] ;  /* 0x0000a10093977619 */ /* 0x000fe20000010298 */
[----:B------:R-:W-:Y:S01]  /*2630*/  IMAD R6, R30, c[0x0][0x24c], R3 ;  /* 0x000093001e067a24 */ /* 0x000fe200078e0203 */
[----:B------:R-:W-:Y:S01]  /*2640*/  @P5 LOP3.LUT R241, R241, 0x2, RZ, 0xfc, !PT ;  /* 0x00000002f1f15812 */ /* 0x000fe200078efcff */
[----:B------:R-:W-:-:S02]  /*2650*/  IMAD.IADD R3, R8, 0x1, -R81 ;  /* 0x0000000108037824 */ /* 0x000fc400078e0a51 */
[----:B------:R-:W-:Y:S01]  /*2660*/  IMAD.WIDE.U32 R120, R30, c[0x0][0x248], R4 ;  /* 0x000092001e787a25 */ /* 0x000fe200078e0004 */
[----:B------:R-:W-:Y:S02]  /*2670*/  SHF.R.S32.HI R5, RZ, 0x1f, R41 ;  /* 0x0000001fff057819 */ /* 0x000fe40000011429 */
[----:B------:R-:W-:Y:S01]  /*2680*/  ISETP.GE.AND P3, PT, R3, 0x1, PT ;  /* 0x000000010300780c */ /* 0x000fe20003f66270 */
[----:B------:R-:W-:Y:S01]  /*2690*/  IMAD R4, R154, R41, RZ ;  /* 0x000000299a047224 */ /* 0x000fe200078e02ff */
[----:B------:R-:W-:Y:S01]  /*26a0*/  IADD3 R119, R121, R6, RZ ;  /* 0x0000000679777210 */ /* 0x000fe20007ffe0ff */
[----:B------:R-:W-:Y:S01]  /*26b0*/  IMAD.MOV.U32 R118, RZ, RZ, R120 ;  /* 0x000000ffff767224 */ /* 0x000fe200078e0078 */
[----:B------:R-:W-:Y:S01]  /*26c0*/  ISETP.GE.AND P2, PT, R3, 0x21, PT ;  /* 0x000000210300780c */ /* 0x000fe20003f46270 */
[-C--:B------:R-:W-:Y:S01]  /*26d0*/  IMAD R6, R5, R138.reuse, R4 ;  /* 0x0000008a05067224 */ /* 0x080fe200078e0204 */
[----:B------:R-:W-:Y:S01]  /*26e0*/  ISETP.GE.AND P1, PT, R3, 0x41, PT ;  /* 0x000000410300780c */ /* 0x000fe20003f26270 */
[----:B------:R-:W-:-:S04]  /*26f0*/  IMAD.WIDE.U32 R4, R41, R138, R118 ;  /* 0x0000008a29047225 */ /* 0x000fc800078e0076 */
[----:B------:R-:W-:Y:S01]  /*2700*/  IMAD.WIDE.U32 R26, R81, c[0x0][0x290], R78 ;  /* 0x0000a400511a7a25 */ /* 0x000fe200078e004e */
[----:B------:R-:W-:Y:S02]  /*2710*/  IADD3 R5, R5, R6, RZ ;  /* 0x0000000605057210 */ /* 0x000fe40007ffe0ff */
[----:B------:R-:W-:Y:S01]  /*2720*/  @P3 LEA R8, P0, R4, c[0x0][0x220], 0x1 ;  /* 0x0000880004083a11 */ /* 0x000fe200078008ff */
[----:B------:R-:W-:-:S03]  /*2730*/  IMAD.WIDE.U32 R148, R32, 0x60, RZ ;  /* 0x0000006020947825 */ /* 0x000fc600078e00ff */
[----:B------:R-:W-:Y:S01]  /*2740*/  @P3 LEA.HI.X R9, R4, c[0x0][0x224], R5, 0x1, P0 ;  /* 0x0000890004093a11 */ /* 0x000fe200000f0c05 */
[C---:B------:R-:W-:Y:S01]  /*2750*/  IMAD R155, R140.reuse, c[0x0][0x284], RZ ;  /* 0x0000a1008c9b7a24 */ /* 0x040fe200078e02ff */
[----:B------:R-:W-:Y:S01]  /*2760*/  ISETP.GT.AND P0, PT, R3, 0x60, PT ;  /* 0x000000600300780c */ /* 0x000fe20003f04270 */
[----:B------:R-:W-:Y:S01]  /*2770*/  IMAD R3, R19, c[0x0][0x280], RZ ;  /* 0x0000a00013037a24 */ /* 0x000fe200078e02ff */
[----:B------:R-:W-:Y:S01]  /*2780*/  IADD3 R157, R149, UR5, RZ ;  /* 0x00000005959d7c10 */ /* 0x000fe2000fffe0ff */
[----:B------:R-:W-:Y:S01]  /*2790*/  @!PT LDS RZ, [RZ] ;  /* 0x00000000fffff984 */ /* 0x000fe20000000800 */
[----:B------:R-:W-:Y:S01]  /*27a0*/  @!PT LDS RZ, [RZ] ;  /* 0x00000000fffff984 */ /* 0x000fe20000000800 */
[----:B------:R-:W-:Y:S01]  /*27b0*/  @!PT LDS RZ, [RZ] ;  /* 0x00000000fffff984 */ /* 0x000fe20000000800 */
[----:B------:R1:W-:Y:S01]  /*27c0*/  @P3 LDGSTS.E.BYPASS.LTC128B.128 [R213+0x8100], [R8.64], !P6 ;  /* 0x0810000008d53fae */ /* 0x0003e2000f101d48 */
[C---:B------:R-:W-:Y:S02]  /*27d0*/  IMAD R156, R140.reuse, c[0x0][0x294], RZ ;  /* 0x0000a5008c9c7a24 */ /* 0x040fe400078e02ff */
[----:B------:R-:W-:Y:S01]  /*27e0*/  IMAD R15, R81, c[0x0][0x284], R3 ;  /* 0x0000a100510f7a24 */ /* 0x000fe200078e0203 */
[----:B------:R1:W-:Y:S01]  /*27f0*/  @P3 LDGSTS.E.BYPASS.LTC128B.128 [R213+0xb900], [R8.64+0x80], !P5 ;  /* 0x0b90008008d53fae */ /* 0x0003e2000e901d48 */
[----:B------:R-:W-:Y:S01]  /*2800*/  @P2 IADD3 R3, P3, R163, R4, RZ ;  /* 0x00000004a3032210 */ /* 0x000fe20007f7e0ff */
[----:B------:R-:W-:-:S03]  /*2810*/  IMAD.WIDE.U32 R142, R140, c[0x0][0x280], RZ ;  /* 0x0000a0008c8e7a25 */ /* 0x000fc600078e00ff */
[----:B------:R-:W-:Y:S01]  /*2820*/  @P2 IADD3.X R6, R5, R158, RZ, P3, !PT ;  /* 0x0000009e05062210 */ /* 0x000fe20001ffe4ff */
[----:B------:R-:W-:Y:S01]  /*2830*/  IMAD.MOV.U32 R160, RZ, RZ, c[0x0][0x290] ;  /* 0x0000a400ffa07624 */ /* 0x000fe200078e00ff */
[----:B------:R-:W-:Y:S01]  /*2840*/  @P2 LEA R22, P3, R3, c[0x0][0x220], 0x1 ;  /* 0x0000880003162a11 */ /* 0x000fe200078608ff */
[----:B------:R-:W-:-:S03]  /*2850*/  IMAD.WIDE.U32 R140, R140, c[0x0][0x290], RZ ;  /* 0x0000a4008c8c7a25 */ /* 0x000fc600078e00ff */
[----:B------:R-:W-:Y:S01]  /*2860*/  @P2 LEA.HI.X R23, R3, c[0x0][0x224], R6, 0x1, P3 ;  /* 0x0000890003172a11 */ /* 0x000fe200018f0c06 */
[----:B------:R-:W-:Y:S01]  /*2870*/  IMAD R3, R19, c[0x0][0x290], RZ ;  /* 0x0000a40013037a24 */ /* 0x000fe200078e02ff */
[----:B------:R-:W-:Y:S01]  /*2880*/  @P1 IADD3 R6, P3, R4, R10, RZ ;  /* 0x0000000a04061210 */ /* 0x000fe20007f7e0ff */
[C---:B------:R-:W-:Y:S01]  /*2890*/  IMAD.WIDE.U32 R18, R81.reuse, c[0x0][0x280], R78 ;  /* 0x0000a00051127a25 */ /* 0x040fe200078e004e */
[C---:B------:R-:W-:Y:S01]  /*28a0*/  SHF.L.U64.HI R152, R160.reuse, R152, c[0x0][0x294] ;  /* 0x0000a500a0987619 */ /* 0x040fe20000010298 */
[----:B------:R3:W-:Y:S01]  /*28b0*/  @P2 LDGSTS.E.BYPASS.LTC128B.128 [R214+0x9100], [R22.64], !P6 ;  /* 0x0910000016d62fae */ /* 0x0007e2000f101d48 */
[----:B------:R-:W-:Y:S01]  /*28c0*/  SHF.L.U32 R162, R160, 0x5, RZ ;  /* 0x00000005a0a27819 */ /* 0x000fe200000006ff */
[----:B------:R-:W-:Y:S01]  /*28d0*/  IMAD R3, R81, c[0x0][0x294], R3 ;  /* 0x0000a50051037a24 */ /* 0x000fe200078e0203 */
[----:B------:R-:W-:Y:S01]  /*28e0*/  IADD3 R156, R141, R156, RZ ;  /* 0x0000009c8d9c7210 */ /* 0x000fe20007ffe0ff */
[----:B------:R-:W-:Y:S01]  /*28f0*/  IMAD.IADD R21, R19, 0x1, R15 ;  /* 0x0000000113157824 */ /* 0x000fe200078e020f */
[----:B------:R3:W-:Y:S01]  /*2900*/  @P2 LDGSTS.E.BYPASS.LTC128B.128 [R214+0xc900], [R22.64+0x80], !P5 ;  /* 0x0c90008016d62fae */ /* 0x0007e2000e901d48 */
[----:B------:R-:W-:Y:S01]  /*2910*/  IMAD.MOV.U32 R20, RZ, RZ, R18 ;  /* 0x000000ffff147224 */ /* 0x000fe200078e0012 */
[----:B------:R-:W-:Y:S01]  /*2920*/  IADD3 R17, R3, R17, RZ ;  /* 0x0000001103117210 */ /* 0x000fe20007ffe0ff */
[----:B------:R-:W-:Y:S01]  /*2930*/  IMAD.WIDE.U32 R126, R31, c[0x0][0x1e8], RZ ;  /* 0x00007a001f7e7a25 */ /* 0x000fe200078e00ff */
[----:B------:R-:W-:-:S02]  /*2940*/  IADD3 R19, R27, R3, RZ ;  /* 0x000000031b137210 */ /* 0x000fc40007ffe0ff */
[----:B------:R-:W-:Y:S01]  /*2950*/  MOV R18, R26 ;  /* 0x0000001a00127202 */ /* 0x000fe20000000f00 */
[----:B-1----:R-:W-:-:S04]  /*2960*/  IMAD.WIDE.U32 R8, R81, c[0x0][0x280], R76 ;  /* 0x0000a00051087a25 */ /* 0x002fc800078e004c */
[----:B------:R-:W-:Y:S01]  /*2970*/  IMAD.MOV.U32 R24, RZ, RZ, R8 ;  /* 0x000000ffff187224 */ /* 0x000fe200078e0008 */
[----:B------:R-:W-:Y:S01]  /*2980*/  @P1 IADD3.X R8, R5, UR12, R11, P3, !PT ;  /* 0x0000000c05081c10 */ /* 0x000fe20009ffe40b */
[----:B------:R-:W-:Y:S01]  /*2990*/  @P0 IMAD.WIDE.U32 R4, R32, 0x60, R4 ;  /* 0x0000006020040825 */ /* 0x000fe200078e0004 */
[----:B------:R-:W-:-:S03]  /*29a0*/  @P1 LEA R10, P3, R6, c[0x0][0x220], 0x1 ;  /* 0x00008800060a1a11 */ /* 0x000fc600078608ff */
[----:B------:R-:W-:Y:S01]  /*29b0*/  IMAD.IADD R25, R15, 0x1, R9 ;  /* 0x000000010f197824 */ /* 0x000fe200078e0209 */
[----:B------:R-:W-:Y:S01]  /*29c0*/  @P1 LEA.HI.X R11, R6, c[0x0][0x224], R8, 0x1, P3 ;  /* 0x00008900060b1a11 */ /* 0x000fe200018f0c08 */
[----:B-----5:R-:W-:Y:S01]  /*29d0*/  IMAD.WIDE.U32 R104, R137, c[0x0][0x290], R16 ;  /* 0x0000a40089687a25 */ /* 0x020fe200078e0010 */
[----:B------:R-:W-:Y:S02]  /*29e0*/  @P0 IADD3 R3, R5, UR5, RZ ;  /* 0x0000000505030c10 */ /* 0x000fe4000fffe0ff */
[C---:B------:R-:W-:Y:S01]  /*29f0*/  @P0 LEA R8, P3, R4.reuse, c[0x0][0x220], 0x1 ;  /* 0x0000880004080a11 */ /* 0x040fe200078608ff */
[----:B------:R3:W-:Y:S01]  /*2a00*/  @P1 LDGSTS.E.BYPASS.LTC128B.128 [R214+0xa100], [R10.64], !P6 ;  /* 0x0a1000000ad61fae */ /* 0x0007e2000f101d48 */
[----:B------:R-:W-:Y:S02]  /*2a10*/  IMAD.WIDE.U32 R100, R137, c[0x0][0x290], R18 ;  /* 0x0000a40089647a25 */ /* 0x000fe400078e0012 */
[----:B------:R-:W-:Y:S01]  /*2a20*/  @P0 LEA.HI.X R9, R4, c[0x0][0x224], R3, 0x1, P3 ;  /* 0x0000890004090a11 */ /* 0x000fe200018f0c03 */
[----:B------:R3:W-:Y:S01]  /*2a30*/  @P1 LDGSTS.E.BYPASS.LTC128B.128 [R214+0xd900], [R10.64+0x80], !P5 ;  /* 0x0d9000800ad61fae */ /* 0x0007e2000e901d48 */
[----:B------:R-:W-:Y:S01]  /*2a40*/  SHF.R.S32.HI R4, RZ, 0x1f, R137 ;  /* 0x0000001fff047819 */ /* 0x000fe20000011489 */
[----:B------:R-:W-:-:S02]  /*2a50*/  IMAD.MOV.U32 R3, RZ, RZ, c[0x0][0x27c] ;  /* 0x00009f00ff037624 */ /* 0x000fc400078e00ff */
[----:B------:R3:W-:Y:S01]  /*2a60*/  @P0 LDGSTS.E.BYPASS.LTC128B.128 [R214+0xb100], [R8.64], !P6 ;  /* 0x0b10000008d60fae */ /* 0x0007e2000f101d48 */
[----:B------:R-:W-:Y:S02]  /*2a70*/  IMAD.WIDE.U32 R124, R31, c[0x0][0x210], RZ ;  /* 0x000084001f7c7a25 */ /* 0x000fe400078e00ff */
[----:B------:R-:W-:Y:S01]  /*2a80*/  SHF.L.U32 R83, R3, 0x1, RZ ;  /* 0x0000000103537819 */ /* 0x000fe200000006ff */
[----:B------:R3:W-:Y:S01]  /*2a90*/  @P0 LDGSTS.E.BYPASS.LTC128B.128 [R214+0xe900], [R8.64+0x80], !P5 ;  /* 0x0e90008008d60fae */ /* 0x0007e2000e901d48 */
[C---:B------:R-:W-:Y:S02]  /*2aa0*/  IMAD R5, R4.reuse, c[0x0][0x290], RZ ;  /* 0x0000a40004057a24 */ /* 0x040fe400078e02ff */
[----:B------:R-:W-:Y:S01]  /*2ab0*/  IMAD R6, R4, c[0x0][0x280], RZ ;  /* 0x0000a00004067a24 */ /* 0x000fe200078e02ff */
[----:B------:R-:W0:Y:S01]  /*2ac0*/  LDGDEPBAR ;  /* 0x00000000000079af */ /* 0x000e220000000000 */
[C---:B------:R-:W-:Y:S01]  /*2ad0*/  IMAD R3, R137.reuse, c[0x0][0x294], R5 ;  /* 0x0000a50089037a24 */ /* 0x040fe200078e0205 */
[----:B------:R-:W-:Y:S01]  /*2ae0*/  WARPSYNC 0xffffffff ;  /* 0xffffffff00007948 */ /* 0x000fe20003800000 */
[----:B------:R-:W-:-:S02]  /*2af0*/  IMAD R4, R137, c[0x0][0x284], R6 ;  /* 0x0000a10089047a24 */ /* 0x000fc400078e0206 */
[----:B------:R-:W-:Y:S01]  /*2b00*/  IMAD.WIDE.U32 R106, R137, c[0x0][0x280], R24 ;  /* 0x0000a000896a7a25 */ /* 0x000fe200078e0018 */
[----:B------:R-:W-:Y:S02]  /*2b10*/  IADD3 R111, R3, R105, RZ ;  /* 0x00000069036f7210 */ /* 0x000fe40007ffe0ff */
[----:B------:R-:W-:Y:S01]  /*2b20*/  IADD3 R109, R101, R3, RZ ;  /* 0x00000003656d7210 */ /* 0x000fe20007ffe0ff */
[----:B------:R-:W-:-:S04]  /*2b30*/  IMAD.WIDE.U32 R102, R137, c[0x0][0x280], R20 ;  /* 0x0000a00089667a25 */ /* 0x000fc800078e0014 */
[----:B------:R-:W-:Y:S02]  /*2b40*/  IMAD.SHL.U32 R161, R147, 0x20, RZ ;  /* 0x0000002093a17824 */ /* 0x000fe400078e00ff */
[----:B------:R-:W-:Y:S02]  /*2b50*/  IMAD.IADD R155, R143, 0x1, R155 ;  /* 0x000000018f9b7824 */ /* 0x000fe400078e029b */
[C---:B------:R-:W-:Y:S02]  /*2b60*/  IMAD R134, R31.reuse, c[0x0][0x1ec], R127 ;  /* 0x00007b001f867a24 */ /* 0x040fe400078e027f */
[----:B------:R-:W-:Y:S02]  /*2b70*/  IMAD R133, R31, c[0x0][0x214], R125 ;  /* 0x000085001f857a24 */ /* 0x000fe400078e027d */
[----:B------:R-:W-:Y:S02]  /*2b80*/  IMAD.IADD R112, R4, 0x1, R107 ;  /* 0x0000000104707824 */ /* 0x000fe400078e026b */
[----:B------:R-:W-:Y:S01]  /*2b90*/  IMAD.IADD R110, R103, 0x1, R4 ;  /* 0x00000001676e7824 */ /* 0x000fe200078e0204 */
[----:B--2---:R-:W-:Y:S01]  /*2ba0*/  @P4 SHF.R.S32.HI R5, RZ, 0x1f, R28 ;  /* 0x0000001fff054819 */ /* 0x004fe2000001141c */
[----:B------:R-:W-:Y:S01]  /*2bb0*/  @!P4 IMAD.MOV.U32 R5, RZ, RZ, R34 ;  /* 0x000000ffff05c224 */ /* 0x000fe200078e0022 */
[----:B------:R-:W-:-:S03]  /*2bc0*/  @!P4 MOV R28, R33 ;  /* 0x00000021001cc202 */ /* 0x000fc60000000f00 */
[----:B------:R-:W-:Y:S02]  /*2bd0*/  IMAD R5, R5, c[0x0][0x2b0], RZ ;  /* 0x0000ac0005057a24 */ /* 0x000fe400078e02ff */
[----:B------:R-:W-:-:S04]  /*2be0*/  IMAD.WIDE.U32 R122, R28, c[0x0][0x2b0], RZ ;  /* 0x0000ac001c7a7a25 */ /* 0x000fc800078e00ff */
[----:B------:R-:W-:-:S05]  /*2bf0*/  IMAD R5, R28, c[0x0][0x2b4], R5 ;  /* 0x0000ad001c057a24 */ /* 0x000fca00078e0205 */
[----:B------:R-:W-:Y:S02]  /*2c00*/  IADD3 R132, R123, R5, RZ ;  /* 0x000000057b847210 */ /* 0x000fe40007ffe0ff */
[C---:B---3--:R-:W-:Y:S01]  /*2c10*/  ISETP.GE.AND P2, PT, R76.reuse, c[0x0][0x27c], PT ;  /* 0x00009f004c007a0c */ /* 0x048fe20003f46270 */
[----:B------:R-:W-:Y:S01]  /*2c20*/  IMAD.WIDE.U32 R4, R31, c[0x0][0x260], R76 ;  /* 0x000098001f047a25 */ /* 0x000fe200078e004c */
[----:B------:R-:W-:Y:S01]  /*2c30*/  IADD3 R11, R81, 0x20, RZ ;  /* 0x00000020510b7810 */ /* 0x000fe20007ffe0ff */
[----:B------:R-:W-:Y:S01]  /*2c40*/  BAR.SYNC.DEFER_BLOCKING 0x0 ;  /* 0x0000000000007b1d */ /* 0x000fe20000010000 */
[----:B------:R-:W-:Y:S01]  /*2c50*/  SEL R3, RZ, c[0x0][0x27c], !P2 ;  /* 0x00009f00ff037a07 */ /* 0x000fe20005000000 */
[----:B------:R-:W-:Y:S01]  /*2c60*/  IMAD R9, R31, c[0x0][0x264], R5 ;  /* 0x000099001f097a24 */ /* 0x000fe200078e0205 */
[C---:B------:R-:W-:Y:S01]  /*2c70*/  IADD3 R23, R81.reuse, 0x40, RZ ;  /* 0x0000004051177810 */ /* 0x040fe20007ffe0ff */
[----:B------:R-:W-:Y:S01]  /*2c80*/  IMAD.SHL.U32 R22, R81, 0x40, RZ ;  /* 0x0000004051167824 */ /* 0x000fe200078e00ff */
[----:B------:R-:W-:Y:S01]  /*2c90*/  LOP3.LUT R241, R241, 0xffffffef, RZ, 0xc0, !PT ;  /* 0xffffffeff1f17812 */ /* 0x000fe200078ec0ff */
[----:B------:R-:W-:Y:S01]  /*2ca0*/  IMAD.IADD R3, R76, 0x1, R3 ;  /* 0x000000014c037824 */ /* 0x000fe200078e0203 */
[----:B------:R-:W-:Y:S01]  /*2cb0*/  UMOV UR12, 0x60 ;  /* 0x00000060000c7882 */ /* 0x000fe20000000000 */
[----:B------:R-:W-:Y:S01]  /*2cc0*/  IMAD.SHL.U32 R11, R11, 0x40, RZ ;  /* 0x000000400b0b7824 */ /* 0x000fe200078e00ff */
[----:B------:R-:W-:Y:S01]  /*2cd0*/  LOP3.LUT R22, R22, 0x1c0, RZ, 0xc0, !PT ;  /* 0x000001c016167812 */ /* 0x000fe200078ec0ff */
[----:B------:R-:W-:Y:S01]  /*2ce0*/  IMAD.MOV.U32 R8, RZ, RZ, R4 ;  /* 0x000000ffff087224 */ /* 0x000fe200078e0004 */
[----:B------:R-:W-:Y:S01]  /*2cf0*/  SHF.R.S32.HI R5, RZ, 0x1f, R3 ;  /* 0x0000001fff057819 */ /* 0x000fe20000011403 */
[----:B------:R-:W-:Y:S01]  /*2d00*/  IMAD R6, R29, c[0x0][0x268], RZ ;  /* 0x00009a001d067a24 */ /* 0x000fe200078e02ff */
[----:B------:R-:W-:Y:S01]  /*2d10*/  LOP3.LUT R11, R11, 0x1c0, RZ, 0xc0, !PT ;  /* 0x000001c00b0b7812 */ /* 0x000fe200078ec0ff */
[C---:B------:R-:W-:Y:S01]  /*2d20*/  IMAD.WIDE.U32 R98, R30.reuse, c[0x0][0x268], R8 ;  /* 0x00009a001e627a25 */ /* 0x040fe200078e0008 */
[CC--:B------:R-:W-:Y:S01]  /*2d30*/  LEA.HI R10, R5.reuse, R3.reuse, RZ, 0x6 ;  /* 0x00000003050a7211 */ /* 0x0c0fe200078f30ff */
[----:B------:R-:W-:Y:S01]  /*2d40*/  ULDC.64 UR4, c[0x0][0x280] ;  /* 0x0000a00000047ab9 */ /* 0x000fe20000000a00 */
[----:B------:R-:W-:Y:S01]  /*2d50*/  LEA.HI R3, R5, R3, RZ, 0x3 ;  /* 0x0000000305037211 */ /* 0x000fe200078f18ff */
[----:B------:R-:W-:Y:S01]  /*2d60*/  IMAD.SHL.U32 R23, R23, 0x40, RZ ;  /* 0x0000004017177824 */ /* 0x000fe200078e00ff */
[----:B------:R-:W-:Y:S01]  /*2d70*/  SHF.R.S32.HI R4, RZ, 0x6, R10 ;  /* 0x00000006ff047819 */ /* 0x000fe2000001140a */
[----:B------:R-:W-:Y:S01]  /*2d80*/  IMAD R15, R30, c[0x0][0x26c], R6 ;  /* 0x00009b001e0f7a24 */ /* 0x000fe200078e0206 */
[--C-:B------:R-:W-:Y:S01]  /*2d90*/  LOP3.LUT R5, R22, 0x38, R3.reuse, 0xf8, !PT ;  /* 0x0000003816057812 */ /* 0x100fe200078ef803 */
[----:B------:R-:W-:Y:S01]  /*2da0*/  IMAD.SHL.U32 R22, R81, 0x40, RZ ;  /* 0x0000004051167824 */ /* 0x000fe200078e00ff */
[----:B------:R-:W-:Y:S01]  /*2db0*/  LOP3.LUT R8, R11, 0x38, R3, 0xf8, !PT ;  /* 0x000000380b087812 */ /* 0x000fe200078ef803 */
[C---:B------:R-:W-:Y:S01]  /*2dc0*/  IMAD R10, R4.reuse, 0x1c00, R7 ;  /* 0x00001c00040a7824 */ /* 0x040fe200078e0207 */
[----:B------:R-:W-:Y:S01]  /*2dd0*/  IADD3 R11, R81, 0x20, RZ ;  /* 0x00000020510b7810 */ /* 0x000fe20007ffe0ff */
[----:B------:R-:W-:Y:S01]  /*2de0*/  IMAD R6, R4, 0x1c00, R12 ;  /* 0x00001c0004067824 */ /* 0x000fe200078e020c */
[----:B------:R-:W-:Y:S01]  /*2df0*/  LOP3.LUT R22, R22, 0x1c0, RZ, 0xc0, !PT ;  /* 0x000001c016167812 */ /* 0x000fe200078ec0ff */
[----:B------:R-:W-:Y:S01]  /*2e00*/  IMAD.MOV.U32 R166, RZ, RZ, c[0x0][0x2b8] ;  /* 0x0000ae00ffa67624 */ /* 0x000fe200078e00ff */
[----:B------:R-:W-:Y:S01]  /*2e10*/  LOP3.LUT R23, R23, 0x1c0, RZ, 0xc0, !PT ;  /* 0x000001c017177812 */ /* 0x000fe200078ec0ff */
[----:B------:R-:W-:Y:S01]  /*2e20*/  IMAD.SHL.U32 R11, R11, 0x40, RZ ;  /* 0x000000400b0b7824 */ /* 0x000fe200078e00ff */
[----:B------:R-:W-:Y:S01]  /*2e30*/  SHF.R.U32.HI R22, RZ, 0x3, R22 ;  /* 0x00000003ff167819 */ /* 0x000fe20000011616 */
[----:B------:R-:W-:Y:S01]  /*2e40*/  IMAD.MOV.U32 R165, RZ, RZ, c[0x0][0x27c] ;  /* 0x00009f00ffa57624 */ /* 0x000fe200078e00ff */
[----:B------:R-:W-:Y:S01]  /*2e50*/  ISETP.NE.AND P1, PT, R166, 0x1, PT ;  /* 0x00000001a600780c */ /* 0x000fe20003f25270 */
[----:B------:R-:W-:Y:S01]  /*2e60*/  IMAD.MOV.U32 R150, RZ, RZ, 0x6 ;  /* 0x00000006ff967424 */ /* 0x000fe200078e00ff */
[----:B------:R-:W-:Y:S01]  /*2e70*/  LOP3.LUT R11, R11, 0x1c0, RZ, 0xc0, !PT ;  /* 0x000001c00b0b7812 */ /* 0x000fe200078ec0ff */
[----:B------:R-:W-:Y:S01]  /*2e80*/  UIMAD.WIDE.U32 UR10, UR4, 0x60, URZ ;  /* 0x00000060040a78a5 */ /* 0x000fe2000f8e003f */
[----:B------:R-:W-:Y:S01]  /*2e90*/  LOP3.LUT R9, R5, R22, RZ, 0x3c, !PT ;  /* 0x0000001605097212 */ /* 0x000fe200078e3cff */
[----:B------:R-:W-:Y:S01]  /*2ea0*/  UIMAD UR13, UR12, UR5, URZ ;  /* 0x000000050c0d72a4 */ /* 0x000fe2000f8e023f */
[----:B------:R-:W-:Y:S01]  /*2eb0*/  IADD3 R22, R81, 0x60, RZ ;  /* 0x0000006051167810 */ /* 0x000fe20007ffe0ff */
[----:B------:R-:W-:Y:S01]  /*2ec0*/  IMAD.SHL.U32 R159, R147, 0x40, RZ ;  /* 0x00000040939f7824 */ /* 0x000fe200078e00ff */
[----:B------:R-:W-:Y:S01]  /*2ed0*/  SHF.R.U32.HI R11, RZ, 0x3, R11 ;  /* 0x00000003ff0b7819 */ /* 0x000fe2000001160b */
[----:B------:R-:W-:Y:S01]  /*2ee0*/  ULDC.64 UR4, c[0x0][0x290] ;  /* 0x0000a40000047ab9 */ /* 0x000fe20000000a00 */
[----:B------:R-:W-:Y:S01]  /*2ef0*/  ISETP.GE.AND P0, PT, R165, 0x1, PT ;  /* 0x00000001a500780c */ /* 0x000fe20003f06270 */
[----:B------:R-:W-:Y:S01]  /*2f00*/  IMAD.SHL.U32 R22, R22, 0x40, RZ ;  /* 0x0000004016167824 */ /* 0x000fe200078e00ff */
[----:B------:R-:W-:Y:S01]  /*2f10*/  LOP3.LUT R5, R8, R11, RZ, 0x3c, !PT ;  /* 0x0000000b08057212 */ /* 0x000fe200078e3cff */
[----:B------:R-:W-:Y:S01]  /*2f20*/  IMAD.IADD R11, R10, 0x1, R9 ;  /* 0x000000010a0b7824 */ /* 0x000fe200078e0209 */
[----:B------:R-:W-:Y:S01]  /*2f30*/  LOP3.LUT R241, R241, 0xfffffff7, RZ, 0xc0, !PT ;  /* 0xfffffff7f1f17812 */ /* 0x000fe200078ec0ff */
[----:B------:R-:W-:Y:S01]  /*2f40*/  IMAD R9, R4, 0x1c00, R13 ;  /* 0x00001c0004097824 */ /* 0x000fe200078e020d */
[----:B------:R-:W-:Y:S01]  /*2f50*/  LOP3.LUT R22, R22, 0x1c0, RZ, 0xc0, !PT ;  /* 0x000001c016167812 */ /* 0x000fe200078ec0ff */
[----:B------:R-:W-:Y:S01]  /*2f60*/  IMAD.IADD R10, R6, 0x1, R5 ;  /* 0x00000001060a7824 */ /* 0x000fe200078e0205 */
[--C-:B------:R-:W-:Y:S01]  /*2f70*/  LOP3.LUT R5, R23, 0x38, R3.reuse, 0xf8, !PT ;  /* 0x0000003817057812 */ /* 0x100fe200078ef803 */
[----:B------:R-:W-:Y:S01]  /*2f80*/  UIMAD.WIDE.U32 UR16, UR4, 0x60, URZ ;  /* 0x00000060041078a5 */ /* 0x000fe2000f8e003f */
[C---:B------:R-:W-:Y:S01]  /*2f90*/  IADD3 R23, R81.reuse, 0x40, RZ ;  /* 0x0000004051177810 */ /* 0x040fe20007ffe0ff */
[----:B------:R-:W-:Y:S01]  /*2fa0*/  UIMAD UR5, UR12, UR5, URZ ;  /* 0x000000050c0572a4 */ /* 0x000fe2000f8e023f */
[----:B------:R-:W-:Y:S01]  /*2fb0*/  LOP3.LUT R6, R22, 0x38, R3, 0xf8, !PT ;  /* 0x0000003816067812 */ /* 0x000fe200078ef803 */
[----:B------:R-:W-:Y:S01]  /*2fc0*/  ULDC UR4, c[0x0][0x238] ;  /* 0x00008e0000047ab9 */ /* 0x000fe20000000800 */
[----:B------:R-:W-:Y:S01]  /*2fd0*/  IADD3 R22, R81, 0x60, RZ ;  /* 0x0000006051167810 */ /* 0x000fe20007ffe0ff */
[----:B------:R-:W-:Y:S01]  /*2fe0*/  IMAD.SHL.U32 R23, R23, 0x40, RZ ;  /* 0x0000004017177824 */ /* 0x000fe200078e00ff */
[----:B------:R-:W-:Y:S01]  /*2ff0*/  LOP3.LUT R94, R3, 0xfffffff8, RZ, 0xc0, !PT ;  /* 0xfffffff8035e7812 */ /* 0x000fe200078ec0ff */
[----:B------:R-:W-:Y:S01]  /*3000*/  UMOV UR12, 0x6 ;  /* 0x00000006000c7882 */ /* 0x000fe20000000000 */
[----:B------:R-:W-:Y:S01]  /*3010*/  @P1 LOP3.LUT R241, R241, 0x8, RZ, 0xfc, !PT ;  /* 0x00000008f1f11812 */ /* 0x000fe200078efcff */
[----:B------:R-:W-:Y:S01]  /*3020*/  IMAD.SHL.U32 R22, R22, 0x40, RZ ;  /* 0x0000004016167824 */ /* 0x000fe200078e00ff */
[----:B------:R-:W-:Y:S01]  /*3030*/  LOP3.LUT R23, R23, 0x1c0, RZ, 0xc0, !PT ;  /* 0x000001c017177812 */ /* 0x000fe200078ec0ff */
[----:B------:R-:W-:Y:S01]  /*3040*/  ULDC UR15, c[0x0][0x23c] ;  /* 0x00008f00000f7ab9 */ /* 0x000fe20000000800 */
[----:B------:R-:W-:Y:S01]  /*3050*/  SHF.L.U64.HI R147, R147, R150, c[0x0][0x284] ;  /* 0x0000a10093937619 */ /* 0x000fe20000010296 */
[----:B------:R-:W-:Y:S01]  /*3060*/  IMAD.SHL.U32 R164, R32, 0x40, RZ ;  /* 0x0000004020a47824 */ /* 0x000fe200078e00ff */
[----:B------:R-:W-:Y:S01]  /*3070*/  LOP3.LUT R22, R22, 0x1c0, RZ, 0xc0, !PT ;  /* 0x000001c016167812 */ /* 0x000fe200078ec0ff */
[----:B------:R-:W-:Y:S01]  /*3080*/  IMAD.IADD R97, R99, 0x1, R15 ;  /* 0x0000000163617824 */ /* 0x000fe200078e020f */
[----:B------:R-:W-:Y:S01]  /*3090*/  SHF.R.U32.HI R23, RZ, 0x3, R23 ;  /* 0x00000003ff177819 */ /* 0x000fe20000011617 */
[----:B------:R-:W-:Y:S01]  /*30a0*/  IMAD.SHL.U32 R131, R11, 0x2, RZ ;  /* 0x000000020b837824 */ /* 0x000fe200078e00ff */
[----:B------:R-:W-:Y:S01]  /*30b0*/  SHF.R.U32.HI R22, RZ, 0x3, R22 ;  /* 0x00000003ff167819 */ /* 0x000fe20000011616 */
[----:B------:R-:W-:Y:S01]  /*30c0*/  IMAD.SHL.U32 R130, R10, 0x2, RZ ;  /* 0x000000020a827824 */ /* 0x000fe200078e00ff */
[----:B------:R-:W-:Y:S01]  /*30d0*/  LOP3.LUT R8, R5, R23, RZ, 0x3c, !PT ;  /* 0x0000001705087212 */ /* 0x000fe200078e3cff */
[----:B------:R-:W-:Y:S01]  /*30e0*/  IMAD R5, R4, 0x1c00, R14 ;  /* 0x00001c0004057824 */ /* 0x000fe200078e020e */
[----:B------:R-:W-:Y:S01]  /*30f0*/  LOP3.LUT R4, R6, R22, RZ, 0x3c, !PT ;  /* 0x0000001606047212 */ /* 0x000fe200078e3cff */
[----:B------:R-:W-:Y:S01]  /*3100*/  USHF.L.U64.HI UR15, UR4, UR12, UR15 ;  /* 0x0000000c040f7299 */ /* 0x000fe2000801020f */
[----:B------:R-:W-:Y:S01]  /*3110*/  SHF.L.U64.HI R150, R160, R150, c[0x0][0x294] ;  /* 0x0000a500a0967619 */ /* 0x000fe20000010296 */
[----:B------:R-:W-:Y:S01]  /*3120*/  IMAD.IADD R6, R9, 0x1, R8 ;  /* 0x0000000109067824 */ /* 0x000fe200078e0208 */
[----:B------:R-:W-:Y:S01]  /*3130*/  ISETP.GE.AND P6, PT, R76, c[0x0][0x1d4], PT ;  /* 0x000075004c007a0c */ /* 0x000fe20003fc6270 */
[----:B------:R-:W-:Y:S01]  /*3140*/  IMAD.IADD R4, R5, 0x1, R4 ;  /* 0x0000000105047824 */ /* 0x000fe200078e0204 */
[----:B------:R-:W-:Y:S01]  /*3150*/  SHF.R.S32.HI R74, RZ, 0x3, R3 ;  /* 0x00000003ff4a7819 */ /* 0x000fe20000011403 */
[----:B------:R-:W-:Y:S01]  /*3160*/  IMAD.SHL.U32 R160, R160, 0x40, RZ ;  /* 0x00000040a0a07824 */ /* 0x000fe200078e00ff */
[----:B------:R-:W-:Y:S01]  /*3170*/  SHF.R.S32.HI R108, RZ, 0x1f, R94 ;  /* 0x0000001fff6c7819 */ /* 0x000fe2000001145e */
[----:B------:R-:W-:Y:S01]  /*3180*/  IMAD.SHL.U32 R129, R6, 0x2, RZ ;  /* 0x0000000206817824 */ /* 0x000fe200078e00ff */
[----:B------:R-:W-:Y:S01]  /*3190*/  @P0 LOP3.LUT R241, R241, 0x10, RZ, 0xfc, !PT ;  /* 0x00000010f1f10812 */ /* 0x000fe200078efcff */
[----:B------:R-:W-:Y:S01]  /*31a0*/  IMAD.SHL.U32 R128, R4, 0x2, RZ ;  /* 0x0000000204807824 */ /* 0x000fe200078e00ff */
[----:B------:R-:W-:-:S02]  /*31b0*/  UIADD3 UR13, UR11, UR13, URZ ;  /* 0x0000000d0b0d7290 */ /* 0x000fc4000fffe03f */
[----:B------:R-:W-:Y:S02]  /*31c0*/  UIADD3 UR14, UR17, UR5, URZ ;  /* 0x00000005110e7290 */ /* 0x000fe4000fffe03f */
[----:B------:R-:W-:Y:S02]  /*31d0*/  ULDC.U8 UR4, c[0x0][0x298] ;  /* 0x0000a60000047ab9 */ /* 0x000fe40000000000 */
.L_x_390:
[----:B----4-:R-:W-:Y:S01]  /*31e0*/  IMAD R3, R41, 0x70, R0 ;  /* 0x0000007029037824 */ /* 0x010fe200078e0200 */
[----:B------:R-:W-:Y:S01]  /*31f0*/  ISETP.NE.AND P1, PT, R166, 0x1, PT ;  /* 0x00000001a600780c */ /* 0x000fe20003f25270 */
[----:B------:R-:W-:Y:S01]  /*3200*/  IMAD.MOV.U32 R95, RZ, RZ, RZ ;  /* 0x000000ffff5f7224 */ /* 0x000fe200078e00ff */
[----:B------:R-:W-:Y:S04]  /*3210*/  DEPBAR.LE SB0, 0x0 ;  /* 0x000080000000791a */ /* 0x000fe80000000000 */
[----:B------:R-:W-:Y:S01]  /*3220*/  ISETP.GE.AND P0, PT, R3, R2, PT ;  /* 0x000000020300720c */ /* 0x000fe20003f06270 */
[----:B------:R-:W-:Y:S01]  /*3230*/  IMAD.IADD R3, R135, 0x1, R3 ;  /* 0x0000000187037824 */ /* 0x000fe200078e0203 */
[----:B------:R-:W-:Y:S01]  /*3240*/  WARPSYNC 0xffffffff ;  /* 0xffffffff00007948 */ /* 0x000fe20003800000 */
[----:B------:R-:W-:Y:S01]  /*3250*/  ISETP.GE.AND P3, PT, R165, 0x1, PT ;  /* 0x00000001a500780c */ /* 0x000fe20003f66270 */
[----:B------:R-:W-:Y:S01]  /*3260*/  BSSY B2, `(.L_x_342) ;  /* 0x000056a000027945 */ /* 0x000fe20003800000 */
[----:B-1----:R-:W-:Y:S01]  /*3270*/  IMAD.MOV.U32 R4, RZ, RZ, R3 ;  /* 0x000000ffff047224 */ /* 0x002fe200078e0003 */
[----:B------:R-:W-:Y:S01]  /*3280*/  ISETP.GT.OR P0, PT, R0, 0x6f, P0 ;  /* 0x0000006f0000780c */ /* 0x000fe20000704670 */
[----:B------:R-:W-:Y:S05]  /*3290*/  @P1 IMAD.HI.U32 R5, R3, c[0x0][0x2bc], RZ ;  /* 0x0000af0003051a27 */ /* 0x000fea00078e00ff */
[----:B------:R-:W-:Y:S07]  /*32a0*/  @P1 SHF.R.U32.HI R4, RZ, c[0x0][0x2c0], R5 ;  /* 0x0000b000ff041a19 */ /* 0x000fee0000011605 */
[C---:B------:R-:W-:Y:S04]  /*32b0*/  @!P0 IADD3 R5, P1, R4.reuse, R122, RZ ;  /* 0x0000007a04058210 */ /* 0x040fe80007f3e0ff */
[----:B------:R-:W-:Y:S01]  /*32c0*/  @!P0 LEA.HI.X.SX32 R6, R4, R132, 0x1, P1 ;  /* 0x0000008404068211 */ /* 0x000fe200008f0eff */
[----:B------:R-:W-:Y:S01]  /*32d0*/  IMAD.MOV R4, RZ, RZ, -R4 ;  /* 0x000000ffff047224 */ /* 0x000fe200078e0a04 */
[C---:B------:R-:W-:Y:S03]  /*32e0*/  @!P0 LEA R8, P1, R5.reuse, c[0x0][0x2a0], 0x2 ;  /* 0x0000a80005088a11 */ /* 0x040fe600078210ff */
[----:B------:R-:W-:Y:S01]  /*32f0*/  IMAD R96, R4, c[0x0][0x2b8], R3 ;  /* 0x0000ae0004607a24 */ /* 0x000fe200078e0203 */
[----:B------:R-:W-:Y:S03]  /*3300*/  @!P0 LEA.HI.X R9, R5, c[0x0][0x2a4], R6, 0x2, P1 ;  /* 0x0000a90005098a11 */ /* 0x000fe600008f1406 */
[C---:B------:R-:W-:Y:S01]  /*3310*/  IMAD.WIDE.U32 R4, R96.reuse, c[0x0][0x1e0], RZ ;  /* 0x0000780060047a25 */ /* 0x040fe200078e00ff */
[----:B------:R-:W-:Y:S01]  /*3320*/  SHF.R.S32.HI R113, RZ, 0x1f, R96 ;  /* 0x0000001fff717819 */ /* 0x000fe20000011460 */
[----:B------:R-:W2:Y:S04]  /*3330*/  @!P0 LDG.E R95, [R8.64] ;  /* 0x00000008085f8981 */ /* 0x000ea8000c1e1900 */
[----:B------:R-:W-:Y:S01]  /*3340*/  IMAD R3, R113, c[0x0][0x1e0], RZ ;  /* 0x0000780071037a24 */ /* 0x000fe200078e02ff */
[----:B------:R-:W-:Y:S03]  /*3350*/  BAR.SYNC.DEFER_BLOCKING 0x0 ;  /* 0x0000000000007b1d */ /* 0x000fe60000010000 */
[----:B------:R-:W-:Y:S04]  /*3360*/  IMAD R3, R96, c[0x0][0x1e4], R3 ;  /* 0x0000790060037a24 */ /* 0x000fe800078e0203 */
[----:B------:R-:W-:Y:S01]  /*3370*/  IMAD.IADD R5, R5, 0x1, R3 ;  /* 0x0000000105057824 */ /* 0x000fe200078e0203 */
[----:B--2---:R-:W-:Y:S03]  /*3380*/  SHF.R.S32.HI R114, RZ, 0x1f, R95 ;  /* 0x0000001fff727819 */ /* 0x004fe6000001145f */
[C---:B------:R-:W-:Y:S04]  /*3390*/  IMAD.WIDE.U32 R4, R95.reuse, c[0x0][0x1f0], R4 ;  /* 0x00007c005f047a25 */ /* 0x040fe800078e0004 */
[----:B------:R-:W-:Y:S01]  /*33a0*/  IMAD R6, R114, c[0x0][0x1f0], RZ ;  /* 0x00007c0072067a24 */ /* 0x000fe200078e02ff */
[----:B------:R-:W-:Y:S03]  /*33b0*/  IADD3 R3, P0, R126, R4, RZ ;  /* 0x000000047e037210 */ /* 0x000fe60007f1e0ff */
[----:B------:R-:W-:Y:S05]  /*33c0*/  IMAD R6, R95, c[0x0][0x1f4], R6 ;  /* 0x00007d005f067a24 */ /* 0x000fea00078e0206 */
[----:B------:R-:W-:Y:S02]  /*33d0*/  IADD3.X R4, R134, R5, R6, P0, !PT ;  /* 0x0000000586047210 */ /* 0x000fe400007fe406 */
[C---:B---3--:R-:W-:Y:S04]  /*33e0*/  LEA R92, P0, R3.reuse, c[0x0][0x1c8], 0x1 ;  /* 0x00007200035c7a11 */ /* 0x048fe800078008ff */
[----:B------:R-:W-:Y:S01]  /*33f0*/  LEA.HI.X R91, R3, c[0x0][0x1cc], R4, 0x1, P0 ;  /* 0x00007300035b7a11 */ /* 0x000fe200000f0c04 */
[----:B------:R-:W-:-:S05]  /*3400*/  @!P3 BRA `(.L_x_343) ;  /* 0x000050d00000b947 */ /* 0x000fca0003800000 */
[-C--:B------:R-:W-:Y:S01]  /*3410*/  IMAD R5, R155, R41.reuse, RZ ;  /* 0x000000299b057224 */ /* 0x080fe200078e02ff */
[----:B------:R-:W-:Y:S01]  /*3420*/  ISETP.NE.AND P0, PT, RZ, UR4, PT ;  /* 0x00000004ff007c0c */ /* 0x000fe2000bf05270 */
[-C--:B------:R-:W-:Y:S01]  /*3430*/  IMAD R4, R156, R41.reuse, RZ ;  /* 0x000000299c047224 */ /* 0x080fe200078e02ff */
[----:B------:R-:W-:Y:S01]  /*3440*/  SHF.R.S32.HI R3, RZ, 0x1f, R41 ;  /* 0x0000001fff037819 */ /* 0x000fe20000011429 */
[----:B------:R-:W-:Y:S04]  /*3450*/  IMAD.WIDE.U32 R44, R142, R41, RZ ;  /* 0x000000298e2c7225 */ /* 0x000fe800078e00ff */
[C---:B------:R-:W-:Y:S02]  /*3460*/  IMAD R5, R3.reuse, R142, R5 ;  /* 0x0000008e03057224 */ /* 0x040fe400078e0205 */
[----:B------:R-:W-:Y:S02]  /*3470*/  IMAD R4, R3, R140, R4 ;  /* 0x0000008c03047224 */ /* 0x000fe400078e0204 */
[----:B------:R-:W-:Y:S01]  /*3480*/  IMAD R3, R41, -0x70, R2 ;  /* 0xffffff9029037824 */ /* 0x000fe200078e0202 */
[----:B------:R-:W-:Y:S01]  /*3490*/  IADD3 R37, R45, R5, RZ ;  /* 0x000000052d257210 */ /* 0x000fe20007ffe0ff */
[----:B------:R-:W-:Y:S03]  /*34a0*/  IMAD.WIDE.U32 R38, R140, R41, RZ ;  /* 0x000000298c267225 */ /* 0x000fe600078e00ff */
[----:B------:R-:W-:Y:S02]  /*34b0*/  IMNMX R90, R3, 0x70, PT ;  /* 0x00000070035a7817 */ /* 0x000fe40003800200 */
[----:B------:R-:W-:Y:S01]  /*34c0*/  IADD3 R68, R39, R4, RZ ;  /* 0x0000000427447210 */ /* 0x000fe20007ffe0ff */
[----:B------:R-:W-:-:S05]  /*34d0*/  @!P0 BRA `(.L_x_344) ;  /* 0x0000285000008947 */ /* 0x000fca0003800000 */
[----:B------:R-:W-:Y:S01]  /*34e0*/  ISETP.GE.AND P4, PT, R81, R90, PT ;  /* 0x0000005a5100720c */ /* 0x000fe20003f86270 */
[----:B------:R-:W-:Y:S01]  /*34f0*/  BSSY B0, `(.L_x_345) ;  /* 0x000001b000007945 */ /* 0x000fe20003800000 */
[----:B------:R-:W-:Y:S01]  /*3500*/  CS2R R50, SRZ ;  /* 0x0000000000327805 */ /* 0x000fe2000001ff00 */
[----:B------:R-:W-:Y:S01]  /*3510*/  CS2R R46, SRZ ;  /* 0x00000000002e7805 */ /* 0x000fe2000001ff00 */
[----:B------:R-:W-:Y:S01]  /*3520*/  CS2R R42, SRZ ;  /* 0x00000000002a7805 */ /* 0x000fe2000001ff00 */
[----:B------:R-:W-:Y:S01]  /*3530*/  CS2R R8, SRZ ;  /* 0x0000000000087805 */ /* 0x000fe2000001ff00 */
[----:B------:R-:W-:Y:S07]  /*3540*/  CS2R R4, SRZ ;  /* 0x0000000000047805 */ /* 0x000fee000001ff00 */
[----:B------:R-:W-:-:S05]  /*3550*/  @P4 BRA `(.L_x_346) ;  /* 0x0000014000004947 */ /* 0x000fca0003800000 */
[----:B------:R-:W-:Y:S01]  /*3560*/  IADD3 R3, P0, R102, R44, RZ ;  /* 0x0000002c66037210 */ /* 0x000fe20007f1e0ff */
[----:B------:R-:W-:Y:S01]  /*3570*/  CS2R R42, SRZ ;  /* 0x00000000002a7805 */ /* 0x000fe2000001ff00 */
[----:B------:R-:W-:Y:S01]  /*3580*/  CS2R R46, SRZ ;  /* 0x00000000002e7805 */ /* 0x000fe2000001ff00 */
[----:B------:R-:W-:Y:S02]  /*3590*/  CS2R R8, SRZ ;  /* 0x0000000000087805 */ /* 0x000fe4000001ff00 */
[----:B------:R-:W-:Y:S01]  /*35a0*/  IMAD.X R5, R37, 0x1, R110, P0 ;  /* 0x0000000125057824 */ /* 0x000fe200000e066e */
[----:B------:R-:W-:Y:S05]  /*35b0*/  IADD3 R4, P0, R100, R38, RZ ;  /* 0x0000002664047210 */ /* 0x000fea0007f1e0ff */
[----:B------:R-:W-:Y:S01]  /*35c0*/  IMAD.X R6, R68, 0x1, R109, P0 ;  /* 0x0000000144067824 */ /* 0x000fe200000e066d */
[C---:B------:R-:W-:Y:S04]  /*35d0*/  LEA R16, P0, R3.reuse, c[0x0][0x270], 0x1 ;  /* 0x00009c0003107a11 */ /* 0x040fe800078008ff */
[----:B------:R-:W-:Y:S02]  /*35e0*/  LEA.HI.X R17, R3, c[0x0][0x274], R5, 0x1, P0 ;  /* 0x00009d0003117a11 */ /* 0x000fe400000f0c05 */
[C---:B------:R-:W-:Y:S04]  /*35f0*/  LEA R10, P0, R4.reuse, c[0x0][0x288], 0x1 ;  /* 0x0000a200040a7a11 */ /* 0x040fe800078008ff */
[----:B------:R-:W-:Y:S02]  /*3600*/  LEA.HI.X R11, R4, c[0x0][0x28c], R6, 0x1, P0 ;  /* 0x0000a300040b7a11 */ /* 0x000fe400000f0c06 */
[----:B------:R-:W-:Y:S01]  /*3610*/  ISETP.GE.AND P0, PT, R78, c[0x0][0x27c], PT ;  /* 0x00009f004e007a0c */ /* 0x000fe20003f06270 */
[----:B------:R-:W-:Y:S11]  /*3620*/  CS2R R4, SRZ ;  /* 0x0000000000047805 */ /* 0x000ff6000001ff00 */
[----:B------:R-:W-:Y:S01]  /*3630*/  @!UPT UIADD3 URZ, URZ, URZ, URZ ;  /* 0x0000003f3f3ff290 */ /* 0x000fe2000fffe03f */
[----:B------:R1:W5:Y:S04]  /*3640*/  @!P0 LDG.E.64 R42, [R16.64] ;  /* 0x00000008102a8981 */ /* 0x000368000c1e1b00 */
[----:B------:R1:W5:Y:S01]  /*3650*/  @!P0 LDG.E.64 R4, [R10.64] ;  /* 0x000000080a048981 */ /* 0x000362000c1e1b00 */
[----:B------:R-:W-:Y:S11]  /*3660*/  ISETP.GE.AND P0, PT, R80, c[0x0][0x27c], PT ;  /* 0x00009f0050007a0c */ /* 0x000ff60003f06270 */
[----:B------:R-:W-:Y:S02]  /*3670*/  @!UPT UIADD3 URZ, URZ, URZ, URZ ;  /* 0x0000003f3f3ff290 */ /* 0x000fe4000fffe03f */
[----:B------:R1:W5:Y:S04]  /*3680*/  @!P0 LDG.E.64 R46, [R16.64+0x40] ;  /* 0x00004008102e8981 */ /* 0x000368000c1e1b00 */
[----:B------:R1:W5:Y:S02]  /*3690*/  @!P0 LDG.E.64 R8, [R10.64+0x40] ;  /* 0x000040080a088981 */ /* 0x000364000c1e1b00 */
.L_x_346:
[----:B------:R-:W-:Y:S05]  /*36a0*/  BSYNC B0 ;  /* 0x0000000000007941 */ /* 0x000fea0003800000 */
.L_x_345:
[----:B-1----:R-:W-:Y:S01]  /*36b0*/  IADD3 R16, R81, 0x20, RZ ;  /* 0x0000002051107810 */ /* 0x002fe20007ffe0ff */
[----:B-----5:R-:W-:Y:S01]  /*36c0*/  IMAD.MOV.U32 R11, RZ, RZ, R46 ;  /* 0x000000ffff0b7224 */ /* 0x020fe200078e002e */
[----:B------:R-:W-:Y:S01]  /*36d0*/  LOP3.LUT R241, R241, 0xfffffffe, RZ, 0xc0, !PT ;  /* 0xfffffffef1f17812 */ /* 0x000fe200078ec0ff */
[----:B------:R-:W-:Y:S01]  /*36e0*/  IMAD.MOV.U32 R10, RZ, RZ, R47 ;  /* 0x000000ffff0a7224 */ /* 0x000fe200078e002f */
[----:B------:R-:W-:Y:S01]  /*36f0*/  ISETP.GE.AND P0, PT, R16, R90, PT ;  /* 0x0000005a1000720c */ /* 0x000fe20003f06270 */
[----:B------:R-:W-:Y:S01]  /*3700*/  IMAD.MOV.U32 R6, RZ, RZ, R42 ;  /* 0x000000ffff067224 */ /* 0x000fe200078e002a */
[----:B------:R-:W-:Y:S01]  /*3710*/  BSSY B0, `(.L_x_347) ;  /* 0x0000024000007945 */ /* 0x000fe20003800000 */
[----:B------:R-:W-:Y:S01]  /*3720*/  IMAD.MOV.U32 R3, RZ, RZ, R43 ;  /* 0x000000ffff037224 */ /* 0x000fe200078e002b */
[----:B------:R-:W-:Y:S01]  /*3730*/  PRMT R61, R10, 0x7610, R61 ;  /* 0x000076100a3d7816 */ /* 0x000fe2000000003d */
[----:B------:R-:W-:Y:S01]  /*3740*/  IMAD.MOV.U32 R10, RZ, RZ, R9 ;  /* 0x000000ffff0a7224 */ /* 0x000fe200078e0009 */
[----:B------:R-:W-:Y:S01]  /*3750*/  PRMT R40, R6, 0x7610, R40 ;  /* 0x0000761006287816 */ /* 0x000fe20000000028 */
[----:B------:R-:W-:Y:S01]  /*3760*/  IMAD.MOV.U32 R6, RZ, RZ, R4 ;  /* 0x000000ffff067224 */ /* 0x000fe200078e0004 */
[----:B------:R-:W-:Y:S01]  /*3770*/  PRMT R60, R3, 0x5410, R11 ;  /* 0x00005410033c7816 */ /* 0x000fe2000000000b */
[----:B------:R-:W-:Y:S01]  /*3780*/  IMAD.MOV.U32 R11, RZ, RZ, R8 ;  /* 0x000000ffff0b7224 */ /* 0x000fe200078e0008 */
[----:B------:R-:W-:Y:S01]  /*3790*/  CS2R R48, SRZ ;  /* 0x0000000000307805 */ /* 0x000fe2000001ff00 */
[----:B------:R-:W-:Y:S01]  /*37a0*/  IMAD.MOV.U32 R3, RZ, RZ, R5 ;  /* 0x000000ffff037224 */ /* 0x000fe200078e0005 */
[----:B------:R-:W-:Y:S01]  /*37b0*/  CS2R R22, SRZ ;  /* 0x0000000000167805 */ /* 0x000fe2000001ff00 */
[----:B------:R-:W-:Y:S01]  /*37c0*/  @P0 LOP3.LUT R241, R241, 0x1, RZ, 0xfc, !PT ;  /* 0x00000001f1f10812 */ /* 0x000fe200078efcff */
[----:B------:R-:W-:Y:S01]  /*37d0*/  CS2R R20, SRZ ;  /* 0x0000000000147805 */ /* 0x000fe2000001ff00 */
[----:B------:R-:W-:Y:S02]  /*37e0*/  PRMT R32, R11, 0x5410, R10 ;  /* 0x000054100b207816 */ /* 0x000fe4000000000a */
[----:B------:R-:W-:Y:S01]  /*37f0*/  PRMT R15, R6, 0x5410, R3 ;  /* 0x00005410060f7816 */ /* 0x000fe20000000003 */
[----:B------:R-:W-:-:S05]  /*3800*/  @P0 BRA `(.L_x_348) ;  /* 0x0000014000000947 */ /* 0x000fca0003800000 */
[----:B------:R-:W-:Y:S01]  /*3810*/  IADD3 R3, P1, P0, R102, R44, R161 ;  /* 0x0000002c66037210 */ /* 0x000fe2000783e0a1 */
[----:B------:R-:W-:Y:S01]  /*3820*/  CS2R R48, SRZ ;  /* 0x0000000000307805 */ /* 0x000fe2000001ff00 */
[----:B------:R-:W-:Y:S01]  /*3830*/  CS2R R20, SRZ ;  /* 0x0000000000147805 */ /* 0x000fe2000001ff00 */
[----:B------:R-:W-:Y:S01]  /*3840*/  CS2R R50, SRZ ;  /* 0x0000000000327805 */ /* 0x000fe2000001ff00 */
[----:B------:R-:W-:Y:S01]  /*3850*/  IADD3.X R10, R110, R37, R151, P1, P0 ;  /* 0x000000256e0a7210 */ /* 0x000fe20000fe0497 */
[----:B------:R-:W-:Y:S01]  /*3860*/  CS2R R22, SRZ ;  /* 0x0000000000167805 */ /* 0x000fe2000001ff00 */
[----:B------:R-:W-:Y:S04]  /*3870*/  IADD3 R6, P1, P0, R100, R38, R162 ;  /* 0x0000002664067210 */ /* 0x000fe8000783e0a2 */
[----:B------:R-:W-:Y:S02]  /*3880*/  IADD3.X R11, R109, R68, R152, P1, P0 ;  /* 0x000000446d0b7210 */ /* 0x000fe40000fe0498 */
[C---:B------:R-:W-:Y:S04]  /*3890*/  LEA R16, P0, R3.reuse, c[0x0][0x270], 0x1 ;  /* 0x00009c0003107a11 */ /* 0x040fe800078008ff */
[----:B------:R-:W-:Y:S02]  /*38a0*/  LEA.HI.X R17, R3, c[0x0][0x274], R10, 0x1, P0 ;  /* 0x00009d0003117a11 */ /* 0x000fe400000f0c0a */
[C---:B------:R-:W-:Y:S04]  /*38b0*/  LEA R10, P0, R6.reuse, c[0x0][0x288], 0x1 ;  /* 0x0000a200060a7a11 */ /* 0x040fe800078008ff */
[----:B------:R-:W-:Y:S02]  /*38c0*/  LEA.HI.X R11, R6, c[0x0][0x28c], R11, 0x1, P0 ;  /* 0x0000a300060b7a11 */ /* 0x000fe400000f0c0b */
[----:B------:R-:W-:Y:S11]  /*38d0*/  ISETP.GE.AND P0, PT, R78, c[0x0][0x27c], PT ;  /* 0x00009f004e007a0c */ /* 0x000ff60003f06270 */
[----:B------:R-:W-:Y:S02]  /*38e0*/  @!UPT UIADD3 URZ, URZ, URZ, URZ ;  /* 0x0000003f3f3ff290 */ /* 0x000fe4000fffe03f */
[----:B------:R1:W5:Y:S04]  /*38f0*/  @!P0 LDG.E.64 R48, [R16.64] ;  /* 0x0000000810308981 */ /* 0x000368000c1e1b00 */
[----:B------:R1:W5:Y:S01]  /*3900*/  @!P0 LDG.E.64 R20, [R10.64] ;  /* 0x000000080a148981 */ /* 0x000362000c1e1b00 */
[----:B------:R-:W-:Y:S11]  /*3910*/  ISETP.GE.AND P0, PT, R80, c[0x0][0x27c], PT ;  /* 0x00009f0050007a0c */ /* 0x000ff60003f06270 */
[----:B------:R-:W-:Y:S02]  /*3920*/  @!UPT UIADD3 URZ, URZ, URZ, URZ ;  /* 0x0000003f3f3ff290 */ /* 0x000fe4000fffe03f */
[----:B------:R1:W5:Y:S04]  /*3930*/  @!P0 LDG.E.64 R50, [R16.64+0x40] ;  /* 0x0000400810328981 */ /* 0x000368000c1e1b00 */
[----:B------:R1:W5:Y:S02]  /*3940*/  @!P0 LDG.E.64 R22, [R10.64+0x40] ;  /* 0x000040080a168981 */ /* 0x000364000c1e1b00 */
.L_x_348:
[----:B------:R-:W-:Y:S05]  /*3950*/  BSYNC B0 ;  /* 0x0000000000007941 */ /* 0x000fea0003800000 */
.L_x_347:
[----:B-1----:R-:W-:Y:S01]  /*3960*/  IADD3 R16, R81, 0x40, RZ ;  /* 0x0000004051107810 */ /* 0x002fe20007ffe0ff */
[----:B-----5:R-:W-:Y:S01]  /*3970*/  IMAD.MOV.U32 R10, RZ, RZ, R51 ;  /* 0x000000ffff0a7224 */ /* 0x020fe200078e0033 */
[----:B------:R-:W-:Y:S01]  /*3980*/  BSSY B0, `(.L_x_349) ;  /* 0x0000028000007945 */ /* 0x000fe20003800000 */
[----:B------:R-:W-:Y:S01]  /*3990*/  IMAD.MOV.U32 R6, RZ, RZ, R48 ;  /* 0x000000ffff067224 */ /* 0x000fe200078e0030 */
[----:B------:R-:W-:Y:S01]  /*39a0*/  ISETP.GE.AND P5, PT, R16, R90, PT ;  /* 0x0000005a1000720c */ /* 0x000fe20003fa6270 */
[----:B------:R-:W-:Y:S01]  /*39b0*/  IMAD.MOV.U32 R11, RZ, RZ, R50 ;  /* 0x000000ffff0b7224 */ /* 0x000fe200078e0032 */
[----:B------:R-:W-:Y:S01]  /*39c0*/  PRMT R63, R10, 0x7610, R63 ;  /* 0x000076100a3f7816 */ /* 0x000fe2000000003f */
[----:B------:R-:W-:Y:S01]  /*39d0*/  IMAD.MOV.U32 R3, RZ, RZ, R49 ;  /* 0x000000ffff037224 */ /* 0x000fe200078e0031 */
[----:B------:R-:W-:Y:S01]  /*39e0*/  PRMT R61, R61, 0x5410, R6 ;  /* 0x000054103d3d7816 */ /* 0x000fe20000000006 */
[----:B------:R-:W-:Y:S01]  /*39f0*/  IMAD.MOV.U32 R10, RZ, RZ, R23 ;  /* 0x000000ffff0a7224 */ /* 0x000fe200078e0017 */
[----:B------:R-:W-:Y:S01]  /*3a00*/  CS2R R58, SRZ ;  /* 0x00000000003a7805 */ /* 0x000fe2000001ff00 */
[----:B------:R-:W-:Y:S01]  /*3a10*/  IMAD.MOV.U32 R6, RZ, RZ, R20 ;  /* 0x000000ffff067224 */ /* 0x000fe200078e0014 */
[----:B------:R-:W-:Y:S01]  /*3a20*/  PRMT R62, R3, 0x5410, R11 ;  /* 0x00005410033e7816 */ /* 0x000fe2000000000b */
[----:B------:R-:W-:Y:S01]  /*3a30*/  CS2R R54, SRZ ;  /* 0x0000000000367805 */ /* 0x000fe2000001ff00 */
[----:B------:R-:W-:Y:S01]  /*3a40*/  MOV R11, R22 ;  /* 0x00000016000b7202 */ /* 0x000fe20000000f00 */
[----:B------:R-:W-:Y:S01]  /*3a50*/  CS2R R52, SRZ ;  /* 0x0000000000347805 */ /* 0x000fe2000001ff00 */
[----:B------:R-:W-:Y:S01]  /*3a60*/  MOV R3, R21 ;  /* 0x0000001500037202 */ /* 0x000fe20000000f00 */
[----:B------:R-:W-:Y:S01]  /*3a70*/  CS2R R26, SRZ ;  /* 0x00000000001a7805 */ /* 0x000fe2000001ff00 */
[----:B------:R-:W-:Y:S01]  /*3a80*/  PRMT R34, R11, 0x5410, R10 ;  /* 0x000054100b227816 */ /* 0x000fe2000000000a */
[----:B------:R-:W-:Y:S01]  /*3a90*/  CS2R R24, SRZ ;  /* 0x0000000000187805 */ /* 0x000fe2000001ff00 */
        /* <DEDUP_REMOVED lines=22> */
.L_x_350:
[----:B------:R-:W-:Y:S05]  /*3c00*/  BSYNC B0 ;  /* 0x0000000000007941 */ /* 0x000fea0003800000 */
.L_x_349:
        /* <DEDUP_REMOVED lines=16> */
[----:B------:R-:W-:Y:S02]  /*3d10*/  MOV R3, R25 ;  /* 0x0000001900037202 */ /* 0x000fe40000000f00 */
[----:B------:R-:W-:Y:S02]  /*3d20*/  PRMT R36, R11, 0x5410, R10 ;  /* 0x000054100b247816 */ /* 0x000fe4000000000a */
[----:B------:R-:W-:Y:S01]  /*3d30*/  PRMT R35, R6, 0x5410, R3 ;  /* 0x0000541006237816 */ /* 0x000fe20000000003 */
[----:B------:R-:W-:-:S05]  /*3d40*/  @P3 BRA `(.L_x_352) ;  /* 0x0000014000003947 */ /* 0x000fca0003800000 */
[----:B------:R-:W-:Y:S01]  /*3d50*/  IADD3 R6, P1, P0, R102, UR10, R44 ;  /* 0x0000000a66067c10 */ /* 0x000fe2000f83e02c */
[----:B------:R-:W-:Y:S01]  /*3d60*/  CS2R R56, SRZ ;  /* 0x0000000000387805 */ /* 0x000fe2000001ff00 */
[----:B------:R-:W-:Y:S01]  /*3d70*/  CS2R R28, SRZ ;  /* 0x00000000001c7805 */ /* 0x000fe2000001ff00 */
[----:B------:R-:W-:Y:S01]  /*3d80*/  CS2R R58, SRZ ;  /* 0x00000000003a7805 */ /* 0x000fe2000001ff00 */
[----:B------:R-:W-:Y:S01]  /*3d90*/  IADD3.X R10, R110, UR13, R37, P1, P0 ;  /* 0x0000000d6e0a7c10 */ /* 0x000fe20008fe0425 */
[----:B------:R-:W-:Y:S01]  /*3da0*/  CS2R R30, SRZ ;  /* 0x00000000001e7805 */ /* 0x000fe2000001ff00 */
[----:B------:R-:W-:Y:S04]  /*3db0*/  IADD3 R3, P1, P0, R100, UR16, R38 ;  /* 0x0000001064037c10 */ /* 0x000fe8000f83e026 */
[----:B------:R-:W-:Y:S02]  /*3dc0*/  IADD3.X R11, R109, UR14, R68, P1, P0 ;  /* 0x0000000e6d0b7c10 */ /* 0x000fe40008fe0444 */
        /* <DEDUP_REMOVED lines=12> */
.L_x_352:
[----:B------:R-:W-:Y:S05]  /*3e90*/  BSYNC B0 ;  /* 0x0000000000007941 */ /* 0x000fea0003800000 */
.L_x_351:
[----:B-----5:R-:W-:Y:S01]  /*3ea0*/  MOV R6, R56 ;  /* 0x0000003800067202 */ /* 0x020fe20000000f00 */
[----:B------:R2:W3:Y:S01]  /*3eb0*/  SHFL.IDX PT, R71, R91, RZ, 0x181f ;  /* 0x00181fff5b477589 */ /* 0x0004e200000e0000 */
[----:B-1----:R-:W-:Y:S01]  /*3ec0*/  IMAD.MOV.U32 R11, RZ, RZ, R58 ;  /* 0x000000ffff0b7224 */ /* 0x002fe200078e003a */
[----:B------:R-:W-:Y:S01]  /*3ed0*/  BSSY B1, `(.L_x_353) ;  /* 0x0000080000017945 */ /* 0x000fe20003800000 */
[----:B------:R-:W-:Y:S01]  /*3ee0*/  PRMT R65, R65, 0x5410, R6 ;  /* 0x0000541041417816 */ /* 0x000fe20000000006 */
[----:B------:R-:W-:Y:S02]  /*3ef0*/  IMAD.MOV.U32 R3, RZ, RZ, R57 ;  /* 0x000000ffff037224 */ /* 0x000fe400078e0039 */
[----:B------:R2:W1:Y:S01]  /*3f00*/  SHFL.IDX PT, R70, R92, RZ, 0x181f ;  /* 0x00181fff5c467589 */ /* 0x00046200000e0000 */
[----:B------:R-:W-:Y:S02]  /*3f10*/  IMAD.MOV.U32 R10, RZ, RZ, R59 ;  /* 0x000000ffff0a7224 */ /* 0x000fe400078e003b */
[----:B------:R-:W-:Y:S01]  /*3f20*/  PRMT R66, R3, 0x5410, R11 ;  /* 0x0000541003427816 */ /* 0x000fe2000000000b */
[----:B------:R-:W-:Y:S01]  /*3f30*/  IMAD.MOV.U32 R11, RZ, RZ, R30 ;  /* 0x000000ffff0b7224 */ /* 0x000fe200078e001e */
[----:B------:R-:W-:Y:S01]  /*3f40*/  MOV R3, R29 ;  /* 0x0000001d00037202 */ /* 0x000fe20000000f00 */
[----:B------:R-:W-:Y:S01]  /*3f50*/  IMAD.MOV.U32 R6, RZ, RZ, R28 ;  /* 0x000000ffff067224 */ /* 0x000fe200078e001c */
[----:B------:R-:W-:Y:S02]  /*3f60*/  PRMT R67, R10, 0x7610, R67 ;  /* 0x000076100a437816 */ /* 0x000fe40000000043 */
[----:B------:R-:W-:Y:S02]  /*3f70*/  MOV R10, R31 ;  /* 0x0000001f000a7202 */ /* 0x000fe40000000f00 */
[----:B------:R-:W-:Y:S02]  /*3f80*/  PRMT R37, R6, 0x5410, R3 ;  /* 0x0000541006257816 */ /* 0x000fe40000000003 */
[----:B------:R-:W-:Y:S01]  /*3f90*/  PRMT R38, R11, 0x5410, R10 ;  /* 0x000054100b267816 */ /* 0x000fe2000000000a */
[----:B------:R-:W-:-:S05]  /*3fa0*/  @P4 BRA `(.L_x_354) ;  /* 0x0000072000004947 */ /* 0x000fca0003800000 */
[----:B------:R-:W-:Y:S01]  /*3fb0*/  BSSY B0, `(.L_x_355) ;  /* 0x0000038000007945 */ /* 0x000fe20003800000 */
[----:B------:R-:W-:-:S05]  /*3fc0*/  @P6 BRA `(.L_x_356) ;  /* 0x0000036000006947 */ /* 0x000fca0003800000 */
[C---:B-1----:R-:W-:Y:S01]  /*3fd0*/  LEA R68, P0, R76.reuse, R70, 0x1 ;  /* 0x000000464c447211 */ /* 0x042fe200078008ff */
[----:B------:R-:W1:Y:S03]  /*3fe0*/  LDS.128 R16, [R213+0x8100] ;  /* 0x00810000d5107984 */ /* 0x000e660000000c00 */
[----:B---3--:R-:W-:Y:S02]  /*3ff0*/  LEA.HI.X R69, R76, R71, R77, 0x1, P0 ;  /* 0x000000474c457211 */ /* 0x008fe400000f0c4d */
[----:B------:R-:W-:Y:S11]  /*4000*/  ISETP.GE.AND P0, PT, R78, c[0x0][0x27c], PT ;  /* 0x00009f004e007a0c */ /* 0x000ff60003f06270 */
[----:B------:R-:W-:Y:S02]  /*4010*/  @!UPT UIADD3 URZ, URZ, URZ, URZ ;  /* 0x0000003f3f3ff290 */ /* 0x000fe4000fffe03f */
[----:B------:R-:W-:Y:S01]  /*4020*/  @!P0 HADD2.F32 R3, -RZ, R15.H0_H0 ;  /* 0x2000000fff038230 */ /* 0x000fe20000004100 */
[--C-:B------:R-:W-:Y:S01]  /*4030*/  @!P0 SHF.R.U64 R10, R4, 0x10, R5.reuse ;  /* 0x00000010040a8819 */ /* 0x100fe20000001205 */
[----:B------:R-:W-:Y:S01]  /*4040*/  @!P0 HADD2.F32 R40, -RZ, R40.H0_H0 ;  /* 0x20000028ff288230 */ /* 0x000fe20000004100 */
[----:B------:R-:W-:Y:S02]  /*4050*/  @!P0 SHF.R.U32.HI R11, RZ, 0x10, R5 ;  /* 0x00000010ff0b8819 */ /* 0x000fe40000011605 */
[--C-:B------:R-:W-:Y:S02]  /*4060*/  @!P0 SHF.R.U64 R44, R42, 0x10, R43.reuse ;  /* 0x000000102a2c8819 */ /* 0x100fe4000000122b */
[----:B------:R-:W-:Y:S05]  /*4070*/  @!P0 SHF.R.U32.HI R45, RZ, 0x10, R43 ;  /* 0x00000010ff2d8819 */ /* 0x000fea000001162b */
[----:B------:R-:W-:Y:S01]  /*4080*/  @!P0 HADD2.F32 R45, -RZ, R45.H0_H0 ;  /* 0x2000002dff2d8230 */ /* 0x000fe20000004100 */
[----:B-1----:R-:W-:Y:S02]  /*4090*/  @!P0 MOV R6, R16 ;  /* 0x0000001000068202 */ /* 0x002fe40000000f00 */
[----:B------:R-:W-:Y:S03]  /*40a0*/  @!P0 MOV R5, R17 ;  /* 0x0000001100058202 */ /* 0x000fe60000000f00 */
[--C-:B------:R-:W-:Y:S02]  /*40b0*/  @!P0 HADD2.F32 R39, -RZ, R6.reuse.H1_H1 ;  /* 0x30000006ff278230 */ /* 0x100fe40000004100 */
[----:B------:R-:W-:Y:S02]  /*40c0*/  @!P0 HADD2.F32 R4, -RZ, R6.H0_H0 ;  /* 0x20000006ff048230 */ /* 0x000fe40000004100 */
[----:B------:R-:W-:Y:S01]  /*40d0*/  @!P0 HADD2.F32 R6, -RZ, R10.H0_H0 ;  /* 0x2000000aff068230 */ /* 0x000fe20000004100 */
[CC--:B------:R-:W-:Y:S01]  /*40e0*/  @!P0 FMUL.FTZ R43, R39.reuse, R3.reuse ;  /* 0x00000003272b8220 */ /* 0x0c0fe20000410000 */
[--C-:B------:R-:W-:Y:S01]  /*40f0*/  @!P0 HADD2.F32 R42, -RZ, R5.reuse.H1_H1 ;  /* 0x30000005ff2a8230 */ /* 0x100fe20000004100 */
[C---:B------:R-:W-:Y:S01]  /*4100*/  @!P0 FMUL.FTZ R3, R4.reuse, R3 ;  /* 0x0000000304038220 */ /* 0x040fe20000410000 */
[----:B------:R-:W-:Y:S01]  /*4110*/  @!P0 HADD2.F32 R5, -RZ, R5.H0_H0 ;  /* 0x20000005ff058230 */ /* 0x000fe20000004100 */
[----:B------:R-:W-:Y:S01]  /*4120*/  @!P0 FFMA.FTZ R75, R4, R40, -R43 ;  /* 0x00000028044b8223 */ /* 0x000fe2000001082b */
[----:B------:R-:W-:Y:S01]  /*4130*/  @!P0 MOV R10, R18 ;  /* 0x00000012000a8202 */ /* 0x000fe20000000f00 */
[----:B------:R-:W-:Y:S01]  /*4140*/  @!P0 FFMA.FTZ R3, R39, R40, R3 ;  /* 0x0000002827038223 */ /* 0x000fe20000010003 */
[----:B------:R-:W-:Y:S01]  /*4150*/  @!P0 HADD2.F32 R43, -RZ, R44.H0_H0 ;  /* 0x2000002cff2b8230 */ /* 0x000fe20000004100 */
[CC--:B------:R-:W-:Y:S01]  /*4160*/  @!P0 FMUL.FTZ R44, R42.reuse, R6.reuse ;  /* 0x000000062a2c8220 */ /* 0x0c0fe20000410000 */
[----:B------:R-:W-:Y:S01]  /*4170*/  @!P0 HADD2.F32 R40, -RZ, R60.H0_H0 ;  /* 0x2000003cff288230 */ /* 0x000fe20000004100 */
[C---:B------:R-:W-:Y:S01]  /*4180*/  @!P0 FMUL.FTZ R4, R5.reuse, R6 ;  /* 0x0000000605048220 */ /* 0x040fe20000410000 */
[----:B------:R-:W-:Y:S01]  /*4190*/  @!P0 MOV R6, R19 ;  /* 0x0000001300068202 */ /* 0x000fe20000000f00 */
[-C--:B------:R-:W-:Y:S01]  /*41a0*/  @!P0 FFMA.FTZ R73, R5, R43.reuse, -R44 ;  /* 0x0000002b05498223 */ /* 0x080fe2000001082c */
[--C-:B------:R-:W-:Y:S01]  /*41b0*/  @!P0 HADD2.F32 R39, -RZ, R10.reuse.H1_H1 ;  /* 0x3000000aff278230 */ /* 0x100fe20000004100 */
[----:B------:R-:W-:Y:S01]  /*41c0*/  @!P0 FFMA.FTZ R4, R42, R43, R4 ;  /* 0x0000002b2a048223 */ /* 0x000fe20000010004 */
[----:B------:R-:W-:Y:S02]  /*41d0*/  @!P0 HADD2.F32 R5, -RZ, R15.H1_H1 ;  /* 0x3000000fff058230 */ /* 0x000fe40000004100 */
[----:B------:R-:W-:Y:S02]  /*41e0*/  @!P0 HADD2.F32 R15, -RZ, R11.H0_H0 ;  /* 0x2000000bff0f8230 */ /* 0x000fe40000004100 */
[----:B------:R-:W-:Y:S01]  /*41f0*/  @!P0 F2FP.PACK_AB R4, R4, R73 ;  /* 0x000000490404823e */ /* 0x000fe200000000ff */
[----:B------:R-:W-:Y:S02]  /*4200*/  @!P0 HADD2.F32 R11, -RZ, R10.H0_H0 ;  /* 0x2000000aff0b8230 */ /* 0x000fe40000004100 */
[--C-:B------:R-:W-:Y:S01]  /*4210*/  @!P0 HADD2.F32 R10, -RZ, R6.reuse.H0_H0 ;  /* 0x20000006ff0a8230 */ /* 0x100fe20000004100 */
[----:B------:R-:W-:Y:S01]  /*4220*/  @!P0 MOV R17, R4 ;  /* 0x0000000400118202 */ /* 0x000fe20000000f00 */
[----:B------:R-:W-:Y:S01]  /*4230*/  @!P0 HADD2.F32 R44, -RZ, R6.H1_H1 ;  /* 0x30000006ff2c8230 */ /* 0x000fe20000004100 */
[-C--:B------:R-:W-:Y:S02]  /*4240*/  @!P0 FMUL.FTZ R6, R39, R5.reuse ;  /* 0x0000000527068220 */ /* 0x080fe40000410000 */
[C---:B------:R-:W-:Y:S02]  /*4250*/  @!P0 FMUL.FTZ R5, R11.reuse, R5 ;  /* 0x000000050b058220 */ /* 0x040fe40000410000 */
[-C--:B------:R-:W-:Y:S02]  /*4260*/  @!P0 FFMA.FTZ R11, R11, R40.reuse, -R6 ;  /* 0x000000280b0b8223 */ /* 0x080fe40000010806 */
[-C--:B------:R-:W-:Y:S02]  /*4270*/  @!P0 FMUL.FTZ R6, R10, R15.reuse ;  /* 0x0000000f0a068220 */ /* 0x080fe40000410000 */
[----:B------:R-:W-:Y:S02]  /*4280*/  @!P0 FMUL.FTZ R72, R44, R15 ;  /* 0x0000000f2c488220 */ /* 0x000fe40000410000 */
[----:B------:R-:W-:Y:S02]  /*4290*/  @!P0 FFMA.FTZ R5, R39, R40, R5 ;  /* 0x0000002827058223 */ /* 0x000fe40000010005 */
[----:B------:R-:W-:Y:S01]  /*42a0*/  @!P0 FFMA.FTZ R72, R10, R45, -R72 ;  /* 0x0000002d0a488223 */ /* 0x000fe20000010848 */
[----:B------:R-:W-:Y:S01]  /*42b0*/  @!P0 F2FP.PACK_AB R10, R3, R75 ;  /* 0x0000004b030a823e */ /* 0x000fe200000000ff */
[----:B------:R-:W-:Y:S01]  /*42c0*/  @!P0 FFMA.FTZ R6, R44, R45, R6 ;  /* 0x0000002d2c068223 */ /* 0x000fe20000010006 */
[----:B------:R-:W-:Y:S02]  /*42d0*/  @!P0 F2FP.PACK_AB R5, R5, R11 ;  /* 0x0000000b0505823e */ /* 0x000fe400000000ff */
[----:B------:R-:W-:Y:S02]  /*42e0*/  @!P0 MOV R16, R10 ;  /* 0x0000000a00108202 */ /* 0x000fe40000000f00 */
[----:B------:R-:W-:Y:S02]  /*42f0*/  @!P0 F2FP.PACK_AB R3, R6, R72 ;  /* 0x000000480603823e */ /* 0x000fe400000000ff */
[----:B------:R-:W-:Y:S02]  /*4300*/  @!P0 MOV R18, R5 ;  /* 0x0000000500128202 */ /* 0x000fe40000000f00 */
[----:B------:R-:W-:Y:S05]  /*4310*/  @!P0 MOV R19, R3 ;  /* 0x0000000300138202 */ /* 0x000fea0000000f00 */
[----:B------:R1:W-:Y:S02]  /*4320*/  ST.E.128 [R68.64], R16 ;  /* 0x0000001044007985 */ /* 0x0003e4000c101d08 */
.L_x_356:
[----:B------:R-:W-:Y:S05]  /*4330*/  BSYNC B0 ;  /* 0x0000000000007941 */ /* 0x000fea0003800000 */
.L_x_355:
[----:B------:R-:W-:Y:S11]  /*4340*/  ISETP.GE.AND P0, PT, R212, c[0x0][0x1d4], PT ;  /* 0x00007500d4007a0c */ /* 0x000ff60003f06270 */
[----:B------:R-:W-:Y:S02]  /*4350*/  @!UPT UIADD3 URZ, URZ, URZ, URZ ;  /* 0x0000003f3f3ff290 */ /* 0x000fe4000fffe03f */
[----:B------:R-:W-:-:S05]  /*4360*/  @P0 BRA `(.L_x_354) ;  /* 0x0000036000000947 */ /* 0x000fca0003800000 */
[C---:B-1----:R-:W-:Y:S01]  /*4370*/  LEA R44, P0, R212.reuse, R70, 0x1 ;  /* 0x00000046d42c7211 */ /* 0x042fe200078008ff */
[----:B------:R-:W1:Y:S03]  /*4380*/  LDS.128 R16, [R213+0xb900] ;  /* 0x00b90000d5107984 */ /* 0x000e660000000c00 */
[----:B---3--:R-:W-:Y:S02]  /*4390*/  LEA.HI.X R45, R212, R71, R231, 0x1, P0 ;  /* 0x00000047d42d7211 */ /* 0x008fe400000f0ce7 */
[----:B------:R-:W-:Y:S11]  /*43a0*/  ISETP.GE.AND P0, PT, R80, c[0x0][0x27c], PT ;  /* 0x00009f0050007a0c */ /* 0x000ff60003f06270 */
[----:B------:R-:W-:Y:S02]  /*43b0*/  @!UPT UIADD3 URZ, URZ, URZ, URZ ;  /* 0x0000003f3f3ff290 */ /* 0x000fe4000fffe03f */
[----:B------:R-:W-:Y:S01]  /*43c0*/  @!P0 HADD2.F32 R3, -RZ, R32.H0_H0 ;  /* 0x20000020ff038230 */ /* 0x000fe20000004100 */
[----:B------:R-:W-:Y:S01]  /*43d0*/  @!P0 SHF.R.U64 R6, R8, 0x10, R9 ;  /* 0x0000001008068819 */ /* 0x000fe20000001209 */
[----:B------:R-:W-:Y:S01]  /*43e0*/  @!P0 HADD2.F32 R10, -RZ, R60.H1_H1 ;  /* 0x3000003cff0a8230 */ /* 0x000fe20000004100 */
[--C-:B------:R-:W-:Y:S02]  /*43f0*/  @!P0 SHF.R.U64 R15, R46, 0x10, R47.reuse ;  /* 0x000000102e0f8819 */ /* 0x100fe4000000122f */
[----:B------:R-:W-:Y:S01]  /*4400*/  @!P0 SHF.R.U32.HI R42, RZ, 0x10, R47 ;  /* 0x00000010ff2a8819 */ /* 0x000fe2000001162f */
[----:B------:R-:W-:Y:S01]  /*4410*/  @!P0 HADD2.F32 R6, -RZ, R6.H0_H0 ;  /* 0x20000006ff068230 */ /* 0x000fe20000004100 */
[----:B------:R-:W-:Y:S01]  /*4420*/  @!P0 SHF.R.U32.HI R9, RZ, 0x10, R9 ;  /* 0x00000010ff098819 */ /* 0x000fe20000011609 */
[----:B------:R-:W-:Y:S02]  /*4430*/  @!P0 HADD2.F32 R15, -RZ, R15.H0_H0 ;  /* 0x2000000fff0f8230 */ /* 0x000fe40000004100 */
[----:B------:R-:W-:Y:S01]  /*4440*/  @!P0 HADD2.F32 R42, -RZ, R42.H0_H0 ;  /* 0x2000002aff2a8230 */ /* 0x000fe20000004100 */
[----:B-1----:R-:W-:Y:S02]  /*4450*/  @!P0 MOV R4, R16 ;  /* 0x0000001000048202 */ /* 0x002fe40000000f00 */
[----:B------:R-:W-:Y:S03]  /*4460*/  @!P0 MOV R5, R17 ;  /* 0x0000001100058202 */ /* 0x000fe60000000f00 */
[--C-:B------:R-:W-:Y:S02]  /*4470*/  @!P0 HADD2.F32 R8, -RZ, R4.reuse.H1_H1 ;  /* 0x30000004ff088230 */ /* 0x100fe40000004100 */
[----:B------:R-:W-:Y:S02]  /*4480*/  @!P0 HADD2.F32 R4, -RZ, R4.H0_H0 ;  /* 0x20000004ff048230 */ /* 0x000fe40000004100 */
[--C-:B------:R-:W-:Y:S01]  /*4490*/  @!P0 HADD2.F32 R11, -RZ, R5.reuse.H1_H1 ;  /* 0x30000005ff0b8230 */ /* 0x100fe20000004100 */
[-C--:B------:R-:W-:Y:S01]  /*44a0*/  @!P0 FMUL.FTZ R39, R8, R3.reuse ;  /* 0x0000000308278220 */ /* 0x080fe20000410000 */
[----:B------:R-:W-:Y:S01]  /*44b0*/  @!P0 HADD2.F32 R5, -RZ, R5.H0_H0 ;  /* 0x20000005ff058230 */ /* 0x000fe20000004100 */
[C---:B------:R-:W-:Y:S02]  /*44c0*/  @!P0 FMUL.FTZ R3, R4.reuse, R3 ;  /* 0x0000000304038220 */ /* 0x040fe40000410000 */
[-C--:B------:R-:W-:Y:S02]  /*44d0*/  @!P0 FFMA.FTZ R47, R4, R10.reuse, -R39 ;  /* 0x0000000a042f8223 */ /* 0x080fe40000010827 */
[----:B------:R-:W-:Y:S01]  /*44e0*/  @!P0 FFMA.FTZ R3, R8, R10, R3 ;  /* 0x0000000a08038223 */ /* 0x000fe20000010003 */
[----:B------:R-:W-:Y:S01]  /*44f0*/  @!P0 MOV R8, R18 ;  /* 0x0000001200088202 */ /* 0x000fe20000000f00 */
[-C--:B------:R-:W-:Y:S01]  /*4500*/  @!P0 FMUL.FTZ R39, R11, R6.reuse ;  /* 0x000000060b278220 */ /* 0x080fe20000410000 */
[----:B------:R-:W-:Y:S01]  /*4510*/  @!P0 HADD2.F32 R10, -RZ, R9.H0_H0 ;  /* 0x20000009ff0a8230 */ /* 0x000fe20000004100 */
[C---:B------:R-:W-:Y:S01]  /*4520*/  @!P0 FMUL.FTZ R4, R5.reuse, R6 ;  /* 0x0000000605048220 */ /* 0x040fe20000410000 */
[----:B------:R-:W-:Y:S01]  /*4530*/  @!P0 MOV R6, R19 ;  /* 0x0000001300068202 */ /* 0x000fe20000000f00 */
[-C--:B------:R-:W-:Y:S01]  /*4540*/  @!P0 FFMA.FTZ R46, R5, R15.reuse, -R39 ;  /* 0x0000000f052e8223 */ /* 0x080fe20000010827 */
[----:B------:R-:W-:Y:S01]  /*4550*/  @!P0 HADD2.F32 R5, -RZ, R32.H1_H1 ;  /* 0x30000020ff058230 */ /* 0x000fe20000004100 */
[----:B------:R-:W-:Y:S01]  /*4560*/  @!P0 FFMA.FTZ R4, R11, R15, R4 ;  /* 0x0000000f0b048223 */ /* 0x000fe20000010004 */
[--C-:B------:R-:W-:Y:S02]  /*4570*/  @!P0 HADD2.F32 R32, -RZ, R8.reuse.H1_H1 ;  /* 0x30000008ff208230 */ /* 0x100fe40000004100 */
[----:B------:R-:W-:Y:S02]  /*4580*/  @!P0 HADD2.F32 R9, -RZ, R8.H0_H0 ;  /* 0x20000008ff098230 */ /* 0x000fe40000004100 */
[----:B------:R-:W-:Y:S01]  /*4590*/  @!P0 F2FP.PACK_AB R4, R4, R46 ;  /* 0x0000002e0404823e */ /* 0x000fe200000000ff */
[--C-:B------:R-:W-:Y:S02]  /*45a0*/  @!P0 HADD2.F32 R8, -RZ, R6.reuse.H0_H0 ;  /* 0x20000006ff088230 */ /* 0x100fe40000004100 */
[----:B------:R-:W-:Y:S01]  /*45b0*/  @!P0 HADD2.F32 R39, -RZ, R61.H0_H0 ;  /* 0x2000003dff278230 */ /* 0x000fe20000004100 */
        /* <DEDUP_REMOVED lines=8> */
[-C--:B------:R-:W-:Y:S01]  /*4640*/  @!P0 FFMA.FTZ R43, R8, R42.reuse, -R43 ;  /* 0x0000002a082b8223 */ /* 0x080fe2000001082b */
        /* <DEDUP_REMOVED lines=8> */
.L_x_354:
[----:B------:R-:W-:Y:S05]  /*46d0*/  BSYNC B1 ;  /* 0x0000000000017941 */ /* 0x000fea0003800000 */
.L_x_353:
[----:B-1----:R1:W4:Y:S01]  /*46e0*/  SHFL.IDX PT, R44, R91, 0x1, 0x181f ;  /* 0x00381f005b2c7f89 */ /* 0x00232200000e0000 */
[----:B------:R-:W-:Y:S01]  /*46f0*/  LOP3.LUT P0, RZ, R241, 0x1, RZ, 0xc0, !PT ;  /* 0x00000001f1ff7812 */ /* 0x000fe2000780c0ff */
[----:B------:R-:W-:Y:S02]  /*4700*/  BSSY B1, `(.L_x_357) ;  /* 0x0000075000017945 */ /* 0x000fe40003800000 */
[----:B------:R1:W2:Y:S10]  /*4710*/  SHFL.IDX PT, R40, R92, 0x1, 0x181f ;  /* 0x00381f005c287f89 */ /* 0x0002b400000e0000 */
[----:B------:R-:W-:-:S05]  /*4720*/  @P0 BRA `(.L_x_358) ;  /* 0x0000072000000947 */ /* 0x000fca0003800000 */
[----:B------:R-:W-:Y:S01]  /*4730*/  BSSY B0, `(.L_x_359) ;  /* 0x0000038000007945 */ /* 0x000fe20003800000 */
[----:B------:R-:W-:-:S05]  /*4740*/  @P6 BRA `(.L_x_360) ;  /* 0x0000036000006947 */ /* 0x000fca0003800000 */
[C---:B--2---:R-:W-:Y:S01]  /*4750*/  LEA R42, P0, R76.reuse, R40, 0x1 ;  /* 0x000000284c2a7211 */ /* 0x044fe200078008ff */
[----:B------:R-:W2:Y:S03]  /*4760*/  LDS.128 R8, [R213+0x9100] ;  /* 0x00910000d5087984 */ /* 0x000ea60000000c00 */
[----:B----4-:R-:W-:Y:S02]  /*4770*/  LEA.HI.X R43, R76, R44, R77, 0x1, P0 ;  /* 0x0000002c4c2b7211 */ /* 0x010fe400000f0c4d */
[----:B------:R-:W-:Y:S11]  /*4780*/  ISETP.GE.AND P0, PT, R78, c[0x0][0x27c], PT ;  /* 0x00009f004e007a0c */ /* 0x000ff60003f06270 */
[----:B------:R-:W-:Y:S02]  /*4790*/  @!UPT UIADD3 URZ, URZ, URZ, URZ ;  /* 0x0000003f3f3ff290 */ /* 0x000fe4000fffe03f */
[----:B------:R-:W-:Y:S01]  /*47a0*/  @!P0 HADD2.F32 R3, -RZ, R33.H0_H0 ;  /* 0x20000021ff038230 */ /* 0x000fe20000004100 */
[----:B------:R-:W-:Y:S01]  /*47b0*/  @!P0 SHF.R.U64 R6, R20, 0x10, R21 ;  /* 0x0000001014068819 */ /* 0x000fe20000001215 */
[----:B------:R-:W-:Y:S01]  /*47c0*/  @!P0 HADD2.F32 R17, -RZ, R61.H1_H1 ;  /* 0x3000003dff118230 */ /* 0x000fe20000004100 */
[----:B------:R-:W-:Y:S02]  /*47d0*/  @!P0 SHF.R.U64 R19, R48, 0x10, R49 ;  /* 0x0000001030138819 */ /* 0x000fe40000001231 */
[----:B------:R-:W-:Y:S01]  /*47e0*/  @!P0 SHF.R.U32.HI R16, RZ, 0x10, R21 ;  /* 0x00000010ff108819 */ /* 0x000fe20000011615 */
[----:B------:R-:W-:Y:S01]  /*47f0*/  @!P0 HADD2.F32 R6, -RZ, R6.H0_H0 ;  /* 0x20000006ff068230 */ /* 0x000fe20000004100 */
[----:B------:R-:W-:Y:S01]  /*4800*/  @!P0 SHF.R.U32.HI R39, RZ, 0x10, R49 ;  /* 0x00000010ff278819 */ /* 0x000fe20000011631 */
[----:B------:R-:W-:Y:S02]  /*4810*/  @!P0 HADD2.F32 R19, -RZ, R19.H0_H0 ;  /* 0x20000013ff138230 */ /* 0x000fe40000004100 */
[----:B------:R-:W-:Y:S01]  /*4820*/  @!P0 HADD2.F32 R21, -RZ, R62.H0_H0 ;  /* 0x2000003eff158230 */ /* 0x000fe20000004100 */
[----:B--2---:R-:W-:Y:S02]  /*4830*/  @!P0 MOV R4, R8 ;  /* 0x0000000800048202 */ /* 0x004fe40000000f00 */
[----:B------:R-:W-:Y:S03]  /*4840*/  @!P0 MOV R5, R9 ;  /* 0x0000000900058202 */ /* 0x000fe60000000f00 */
[--C-:B------:R-:W-:Y:S02]  /*4850*/  @!P0 HADD2.F32 R15, -RZ, R4.reuse.H1_H1 ;  /* 0x30000004ff0f8230 */ /* 0x100fe40000004100 */
[----:B------:R-:W-:Y:S02]  /*4860*/  @!P0 HADD2.F32 R4, -RZ, R4.H0_H0 ;  /* 0x20000004ff048230 */ /* 0x000fe40000004100 */
[--C-:B------:R-:W-:Y:S01]  /*4870*/  @!P0 HADD2.F32 R18, -RZ, R5.reuse.H1_H1 ;  /* 0x30000005ff128230 */ /* 0x100fe20000004100 */
[CC--:B------:R-:W-:Y:S01]  /*4880*/  @!P0 FMUL.FTZ R20, R15.reuse, R3.reuse ;  /* 0x000000030f148220 */ /* 0x0c0fe20000410000 */
[----:B------:R-:W-:Y:S01]  /*4890*/  @!P0 HADD2.F32 R5, -RZ, R5.H0_H0 ;  /* 0x20000005ff058230 */ /* 0x000fe20000004100 */
[C---:B------:R-:W-:Y:S02]  /*48a0*/  @!P0 FMUL.FTZ R3, R4.reuse, R3 ;  /* 0x0000000304038220 */ /* 0x040fe40000410000 */
[-C--:B------:R-:W-:Y:S02]  /*48b0*/  @!P0 FFMA.FTZ R46, R4, R17.reuse, -R20 ;  /* 0x00000011042e8223 */ /* 0x080fe40000010814 */
[----:B------:R-:W-:Y:S01]  /*48c0*/  @!P0 FFMA.FTZ R3, R15, R17, R3 ;  /* 0x000000110f038223 */ /* 0x000fe20000010003 */
[----:B------:R-:W-:Y:S01]  /*48d0*/  @!P0 MOV R15, R10 ;  /* 0x0000000a000f8202 */ /* 0x000fe20000000f00 */
[CC--:B------:R-:W-:Y:S01]  /*48e0*/  @!P0 FMUL.FTZ R20, R18.reuse, R6.reuse ;  /* 0x0000000612148220 */ /* 0x0c0fe20000410000 */
[----:B------:R-:W-:Y:S01]  /*48f0*/  @!P0 HADD2.F32 R17, -RZ, R16.H0_H0 ;  /* 0x20000010ff118230 */ /* 0x000fe20000004100 */
[C---:B------:R-:W-:Y:S01]  /*4900*/  @!P0 FMUL.FTZ R4, R5.reuse, R6 ;  /* 0x0000000605048220 */ /* 0x040fe20000410000 */
[----:B------:R-:W-:Y:S01]  /*4910*/  @!P0 MOV R6, R11 ;  /* 0x0000000b00068202 */ /* 0x000fe20000000f00 */
[-C--:B------:R-:W-:Y:S01]  /*4920*/  @!P0 FFMA.FTZ R45, R5, R19.reuse, -R20 ;  /* 0x00000013052d8223 */ /* 0x080fe20000010814 */
[----:B------:R-:W-:Y:S01]  /*4930*/  @!P0 HADD2.F32 R20, -RZ, R15.H1_H1 ;  /* 0x3000000fff148230 */ /* 0x000fe20000004100 */
[----:B------:R-:W-:Y:S01]  /*4940*/  @!P0 FFMA.FTZ R4, R18, R19, R4 ;  /* 0x0000001312048223 */ /* 0x000fe20000010004 */
[----:B------:R-:W-:Y:S02]  /*4950*/  @!P0 HADD2.F32 R5, -RZ, R33.H1_H1 ;  /* 0x30000021ff058230 */ /* 0x000fe40000004100 */
[----:B------:R-:W-:Y:S02]  /*4960*/  @!P0 HADD2.F32 R16, -RZ, R15.H0_H0 ;  /* 0x2000000fff108230 */ /* 0x000fe40000004100 */
[----:B------:R-:W-:Y:S01]  /*4970*/  @!P0 F2FP.PACK_AB R4, R4, R45 ;  /* 0x0000002d0404823e */ /* 0x000fe200000000ff */
[--C-:B------:R-:W-:Y:S02]  /*4980*/  @!P0 HADD2.F32 R15, -RZ, R6.reuse.H0_H0 ;  /* 0x20000006ff0f8230 */ /* 0x100fe40000004100 */
[----:B------:R-:W-:Y:S01]  /*4990*/  @!P0 HADD2.F32 R32, -RZ, R6.H1_H1 ;  /* 0x30000006ff208230 */ /* 0x000fe20000004100 */
[-C--:B------:R-:W-:Y:S01]  /*49a0*/  @!P0 FMUL.FTZ R6, R20, R5.reuse ;  /* 0x0000000514068220 */ /* 0x080fe20000410000 */
[----:B------:R-:W-:Y:S01]  /*49b0*/  @!P0 MOV R9, R4 ;  /* 0x0000000400098202 */ /* 0x000fe20000000f00 */
[C---:B------:R-:W-:Y:S01]  /*49c0*/  @!P0 FMUL.FTZ R5, R16.reuse, R5 ;  /* 0x0000000510058220 */ /* 0x040fe20000410000 */
[----:B------:R-:W-:Y:S01]  /*49d0*/  @!P0 HADD2.F32 R33, -RZ, R39.H0_H0 ;  /* 0x20000027ff218230 */ /* 0x000fe20000004100 */
[----:B------:R-:W-:Y:S02]  /*49e0*/  @!P0 FFMA.FTZ R16, R16, R21, -R6 ;  /* 0x0000001510108223 */ /* 0x000fe40000010806 */
[CC--:B------:R-:W-:Y:S02]  /*49f0*/  @!P0 FMUL.FTZ R6, R15.reuse, R17.reuse ;  /* 0x000000110f068220 */ /* 0x0c0fe40000410000 */
        /* <DEDUP_REMOVED lines=11> */
.L_x_360:
[----:B------:R-:W-:Y:S05]  /*4ab0*/  BSYNC B0 ;  /* 0x0000000000007941 */ /* 0x000fea0003800000 */
.L_x_359:
[----:B------:R-:W-:Y:S11]  /*4ac0*/  ISETP.GE.AND P0, PT, R212, c[0x0][0x1d4], PT ;  /* 0x00007500d4007a0c */ /* 0x000ff60003f06270 */
[----:B------:R-:W-:Y:S02]  /*4ad0*/  @!UPT UIADD3 URZ, URZ, URZ, URZ ;  /* 0x0000003f3f3ff290 */ /* 0x000fe4000fffe03f */
        /* <DEDUP_REMOVED lines=9> */
[----:B------:R-:W-:Y:S01]  /*4b70*/  @!P0 SHF.R.U64 R19, R50, 0x10, R51 ;  /* 0x0000001032138819 */ /* 0x000fe20000001233 */
[----:B------:R-:W-:Y:S01]  /*4b80*/  @!P0 HADD2.F32 R21, -RZ, R63.H0_H0 ;  /* 0x2000003fff158230 */ /* 0x000fe20000004100 */
[----:B------:R-:W-:Y:S01]  /*4b90*/  @!P0 SHF.R.U32.HI R16, RZ, 0x10, R23 ;  /* 0x00000010ff108819 */ /* 0x000fe20000011617 */
[----:B------:R-:W-:Y:S01]  /*4ba0*/  @!P0 HADD2.F32 R6, -RZ, R6.H0_H0 ;  /* 0x20000006ff068230 */ /* 0x000fe20000004100 */
[----:B------:R-:W-:Y:S01]  /*4bb0*/  @!P0 SHF.R.U32.HI R23, RZ, 0x10, R51 ;  /* 0x00000010ff178819 */ /* 0x000fe20000011633 */
[----:B------:R-:W-:Y:S04]  /*4bc0*/  @!P0 HADD2.F32 R19, -RZ, R19.H0_H0 ;  /* 0x20000013ff138230 */ /* 0x000fe80000004100 */
        /* <DEDUP_REMOVED lines=26> */
[C---:B------:R-:W-:Y:S02]  /*4d70*/  @!P0 FMUL.FTZ R5, R16.reuse, R5 ;  /* 0x0000000510058220 */ /* 0x040fe40000410000 */
        /* <DEDUP_REMOVED lines=13> */
.L_x_358:
[----:B------:R-:W-:Y:S05]  /*4e50*/  BSYNC B1 ;  /* 0x0000000000017941 */ /* 0x000fea0003800000 */
.L_x_357:
[----:B------:R1:W4:Y:S01]  /*4e60*/  SHFL.IDX PT, R39, R91, 0x2, 0x181f ;  /* 0x00581f005b277f89 */ /* 0x00032200000e0000 */
[----:B------:R-:W-:Y:S03]  /*4e70*/  BSSY B1, `(.L_x_361) ;  /* 0x0000075000017945 */ /* 0x000fe60003800000 */
[----:B------:R1:W3:Y:S01]  /*4e80*/  SHFL.IDX PT, R34, R92, 0x2, 0x181f ;  /* 0x00581f005c227f89 */ /* 0x0002e200000e0000 */
[----:B------:R-:W-:-:S05]  /*4e90*/  @P5 BRA `(.L_x_362) ;  /* 0x0000072000005947 */ /* 0x000fca0003800000 */
[----:B------:R-:W-:Y:S01]  /*4ea0*/  BSSY B0, `(.L_x_363) ;  /* 0x0000038000007945 */ /* 0x000fe20003800000 */
[----:B------:R-:W-:-:S05]  /*4eb0*/  @P6 BRA `(.L_x_364) ;  /* 0x0000036000006947 */ /* 0x000fca0003800000 */
[C---:B--23--:R-:W-:Y:S01]  /*4ec0*/  LEA R32, P0, R76.reuse, R34, 0x1 ;  /* 0x000000224c207211 */ /* 0x04cfe200078008ff */
        /* <DEDUP_REMOVED lines=53> */
.L_x_364:
[----:B------:R-:W-:Y:S05]  /*5220*/  BSYNC B0 ;  /* 0x0000000000007941 */ /* 0x000fea0003800000 */
.L_x_363:
[----:B------:R-:W-:Y:S11]  /*5230*/  ISETP.GE.AND P0, PT, R212, c[0x0][0x1d4], PT ;  /* 0x00007500d4007a0c */ /* 0x000ff60003f06270 */
[----:B------:R-:W-:Y:S02]  /*5240*/  @!UPT UIADD3 URZ, URZ, URZ, URZ ;  /* 0x0000003f3f3ff290 */ /* 0x000fe4000fffe03f */
[----:B------:R-:W-:-:S05]  /*5250*/  @P0 BRA `(.L_x_362) ;  /* 0x0000036000000947 */ /* 0x000fca0003800000 */
[C---:B---3--:R-:W-:Y:S01]  /*5260*/  LEA R24, P0, R212.reuse, R34, 0x1 ;  /* 0x00000022d4187211 */ /* 0x048fe200078008ff */
[----:B--2---:R-:W2:Y:S03]  /*5270*/  LDS.128 R8, [R213+0xd900] ;  /* 0x00d90000d5087984 */ /* 0x004ea60000000c00 */
        /* <DEDUP_REMOVED lines=52> */
.L_x_362:
[----:B------:R-:W-:Y:S05]  /*55c0*/  BSYNC B1 ;  /* 0x0000000000017941 */ /* 0x000fea0003800000 */
.L_x_361:
[----:B--2---:R2:W1:Y:S04]  /*55d0*/  SHFL.IDX PT, R32, R91, 0x3, 0x181f ;  /* 0x00781f005b207f89 */ /* 0x00446800000e0000 */
[----:B------:R2:W4:Y:S01]  /*55e0*/  SHFL.IDX PT, R27, R92, 0x3, 0x181f ;  /* 0x00781f005c1b7f89 */ /* 0x00052200000e0000 */
[----:B------:R-:W-:-:S05]  /*55f0*/  @P3 BRA `(.L_x_365) ;  /* 0x0000330000003947 */ /* 0x000fca0003800000 */
[----:B------:R-:W-:Y:S01]  /*5600*/  BSSY B0, `(.L_x_366) ;  /* 0x0000038000007945 */ /* 0x000fe20003800000 */
[----:B------:R-:W-:-:S05]  /*5610*/  @P6 BRA `(.L_x_367) ;  /* 0x0000036000006947 */ /* 0x000fca0003800000 */
[C---:B----4-:R-:W-:Y:S01]  /*5620*/  LEA R24, P0, R76.reuse, R27, 0x1 ;  /* 0x0000001b4c187211 */ /* 0x050fe200078008ff */
[----:B------:R-:W4:Y:S03]  /*5630*/  LDS.128 R8, [R213+0xb100] ;  /* 0x00b10000d5087984 */ /* 0x000f260000000c00 */
[----:B-1----:R-:W-:Y:S02]  /*5640*/  LEA.HI.X R25, R76, R32, R77, 0x1, P0 ;  /* 0x000000204c197211 */ /* 0x002fe400000f0c4d */
        /* <DEDUP_REMOVED lines=12> */
[----:B----4-:R-:W-:Y:S02]  /*5710*/  @!P0 MOV R4, R8 ;  /* 0x0000000800048202 */ /* 0x010fe40000000f00 */
        /* <DEDUP_REMOVED lines=38> */
.L_x_367:
[----:B------:R-:W-:Y:S05]  /*5980*/  BSYNC B0 ;  /* 0x0000000000007941 */ /* 0x000fea0003800000 */
.L_x_366:
[----:B------:R-:W-:Y:S11]  /*5990*/  ISETP.GE.AND P0, PT, R212, c[0x0][0x1d4], PT ;  /* 0x00007500d4007a0c */ /* 0x000ff60003f06270 */
[----:B------:R-:W-:Y:S02]  /*59a0*/  @!UPT UIADD3 URZ, URZ, URZ, URZ ;  /* 0x0000003f3f3ff290 */ /* 0x000fe4000fffe03f */
[----:B------:R-:W-:-:S05]  /*59b0*/  @P0 BRA `(.L_x_365) ;  /* 0x00002f4000000947 */ /* 0x000fca0003800000 */
[C---:B----4-:R-:W-:Y:S01]  /*59c0*/  LEA R26, P0, R212.reuse, R27, 0x1 ;  /* 0x0000001bd41a7211 */ /* 0x050fe200078008ff */
[----:B-1----:R-:W1:Y:S03]  /*59d0*/  LDS.128 R8, [R213+0xe900] ;  /* 0x00e90000d5087984 */ /* 0x002e660000000c00 */
[----:B------:R-:W-:Y:S02]  /*59e0*/  LEA.HI.X R27, R212, R32, R231, 0x1, P0 ;  /* 0x00000020d41b7211 */ /* 0x000fe400000f0ce7 */
        /* <DEDUP_REMOVED lines=12> */
[----:B-1----:R-:W-:Y:S02]  /*5ab0*/  @!P0 MOV R4, R8 ;  /* 0x0000000800048202 */ /* 0x002fe40000000f00 */
        /* <DEDUP_REMOVED lines=37> */
[----:B------:R1:W-:Y:S01]  /*5d10*/  ST.E.128 [R26.64], R8 ;  /* 0x000000081a007985 */ /* 0x0003e2000c101d08 */
[----:B------:R-:W-:-:S05]  /*5d20*/  BRA `(.L_x_365) ;  /* 0x00002bd000007947 */ /* 0x000fca0003800000 */
.L_x_344:
[C---:B------:R-:W-:Y:S01]  /*5d30*/  IADD3 R169, R81.reuse, 0x20, RZ ;  /* 0x0000002051a97810 */ /* 0x040fe20007ffe0ff */
[----:B------:R-:W-:Y:S01]  /*5d40*/  CS2R R62, SRZ ;  /* 0x00000000003e7805 */ /* 0x000fe2000001ff00 */
[----:B------:R-:W-:Y:S01]  /*5d50*/  IADD3 R168, R81, 0x40, RZ ;  /* 0x0000004051a87810 */ /* 0x000fe20007ffe0ff */
[----:B------:R-:W-:Y:S01]  /*5d60*/  CS2R R60, SRZ ;  /* 0x00000000003c7805 */ /* 0x000fe2000001ff00 */
[----:B------:R-:W-:Y:S01]  /*5d70*/  ISETP.GE.AND P3, PT, R169, R90, PT ;  /* 0x0000005aa900720c */ /* 0x000fe20003f66270 */
[----:B------:R-:W-:Y:S01]  /*5d80*/  CS2R R66, SRZ ;  /* 0x0000000000427805 */ /* 0x000fe2000001ff00 */
[----:B------:R-:W-:Y:S01]  /*5d90*/  IADD3 R167, R81, 0x60, RZ ;  /* 0x0000006051a77810 */ /* 0x000fe20007ffe0ff */
[----:B------:R-:W-:Y:S01]  /*5da0*/  CS2R R64, SRZ ;  /* 0x0000000000407805 */ /* 0x000fe2000001ff00 */
[----:B------:R-:W-:Y:S01]  /*5db0*/  ISETP.GE.OR P3, PT, R76, c[0x0][0x27c], P3 ;  /* 0x00009f004c007a0c */ /* 0x000fe20001f66670 */
[----:B------:R-:W-:Y:S01]  /*5dc0*/  CS2R R34, SRZ ;  /* 0x0000000000227805 */ /* 0x000fe2000001ff00 */
[----:B------:R-:W-:Y:S01]  /*5dd0*/  IADD3 R75, -R83, c[0x0][0x1d4], RZ ;  /* 0x00007500534b7a10 */ /* 0x000fe20007ffe1ff */
[----:B------:R-:W-:Y:S01]  /*5de0*/  CS2R R32, SRZ ;  /* 0x0000000000207805 */ /* 0x000fe2000001ff00 */
[----:B------:R-:W-:Y:S01]  /*5df0*/  CS2R R58, SRZ ;  /* 0x00000000003a7805 */ /* 0x000fe2000001ff00 */
[----:B------:R-:W-:Y:S01]  /*5e00*/  CS2R R56, SRZ ;  /* 0x0000000000387805 */ /* 0x000fe2000001ff00 */
[----:B------:R-:W-:Y:S01]  /*5e10*/  CS2R R30, SRZ ;  /* 0x00000000001e7805 */ /* 0x000fe2000001ff00 */
[----:B------:R-:W-:Y:S01]  /*5e20*/  CS2R R28, SRZ ;  /* 0x00000000001c7805 */ /* 0x000fe2000001ff00 */
[----:B------:R-:W-:Y:S01]  /*5e30*/  CS2R R46, SRZ ;  /* 0x00000000002e7805 */ /* 0x000fe2000001ff00 */
[----:B------:R1:W2:Y:S01]  /*5e40*/  SHFL.IDX PT, R85, R91, RZ, 0x181f ;  /* 0x00181fff5b557589 */ /* 0x0002a200000e0000 */
[----:B------:R-:W-:Y:S03]  /*5e50*/  BSSY B0, `(.L_x_368) ;  /* 0x00000e1000007945 */ /* 0x000fe60003800000 */
[----:B------:R-:W-:Y:S04]  /*5e60*/  @!P3 IADD3 R3, P1, P0, R106, R44, R161 ;  /* 0x0000002c6a03b210 */ /* 0x000fe8000783e0a1 */
[----:B------:R-:W-:Y:S01]  /*5e70*/  @!P3 IADD3.X R4, R112, R37, R151, P1, P0 ;  /* 0x000000257004b210 */ /* 0x000fe20000fe0497 */
[----:B------:R1:W3:Y:S01]  /*5e80*/  SHFL.IDX PT, R84, R92, RZ, 0x181f ;  /* 0x00181fff5c547589 */ /* 0x0002e200000e0000 */
[----:B------:R-:W-:Y:S04]  /*5e90*/  @!P3 IADD3 R5, P1, P0, R104, R38, R162 ;  /* 0x000000266805b210 */ /* 0x000fe8000783e0a2 */
[C---:B------:R-:W-:Y:S02]  /*5ea0*/  @!P3 IADD3.X R10, R111.reuse, R68, R152, P1, P0 ;  /* 0x000000446f0ab210 */ /* 0x040fe40000fe0498 */
[----:B------:R-:W-:Y:S04]  /*5eb0*/  ISETP.GE.AND P1, PT, R168, R90, PT ;  /* 0x0000005aa800720c */ /* 0x000fe80003f26270 */
[----:B------:R-:W-:Y:S11]  /*5ec0*/  ISETP.GE.OR P1, PT, R76, c[0x0][0x27c], P1 ;  /* 0x00009f004c007a0c */ /* 0x000ff60000f26670 */
[----:B------:R-:W-:Y:S02]  /*5ed0*/  @!UPT UIADD3 URZ, URZ, URZ, URZ ;  /* 0x0000003f3f3ff290 */ /* 0x000fe4000fffe03f */
[----:B------:R-:W-:Y:S04]  /*5ee0*/  @!P1 IADD3 R6, P4, P0, R106, R159, R44 ;  /* 0x0000009f6a069210 */ /* 0x000fe8000789e02c */
[--C-:B------:R-:W-:Y:S02]  /*5ef0*/  @!P1 IADD3.X R17, R112, R147, R37.reuse, P4, P0 ;  /* 0x0000009370119210 */ /* 0x100fe400027e0425 */
[----:B------:R-:W-:Y:S04]  /*5f00*/  @!P1 IADD3 R11, P4, P0, R104, R160, R38 ;  /* 0x000000a0680b9210 */ /* 0x000fe8000789e026 */
[----:B------:R-:W-:Y:S02]  /*5f10*/  @!P1 IADD3.X R18, R111, R150, R68, P4, P0 ;  /* 0x000000966f129210 */ /* 0x000fe400027e0444 */
[-C--:B------:R-:W-:Y:S04]  /*5f20*/  ISETP.GE.AND P0, PT, R167, R90.reuse, PT ;  /* 0x0000005aa700720c */ /* 0x080fe80003f06270 */
[----:B------:R-:W-:Y:S11]  /*5f30*/  ISETP.GE.OR P0, PT, R76, c[0x0][0x27c], P0 ;  /* 0x00009f004c007a0c */ /* 0x000ff60000706670 */
[----:B------:R-:W-:Y:S02]  /*5f40*/  @!UPT UIADD3 URZ, URZ, URZ, URZ ;  /* 0x0000003f3f3ff290 */ /* 0x000fe4000fffe03f */
[----:B------:R-:W-:Y:S04]  /*5f50*/  @!P0 IADD3 R15, P5, P4, R106, UR10, R44 ;  /* 0x0000000a6a0f8c10 */ /* 0x000fe8000fcbe02c */
[----:B------:R-:W-:Y:S02]  /*5f60*/  @!P0 IADD3.X R19, R112, UR13, R37, P5, P4 ;  /* 0x0000000d70138c10 */ /* 0x000fe4000afe8425 */
[----:B------:R-:W-:Y:S04]  /*5f70*/  @!P0 IADD3 R16, P5, P4, R104, UR16, R38 ;  /* 0x0000001068108c10 */ /* 0x000fe8000fcbe026 */
[----:B------:R-:W-:Y:S02]  /*5f80*/  @!P0 IADD3.X R23, R111, UR14, R68, P5, P4 ;  /* 0x0000000e6f178c10 */ /* 0x000fe4000afe8444 */
[C---:B------:R-:W-:Y:S04]  /*5f90*/  @!P3 LEA R8, P4, R3.reuse, c[0x0][0x270], 0x1 ;  /* 0x00009c000308ba11 */ /* 0x040fe800078808ff */
[----:B------:R-:W-:Y:S02]  /*5fa0*/  @!P3 LEA.HI.X R9, R3, c[0x0][0x274], R4, 0x1, P4 ;  /* 0x00009d000309ba11 */ /* 0x000fe400020f0c04 */
[C---:B------:R-:W-:Y:S03]  /*5fb0*/  @!P3 LEA R4, P4, R5.reuse, c[0x0][0x288], 0x1 ;  /* 0x0000a2000504ba11 */ /* 0x040fe600078808ff */
[----:B------:R4:W2:Y:S01]  /*5fc0*/  @!P3 LDG.E.128 R56, [R8.64] ;  /* 0x000000080838b981 */ /* 0x0008a2000c1e1d00 */
[----:B------:R-:W-:Y:S02]  /*5fd0*/  @!P3 LEA.HI.X R5, R5, c[0x0][0x28c], R10, 0x1, P4 ;  /* 0x0000a3000505ba11 */ /* 0x000fe400020f0c0a */
[C---:B------:R-:W-:Y:S04]  /*5fe0*/  @!P1 LEA R20, P4, R6.reuse, c[0x0][0x270], 0x1 ;  /* 0x00009c0006149a11 */ /* 0x040fe800078808ff */
[----:B------:R-:W-:Y:S02]  /*5ff0*/  @!P1 LEA.HI.X R21, R6, c[0x0][0x274], R17, 0x1, P4 ;  /* 0x00009d0006159a11 */ /* 0x000fe400020f0c11 */
[C---:B------:R-:W-:Y:S03]  /*6000*/  @!P1 LEA R10, P4, R11.reuse, c[0x0][0x288], 0x1 ;  /* 0x0000a2000b0a9a11 */ /* 0x040fe600078808ff */
[----:B------:R1:W3:Y:S01]  /*6010*/  @!P1 LDG.E.128 R60, [R20.64] ;  /* 0x00000008143c9981 */ /* 0x0002e2000c1e1d00 */
[----:B------:R-:W-:Y:S02]  /*6020*/  @!P1 LEA.HI.X R11, R11, c[0x0][0x28c], R18, 0x1, P4 ;  /* 0x0000a3000b0b9a11 */ /* 0x000fe400020f0c12 */
[C---:B------:R-:W-:Y:S04]  /*6030*/  @!P0 LEA R24, P4, R15.reuse, c[0x0][0x270], 0x1 ;  /* 0x00009c000f188a11 */ /* 0x040fe800078808ff */
[----:B------:R-:W-:Y:S01]  /*6040*/  @!P0 LEA.HI.X R25, R15, c[0x0][0x274], R19, 0x1, P4 ;  /* 0x00009d000f198a11 */ /* 0x000fe200020f0c13 */
[----:B------:R1:W3:Y:S01]  /*6050*/  @!P1 LDG.E.128 R28, [R10.64] ;  /* 0x000000080a1c9981 */ /* 0x0002e2000c1e1d00 */
[C---:B------:R-:W-:Y:S01]  /*6060*/  @!P0 LEA R22, P4, R16.reuse, c[0x0][0x288], 0x1 ;  /* 0x0000a20010168a11 */ /* 0x040fe200078808ff */
[----:B------:R-:W-:Y:S03]  /*6070*/  CS2R R18, SRZ ;  /* 0x0000000000127805 */ /* 0x000fe6000001ff00 */
[----:B------:R-:W-:Y:S01]  /*6080*/  @!P0 LEA.HI.X R23, R16, c[0x0][0x28c], R23, 0x1, P4 ;  /* 0x0000a30010178a11 */ /* 0x000fe200020f0c17 */
[----:B----4-:R-:W-:Y:S01]  /*6090*/  CS2R R8, SRZ ;  /* 0x0000000000087805 */ /* 0x010fe2000001ff00 */
[----:B------:R-:W-:Y:S01]  /*60a0*/  CS2R R16, SRZ ;  /* 0x0000000000107805 */ /* 0x000fe2000001ff00 */
[----:B------:R-:W4:Y:S08]  /*60b0*/  @!P0 LDG.E.128 R64, [R24.64] ;  /* 0x0000000818408981 */ /* 0x000f30000c1e1d00 */
[----:B------:R1:W3:Y:S08]  /*60c0*/  @!P3 LDG.E.128 R16, [R4.64] ;  /* 0x000000080410b981 */ /* 0x0002f0000c1e1d00 */
[----:B------:R-:W4:Y:S01]  /*60d0*/  @!P0 LDG.E.128 R32, [R22.64] ;  /* 0x0000000816208981 */ /* 0x000f22000c1e1d00 */
[----:B------:R-:W-:Y:S01]  /*60e0*/  ISETP.GE.AND P0, PT, R81, R90, PT ;  /* 0x0000005a5100720c */ /* 0x000fe20003f06270 */
[----:B-1----:R-:W-:Y:S03]  /*60f0*/  CS2R R10, SRZ ;  /* 0x00000000000a7805 */ /* 0x002fe6000001ff00 */
[----:B------:R-:W-:Y:S11]  /*6100*/  ISETP.GE.OR P0, PT, R76, c[0x0][0x27c], P0 ;  /* 0x00009f004c007a0c */ /* 0x000ff60000706670 */
[----:B------:R-:W-:Y:S02]  /*6110*/  @!UPT UIADD3 URZ, URZ, URZ, URZ ;  /* 0x0000003f3f3ff290 */ /* 0x000fe4000fffe03f */
[----:B------:R-:W-:Y:S02]  /*6120*/  @!P0 IADD3 R3, P1, R106, R44, RZ ;  /* 0x0000002c6a038210 */ /* 0x000fe40007f3e0ff */
[----:B------:R-:W-:Y:S03]  /*6130*/  CS2R R44, SRZ ;  /* 0x00000000002c7805 */ /* 0x000fe6000001ff00 */
[----:B------:R-:W-:Y:S01]  /*6140*/  @!P0 IMAD.X R4, R37, 0x1, R112, P1 ;  /* 0x0000000125048824 */ /* 0x000fe200008e0670 */
[C---:B------:R-:W-:Y:S04]  /*6150*/  @!P0 LEA R20, P1, R3.reuse, c[0x0][0x270], 0x1 ;  /* 0x00009c0003148a11 */ /* 0x040fe800078208ff */
[----:B------:R-:W-:Y:S02]  /*6160*/  @!P0 LEA.HI.X R21, R3, c[0x0][0x274], R4, 0x1, P1 ;  /* 0x00009d0003158a11 */ /* 0x000fe400008f0c04 */
[----:B------:R-:W-:Y:S03]  /*6170*/  @!P0 IADD3 R3, P1, R104, R38, RZ ;  /* 0x0000002668038210 */ /* 0x000fe60007f3e0ff */
[----:B------:R1:W5:Y:S02]  /*6180*/  @!P0 LDG.E.128 R44, [R20.64] ;  /* 0x00000008142c8981 */ /* 0x000364000c1e1d00 */
[----:B------:R-:W-:Y:S01]  /*6190*/  @!P0 IMAD.X R5, R68, 0x1, R111, P1 ;  /* 0x0000000144058824 */ /* 0x000fe200008e066f */
[C---:B------:R-:W-:Y:S04]  /*61a0*/  @!P0 LEA R4, P1, R3.reuse, c[0x0][0x288], 0x1 ;  /* 0x0000a20003048a11 */ /* 0x040fe800078208ff */
[----:B------:R-:W-:Y:S02]  /*61b0*/  @!P0 LEA.HI.X R5, R3, c[0x0][0x28c], R5, 0x1, P1 ;  /* 0x0000a30003058a11 */ /* 0x000fe400008f0c05 */
[----:B------:R-:W-:Y:S03]  /*61c0*/  ISETP.GE.AND P1, PT, R76, c[0x0][0x27c], PT ;  /* 0x00009f004c007a0c */ /* 0x000fe60003f26270 */
[----:B------:R1:W5:Y:S01]  /*61d0*/  @!P0 LDG.E.128 R8, [R4.64] ;  /* 0x0000000804088981 */ /* 0x000362000c1e1d00 */
[----:B------:R-:W-:Y:S01]  /*61e0*/  ISETP.GE.OR P0, PT, R81, R90, P6 ;  /* 0x0000005a5100720c */ /* 0x000fe20003706670 */
[----:B--2---:R-:W-:Y:S02]  /*61f0*/  IMAD.MOV.U32 R6, RZ, RZ, R58 ;  /* 0x000000ffff067224 */ /* 0x004fe400078e003a */
[----:B-1----:R-:W-:Y:S02]  /*6200*/  IMAD.MOV.U32 R5, RZ, RZ, R59 ;  /* 0x000000ffff057224 */ /* 0x002fe400078e003b */
[----:B------:R-:W-:Y:S02]  /*6210*/  IMAD.MOV.U32 R4, RZ, RZ, R56 ;  /* 0x000000ffff047224 */ /* 0x000fe400078e0038 */
[----:B------:R-:W-:Y:S01]  /*6220*/  IMAD.MOV.U32 R3, RZ, RZ, R57 ;  /* 0x000000ffff037224 */ /* 0x000fe200078e0039 */
[----:B------:R-:W-:Y:S04]  /*6230*/  PRMT R69, R5, 0x5410, R6 ;  /* 0x0000541005457816 */ /* 0x000fe80000000006 */
[----:B------:R-:W-:Y:S01]  /*6240*/  PRMT R68, R4, 0x5410, R3 ;  /* 0x0000541004447816 */ /* 0x000fe20000000003 */
[----:B---3--:R-:W-:Y:S02]  /*6250*/  IMAD.MOV.U32 R6, RZ, RZ, R18 ;  /* 0x000000ffff067224 */ /* 0x008fe400078e0012 */
[----:B------:R-:W-:Y:S02]  /*6260*/  IMAD.MOV.U32 R5, RZ, RZ, R19 ;  /* 0x000000ffff057224 */ /* 0x000fe400078e0013 */
[----:B------:R-:W-:Y:S02]  /*6270*/  IMAD.MOV.U32 R4, RZ, RZ, R16 ;  /* 0x000000ffff047224 */ /* 0x000fe400078e0010 */
[----:B------:R-:W-:Y:S01]  /*6280*/  IMAD.MOV.U32 R3, RZ, RZ, R17 ;  /* 0x000000ffff037224 */ /* 0x000fe200078e0011 */
[----:B------:R-:W-:Y:S01]  /*6290*/  PRMT R36, R5, 0x5410, R6 ;  /* 0x0000541005247816 */ /* 0x000fe20000000006 */
        /* <DEDUP_REMOVED lines=12> */
[----:B----4-:R-:W-:Y:S02]  /*6360*/  IMAD.MOV.U32 R6, RZ, RZ, R66 ;  /* 0x000000ffff067224 */ /* 0x010fe400078e0042 */
        /* <DEDUP_REMOVED lines=10> */
[----:B------:R-:W-:Y:S04]  /*6410*/  PRMT R40, R5, 0x5410, R6 ;  /* 0x0000541005287816 */ /* 0x000fe80000000006 */
[----:B------:R-:W-:Y:S01]  /*6420*/  PRMT R39, R3, 0x5410, R4 ;  /* 0x0000541003277816 */ /* 0x000fe20000000004 */
[----:B------:R-:W-:-:S05]  /*6430*/  @P0 BRA `(.L_x_369) ;  /* 0x0000082000000947 */ /* 0x000fca0003800000 */
[----:B------:R-:W-:Y:S01]  /*6440*/  IMAD.SHL.U32 R26, R81, 0x40, RZ ;  /* 0x00000040511a7824 */ /* 0x000fe200078e00ff */
[----:B------:R-:W-:Y:S01]  /*6450*/  SEL R3, R83, R75, !P2 ;  /* 0x0000004b53037207 */ /* 0x000fe20005000000 */
[----:B-----5:R-:W-:Y:S01]  /*6460*/  IMAD.MOV.U32 R15, RZ, RZ, R9 ;  /* 0x000000ffff0f7224 */ /* 0x020fe200078e0009 */
[----:B------:R-:W-:Y:S01]  /*6470*/  SHF.L.U32 R42, R81, 0x6, RZ ;  /* 0x00000006512a7819 */ /* 0x000fe200000006ff */
[----:B------:R-:W1:Y:S01]  /*6480*/  LDS.128 R20, [R131+0x8100] ;  /* 0x0081000083147984 */ /* 0x000e620000000c00 */
[----:B------:R-:W-:Y:S02]  /*6490*/  SHF.R.S32.HI R4, RZ, 0x1f, R3 ;  /* 0x0000001fff047819 */ /* 0x000fe40000011403 */
[----:B------:R-:W-:Y:S02]  /*64a0*/  LOP3.LUT R42, R42, 0x1c0, RZ, 0xc0, !PT ;  /* 0x000001c02a2a7812 */ /* 0x000fe400078ec0ff */
[----:B------:R-:W-:Y:S02]  /*64b0*/  LEA.HI R3, R4, R3, RZ, 0x4 ;  /* 0x0000000304037211 */ /* 0x000fe400078f20ff */
[----:B------:R-:W-:Y:S02]  /*64c0*/  LOP3.LUT R26, R26, 0x1c0, RZ, 0xc0, !PT ;  /* 0x000001c01a1a7812 */ /* 0x000fe400078ec0ff */
[----:B------:R-:W-:Y:S02]  /*64d0*/  LEA.HI.SX32 R3, R3, R74, 0x1c ;  /* 0x0000004a03037211 */ /* 0x000fe400078fe2ff */
[----:B------:R-:W-:Y:S02]  /*64e0*/  SHF.R.U32.HI R26, RZ, 0x3, R26 ;  /* 0x00000003ff1a7819 */ /* 0x000fe4000001161a */
[----:B------:R-:W-:Y:S02]  /*64f0*/  SHF.R.S32.HI R4, RZ, 0x1f, R3 ;  /* 0x0000001fff047819 */ /* 0x000fe40000011403 */
[----:B------:R-:W-:Y:S02]  /*6500*/  SHF.L.U32 R88, R3, 0x3, RZ ;  /* 0x0000000303587819 */ /* 0x000fe400000006ff */
[----:B------:R-:W-:Y:S02]  /*6510*/  LEA.HI R4, R4, R3, RZ, 0x3 ;  /* 0x0000000304047211 */ /* 0x000fe400078f18ff */
[----:B------:R-:W-:Y:S02]  /*6520*/  @!P1 SHF.R.U32.HI R50, RZ, 0x10, R47 ;  /* 0x00000010ff329819 */ /* 0x000fe4000001162f */
[----:B------:R-:W-:Y:S02]  /*6530*/  SHF.R.S32.HI R3, RZ, 0x3, R4 ;  /* 0x00000003ff037819 */ /* 0x000fe40000011404 */
[----:B------:R-:W-:Y:S02]  /*6540*/  LOP3.LUT R4, R42, 0x38, R88, 0xf8, !PT ;  /* 0x000000382a047812 */ /* 0x000fe400078ef858 */
[----:B------:R-:W-:Y:S01]  /*6550*/  MOV R25, R44 ;  /* 0x0000002c00197202 */ /* 0x000fe20000000f00 */
[----:B------:R-:W-:Y:S01]  /*6560*/  IMAD R3, R3, 0x1c00, R7 ;  /* 0x00001c0003037824 */ /* 0x000fe200078e0207 */
[----:B------:R-:W-:Y:S02]  /*6570*/  LOP3.LUT R4, R4, R26, RZ, 0x3c, !PT ;  /* 0x0000001a04047212 */ /* 0x000fe400078e3cff */
[----:B------:R-:W-:Y:S02]  /*6580*/  @!P1 SHF.R.U32.HI R26, RZ, 0x10, R9 ;  /* 0x00000010ff1a9819 */ /* 0x000fe40000011609 */
[--C-:B------:R-:W-:Y:S01]  /*6590*/  @!P1 SHF.R.U64 R43, R44, 0x10, R45.reuse ;  /* 0x000000102c2b9819 */ /* 0x100fe2000000122d */
[----:B------:R-:W-:Y:S01]  /*65a0*/  IMAD.IADD R3, R3, 0x1, R4 ;  /* 0x0000000103037824 */ /* 0x000fe200078e0204 */
[----:B------:R-:W-:Y:S02]  /*65b0*/  MOV R44, R45 ;  /* 0x0000002d002c7202 */ /* 0x000fe40000000f00 */
[----:B------:R-:W-:Y:S02]  /*65c0*/  @!P1 SHF.R.U32.HI R49, RZ, 0x10, R45 ;  /* 0x00000010ff319819 */ /* 0x000fe4000001162d */
[----:B------:R-:W-:Y:S01]  /*65d0*/  SHF.L.U32 R3, R3, 0x1, RZ ;  /* 0x0000000103037819 */ /* 0x000fe200000006ff */
[----:B-1----:R-:W-:Y:S04]  /*65e0*/  @!P1 IMAD.MOV.U32 R6, RZ, RZ, R20 ;  /* 0x000000ffff069224 */ /* 0x002fe800078e0014 */
[----:B------:R1:W2:Y:S01]  /*65f0*/  LDS.128 R52, [R3+0x8100] ;  /* 0x0081000003347984 */ /* 0x0002a20000000c00 */
[--C-:B------:R-:W-:Y:S02]  /*6600*/  @!P1 HADD2.F32 R5, -RZ, R6.reuse.H0_H0 ;  /* 0x20000006ff059230 */ /* 0x100fe40000004100 */
[----:B------:R-:W-:Y:S01]  /*6610*/  @!P1 HADD2.F32 R6, -RZ, R6.H1_H1 ;  /* 0x30000006ff069230 */ /* 0x000fe20000004100 */
[----:B-1----:R-:W-:Y:S01]  /*6620*/  IMAD.MOV.U32 R3, RZ, RZ, R8 ;  /* 0x000000ffff037224 */ /* 0x002fe200078e0008 */
[----:B------:R-:W-:Y:S01]  /*6630*/  @!P1 SHF.R.U64 R8, R8, 0x10, R9 ;  /* 0x0000001008089819 */ /* 0x000fe20000001209 */
[----:B------:R-:W-:Y:S01]  /*6640*/  @!P1 HADD2.F32 R9, -RZ, R25.H0_H0 ;  /* 0x20000019ff099230 */ /* 0x000fe20000004100 */
[----:B------:R-:W-:Y:S02]  /*6650*/  @!P1 MOV R25, R21 ;  /* 0x0000001500199202 */ /* 0x000fe40000000f00 */
[----:B------:R-:W-:Y:S05]  /*6660*/  @!P1 HADD2.F32 R4, -RZ, R3.H0_H0 ;  /* 0x20000003ff049230 */ /* 0x000fea0000004100 */
[C---:B------:R-:W-:Y:S02]  /*6670*/  @!P1 FMUL.FTZ R3, R5.reuse, R4 ;  /* 0x0000000405039220 */ /* 0x040fe40000410000 */
[----:B--2---:R-:W-:Y:S01]  /*6680*/  @!P1 IMAD.MOV.U32 R48, RZ, RZ, R53 ;  /* 0x000000ffff309224 */ /* 0x004fe200078e0035 */
[----:B------:R-:W-:Y:S05]  /*6690*/  @!P1 MOV R42, R52 ;  /* 0x00000034002a9202 */ /* 0x000fea0000000f00 */
[----:B------:R-:W-:Y:S05]  /*66a0*/  @!P1 HADD2.F32 R24, -RZ, R42.H0_H0 ;  /* 0x2000002aff189230 */ /* 0x000fea0000004100 */
[C---:B------:R-:W-:Y:S02]  /*66b0*/  @!P1 FMUL.FTZ R4, R24.reuse, R4 ;  /* 0x0000000418049220 */ /* 0x040fe40000410000 */
[-C--:B------:R-:W-:Y:S01]  /*66c0*/  @!P1 FFMA.FTZ R3, R24, R9.reuse, R3 ;  /* 0x0000000918039223 */ /* 0x080fe20000010003 */
[----:B------:R-:W-:Y:S01]  /*66d0*/  @!P1 HADD2.F32 R24, -RZ, R48.H0_H0 ;  /* 0x20000030ff189230 */ /* 0x000fe20000004100 */
[----:B------:R-:W-:Y:S01]  /*66e0*/  @!P1 FFMA.FTZ R93, R5, R9, -R4 ;  /* 0x00000009055d9223 */ /* 0x000fe20000010804 */
[----:B------:R-:W-:Y:S02]  /*66f0*/  @!P1 HADD2.F32 R4, -RZ, R8.H0_H0 ;  /* 0x20000008ff049230 */ /* 0x000fe40000004100 */
[----:B------:R-:W-:Y:S02]  /*6700*/  @!P1 HADD2.F32 R9, -RZ, R42.H1_H1 ;  /* 0x3000002aff099230 */ /* 0x000fe40000004100 */
[----:B------:R-:W-:Y:S02]  /*6710*/  @!P1 HADD2.F32 R5, -RZ, R15.H0_H0 ;  /* 0x2000000fff059230 */ /* 0x000fe40000004100 */
[----:B------:R-:W-:Y:S01]  /*6720*/  @!P1 HADD2.F32 R8, -RZ, R25.H0_H0 ;  /* 0x20000019ff089230 */ /* 0x000fe20000004100 */
[CC--:B------:R-:W-:Y:S01]  /*6730*/  @!P1 FMUL.FTZ R45, R9.reuse, R4.reuse ;  /* 0x00000004092d9220 */ /* 0x0c0fe20000410000 */
[----:B------:R-:W-:Y:S01]  /*6740*/  @!P1 HADD2.F32 R15, -RZ, R43.H0_H0 ;  /* 0x2000002bff0f9230 */ /* 0x000fe20000004100 */
[----:B------:R-:W-:Y:S01]  /*6750*/  @!P1 FMUL.FTZ R4, R6, R4 ;  /* 0x0000000406049220 */ /* 0x000fe20000410000 */
[----:B------:R-:W-:Y:S01]  /*6760*/  @!P1 HADD2.F32 R42, -RZ, R44.H0_H0 ;  /* 0x2000002cff2a9230 */ /* 0x000fe20000004100 */
[-C--:B------:R-:W-:Y:S02]  /*6770*/  @!P1 FMUL.FTZ R43, R24, R5.reuse ;  /* 0x00000005182b9220 */ /* 0x080fe40000410000 */
[----:B------:R-:W-:Y:S02]  /*6780*/  @!P1 FMUL.FTZ R5, R8, R5 ;  /* 0x0000000508059220 */ /* 0x000fe40000410000 */
[-C--:B------:R-:W-:Y:S02]  /*6790*/  @!P1 FFMA.FTZ R4, R9, R15.reuse, R4 ;  /* 0x0000000f09049223 */ /* 0x080fe40000010004 */
[----:B------:R-:W-:Y:S01]  /*67a0*/  @!P1 FFMA.FTZ R86, R6, R15, -R45 ;  /* 0x0000000f06569223 */ /* 0x000fe2000001082d */
[----:B------:R-:W-:Y:S01]  /*67b0*/  @!P1 MOV R45, R54 ;  /* 0x00000036002d9202 */ /* 0x000fe20000000f00 */
[----:B------:R-:W-:Y:S01]  /*67c0*/  IMAD.MOV.U32 R6, RZ, RZ, R10 ;  /* 0x000000ffff067224 */ /* 0x000fe200078e000a */
[----:B------:R-:W-:Y:S01]  /*67d0*/  @!P1 MOV R15, R22 ;  /* 0x00000016000f9202 */ /* 0x000fe20000000f00 */
[-C--:B------:R-:W-:Y:S01]  /*67e0*/  @!P1 FFMA.FTZ R87, R8, R42.reuse, -R43 ;  /* 0x0000002a08579223 */ /* 0x080fe2000001082b */
[----:B------:R-:W-:Y:S01]  /*67f0*/  @!P1 F2FP.PACK_AB R86, R86, R93 ;  /* 0x0000005d5656923e */ /* 0x000fe200000000ff */
[----:B------:R-:W-:Y:S01]  /*6800*/  @!P1 FFMA.FTZ R5, R24, R42, R5 ;  /* 0x0000002a18059223 */ /* 0x000fe20000010005 */
[----:B------:R-:W-:Y:S01]  /*6810*/  @!P1 SHF.R.U64 R8, R10, 0x10, R11 ;  /* 0x000000100a089819 */ /* 0x000fe2000000120b */
[----:B------:R-:W-:Y:S01]  /*6820*/  IMAD.MOV.U32 R24, RZ, RZ, R46 ;  /* 0x000000ffff187224 */ /* 0x000fe200078e002e */
[----:B------:R-:W-:Y:S01]  /*6830*/  @!P1 HADD2.F32 R43, -RZ, R45.H0_H0 ;  /* 0x2000002dff2b9230 */ /* 0x000fe20000004100 */
[----:B------:R-:W-:Y:S01]  /*6840*/  @!P1 IMAD.MOV.U32 R20, RZ, RZ, R86 ;  /* 0x000000ffff149224 */ /* 0x000fe200078e0056 */
[----:B------:R-:W-:Y:S01]  /*6850*/  @!P1 SHF.R.U64 R10, R46, 0x10, R47 ;  /* 0x000000102e0a9819 */ /* 0x000fe2000000122f */
[----:B------:R-:W-:Y:S02]  /*6860*/  @!P1 HADD2.F32 R9, -RZ, R15.H0_H0 ;  /* 0x2000000fff099230 */ /* 0x000fe40000004100 */
[----:B------:R-:W-:Y:S02]  /*6870*/  @!P1 HADD2.F32 R6, -RZ, R6.H0_H0 ;  /* 0x20000006ff069230 */ /* 0x000fe40000004100 */
[----:B------:R-:W-:Y:S02]  /*6880*/  @!P1 HADD2.F32 R44, -RZ, R24.H0_H0 ;  /* 0x20000018ff2c9230 */ /* 0x000fe40000004100 */
[----:B------:R-:W-:Y:S01]  /*6890*/  @!P1 HADD2.F32 R45, -RZ, R45.H1_H1 ;  /* 0x3000002dff2d9230 */ /* 0x000fe20000004100 */
[-C--:B------:R-:W-:Y:S01]  /*68a0*/  @!P1 FMUL.FTZ R42, R43, R6.reuse ;  /* 0x000000062b2a9220 */ /* 0x080fe20000410000 */
[----:B------:R-:W-:Y:S01]  /*68b0*/  @!P1 HADD2.F32 R24, -RZ, R8.H0_H0 ;  /* 0x20000008ff189230 */ /* 0x000fe20000004100 */
[C---:B------:R-:W-:Y:S01]  /*68c0*/  @!P1 FMUL.FTZ R8, R9.reuse, R6 ;  /* 0x0000000609089220 */ /* 0x040fe20000410000 */
[----:B------:R-:W-:Y:S01]  /*68d0*/  @!P1 HADD2.F32 R6, -RZ, R15.H1_H1 ;  /* 0x3000000fff069230 */ /* 0x000fe20000004100 */
[----:B------:R-:W-:Y:S01]  /*68e0*/  @!P1 FFMA.FTZ R89, R9, R44, -R42 ;  /* 0x0000002c09599223 */ /* 0x000fe2000001082a */
[----:B------:R-:W-:Y:S01]  /*68f0*/  @!P1 HADD2.F32 R46, -RZ, R10.H0_H0 ;  /* 0x2000000aff2e9230 */ /* 0x000fe20000004100 */
[-C--:B------:R-:W-:Y:S01]  /*6900*/  @!P1 FMUL.FTZ R15, R45, R24.reuse ;  /* 0x000000182d0f9220 */ /* 0x080fe20000410000 */
[----:B------:R-:W-:Y:S01]  /*6910*/  @!P1 HADD2.F32 R10, -RZ, R26.H0_H0 ;  /* 0x2000001aff0a9230 */ /* 0x000fe20000004100 */
[C---:B------:R-:W-:Y:S01]  /*6920*/  @!P1 FMUL.FTZ R9, R6.reuse, R24 ;  /* 0x0000001806099220 */ /* 0x040fe20000410000 */
[----:B------:R-:W-:Y:S01]  /*6930*/  @!P1 HADD2.F32 R26, -RZ, R48.H1_H1 ;  /* 0x30000030ff1a9230 */ /* 0x000fe20000004100 */
[----:B------:R-:W-:Y:S01]  /*6940*/  @!P1 FFMA.FTZ R51, R6, R46, -R15 ;  /* 0x0000002e06339223 */ /* 0x000fe2000001080f */
[----:B------:R-:W-:Y:S01]  /*6950*/  @!P1 HADD2.F32 R42, -RZ, R49.H0_H0 ;  /* 0x20000031ff2a9230 */ /* 0x000fe20000004100 */
[----:B------:R-:W-:Y:S01]  /*6960*/  @!P1 IMAD.MOV.U32 R48, RZ, RZ, R55 ;  /* 0x000000ffff309224 */ /* 0x000fe200078e0037 */
[----:B------:R-:W-:Y:S01]  /*6970*/  @!P1 HADD2.F32 R6, -RZ, R25.H1_H1 ;  /* 0x30000019ff069230 */ /* 0x000fe20000004100 */
[----:B------:R-:W-:Y:S01]  /*6980*/  @!P1 FMUL.FTZ R15, R26, R10 ;  /* 0x0000000a1a0f9220 */ /* 0x000fe20000410000 */
[----:B------:R-:W-:Y:S01]  /*6990*/  @!P1 SHF.R.U32.HI R24, RZ, 0x10, R11 ;  /* 0x00000010ff189819 */ /* 0x000fe2000001160b */
[----:B------:R-:W-:Y:S01]  /*69a0*/  IMAD.MOV.U32 R49, RZ, RZ, R47 ;  /* 0x000000ffff317224 */ /* 0x000fe200078e002f */
[----:B------:R-:W-:Y:S01]  /*69b0*/  @!P1 F2FP.PACK_AB R89, R51, R89 ;  /* 0x000000593359923e */ /* 0x000fe200000000ff */
[C---:B------:R-:W-:Y:S01]  /*69c0*/  @!P1 FFMA.FTZ R25, R6.reuse, R42, -R15 ;  /* 0x0000002a06199223 */ /* 0x040fe2000001080f */
[----:B------:R-:W-:Y:S01]  /*69d0*/  MOV R15, R11 ;  /* 0x0000000b000f7202 */ /* 0x000fe20000000f00 */
[----:B------:R-:W-:Y:S01]  /*69e0*/  @!P1 FMUL.FTZ R6, R6, R10 ;  /* 0x0000000a06069220 */ /* 0x000fe20000410000 */
[----:B------:R-:W-:Y:S01]  /*69f0*/  @!P1 HADD2.F32 R47, -RZ, R49.H0_H0 ;  /* 0x20000031ff2f9230 */ /* 0x000fe20000004100 */
[----:B------:R-:W-:Y:S01]  /*6a00*/  @!P1 IMAD.MOV.U32 R22, RZ, RZ, R89 ;  /* 0x000000ffff169224 */ /* 0x000fe200078e0059 */
[----:B------:R-:W-:Y:S01]  /*6a10*/  @!P1 F2FP.PACK_AB R87, R25, R87 ;  /* 0x000000571957923e */ /* 0x000fe200000000ff */
[----:B------:R-:W-:Y:S01]  /*6a20*/  @!P1 HADD2.F32 R10, -RZ, R15.H0_H0 ;  /* 0x2000000fff0a9230 */ /* 0x000fe20000004100 */
[----:B------:R-:W-:Y:S01]  /*6a30*/  @!P1 MOV R15, R23 ;  /* 0x00000017000f9202 */ /* 0x000fe20000000f00 */
[----:B------:R-:W-:Y:S01]  /*6a40*/  @!P1 FFMA.FTZ R6, R26, R42, R6 ;  /* 0x0000002a1a069223 */ /* 0x000fe20000010006 */
[----:B------:R-:W-:Y:S01]  /*6a50*/  @!P1 MOV R21, R87 ;  /* 0x0000005700159202 */ /* 0x000fe20000000f00 */
[----:B------:R-:W-:Y:S01]  /*6a60*/  @!P1 FFMA.FTZ R8, R43, R44, R8 ;  /* 0x0000002c2b089223 */ /* 0x000fe20000010008 */
[----:B------:R-:W-:Y:S01]  /*6a70*/  @!P1 HADD2.F32 R25, -RZ, R48.H0_H0 ;  /* 0x20000030ff199230 */ /* 0x000fe20000004100 */
[----:B------:R-:W-:Y:S01]  /*6a80*/  @!P1 FFMA.FTZ R9, R45, R46, R9 ;  /* 0x0000002e2d099223 */ /* 0x000fe20000010009 */
[----:B------:R-:W-:Y:S01]  /*6a90*/  @!P1 F2FP.PACK_AB R5, R6, R5 ;  /* 0x000000050605923e */ /* 0x000fe200000000ff */
[--C-:B------:R-:W-:Y:S02]  /*6aa0*/  @!P1 HADD2.F32 R11, -RZ, R15.reuse.H0_H0 ;  /* 0x2000000fff0b9230 */ /* 0x100fe40000004100 */
[----:B------:R-:W-:Y:S01]  /*6ab0*/  @!P1 FMUL.FTZ R49, R25, R10 ;  /* 0x0000000a19319220 */ /* 0x000fe20000410000 */
[----:B------:R-:W-:Y:S01]  /*6ac0*/  @!P1 HADD2.F32 R24, -RZ, R24.H0_H0 ;  /* 0x20000018ff189230 */ /* 0x000fe20000004100 */
[----:B------:R-:W-:Y:S01]  /*6ad0*/  @!P1 IMAD.MOV.U32 R53, RZ, RZ, R5 ;  /* 0x000000ffff359224 */ /* 0x000fe200078e0005 */
[----:B------:R-:W-:Y:S01]  /*6ae0*/  @!P1 HADD2.F32 R48, -RZ, R48.H1_H1 ;  /* 0x30000030ff309230 */ /* 0x000fe20000004100 */
[CC--:B------:R-:W-:Y:S01]  /*6af0*/  @!P1 FFMA.FTZ R51, R11.reuse, R47.reuse, -R49 ;  /* 0x0000002f0b339223 */ /* 0x0c0fe20000010831 */
[----:B------:R-:W-:Y:S01]  /*6b00*/  @!P1 HADD2.F32 R49, -RZ, R50.H0_H0 ;  /* 0x20000032ff319230 */ /* 0x000fe20000004100 */
[----:B------:R-:W-:Y:S01]  /*6b10*/  LEA R50, P0, R94, R84, 0x1 ;  /* 0x000000545e327211 */ /* 0x000fe200078008ff */
[----:B------:R-:W-:Y:S01]  /*6b20*/  @!P1 FMUL.FTZ R10, R11, R10 ;  /* 0x0000000a0b0a9220 */ /* 0x000fe20000410000 */
[----:B------:R-:W-:Y:S01]  /*6b30*/  @!P1 HADD2.F32 R11, -RZ, R15.H1_H1 ;  /* 0x3000000fff0b9230 */ /* 0x000fe20000004100 */
[CC--:B------:R-:W-:Y:S02]  /*6b40*/  @!P1 FMUL.FTZ R15, R48.reuse, R24.reuse ;  /* 0x00000018300f9220 */ /* 0x0c0fe40000410000 */
[----:B------:R-:W-:Y:S02]  /*6b50*/  @!P1 FFMA.FTZ R10, R25, R47, R10 ;  /* 0x0000002f190a9223 */ /* 0x000fe4000001000a */
[C---:B------:R-:W-:Y:S02]  /*6b60*/  @!P1 FFMA.FTZ R15, R11.reuse, R49, -R15 ;  /* 0x000000310b0f9223 */ /* 0x040fe4000001080f */
[----:B------:R-:W-:Y:S03]  /*6b70*/  @!P1 FMUL.FTZ R11, R11, R24 ;  /* 0x000000180b0b9220 */ /* 0x000fe60000410000 */
[----:B------:R-:W-:Y:S01]  /*6b80*/  @!P1 F2FP.PACK_AB R24, R15, R51 ;  /* 0x000000330f18923e */ /* 0x000fe200000000ff */
[----:B------:R-:W-:Y:S01]  /*6b90*/  @!P1 FFMA.FTZ R11, R48, R49, R11 ;  /* 0x00000031300b9223 */ /* 0x000fe2000001000b */
[----:B------:R-:W-:Y:S02]  /*6ba0*/  LEA.HI.X R51, R94, R85, R108, 0x1, P0 ;  /* 0x000000555e337211 */ /* 0x000fe400000f0c6c */
[----:B------:R-:W-:Y:S02]  /*6bb0*/  ISETP.GE.AND P0, PT, R88, c[0x0][0x1d4], PT ;  /* 0x0000750058007a0c */ /* 0x000fe40003f06270 */
[----:B------:R-:W-:Y:S02]  /*6bc0*/  @!P1 MOV R23, R24 ;  /* 0x0000001800179202 */ /* 0x000fe40000000f00 */
[----:B------:R-:W-:Y:S02]  /*6bd0*/  @!P1 F2FP.PACK_AB R15, R4, R3 ;  /* 0x00000003040f923e */ /* 0x000fe400000000ff */
[----:B------:R-:W-:Y:S01]  /*6be0*/  @!P1 F2FP.PACK_AB R4, R9, R8 ;  /* 0x000000080904923e */ /* 0x000fe200000000ff */
[----:B------:R1:W-:Y:S01]  /*6bf0*/  ST.E.128 [R50.64], R20 ;  /* 0x0000001432007985 */ /* 0x0003e2000c101d08 */
[----:B------:R-:W-:Y:S02]  /*6c00*/  @!P1 F2FP.PACK_AB R3, R11, R10 ;  /* 0x0000000a0b03923e */ /* 0x000fe400000000ff */
[----:B------:R-:W-:Y:S02]  /*6c10*/  @!P1 MOV R52, R15 ;  /* 0x0000000f00349202 */ /* 0x000fe40000000f00 */
[----:B------:R-:W-:Y:S01]  /*6c20*/  @!P1 MOV R54, R4 ;  /* 0x0000000400369202 */ /* 0x000fe20000000f00 */
[----:B------:R-:W-:Y:S01]  /*6c30*/  @!P0 IMAD.WIDE R84, R88, 0x2, R84 ;  /* 0x0000000258548825 */ /* 0x000fe200078e0254 */
[----:B------:R-:W-:Y:S05]  /*6c40*/  @!P1 MOV R55, R3 ;  /* 0x0000000300379202 */ /* 0x000fea0000000f00 */
[----:B------:R1:W-:Y:S02]  /*6c50*/  @!P0 ST.E.128 [R84.64], R52 ;  /* 0x0000003454008985 */ /* 0x0003e4000c101d08 */
.L_x_369:
[----:B------:R-:W-:Y:S05]  /*6c60*/  BSYNC B0 ;  /* 0x0000000000007941 */ /* 0x000fea0003800000 */
.L_x_368:
[----:B-----5:R2:W3:Y:S01]  /*6c70*/  SHFL.IDX PT, R45, R91, 0x1, 0x181f ;  /* 0x00381f005b2d7f89 */ /* 0x0204e200000e0000 */
[----:B------:R-:W-:Y:S01]  /*6c80*/  ISETP.GE.OR P0, PT, R169, R90, P6 ;  /* 0x0000005aa900720c */ /* 0x000fe20003706670 */
[----:B------:R-:W-:Y:S02]  /*6c90*/  BSSY B0, `(.L_x_370) ;  /* 0x000007f000007945 */ /* 0x000fe40003800000 */
[----:B------:R2:W4:Y:S10]  /*6ca0*/  SHFL.IDX PT, R44, R92, 0x1, 0x181f ;  /* 0x00381f005c2c7f89 */ /* 0x00053400000e0000 */
[----:B------:R-:W-:-:S05]  /*6cb0*/  @P0 BRA `(.L_x_371) ;  /* 0x000007c000000947 */ /* 0x000fca0003800000 */
[----:B------:R-:W-:Y:S01]  /*6cc0*/  SEL R3, R83, R75, !P2 ;  /* 0x0000004b53037207 */ /* 0x000fe20005000000 */
[----:B-1----:R-:W-:Y:S01]  /*6cd0*/  LDS.128 R20, [R130+0x8100] ;  /* 0x0081000082147984 */ /* 0x002fe20000000c00 */
[C---:B------:R-:W-:Y:S02]  /*6ce0*/  IADD3 R6, R81.reuse, 0x20, RZ ;  /* 0x0000002051067810 */ /* 0x040fe40007ffe0ff */
[----:B------:R-:W-:Y:S02]  /*6cf0*/  SHF.R.S32.HI R4, RZ, 0x1f, R3 ;  /* 0x0000001fff047819 */ /* 0x000fe40000011403 */
[----:B------:R-:W-:Y:S01]  /*6d00*/  IADD3 R8, R81, 0x20, RZ ;  /* 0x0000002051087810 */ /* 0x000fe20007ffe0ff */
[----:B------:R-:W-:Y:S01]  /*6d10*/  IMAD.SHL.U32 R6, R6, 0x40, RZ ;  /* 0x0000004006067824 */ /* 0x000fe200078e00ff */
[----:B------:R-:W-:Y:S02]  /*6d20*/  LEA.HI R3, R4, R3, RZ, 0x4 ;  /* 0x0000000304037211 */ /* 0x000fe400078f20ff */
[----:B------:R-:W-:Y:S02]  /*6d30*/  SHF.L.U32 R8, R8, 0x6, RZ ;  /* 0x0000000608087819 */ /* 0x000fe400000006ff */
[----:B------:R-:W-:Y:S02]  /*6d40*/  LEA.HI.SX32 R3, R3, R74, 0x1c ;  /* 0x0000004a03037211 */ /* 0x000fe400078fe2ff */
[----:B------:R-:W-:Y:S02]  /*6d50*/  LOP3.LUT R6, R6, 0x1c0, RZ, 0xc0, !PT ;  /* 0x000001c006067812 */ /* 0x000fe400078ec0ff */
[----:B------:R-:W-:Y:S02]  /*6d60*/  SHF.R.S32.HI R4, RZ, 0x1f, R3 ;  /* 0x0000001fff047819 */ /* 0x000fe40000011403 */
[----:B------:R-:W-:Y:S02]  /*6d70*/  SHF.L.U32 R5, R3, 0x3, RZ ;  /* 0x0000000303057819 */ /* 0x000fe400000006ff */
[----:B------:R-:W-:Y:S02]  /*6d80*/  LEA.HI R4, R4, R3, RZ, 0x3 ;  /* 0x0000000304047211 */ /* 0x000fe400078f18ff */
[----:B------:R-:W-:Y:S02]  /*6d90*/  LOP3.LUT R8, R8, 0x1c0, RZ, 0xc0, !PT ;  /* 0x000001c008087812 */ /* 0x000fe400078ec0ff */
[----:B------:R-:W-:Y:S02]  /*6da0*/  SHF.R.S32.HI R3, RZ, 0x3, R4 ;  /* 0x00000003ff037819 */ /* 0x000fe40000011404 */
[----:B------:R-:W-:Y:S02]  /*6db0*/  SHF.R.U32.HI R6, RZ, 0x3, R6 ;  /* 0x00000003ff067819 */ /* 0x000fe40000011606 */
[----:B------:R-:W-:Y:S01]  /*6dc0*/  LOP3.LUT R4, R8, 0x38, R5, 0xf8, !PT ;  /* 0x0000003808047812 */ /* 0x000fe200078ef805 */
[----:B------:R-:W-:Y:S01]  /*6dd0*/  IMAD R3, R3, 0x1c00, R12 ;  /* 0x00001c0003037824 */ /* 0x000fe200078e020c */
[----:B----4-:R-:W-:Y:S02]  /*6de0*/  LEA R54, P0, R94, R44, 0x1 ;  /* 0x0000002c5e367211 */ /* 0x010fe400078008ff */
[----:B------:R-:W-:Y:S02]  /*6df0*/  LOP3.LUT R4, R4, R6, RZ, 0x3c, !PT ;  /* 0x0000000604047212 */ /* 0x000fe400078e3cff */
[----:B---3--:R-:W-:Y:S02]  /*6e00*/  LEA.HI.X R55, R94, R45, R108, 0x1, P0 ;  /* 0x0000002d5e377211 */ /* 0x008fe400000f0c6c */
[----:B------:R-:W-:Y:S02]  /*6e10*/  IADD3 R3, R3, R4, RZ ;  /* 0x0000000403037210 */ /* 0x000fe40007ffe0ff */
[----:B------:R-:W-:Y:S02]  /*6e20*/  ISETP.GE.AND P0, PT, R5, c[0x0][0x1d4], PT ;  /* 0x0000750005007a0c */ /* 0x000fe40003f06270 */
[----:B------:R-:W-:Y:S01]  /*6e30*/  @!P1 SHF.R.U64 R4, R16, 0x10, R17 ;  /* 0x0000001010049819 */ /* 0x000fe20000001211 */
[----:B------:R-:W-:Y:S01]  /*6e40*/  IMAD.SHL.U32 R3, R3, 0x2, RZ ;  /* 0x0000000203037824 */ /* 0x000fe200078e00ff */
[----:B------:R-:W-:Y:S01]  /*6e50*/  @!P1 HADD2.F32 R16, -RZ, R68.H0_H0 ;  /* 0x20000044ff109230 */ /* 0x000fe20000004100 */
[----:B------:R-:W-:Y:S02]  /*6e60*/  @!P1 SHF.R.U64 R24, R56, 0x10, R57 ;  /* 0x0000001038189819 */ /* 0x000fe40000001239 */
[----:B------:R-:W-:Y:S01]  /*6e70*/  @!P1 SHF.R.U32.HI R9, RZ, 0x10, R17 ;  /* 0x00000010ff099819 */ /* 0x000fe20000011611 */
[----:B------:R-:W1:Y:S01]  /*6e80*/  LDS.128 R48, [R3+0x8100] ;  /* 0x0081000003307984 */ /* 0x000e620000000c00 */
[----:B------:R-:W-:Y:S01]  /*6e90*/  @!P1 HADD2.F32 R4, -RZ, R4.H0_H0 ;  /* 0x20000004ff049230 */ /* 0x000fe20000004100 */
[--C-:B------:R-:W-:Y:S02]  /*6ea0*/  @!P1 SHF.R.U32.HI R26, RZ, 0x10, R59.reuse ;  /* 0x00000010ff1a9819 */ /* 0x100fe4000001163b */
[----:B------:R-:W-:Y:S01]  /*6eb0*/  @!P1 SHF.R.U64 R42, R58, 0x10, R59 ;  /* 0x000000103a2a9819 */ /* 0x000fe2000000123b */
[----:B------:R-:W-:Y:S01]  /*6ec0*/  @!P0 IMAD.WIDE R86, R5, 0x2, R44 ;  /* 0x0000000205568825 */ /* 0x000fe200078e022c */
[----:B------:R-:W-:Y:S01]  /*6ed0*/  @!P1 SHF.R.U32.HI R25, RZ, 0x10, R57 ;  /* 0x00000010ff199819 */ /* 0x000fe20000011639 */
[----:B------:R-:W-:Y:S01]  /*6ee0*/  @!P1 HADD2.F32 R44, -RZ, R69.H0_H0 ;  /* 0x20000045ff2c9230 */ /* 0x000fe20000004100 */
[--C-:B------:R-:W-:Y:S01]  /*6ef0*/  @!P1 SHF.R.U32.HI R11, RZ, 0x10, R19.reuse ;  /* 0x00000010ff0b9819 */ /* 0x100fe20000011613 */
[----:B------:R-:W-:Y:S01]  /*6f00*/  @!P1 HADD2.F32 R46, -RZ, R26.H0_H0 ;  /* 0x2000001aff2e9230 */ /* 0x000fe20000004100 */
[----:B------:R-:W-:Y:S01]  /*6f10*/  @!P1 SHF.R.U64 R15, R18, 0x10, R19 ;  /* 0x00000010120f9819 */ /* 0x000fe20000001213 */
[----:B------:R-:W-:Y:S02]  /*6f20*/  @!P1 HADD2.F32 R18, -RZ, R24.H0_H0 ;  /* 0x20000018ff129230 */ /* 0x000fe40000004100 */
[----:B------:R-:W-:Y:S02]  /*6f30*/  @!P1 HADD2.F32 R25, -RZ, R25.H0_H0 ;  /* 0x20000019ff199230 */ /* 0x000fe40000004100 */
[----:B------:R-:W-:Y:S02]  /*6f40*/  @!P1 HADD2.F32 R15, -RZ, R15.H0_H0 ;  /* 0x2000000fff0f9230 */ /* 0x000fe40000004100 */
[----:B------:R-:W-:Y:S02]  /*6f50*/  @!P1 HADD2.F32 R42, -RZ, R42.H0_H0 ;  /* 0x2000002aff2a9230 */ /* 0x000fe40000004100 */
[----:B------:R-:W-:Y:S02]  /*6f60*/  @!P1 HADD2.F32 R5, -RZ, R27.H0_H0 ;  /* 0x2000001bff059230 */ /* 0x000fe40000004100 */
[----:B------:R-:W-:Y:S01]  /*6f70*/  @!P1 HADD2.F32 R11, -RZ, R11.H0_H0 ;  /* 0x2000000bff0b9230 */ /* 0x000fe20000004100 */
[----:B-1----:R-:W-:Y:S01]  /*6f80*/  @!P1 IMAD.MOV.U32 R6, RZ, RZ, R48 ;  /* 0x000000ffff069224 */ /* 0x002fe200078e0030 */
[----:B------:R-:W-:Y:S04]  /*6f90*/  @!P1 MOV R3, R20 ;  /* 0x0000001400039202 */ /* 0x000fe80000000f00 */
[--C-:B------:R-:W-:Y:S02]  /*6fa0*/  @!P1 HADD2.F32 R10, -RZ, R6.reuse.H0_H0 ;  /* 0x20000006ff0a9230 */ /* 0x100fe40000004100 */
[--C-:B------:R-:W-:Y:S02]  /*6fb0*/  @!P1 HADD2.F32 R8, -RZ, R3.reuse.H0_H0 ;  /* 0x20000003ff089230 */ /* 0x100fe40000004100 */
[----:B------:R-:W-:Y:S01]  /*6fc0*/  @!P1 HADD2.F32 R17, -RZ, R6.H1_H1 ;  /* 0x30000006ff119230 */ /* 0x000fe20000004100 */
[-C--:B------:R-:W-:Y:S01]  /*6fd0*/  @!P1 FMUL.FTZ R19, R10, R5.reuse ;  /* 0x000000050a139220 */ /* 0x080fe20000410000 */
[----:B------:R-:W-:Y:S01]  /*6fe0*/  @!P1 HADD2.F32 R6, -RZ, R3.H1_H1 ;  /* 0x30000003ff069230 */ /* 0x000fe20000004100 */
[----:B------:R-:W-:Y:S02]  /*6ff0*/  @!P1 FMUL.FTZ R3, R8, R5 ;  /* 0x0000000508039220 */ /* 0x000fe40000410000 */
[C---:B------:R-:W-:Y:S02]  /*7000*/  @!P1 FMUL.FTZ R5, R17.reuse, R4 ;  /* 0x0000000411059220 */ /* 0x040fe40000410000 */
[-C--:B------:R-:W-:Y:S02]  /*7010*/  @!P1 FFMA.FTZ R3, R10, R16.reuse, R3 ;  /* 0x000000100a039223 */ /* 0x080fe40000010003 */
[----:B------:R-:W-:Y:S01]  /*7020*/  @!P1 FFMA.FTZ R84, R8, R16, -R19 ;  /* 0x0000001008549223 */ /* 0x000fe20000010813 */
[----:B------:R-:W-:Y:S01]  /*7030*/  @!P1 MOV R16, R49 ;  /* 0x0000003100109202 */ /* 0x000fe20000000f00 */
[C---:B------:R-:W-:Y:S01]  /*7040*/  @!P1 FMUL.FTZ R4, R6.reuse, R4 ;  /* 0x0000000406049220 */ /* 0x040fe20000410000 */
[----:B------:R-:W-:Y:S01]  /*7050*/  @!P1 HADD2.F32 R19, -RZ, R68.H1_H1 ;  /* 0x30000044ff139230 */ /* 0x000fe20000004100 */
[-C--:B------:R-:W-:Y:S01]  /*7060*/  @!P1 FFMA.FTZ R59, R6, R18.reuse, -R5 ;  /* 0x00000012063b9223 */ /* 0x080fe20000010805 */
[----:B------:R-:W-:Y:S01]  /*7070*/  @!P1 HADD2.F32 R8, -RZ, R9.H0_H0 ;  /* 0x20000009ff089230 */ /* 0x000fe20000004100 */
[----:B------:R-:W-:Y:S01]  /*7080*/  @!P1 IMAD.MOV.U32 R6, RZ, RZ, R21 ;  /* 0x000000ffff069224 */ /* 0x000fe200078e0015 */
[--C-:B------:R-:W-:Y:S01]  /*7090*/  @!P1 HADD2.F32 R24, -RZ, R16.reuse.H1_H1 ;  /* 0x30000010ff189230 */ /* 0x100fe20000004100 */
[----:B------:R-:W-:Y:S01]  /*70a0*/  @!P1 FFMA.FTZ R4, R17, R18, R4 ;  /* 0x0000001211049223 */ /* 0x000fe20000010004 */
[----:B------:R-:W-:Y:S01]  /*70b0*/  @!P1 HADD2.F32 R18, -RZ, R16.H0_H0 ;  /* 0x20000010ff129230 */ /* 0x000fe20000004100 */
[----:B------:R-:W-:Y:S01]  /*70c0*/  @!P1 MOV R16, R51 ;  /* 0x0000003300109202 */ /* 0x000fe20000000f00 */
[----:B------:R-:W-:Y:S01]  /*70d0*/  @!P1 HADD2.F32 R5, -RZ, R27.H1_H1 ;  /* 0x3000001bff059230 */ /* 0x000fe20000004100 */
[-C--:B------:R-:W-:Y:S01]  /*70e0*/  @!P1 FMUL.FTZ R17, R24, R8.reuse ;  /* 0x0000000818119220 */ /* 0x080fe20000410000 */
[--C-:B------:R-:W-:Y:S02]  /*70f0*/  @!P1 HADD2.F32 R10, -RZ, R6.reuse.H0_H0 ;  /* 0x20000006ff0a9230 */ /* 0x100fe40000004100 */
[----:B------:R-:W-:Y:S01]  /*7100*/  @!P1 HADD2.F32 R9, -RZ, R6.H1_H1 ;  /* 0x30000006ff099230 */ /* 0x000fe20000004100 */
[-C--:B------:R-:W-:Y:S01]  /*7110*/  @!P1 FMUL.FTZ R6, R18, R5.reuse ;  /* 0x0000000512069220 */ /* 0x080fe20000410000 */
[--C-:B------:R-:W-:Y:S01]  /*7120*/  @!P1 HADD2.F32 R43, -RZ, R16.reuse.H0_H0 ;  /* 0x20000010ff2b9230 */ /* 0x100fe20000004100 */
[C---:B------:R-:W-:Y:S01]  /*7130*/  @!P1 FMUL.FTZ R5, R10.reuse, R5 ;  /* 0x000000050a059220 */ /* 0x040fe20000410000 */
[----:B------:R-:W-:Y:S01]  /*7140*/  @!P1 HADD2.F32 R45, -RZ, R16.H1_H1 ;  /* 0x30000010ff2d9230 */ /* 0x000fe20000004100 */
[----:B------:R-:W-:Y:S01]  /*7150*/  @!P1 FFMA.FTZ R58, R10, R19, -R6 ;  /* 0x000000130a3a9223 */ /* 0x000fe20000010806 */
[----:B------:R-:W-:Y:S01]  /*7160*/  @!P1 HADD2.F32 R10, -RZ, R36.H0_H0 ;  /* 0x20000024ff0a9230 */ /* 0x000fe20000004100 */
[C---:B------:R-:W-:Y:S01]  /*7170*/  @!P1 FMUL.FTZ R6, R9.reuse, R8 ;  /* 0x0000000809069220 */ /* 0x040fe20000410000 */
[----:B------:R-:W-:Y:S01]  /*7180*/  @!P1 HADD2.F32 R27, -RZ, R69.H1_H1 ;  /* 0x30000045ff1b9230 */ /* 0x000fe20000004100 */
[----:B------:R-:W-:Y:S02]  /*7190*/  @!P1 IMAD.MOV.U32 R8, RZ, RZ, R23 ;  /* 0x000000ffff089224 */ /* 0x000fe400078e0017 */
[----:B------:R-:W-:Y:S02]  /*71a0*/  @!P1 FFMA.FTZ R57, R9, R25, -R17 ;  /* 0x0000001909399223 */ /* 0x000fe40000010811 */
[----:B------:R-:W-:Y:S01]  /*71b0*/  @!P1 FMUL.FTZ R16, R43, R10 ;  /* 0x0000000a2b109220 */ /* 0x000fe20000410000 */
[--C-:B------:R-:W-:Y:S01]  /*71c0*/  @!P1 HADD2.F32 R9, -RZ, R8.reuse.H0_H0 ;  /* 0x20000008ff099230 */ /* 0x100fe20000004100 */
[----:B------:R-:W-:Y:S01]  /*71d0*/  @!P1 FMUL.FTZ R17, R45, R11 ;  /* 0x0000000b2d119220 */ /* 0x000fe20000410000 */
[----:B------:R-:W-:Y:S01]  /*71e0*/  @!P1 HADD2.F32 R8, -RZ, R8.H1_H1 ;  /* 0x30000008ff089230 */ /* 0x000fe20000004100 */
[----:B------:R-:W-:Y:S02]  /*71f0*/  @!P1 FFMA.FTZ R5, R18, R19, R5 ;  /* 0x0000001312059223 */ /* 0x000fe40000010005 */
[C---:B------:R-:W-:Y:S01]  /*7200*/  @!P1 FFMA.FTZ R56, R9.reuse, R44, -R16 ;  /* 0x0000002c09389223 */ /* 0x040fe20000010810 */
[----:B------:R-:W-:Y:S01]  /*7210*/  @!P1 MOV R16, R50 ;  /* 0x0000003200109202 */ /* 0x000fe20000000f00 */
[----:B------:R-:W-:Y:S02]  /*7220*/  @!P1 FMUL.FTZ R10, R9, R10 ;  /* 0x0000000a090a9220 */ /* 0x000fe40000410000 */
[----:B------:R-:W-:Y:S02]  /*7230*/  @!P1 IMAD.MOV.U32 R9, RZ, RZ, R22 ;  /* 0x000000ffff099224 */ /* 0x000fe400078e0016 */
[C---:B------:R-:W-:Y:S01]  /*7240*/  @!P1 FMUL.FTZ R11, R8.reuse, R11 ;  /* 0x0000000b080b9220 */ /* 0x040fe20000410000 */
[----:B------:R-:W-:Y:S01]  /*7250*/  @!P1 HADD2.F32 R26, -RZ, R16.H0_H0 ;  /* 0x20000010ff1a9230 */ /* 0x000fe20000004100 */
[----:B------:R-:W-:Y:S01]  /*7260*/  @!P1 FFMA.FTZ R53, R8, R46, -R17 ;  /* 0x0000002e08359223 */ /* 0x000fe20000010811 */
[----:B------:R-:W-:Y:S01]  /*7270*/  @!P1 HADD2.F32 R8, -RZ, R36.H1_H1 ;  /* 0x30000024ff089230 */ /* 0x000fe20000004100 */
[----:B------:R-:W-:Y:S01]  /*7280*/  @!P1 FFMA.FTZ R6, R24, R25, R6 ;  /* 0x0000001918069223 */ /* 0x000fe20000010006 */
[----:B------:R-:W-:Y:S02]  /*7290*/  @!P1 HADD2.F32 R36, -RZ, R16.H1_H1 ;  /* 0x30000010ff249230 */ /* 0x000fe40000004100 */
[--C-:B------:R-:W-:Y:S01]  /*72a0*/  @!P1 HADD2.F32 R17, -RZ, R9.reuse.H0_H0 ;  /* 0x20000009ff119230 */ /* 0x100fe20000004100 */
[----:B------:R-:W-:Y:S01]  /*72b0*/  @!P1 F2FP.PACK_AB R19, R53, R56 ;  /* 0x000000383513923e */ /* 0x000fe200000000ff */
[----:B------:R-:W-:Y:S01]  /*72c0*/  @!P1 HADD2.F32 R16, -RZ, R9.H1_H1 ;  /* 0x30000009ff109230 */ /* 0x000fe20000004100 */
[-C--:B------:R-:W-:Y:S01]  /*72d0*/  @!P1 FMUL.FTZ R9, R26, R8.reuse ;  /* 0x000000081a099220 */ /* 0x080fe20000410000 */
[----:B------:R-:W-:Y:S01]  /*72e0*/  @!P1 F2FP.PACK_AB R5, R6, R5 ;  /* 0x000000050605923e */ /* 0x000fe200000000ff */
[----:B------:R-:W-:Y:S02]  /*72f0*/  @!P1 FMUL.FTZ R47, R36, R15 ;  /* 0x0000000f242f9220 */ /* 0x000fe40000410000 */
[C---:B------:R-:W-:Y:S02]  /*7300*/  @!P1 FMUL.FTZ R8, R17.reuse, R8 ;  /* 0x0000000811089220 */ /* 0x040fe40000410000 */
[----:B------:R-:W-:Y:S01]  /*7310*/  @!P1 FFMA.FTZ R52, R17, R27, -R9 ;  /* 0x0000001b11349223 */ /* 0x000fe20000010809 */
[----:B------:R-:W-:Y:S01]  /*7320*/  @!P1 F2FP.PACK_AB R17, R57, R58 ;  /* 0x0000003a3911923e */ /* 0x000fe200000000ff */
[C---:B------:R-:W-:Y:S02]  /*7330*/  @!P1 FMUL.FTZ R9, R16.reuse, R15 ;  /* 0x0000000f10099220 */ /* 0x040fe40000410000 */
[----:B------:R-:W-:Y:S01]  /*7340*/  @!P1 FFMA.FTZ R15, R16, R42, -R47 ;  /* 0x0000002a100f9223 */ /* 0x000fe2000001082f */
[----:B------:R-:W-:Y:S01]  /*7350*/  @!P1 F2FP.PACK_AB R16, R59, R84 ;  /* 0x000000543b10923e */ /* 0x000fe200000000ff */
[----:B------:R-:W-:Y:S02]  /*7360*/  @!P1 FFMA.FTZ R8, R26, R27, R8 ;  /* 0x0000001b1a089223 */ /* 0x000fe40000010008 */
[----:B------:R-:W-:Y:S01]  /*7370*/  @!P1 FFMA.FTZ R9, R36, R42, R9 ;  /* 0x0000002a24099223 */ /* 0x000fe20000010009 */
[----:B------:R-:W-:Y:S01]  /*7380*/  @!P1 F2FP.PACK_AB R18, R15, R52 ;  /* 0x000000340f12923e */ /* 0x000fe200000000ff */
[----:B------:R-:W-:Y:S01]  /*7390*/  @!P1 FFMA.FTZ R10, R43, R44, R10 ;  /* 0x0000002c2b0a9223 */ /* 0x000fe2000001000a */
[----:B------:R-:W-:Y:S01]  /*73a0*/  @!P1 MOV R20, R16 ;  /* 0x0000001000149202 */ /* 0x000fe20000000f00 */
[----:B------:R-:W-:Y:S01]  /*73b0*/  @!P1 FFMA.FTZ R11, R45, R46, R11 ;  /* 0x0000002e2d0b9223 */ /* 0x000fe2000001000b */
[----:B------:R-:W-:Y:S01]  /*73c0*/  @!P1 MOV R22, R18 ;  /* 0x0000001200169202 */ /* 0x000fe20000000f00 */
[----:B------:R-:W-:Y:S01]  /*73d0*/  @!P1 IMAD.MOV.U32 R21, RZ, RZ, R17 ;  /* 0x000000ffff159224 */ /* 0x000fe200078e0011 */
[----:B------:R-:W-:Y:S01]  /*73e0*/  @!P1 F2FP.PACK_AB R15, R4, R3 ;  /* 0x00000003040f923e */ /* 0x000fe200000000ff */
[----:B------:R-:W-:Y:S01]  /*73f0*/  @!P1 IMAD.MOV.U32 R23, RZ, RZ, R19 ;  /* 0x000000ffff179224 */ /* 0x000fe200078e0013 */
[----:B------:R-:W-:Y:S01]  /*7400*/  @!P1 F2FP.PACK_AB R3, R11, R10 ;  /* 0x0000000a0b03923e */ /* 0x000fe200000000ff */
[----:B------:R-:W-:Y:S01]  /*7410*/  @!P1 IMAD.MOV.U32 R49, RZ, RZ, R5 ;  /* 0x000000ffff319224 */ /* 0x000fe200078e0005 */
[----:B------:R-:W-:Y:S02]  /*7420*/  @!P1 F2FP.PACK_AB R4, R9, R8 ;  /* 0x000000080904923e */ /* 0x000fe400000000ff */
[----:B------:R1:W-:Y:S01]  /*7430*/  ST.E.128 [R54.64], R20 ;  /* 0x0000001436007985 */ /* 0x0003e2000c101d08 */
[----:B------:R-:W-:Y:S01]  /*7440*/  @!P1 MOV R48, R15 ;  /* 0x0000000f00309202 */ /* 0x000fe20000000f00 */
[----:B------:R-:W-:Y:S01]  /*7450*/  @!P1 IMAD.MOV.U32 R51, RZ, RZ, R3 ;  /* 0x000000ffff339224 */ /* 0x000fe200078e0003 */
[----:B------:R-:W-:Y:S05]  /*7460*/  @!P1 MOV R50, R4 ;  /* 0x0000000400329202 */ /* 0x000fea0000000f00 */
[----:B------:R1:W-:Y:S02]  /*7470*/  @!P0 ST.E.128 [R86.64], R48 ;  /* 0x0000003056008985 */ /* 0x0003e4000c101d08 */
.L_x_371:
[----:B------:R-:W-:Y:S05]  /*7480*/  BSYNC B0 ;  /* 0x0000000000007941 */ /* 0x000fea0003800000 */
.L_x_370:
[----:B------:R1:W2:Y:S01]  /*7490*/  SHFL.IDX PT, R17, R91, 0x2, 0x181f ;  /* 0x00581f005b117f89 */ /* 0x0002a200000e0000 */
[----:B------:R-:W-:Y:S01]  /*74a0*/  ISETP.GE.OR P0, PT, R168, R90, P6 ;  /* 0x0000005aa800720c */ /* 0x000fe20003706670 */
[----:B------:R-:W-:Y:S02]  /*74b0*/  BSSY B0, `(.L_x_372) ;  /* 0x000007f000007945 */ /* 0x000fe40003800000 */
[----:B------:R1:W4:Y:S10]  /*74c0*/  SHFL.IDX PT, R16, R92, 0x2, 0x181f ;  /* 0x00581f005c107f89 */ /* 0x00033400000e0000 */
[----:B------:R-:W-:-:S05]  /*74d0*/  @P0 BRA `(.L_x_373) ;  /* 0x000007c000000947 */ /* 0x000fca0003800000 */
[----:B------:R-:W-:Y:S01]  /*74e0*/  SEL R3, R83, R75, !P2 ;  /* 0x0000004b53037207 */ /* 0x000fe20005000000 */
[----:B-1----:R-:W-:Y:S01]  /*74f0*/  LDS.128 R20, [R129+0x8100] ;  /* 0x0081000081147984 */ /* 0x002fe20000000c00 */
[C---:B------:R-:W-:Y:S01]  /*7500*/  IADD3 R6, R81.reuse, 0x40, RZ ;  /* 0x0000004051067810 */ /* 0x040fe20007ffe0ff */
[----:B------:R-:W-:Y:S01]  /*7510*/  @!P1 HADD2.F32 R27, -RZ, R71.H1_H1 ;  /* 0x30000047ff1b9230 */ /* 0x000fe20000004100 */
        /* <DEDUP_REMOVED lines=17> */
[----:B--2---:R-:W-:Y:S02]  /*7630*/  LEA.HI.X R51, R94, R17, R108, 0x1, P0 ;  /* 0x000000115e337211 */ /* 0x004fe400000f0c6c */
[----:B------:R-:W-:Y:S02]  /*7640*/  IADD3 R3, R3, R4, RZ ;  /* 0x0000000403037210 */ /* 0x000fe40007ffe0ff */
[----:B------:R-:W-:Y:S02]  /*7650*/  ISETP.GE.AND P0, PT, R5, c[0x0][0x1d4], PT ;  /* 0x0000750005007a0c */ /* 0x000fe40003f06270 */
[--C-:B------:R-:W-:Y:S01]  /*7660*/  @!P1 SHF.R.U32.HI R9, RZ, 0x10, R29.reuse ;  /* 0x00000010ff099819 */ /* 0x100fe2000001161d */
[----:B------:R-:W-:Y:S01]  /*7670*/  IMAD.SHL.U32 R3, R3, 0x2, RZ ;  /* 0x0000000203037824 */ /* 0x000fe200078e00ff */
[----:B------:R-:W-:Y:S02]  /*7680*/  @!P1 SHF.R.U64 R4, R28, 0x10, R29 ;  /* 0x000000101c049819 */ /* 0x000fe4000000121d */
[--C-:B------:R-:W-:Y:S02]  /*7690*/  @!P1 SHF.R.U64 R18, R60, 0x10, R61.reuse ;  /* 0x000000103c129819 */ /* 0x100fe4000000123d */
[----:B---3--:R-:W1:Y:S01]  /*76a0*/  LDS.128 R44, [R3+0x8100] ;  /* 0x00810000032c7984 */ /* 0x008e620000000c00 */
[----:B------:R-:W-:Y:S01]  /*76b0*/  @!P1 HADD2.F32 R4, -RZ, R4.H0_H0 ;  /* 0x20000004ff049230 */ /* 0x000fe20000004100 */
[----:B------:R-:W-:Y:S01]  /*76c0*/  @!P1 SHF.R.U32.HI R25, RZ, 0x10, R61 ;  /* 0x00000010ff199819 */ /* 0x000fe2000001163d */
[----:B------:R-:W-:Y:S01]  /*76d0*/  @!P1 HADD2.F32 R18, -RZ, R18.H0_H0 ;  /* 0x20000012ff129230 */ /* 0x000fe20000004100 */
[----:B------:R-:W-:Y:S01]  /*76e0*/  @!P1 SHF.R.U32.HI R11, RZ, 0x10, R31 ;  /* 0x00000010ff0b9819 */ /* 0x000fe2000001161f */
[----:B------:R-:W-:Y:S01]  /*76f0*/  @!P0 IMAD.WIDE R56, R5, 0x2, R16 ;  /* 0x0000000205388825 */ /* 0x000fe200078e0210 */
[----:B------:R-:W-:Y:S01]  /*7700*/  @!P1 HADD2.F32 R16, -RZ, R70.H0_H0 ;  /* 0x20000046ff109230 */ /* 0x000fe20000004100 */
[----:B------:R-:W-:Y:S01]  /*7710*/  @!P1 SHF.R.U64 R15, R30, 0x10, R31 ;  /* 0x000000101e0f9819 */ /* 0x000fe2000000121f */
[----:B------:R-:W-:Y:S01]  /*7720*/  @!P1 HADD2.F32 R25, -RZ, R25.H0_H0 ;  /* 0x20000019ff199230 */ /* 0x000fe20000004100 */
[--C-:B------:R-:W-:Y:S01]  /*7730*/  @!P1 SHF.R.U32.HI R26, RZ, 0x10, R63.reuse ;  /* 0x00000010ff1a9819 */ /* 0x100fe2000001163f */
[----:B------:R-:W-:Y:S01]  /*7740*/  @!P1 HADD2.F32 R31, -RZ, R71.H0_H0 ;  /* 0x20000047ff1f9230 */ /* 0x000fe20000004100 */
[----:B------:R-:W-:Y:S01]  /*7750*/  @!P1 SHF.R.U64 R29, R62, 0x10, R63 ;  /* 0x000000103e1d9819 */ /* 0x000fe2000000123f */
        /* <DEDUP_REMOVED lines=36> */
[----:B------:R-:W-:Y:S01]  /*79a0*/  @!P1 HADD2.F32 R37, -RZ, R26.H0_H0 ;  /* 0x2000001aff259230 */ /* 0x000fe20000004100 */
        /* <DEDUP_REMOVED lines=47> */
.L_x_373:
[----:B------:R-:W-:Y:S05]  /*7ca0*/  BSYNC B0 ;  /* 0x0000000000007941 */ /* 0x000fea0003800000 */
.L_x_372:
[----:B------:R1:W4:Y:S01]  /*7cb0*/  SHFL.IDX PT, R43, R91, 0x3, 0x181f ;  /* 0x00781f005b2b7f89 */ /* 0x00032200000e0000 */
[----:B------:R-:W-:Y:S03]  /*7cc0*/  ISETP.GE.OR P0, PT, R167, R90, P6 ;  /* 0x0000005aa700720c */ /* 0x000fe60003706670 */
[----:B------:R1:W3:Y:S10]  /*7cd0*/  SHFL.IDX PT, R42, R92, 0x3, 0x181f ;  /* 0x00781f005c2a7f89 */ /* 0x0002f400000e0000 */
[----:B------:R-:W-:-:S05]  /*7ce0*/  @P0 BRA `(.L_x_365) ;  /* 0x00000c1000000947 */ /* 0x000fca0003800000 */
[----:B------:R-:W-:Y:S01]  /*7cf0*/  SEL R3, R83, R75, !P2 ;  /* 0x0000004b53037207 */ /* 0x000fe20005000000 */
[----:B--2-4-:R-:W2:Y:S01]  /*7d00*/  LDS.128 R16, [R128+0x8100] ;  /* 0x0081000080107984 */ /* 0x014ea20000000c00 */
[C---:B------:R-:W-:Y:S01]  /*7d10*/  IADD3 R6, R81.reuse, 0x60, RZ ;  /* 0x0000006051067810 */ /* 0x040fe20007ffe0ff */
[--C-:B------:R-:W-:Y:S01]  /*7d20*/  @!P1 HADD2.F32 R28, -RZ, R72.reuse.H0_H0 ;  /* 0x20000048ff1c9230 */ /* 0x100fe20000004100 */
[----:B------:R-:W-:Y:S01]  /*7d30*/  SHF.R.S32.HI R4, RZ, 0x1f, R3 ;  /* 0x0000001fff047819 */ /* 0x000fe20000011403 */
[----:B------:R-:W-:Y:S01]  /*7d40*/  @!P1 HADD2.F32 R24, -RZ, R72.H1_H1 ;  /* 0x30000048ff189230 */ /* 0x000fe20000004100 */
[----:B------:R-:W-:Y:S01]  /*7d50*/  IADD3 R5, R81, 0x60, RZ ;  /* 0x0000006051057810 */ /* 0x000fe20007ffe0ff */
[----:B------:R-:W-:Y:S01]  /*7d60*/  IMAD.SHL.U32 R6, R6, 0x40, RZ ;  /* 0x0000004006067824 */ /* 0x000fe200078e00ff */
[----:B------:R-:W-:Y:S01]  /*7d70*/  LEA.HI R3, R4, R3, RZ, 0x4 ;  /* 0x0000000304037211 */ /* 0x000fe200078f20ff */
[--C-:B------:R-:W-:Y:S01]  /*7d80*/  @!P1 HADD2.F32 R36, -RZ, R73.reuse.H0_H0 ;  /* 0x20000049ff249230 */ /* 0x100fe20000004100 */
[----:B------:R-:W-:Y:S02]  /*7d90*/  SHF.L.U32 R5, R5, 0x6, RZ ;  /* 0x0000000605057819 */ /* 0x000fe400000006ff */
[----:B------:R-:W-:Y:S02]  /*7da0*/  LEA.HI.SX32 R3, R3, R74, 0x1c ;  /* 0x0000004a03037211 */ /* 0x000fe400078fe2ff */
[----:B------:R-:W-:Y:S02]  /*7db0*/  LOP3.LUT R6, R6, 0x1c0, RZ, 0xc0, !PT ;  /* 0x000001c006067812 */ /* 0x000fe400078ec0ff */
[----:B------:R-:W-:Y:S02]  /*7dc0*/  SHF.R.S32.HI R4, RZ, 0x1f, R3 ;  /* 0x0000001fff047819 */ /* 0x000fe40000011403 */
[----:B-1----:R-:W-:Y:S02]  /*7dd0*/  SHF.L.U32 R48, R3, 0x3, RZ ;  /* 0x0000000303307819 */ /* 0x002fe400000006ff */
[----:B------:R-:W-:Y:S02]  /*7de0*/  LEA.HI R4, R4, R3, RZ, 0x3 ;  /* 0x0000000304047211 */ /* 0x000fe400078f18ff */
[----:B------:R-:W-:Y:S02]  /*7df0*/  LOP3.LUT R5, R5, 0x1c0, RZ, 0xc0, !PT ;  /* 0x000001c005057812 */ /* 0x000fe400078ec0ff */
[----:B------:R-:W-:Y:S02]  /*7e00*/  SHF.R.S32.HI R3, RZ, 0x3, R4 ;  /* 0x00000003ff037819 */ /* 0x000fe40000011404 */
[----:B------:R-:W-:Y:S02]  /*7e10*/  LOP3.LUT R4, R6, 0x38, R48, 0xf8, !PT ;  /* 0x0000003806047812 */ /* 0x000fe400078ef830 */
[----:B------:R-:W-:Y:S01]  /*7e20*/  SHF.R.U32.HI R5, RZ, 0x3, R5 ;  /* 0x00000003ff057819 */ /* 0x000fe20000011605 */
[----:B------:R-:W-:Y:S01]  /*7e30*/  IMAD R3, R3, 0x1c00, R14 ;  /* 0x00001c0003037824 */ /* 0x000fe200078e020e */
[----:B---3--:R-:W-:Y:S02]  /*7e40*/  LEA R52, P0, R94, R42, 0x1 ;  /* 0x0000002a5e347211 */ /* 0x008fe400078008ff */
[----:B------:R-:W-:Y:S02]  /*7e50*/  LOP3.LUT R4, R4, R5, RZ, 0x3c, !PT ;  /* 0x0000000504047212 */ /* 0x000fe400078e3cff */
[----:B------:R-:W-:Y:S02]  /*7e60*/  LEA.HI.X R53, R94, R43, R108, 0x1, P0 ;  /* 0x0000002b5e357211 */ /* 0x000fe400000f0c6c */
[----:B------:R-:W-:Y:S02]  /*7e70*/  IADD3 R3, R3, R4, RZ ;  /* 0x0000000403037210 */ /* 0x000fe40007ffe0ff */
[----:B------:R-:W-:Y:S01]  /*7e80*/  @!P1 SHF.R.U64 R15, R32, 0x10, R33 ;  /* 0x00000010200f9819 */ /* 0x000fe20000001221 */
[----:B------:R-:W-:Y:S01]  /*7e90*/  @!P1 HADD2.F32 R32, -RZ, R73.H1_H1 ;  /* 0x30000049ff209230 */ /* 0x000fe20000004100 */
[--C-:B------:R-:W-:Y:S01]  /*7ea0*/  @!P1 SHF.R.U32.HI R22, RZ, 0x10, R35.reuse ;  /* 0x00000010ff169819 */ /* 0x100fe20000011623 */
[----:B------:R-:W-:Y:S01]  /*7eb0*/  IMAD.SHL.U32 R3, R3, 0x2, RZ ;  /* 0x0000000203037824 */ /* 0x000fe200078e00ff */
[----:B------:R-:W-:Y:S01]  /*7ec0*/  @!P1 SHF.R.U64 R20, R34, 0x10, R35 ;  /* 0x0000001022149819 */ /* 0x000fe20000001223 */
[----:B--2---:R-:W-:Y:S01]  /*7ed0*/  @!P1 IMAD.MOV.U32 R6, RZ, RZ, R17 ;  /* 0x000000ffff069224 */ /* 0x004fe200078e0011 */
[----:B------:R-:W-:Y:S01]  /*7ee0*/  @!P1 SHF.R.U32.HI R8, RZ, 0x10, R33 ;  /* 0x00000010ff089819 */ /* 0x000fe20000011621 */
[----:B------:R-:W-:Y:S01]  /*7ef0*/  @!P1 HADD2.F32 R22, -RZ, R22.H0_H0 ;  /* 0x20000016ff169230 */ /* 0x000fe20000004100 */
[----:B------:R1:W2:Y:S01]  /*7f00*/  LDS.128 R44, [R3+0x8100] ;  /* 0x00810000032c7984 */ /* 0x0002a20000000c00 */
[--C-:B------:R-:W-:Y:S01]  /*7f10*/  @!P1 SHF.R.U32.HI R10, RZ, 0x10, R65.reuse ;  /* 0x00000010ff0a9819 */ /* 0x100fe20000011641 */
[----:B------:R-:W-:Y:S01]  /*7f20*/  @!P1 HADD2.F32 R4, -RZ, R6.H0_H0 ;  /* 0x20000006ff049230 */ /* 0x000fe20000004100 */
[----:B------:R-:W-:Y:S02]  /*7f30*/  @!P1 SHF.R.U64 R26, R64, 0x10, R65 ;  /* 0x00000010401a9819 */ /* 0x000fe40000001241 */
[--C-:B------:R-:W-:Y:S01]  /*7f40*/  @!P1 SHF.R.U32.HI R31, RZ, 0x10, R67.reuse ;  /* 0x00000010ff1f9819 */ /* 0x100fe20000011643 */
[----:B------:R-:W-:Y:S01]  /*7f50*/  @!P1 HADD2.F32 R30, -RZ, R10.H0_H0 ;  /* 0x2000000aff1e9230 */ /* 0x000fe20000004100 */
[----:B------:R-:W-:Y:S01]  /*7f60*/  @!P1 SHF.R.U64 R34, R66, 0x10, R67 ;  /* 0x0000001042229819 */ /* 0x000fe20000001243 */
[----:B------:R-:W-:Y:S01]  /*7f70*/  @!P1 HADD2.F32 R26, -RZ, R26.H0_H0 ;  /* 0x2000001aff1a9230 */ /* 0x000fe20000004100 */
[----:B------:R-:W-:Y:S01]  /*7f80*/  ISETP.GE.AND P0, PT, R48, c[0x0][0x1d4], PT ;  /* 0x0000750030007a0c */ /* 0x000fe20003f06270 */
[----:B------:R-:W-:Y:S02]  /*7f90*/  @!P1 HADD2.F32 R38, -RZ, R31.H0_H0 ;  /* 0x2000001fff269230 */ /* 0x000fe40000004100 */
[----:B------:R-:W-:Y:S02]  /*7fa0*/  @!P1 HADD2.F32 R34, -RZ, R34.H0_H0 ;  /* 0x20000022ff229230 */ /* 0x000fe40000004100 */
[----:B-1----:R-:W-:Y:S05]  /*7fb0*/  @!P1 HADD2.F32 R3, -RZ, R39.H0_H0 ;  /* 0x20000027ff039230 */ /* 0x002fea0000004100 */
[C---:B------:R-:W-:Y:S02]  /*7fc0*/  @!P1 FMUL.FTZ R5, R4.reuse, R3 ;  /* 0x0000000304059220 */ /* 0x040fe40000410000 */
[----:B--2---:R-:W-:Y:S01]  /*7fd0*/  @!P1 IMAD.MOV.U32 R33, RZ, RZ, R46 ;  /* 0x000000ffff219224 */ /* 0x004fe200078e002e */
[----:B------:R-:W-:Y:S02]  /*7fe0*/  @!P1 MOV R9, R45 ;  /* 0x0000002d00099202 */ /* 0x000fe40000000f00 */
[----:B------:R-:W-:Y:S02]  /*7ff0*/  @!P1 MOV R21, R44 ;  /* 0x0000002c00159202 */ /* 0x000fe40000000f00 */
[----:B------:R-:W-:Y:S01]  /*8000*/  @!P1 MOV R37, R47 ;  /* 0x0000002f00259202 */ /* 0x000fe20000000f00 */
[--C-:B------:R-:W-:Y:S02]  /*8010*/  @!P1 HADD2.F32 R27, -RZ, R9.reuse.H0_H0 ;  /* 0x20000009ff1b9230 */ /* 0x100fe40000004100 */
[----:B------:R-:W-:Y:S02]  /*8020*/  @!P1 HADD2.F32 R29, -RZ, R9.H1_H1 ;  /* 0x30000009ff1d9230 */ /* 0x000fe40000004100 */
[----:B------:R-:W-:Y:S01]  /*8030*/  @!P1 HADD2.F32 R23, -RZ, R21.H0_H0 ;  /* 0x20000015ff179230 */ /* 0x000fe20000004100 */
[----:B------:R-:W-:Y:S01]  /*8040*/  @!P1 FMUL.FTZ R11, R27, R3 ;  /* 0x000000031b0b9220 */ /* 0x000fe20000410000 */
[----:B------:R-:W-:Y:S02]  /*8050*/  @!P1 HADD2.F32 R3, -RZ, R8.H0_H0 ;  /* 0x20000008ff039230 */ /* 0x000fe40000004100 */
[----:B------:R-:W-:Y:S01]  /*8060*/  @!P1 HADD2.F32 R8, -RZ, R6.H1_H1 ;  /* 0x30000006ff089230 */ /* 0x000fe20000004100 */
[----:B------:R-:W-:Y:S01]  /*8070*/  @!P1 FFMA.FTZ R56, R4, R28, -R11 ;  /* 0x0000001c04389223 */ /* 0x000fe2000001080b */
[----:B------:R-:W-:Y:S01]  /*8080*/  @!P1 HADD2.F32 R4, -RZ, R39.H1_H1 ;  /* 0x30000027ff049230 */ /* 0x000fe20000004100 */
[----:B------:R-:W-:Y:S01]  /*8090*/  @!P1 IMAD.MOV.U32 R11, RZ, RZ, R16 ;  /* 0x000000ffff0b9224 */ /* 0x000fe200078e0010 */
[--C-:B------:R-:W-:Y:S01]  /*80a0*/  @!P1 HADD2.F32 R35, -RZ, R37.reuse.H0_H0 ;  /* 0x20000025ff239230 */ /* 0x100fe20000004100 */
[-C--:B------:R-:W-:Y:S01]  /*80b0*/  @!P1 FMUL.FTZ R10, R29, R3.reuse ;  /* 0x000000031d0a9220 */ /* 0x080fe20000410000 */
[----:B------:R-:W-:Y:S01]  /*80c0*/  @!P1 HADD2.F32 R37, -RZ, R37.H1_H1 ;  /* 0x30000025ff259230 */ /* 0x000fe20000004100 */
[----:B------:R-:W-:Y:S01]  /*80d0*/  @!P1 FMUL.FTZ R25, R23, R4 ;  /* 0x0000000417199220 */ /* 0x000fe20000410000 */
[----:B------:R-:W-:Y:S01]  /*80e0*/  @!P1 HADD2.F32 R9, -RZ, R11.H0_H0 ;  /* 0x2000000bff099230 */ /* 0x000fe20000004100 */
[C---:B------:R-:W-:Y:S01]  /*80f0*/  @!P1 FMUL.FTZ R6, R8.reuse, R3 ;  /* 0x0000000308069220 */ /* 0x040fe20000410000 */
[----:B------:R-:W-:Y:S01]  /*8100*/  @!P1 HADD2.F32 R31, -RZ, R33.H0_H0 ;  /* 0x20000021ff1f9230 */ /* 0x000fe20000004100 */
[----:B------:R-:W-:Y:S01]  /*8110*/  @!P1 FFMA.FTZ R55, R8, R30, -R10 ;  /* 0x0000001e08379223 */ /* 0x000fe2000001080a */
[----:B------:R-:W-:Y:S01]  /*8120*/  @!P1 HADD2.F32 R10, -RZ, R40.H0_H0 ;  /* 0x20000028ff0a9230 */ /* 0x000fe20000004100 */
[C---:B------:R-:W-:Y:S01]  /*8130*/  @!P1 FMUL.FTZ R3, R9.reuse, R4 ;  /* 0x0000000409039220 */ /* 0x040fe20000410000 */
[----:B------:R-:W-:Y:S01]  /*8140*/  @!P1 HADD2.F32 R4, -RZ, R15.H0_H0 ;  /* 0x2000000fff049230 */ /* 0x000fe20000004100 */
[----:B------:R-:W-:Y:S01]  /*8150*/  @!P1 IMAD.MOV.U32 R15, RZ, RZ, R19 ;  /* 0x000000ffff0f9224 */ /* 0x000fe200078e0013 */
[----:B------:R-:W-:Y:S01]  /*8160*/  @!P1 HADD2.F32 R8, -RZ, R11.H1_H1 ;  /* 0x3000000bff089230 */ /* 0x000fe20000004100 */
[----:B------:R-:W-:Y:S01]  /*8170*/  @!P1 FFMA.FTZ R54, R9, R24, -R25 ;  /* 0x0000001809369223 */ /* 0x000fe20000010819 */
[----:B------:R-:W-:Y:S01]  /*8180*/  @!P1 HADD2.F32 R25, -RZ, R21.H1_H1 ;  /* 0x30000015ff199230 */ /* 0x000fe20000004100 */
[----:B------:R-:W-:Y:S01]  /*8190*/  @!P1 FMUL.FTZ R11, R35, R10 ;  /* 0x0000000a230b9220 */ /* 0x000fe20000410000 */
[--C-:B------:R-:W-:Y:S01]  /*81a0*/  @!P1 HADD2.F32 R9, -RZ, R15.reuse.H0_H0 ;  /* 0x2000000fff099230 */ /* 0x100fe20000004100 */
[----:B------:R-:W-:Y:S01]  /*81b0*/  @!P1 FMUL.FTZ R39, R37, R22 ;  /* 0x0000001625279220 */ /* 0x000fe20000410000 */
[----:B------:R-:W-:Y:S01]  /*81c0*/  @!P1 HADD2.F32 R15, -RZ, R15.H1_H1 ;  /* 0x3000000fff0f9230 */ /* 0x000fe20000004100 */
[----:B------:R-:W-:Y:S01]  /*81d0*/  @!P1 FMUL.FTZ R21, R25, R4 ;  /* 0x0000000419159220 */ /* 0x000fe20000410000 */
[----:B------:R-:W-:Y:S01]  /*81e0*/  @!P1 HADD2.F32 R33, -RZ, R33.H1_H1 ;  /* 0x30000021ff219230 */ /* 0x000fe20000004100 */
[C---:B------:R-:W-:Y:S02]  /*81f0*/  @!P1 FMUL.FTZ R10, R9.reuse, R10 ;  /* 0x0000000a090a9220 */ /* 0x040fe40000410000 */
[----:B------:R-:W-:Y:S01]  /*8200*/  @!P1 FFMA.FTZ R50, R9, R36, -R11 ;  /* 0x0000002409329223 */ /* 0x000fe2000001080b */
[----:B------:R-:W-:Y:S01]  /*8210*/  @!P1 MOV R9, R18 ;  /* 0x0000001200099202 */ /* 0x000fe20000000f00 */
[C---:B------:R-:W-:Y:S01]  /*8220*/  @!P1 FMUL.FTZ R4, R8.reuse, R4 ;  /* 0x0000000408049220 */ /* 0x040fe20000410000 */
[----:B------:R-:W-:Y:S01]  /*8230*/  @!P1 HADD2.F32 R11, -RZ, R20.H0_H0 ;  /* 0x20000014ff0b9230 */ /* 0x000fe20000004100 */
[----:B------:R-:W-:Y:S01]  /*8240*/  @!P1 FFMA.FTZ R51, R8, R26, -R21 ;  /* 0x0000001a08339223 */ /* 0x000fe20000010815 */
[----:B------:R-:W-:Y:S01]  /*8250*/  @!P1 HADD2.F32 R8, -RZ, R40.H1_H1 ;  /* 0x30000028ff089230 */ /* 0x000fe20000004100 */
[----:B------:R-:W-:Y:S01]  /*8260*/  @!P1 FFMA.FTZ R39, R15, R38, -R39 ;  /* 0x000000260f279223 */ /* 0x000fe20000010827 */
[--C-:B------:R-:W-:Y:S01]  /*8270*/  @!P1 HADD2.F32 R21, -RZ, R9.reuse.H0_H0 ;  /* 0x20000009ff159230 */ /* 0x100fe20000004100 */
[-C--:B------:R-:W-:Y:S01]  /*8280*/  @!P1 FMUL.FTZ R40, R33, R11.reuse ;  /* 0x0000000b21289220 */ /* 0x080fe20000410000 */
[----:B------:R-:W-:Y:S01]  /*8290*/  @!P1 HADD2.F32 R20, -RZ, R9.H1_H1 ;  /* 0x30000009ff149230 */ /* 0x000fe20000004100 */
[-C--:B------:R-:W-:Y:S02]  /*82a0*/  @!P1 FMUL.FTZ R9, R31, R8.reuse ;  /* 0x000000081f099220 */ /* 0x080fe40000410000 */
[C---:B------:R-:W-:Y:S02]  /*82b0*/  @!P1 FMUL.FTZ R8, R21.reuse, R8 ;  /* 0x0000000815089220 */ /* 0x040fe40000410000 */
[----:B------:R-:W-:Y:S01]  /*82c0*/  @!P1 FFMA.FTZ R49, R21, R32, -R9 ;  /* 0x0000002015319223 */ /* 0x000fe20000010809 */
[----:B------:R-:W-:Y:S01]  /*82d0*/  @!P1 F2FP.PACK_AB R21, R51, R54 ;  /* 0x000000363315923e */ /* 0x000fe200000000ff */
[C---:B------:R-:W-:Y:S02]  /*82e0*/  @!P1 FFMA.FTZ R40, R20.reuse, R34, -R40 ;  /* 0x0000002214289223 */ /* 0x040fe40000010828 */
[----:B------:R-:W-:Y:S01]  /*82f0*/  @!P1 FMUL.FTZ R9, R20, R11 ;  /* 0x0000000b14099220 */ /* 0x000fe20000410000 */
[----:B------:R-:W-:Y:S01]  /*8300*/  @!P1 MOV R16, R21 ;  /* 0x0000001500109202 */ /* 0x000fe20000000f00 */
[----:B------:R-:W-:Y:S01]  /*8310*/  @!P1 FMUL.FTZ R11, R15, R22 ;  /* 0x000000160f0b9220 */ /* 0x000fe20000410000 */
[----:B------:R-:W-:Y:S01]  /*8320*/  @!P1 F2FP.PACK_AB R22, R55, R56 ;  /* 0x000000383716923e */ /* 0x000fe200000000ff */
[----:B------:R-:W-:Y:S01]  /*8330*/  @!P1 FFMA.FTZ R3, R23, R24, R3 ;  /* 0x0000001817039223 */ /* 0x000fe20000010003 */
[----:B------:R-:W-:Y:S01]  /*8340*/  @!P1 F2FP.PACK_AB R20, R39, R50 ;  /* 0x000000322714923e */ /* 0x000fe200000000ff */
[----:B------:R-:W-:Y:S01]  /*8350*/  @!P1 FFMA.FTZ R4, R25, R26, R4 ;  /* 0x0000001a19049223 */ /* 0x000fe20000010004 */
[----:B------:R-:W-:Y:S01]  /*8360*/  @!P1 F2FP.PACK_AB R15, R40, R49 ;  /* 0x00000031280f923e */ /* 0x000fe200000000ff */
[----:B------:R-:W-:Y:S02]  /*8370*/  @!P1 IMAD.MOV.U32 R17, RZ, RZ, R22 ;  /* 0x000000ffff119224 */ /* 0x000fe400078e0016 */
[----:B------:R-:W-:Y:S01]  /*8380*/  @!P1 IMAD.MOV.U32 R19, RZ, RZ, R20 ;  /* 0x000000ffff139224 */ /* 0x000fe200078e0014 */
[----:B------:R-:W-:Y:S01]  /*8390*/  @!P1 MOV R18, R15 ;  /* 0x0000000f00129202 */ /* 0x000fe20000000f00 */
[----:B------:R-:W-:Y:S01]  /*83a0*/  @!P1 FFMA.FTZ R5, R27, R28, R5 ;  /* 0x0000001c1b059223 */ /* 0x000fe20000010005 */
[----:B------:R-:W-:Y:S01]  /*83b0*/  @!P1 F2FP.PACK_AB R15, R4, R3 ;  /* 0x00000003040f923e */ /* 0x000fe200000000ff */
[----:B------:R-:W-:Y:S02]  /*83c0*/  @!P1 FFMA.FTZ R6, R29, R30, R6 ;  /* 0x0000001e1d069223 */ /* 0x000fe40000010006 */
[----:B------:R-:W-:Y:S01]  /*83d0*/  @!P1 FFMA.FTZ R8, R31, R32, R8 ;  /* 0x000000201f089223 */ /* 0x000fe20000010008 */
[----:B------:R-:W-:Y:S01]  /*83e0*/  @!P1 MOV R44, R15 ;  /* 0x0000000f002c9202 */ /* 0x000fe20000000f00 */
[----:B------:R-:W-:Y:S01]  /*83f0*/  @!P1 FFMA.FTZ R9, R33, R34, R9 ;  /* 0x0000002221099223 */ /* 0x000fe20000010009 */
[----:B------:R1:W-:Y:S01]  /*8400*/  ST.E.128 [R52.64], R16 ;  /* 0x0000001034007985 */ /* 0x0003e2000c101d08 */
[----:B------:R-:W-:Y:S01]  /*8410*/  @!P1 F2FP.PACK_AB R5, R6, R5 ;  /* 0x000000050605923e */ /* 0x000fe200000000ff */
[----:B------:R-:W-:Y:S02]  /*8420*/  @!P1 FFMA.FTZ R10, R35, R36, R10 ;  /* 0x00000024230a9223 */ /* 0x000fe4000001000a */
[----:B------:R-:W-:Y:S01]  /*8430*/  @!P1 F2FP.PACK_AB R4, R9, R8 ;  /* 0x000000080904923e */ /* 0x000fe200000000ff */
[----:B------:R-:W-:Y:S02]  /*8440*/  @!P1 FFMA.FTZ R11, R37, R38, R11 ;  /* 0x00000026250b9223 */ /* 0x000fe4000001000b */
[----:B------:R-:W-:Y:S01]  /*8450*/  @!P1 IMAD.MOV.U32 R45, RZ, RZ, R5 ;  /* 0x000000ffff2d9224 */ /* 0x000fe200078e0005 */
[----:B------:R-:W-:Y:S02]  /*8460*/  @!P1 MOV R46, R4 ;  /* 0x00000004002e9202 */ /* 0x000fe40000000f00 */
[----:B------:R-:W-:Y:S05]  /*8470*/  @!P1 F2FP.PACK_AB R3, R11, R10 ;  /* 0x0000000a0b03923e */ /* 0x000fea00000000ff */
[----:B------:R-:W-:Y:S01]  /*8480*/  @!P1 IMAD.MOV.U32 R47, RZ, RZ, R3 ;  /* 0x000000ffff2f9224 */ /* 0x000fe200078e0003 */
[----:B------:R-:W-:-:S05]  /*8490*/  @P0 BRA `(.L_x_365) ;  /* 0x0000046000000947 */ /* 0x000fca0003800000 */
[C---:B------:R-:W-:Y:S04]  /*84a0*/  LEA R4, P0, R48.reuse, R42, 0x1 ;  /* 0x0000002a30047211 */ /* 0x040fe800078008ff */
[----:B------:R-:W-:Y:S05]  /*84b0*/  LEA.HI.X.SX32 R5, R48, R43, 0x1, P0 ;  /* 0x0000002b30057211 */ /* 0x000fea00000f0eff */
[----:B------:R2:W-:Y:S01]  /*84c0*/  ST.E.128 [R4.64], R44 ;  /* 0x0000002c04007985 */ /* 0x0005e2000c101d08 */
[----:B------:R-:W-:-:S05]  /*84d0*/  BRA `(.L_x_365) ;  /* 0x0000042000007947 */ /* 0x000fca0003800000 */
.L_x_343:
[----:B------:R1:W2:Y:S01]  /*84e0*/  SHFL.IDX PT, R5, R91, RZ, 0x181f ;  /* 0x00181fff5b057589 */ /* 0x0002a200000e0000 */
[----:B------:R-:W-:Y:S01]  /*84f0*/  IMAD R3, R41, -0x70, R2 ;  /* 0xffffff9029037824 */ /* 0x000fe200078e0202 */
[----:B------:R-:W-:Y:S02]  /*8500*/  BSSY B0, `(.L_x_374) ;  /* 0x0000011000007945 */ /* 0x000fe40003800000 */
[----:B------:R1:W3:Y:S02]  /*8510*/  SHFL.IDX PT, R4, R92, RZ, 0x181f ;  /* 0x00181fff5c047589 */ /* 0x0002e400000e0000 */
[----:B------:R-:W-:Y:S04]  /*8520*/  IMNMX R90, R3, 0x70, PT ;  /* 0x00000070035a7817 */ /* 0x000fe80003800200 */
[----:B------:R-:W-:Y:S04]  /*8530*/  IADD3 R3, -R81, R90, RZ ;  /* 0x0000005a51037210 */ /* 0x000fe80007ffe1ff */
[----:B------:R-:W-:Y:S11]  /*8540*/  ISETP.GE.AND P0, PT, R3, 0x1, PT ;  /* 0x000000010300780c */ /* 0x000ff60003f06270 */
[----:B------:R-:W-:Y:S02]  /*8550*/  @!UPT UIADD3 URZ, URZ, URZ, URZ ;  /* 0x0000003f3f3ff290 */ /* 0x000fe4000fffe03f */
[----:B------:R-:W-:-:S05]  /*8560*/  @!P0 BRA `(.L_x_375) ;  /* 0x000000a000008947 */ /* 0x000fca0003800000 */
[----:B-12---:R-:W1:Y:S01]  /*8570*/  @!P6 LDS.128 R16, [R213+0x8100] ;  /* 0x00810000d510e984 */ /* 0x006e620000000c00 */
[CC--:B---3--:R-:W-:Y:S04]  /*8580*/  @!P6 LEA R8, P0, R76.reuse, R4.reuse, 0x1 ;  /* 0x000000044c08e211 */ /* 0x0c8fe800078008ff */
[-C--:B------:R-:W-:Y:S02]  /*8590*/  @!P6 LEA.HI.X R9, R76, R5.reuse, R77, 0x1, P0 ;  /* 0x000000054c09e211 */ /* 0x080fe400000f0c4d */
[C---:B------:R-:W-:Y:S11]  /*85a0*/  ISETP.GE.AND P0, PT, R212.reuse, c[0x0][0x1d4], PT ;  /* 0x00007500d4007a0c */ /* 0x040ff60003f06270 */
[----:B------:R-:W-:Y:S02]  /*85b0*/  @!UPT UIADD3 URZ, URZ, URZ, URZ ;  /* 0x0000003f3f3ff290 */ /* 0x000fe4000fffe03f */
[C---:B------:R-:W-:Y:S04]  /*85c0*/  @!P0 LEA R4, P1, R212.reuse, R4, 0x1 ;  /* 0x00000004d4048211 */ /* 0x040fe800078208ff */
[----:B------:R-:W-:Y:S01]  /*85d0*/  @!P0 LEA.HI.X R5, R212, R5, R231, 0x1, P1 ;  /* 0x00000005d4058211 */ /* 0x000fe200008f0ce7 */
[----:B-1----:R-:W-:Y:S04]  /*85e0*/  @!P6 ST.E.128 [R8.64], R16 ;  /* 0x000000100800e985 */ /* 0x002fe8000c101d08 */
[----:B------:R-:W1:Y:S04]  /*85f0*/  @!P0 LDS.128 R8, [R213+0xb900] ;  /* 0x00b90000d5088984 */ /* 0x000e680000000c00 */
[----:B-1----:R1:W-:Y:S02]  /*8600*/  @!P0 ST.E.128 [R4.64], R8 ;  /* 0x0000000804008985 */ /* 0x0023e4000c101d08 */
.L_x_375:
[----:B-12---:R-:W-:Y:S05]  /*8610*/  BSYNC B0 ;  /* 0x0000000000007941 */ /* 0x006fea0003800000 */
.L_x_374:
[----:B------:R1:W2:Y:S01]  /*8620*/  SHFL.IDX PT, R5, R91, 0x1, 0x181f ;  /* 0x00381f005b057f89 */ /* 0x0002a200000e0000 */
[----:B------:R-:W-:Y:S01]  /*8630*/  ISETP.GE.AND P0, PT, R3, 0x21, PT ;  /* 0x000000210300780c */ /* 0x000fe20003f06270 */
[----:B------:R-:W-:Y:S02]  /*8640*/  BSSY B0, `(.L_x_376) ;  /* 0x000000d000007945 */ /* 0x000fe40003800000 */
[----:B---3--:R1:W3:Y:S10]  /*8650*/  SHFL.IDX PT, R4, R92, 0x1, 0x181f ;  /* 0x00381f005c047f89 */ /* 0x0082f400000e0000 */
[----:B------:R-:W-:-:S05]  /*8660*/  @!P0 BRA `(.L_x_377) ;  /* 0x000000a000008947 */ /* 0x000fca0003800000 */
[----:B------:R-:W4:Y:S01]  /*8670*/  @!P6 LDS.128 R16, [R213+0x9100] ;  /* 0x00910000d510e984 */ /* 0x000f220000000c00 */
[CC--:B---3--:R-:W-:Y:S04]  /*8680*/  @!P6 LEA R8, P0, R76.reuse, R4.reuse, 0x1 ;  /* 0x000000044c08e211 */ /* 0x0c8fe800078008ff */
[-C--:B--2---:R-:W-:Y:S02]  /*8690*/  @!P6 LEA.HI.X R9, R76, R5.reuse, R77, 0x1, P0 ;  /* 0x000000054c09e211 */ /* 0x084fe400000f0c4d */
[C---:B------:R-:W-:Y:S11]  /*86a0*/  ISETP.GE.AND P0, PT, R212.reuse, c[0x0][0x1d4], PT ;  /* 0x00007500d4007a0c */ /* 0x040ff60003f06270 */
[----:B------:R-:W-:Y:S02]  /*86b0*/  @!UPT UIADD3 URZ, URZ, URZ, URZ ;  /* 0x0000003f3f3ff290 */ /* 0x000fe4000fffe03f */
[C---:B------:R-:W-:Y:S04]  /*86c0*/  @!P0 LEA R4, P1, R212.reuse, R4, 0x1 ;  /* 0x00000004d4048211 */ /* 0x040fe800078208ff */
[----:B------:R-:W-:Y:S01]  /*86d0*/  @!P0 LEA.HI.X R5, R212, R5, R231, 0x1, P1 ;  /* 0x00000005d4058211 */ /* 0x000fe200008f0ce7 */
[----:B----4-:R-:W-:Y:S04]  /*86e0*/  @!P6 ST.E.128 [R8.64], R16 ;  /* 0x000000100800e985 */ /* 0x010fe8000c101d08 */
[----:B------:R-:W2:Y:S04]  /*86f0*/  @!P0 LDS.128 R8, [R213+0xc900] ;  /* 0x00c90000d5088984 */ /* 0x000ea80000000c00 */
[----:B--2---:R2:W-:Y:S02]  /*8700*/  @!P0 ST.E.128 [R4.64], R8 ;  /* 0x0000000804008985 */ /* 0x0045e4000c101d08 */
.L_x_377:
[----:B------:R-:W-:Y:S05]  /*8710*/  BSYNC B0 ;  /* 0x0000000000007941 */ /* 0x000fea0003800000 */
.L_x_376:
[----:B--2---:R2:W4:Y:S01]  /*8720*/  SHFL.IDX PT, R5, R91, 0x2, 0x181f ;  /* 0x00581f005b057f89 */ /* 0x00452200000e0000 */
[----:B------:R-:W-:Y:S01]  /*8730*/  ISETP.GE.AND P0, PT, R3, 0x41, PT ;  /* 0x000000410300780c */ /* 0x000fe20003f06270 */
[----:B------:R-:W-:Y:S02]  /*8740*/  BSSY B0, `(.L_x_378) ;  /* 0x000000d000007945 */ /* 0x000fe40003800000 */
[----:B---3--:R2:W3:Y:S10]  /*8750*/  SHFL.IDX PT, R4, R92, 0x2, 0x181f ;  /* 0x00581f005c047f89 */ /* 0x0084f400000e0000 */
[----:B------:R-:W-:-:S05]  /*8760*/  @!P0 BRA `(.L_x_379) ;  /* 0x000000a000008947 */ /* 0x000fca0003800000 */
[----:B------:R-:W5:Y:S01]  /*8770*/  @!P6 LDS.128 R16, [R213+0xa100] ;  /* 0x00a10000d510e984 */ /* 0x000f620000000c00 */
[CC--:B---3--:R-:W-:Y:S04]  /*8780*/  @!P6 LEA R8, P0, R76.reuse, R4.reuse, 0x1 ;  /* 0x000000044c08e211 */ /* 0x0c8fe800078008ff */
[-C--:B----4-:R-:W-:Y:S02]  /*8790*/  @!P6 LEA.HI.X R9, R76, R5.reuse, R77, 0x1, P0 ;  /* 0x000000054c09e211 */ /* 0x090fe400000f0c4d */
[C---:B------:R-:W-:Y:S11]  /*87a0*/  ISETP.GE.AND P0, PT, R212.reuse, c[0x0][0x1d4], PT ;  /* 0x00007500d4007a0c */ /* 0x040ff60003f06270 */
[----:B------:R-:W-:Y:S02]  /*87b0*/  @!UPT UIADD3 URZ, URZ, URZ, URZ ;  /* 0x0000003f3f3ff290 */ /* 0x000fe4000fffe03f */
[C---:B------:R-:W-:Y:S04]  /*87c0*/  @!P0 LEA R4, P1, R212.reuse, R4, 0x1 ;  /* 0x00000004d4048211 */ /* 0x040fe800078208ff */
[----:B------:R-:W-:Y:S01]  /*87d0*/  @!P0 LEA.HI.X R5, R212, R5, R231, 0x1, P1 ;  /* 0x00000005d4058211 */ /* 0x000fe200008f0ce7 */
[----:B-----5:R-:W-:Y:S04]  /*87e0*/  @!P6 ST.E.128 [R8.64], R16 ;  /* 0x000000100800e985 */ /* 0x020fe8000c101d08 */
[----:B------:R-:W3:Y:S04]  /*87f0*/  @!P0 LDS.128 R8, [R213+0xd900] ;  /* 0x00d90000d5088984 */ /* 0x000ee80000000c00 */
[----:B---3--:R3:W-:Y:S02]  /*8800*/  @!P0 ST.E.128 [R4.64], R8 ;  /* 0x0000000804008985 */ /* 0x0087e4000c101d08 */
.L_x_379:
[----:B------:R-:W-:Y:S05]  /*8810*/  BSYNC B0 ;  /* 0x0000000000007941 */ /* 0x000fea0003800000 */
.L_x_378:
[----:B---34-:R3:W4:Y:S01]  /*8820*/  SHFL.IDX PT, R5, R91, 0x3, 0x181f ;  /* 0x00781f005b057f89 */ /* 0x01872200000e0000 */
[----:B------:R-:W-:Y:S03]  /*8830*/  ISETP.GE.AND P0, PT, R3, 0x61, PT ;  /* 0x000000610300780c */ /* 0x000fe60003f06270 */
[----:B------:R3:W1:Y:S10]  /*8840*/  SHFL.IDX PT, R4, R92, 0x3, 0x181f ;  /* 0x00781f005c047f89 */ /* 0x00067400000e0000 */
[----:B------:R-:W-:-:S05]  /*8850*/  @!P0 BRA `(.L_x_365) ;  /* 0x000000a000008947 */ /* 0x000fca0003800000 */
[----:B------:R-:W5:Y:S01]  /*8860*/  @!P6 LDS.128 R16, [R213+0xb100] ;  /* 0x00b10000d510e984 */ /* 0x000f620000000c00 */
[CC--:B-1----:R-:W-:Y:S04]  /*8870*/  @!P6 LEA R8, P0, R76.reuse, R4.reuse, 0x1 ;  /* 0x000000044c08e211 */ /* 0x0c2fe800078008ff */
[-C--:B----4-:R-:W-:Y:S02]  /*8880*/  @!P6 LEA.HI.X R9, R76, R5.reuse, R77, 0x1, P0 ;  /* 0x000000054c09e211 */ /* 0x090fe400000f0c4d */
[C---:B------:R-:W-:Y:S11]  /*8890*/  ISETP.GE.AND P0, PT, R212.reuse, c[0x0][0x1d4], PT ;  /* 0x00007500d4007a0c */ /* 0x040ff60003f06270 */
[----:B------:R-:W-:Y:S02]  /*88a0*/  @!UPT UIADD3 URZ, URZ, URZ, URZ ;  /* 0x0000003f3f3ff290 */ /* 0x000fe4000fffe03f */
[C---:B------:R-:W-:Y:S04]  /*88b0*/  @!P0 LEA R4, P1, R212.reuse, R4, 0x1 ;  /* 0x00000004d4048211 */ /* 0x040fe800078208ff */
[----:B------:R-:W-:Y:S01]  /*88c0*/  @!P0 LEA.HI.X R5, R212, R5, R231, 0x1, P1 ;  /* 0x00000005d4058211 */ /* 0x000fe200008f0ce7 */
[----:B-----5:R-:W-:Y:S04]  /*88d0*/  @!P6 ST.E.128 [R8.64], R16 ;  /* 0x000000100800e985 */ /* 0x020fe8000c101d08 */
[----:B------:R-:W1:Y:S04]  /*88e0*/  @!P0 LDS.128 R8, [R213+0xe900] ;  /* 0x00e90000d5088984 */ /* 0x000e680000000c00 */
[----:B-1----:R1:W-:Y:S02]  /*88f0*/  @!P0 ST.E.128 [R4.64], R8 ;  /* 0x0000000804008985 */ /* 0x0023e4000c101d08 */
.L_x_365:
[----:B------:R-:W-:Y:S05]  /*8900*/  BSYNC B2 ;  /* 0x0000000000027941 */ /* 0x000fea0003800000 */
.L_x_342:
[----:B------:R-:W-:Y:S01]  /*8910*/  IMAD.IADD R3, R90, 0x1, -R81 ;  /* 0x000000015a037824 */ /* 0x000fe200078e0a51 */
[----:B-1----:R-:W-:Y:S01]  /*8920*/  P2R R24, PR, RZ, 0x4 ;  /* 0x00000004ff187803 */ /* 0x002fe20000000000 */
[----:B------:R-:W-:Y:S01]  /*8930*/  IMAD.WIDE R8, R41, 0x70, R116 ;  /* 0x0000007029087825 */ /* 0x000fe200078e0274 */
[----:B------:R-:W-:Y:S01]  /*8940*/  LOP3.LUT P2, RZ, R241, 0x4, RZ, 0xc0, !PT ;  /* 0x00000004f1ff7812 */ /* 0x000fe2000784c0ff */
[----:B------:R-:W-:Y:S01]  /*8950*/  BSSY B0, `(.L_x_380) ;  /* 0x0000054000007945 */ /* 0x000fe20003800000 */
[C---:B------:R-:W-:Y:S02]  /*8960*/  ISETP.GE.AND P1, PT, R3.reuse, 0x21, PT ;  /* 0x000000210300780c */ /* 0x040fe40003f26270 */
[C---:B------:R-:W-:Y:S02]  /*8970*/  ISETP.GE.AND P3, PT, R3.reuse, 0x41, PT ;  /* 0x000000410300780c */ /* 0x040fe40003f66270 */
[C---:B------:R-:W-:Y:S09]  /*8980*/  ISETP.GE.AND P4, PT, R3.reuse, 0x61, PT ;  /* 0x000000610300780c */ /* 0x040ff20003f86270 */
[C---:B------:R-:W-:Y:S05]  /*8990*/  @P1 IADD3 R6, P0, R8.reuse, 0x20, RZ ;  /* 0x0000002008061810 */ /* 0x040fea0007f1e0ff */
[--C-:B------:R-:W-:Y:S01]  /*89a0*/  @P1 IMAD.X R11, RZ, RZ, R9.reuse, P0 ;  /* 0x000000ffff0b1224 */ /* 0x100fe200000e0609 */
[C---:B------:R-:W-:Y:S04]  /*89b0*/  @P3 IADD3 R10, P0, R8.reuse, 0x40, RZ ;  /* 0x00000040080a3810 */ /* 0x040fe80007f1e0ff */
[----:B------:R-:W-:Y:S02]  /*89c0*/  @P3 IADD3.X R22, RZ, R9, RZ, P0, !PT ;  /* 0x00000009ff163210 */ /* 0x000fe400007fe4ff */
[C---:B------:R-:W-:Y:S05]  /*89d0*/  @P4 IADD3 R15, P0, R8.reuse, 0x60, RZ ;  /* 0x00000060080f4810 */ /* 0x040fea0007f1e0ff */
[----:B------:R-:W-:Y:S01]  /*89e0*/  @P4 IMAD.X R23, RZ, RZ, R9, P0 ;  /* 0x000000ffff174224 */ /* 0x000fe200000e0609 */
[----:B------:R-:W-:Y:S11]  /*89f0*/  ISETP.GE.AND P0, PT, R3, 0x1, PT ;  /* 0x000000010300780c */ /* 0x000ff60003f06270 */
[----:B------:R-:W-:Y:S02]  /*8a00*/  @!UPT UIADD3 URZ, URZ, URZ, URZ ;  /* 0x0000003f3f3ff290 */ /* 0x000fe4000fffe03f */
[----:B------:R-:W-:Y:S01]  /*8a10*/  @P0 IMAD R3, R9, c[0x0][0x258], RZ ;  /* 0x0000960009030a24 */ /* 0x000fe200078e02ff */
[----:B--2---:R-:W-:Y:S01]  /*8a20*/  @P0 MOV R4, R98 ;  /* 0x0000006200040202 */ /* 0x004fe20000000f00 */
[----:B----4-:R-:W-:Y:S02]  /*8a30*/  @P0 IMAD.MOV.U32 R5, RZ, RZ, R97 ;  /* 0x000000ffff050224 */ /* 0x010fe400078e0061 */
[C---:B------:R-:W-:Y:S02]  /*8a40*/  @P0 IMAD R3, R8.reuse, c[0x0][0x25c], R3 ;  /* 0x0000970008030a24 */ /* 0x040fe400078e0203 */
[----:B------:R-:W-:Y:S05]  /*8a50*/  @P0 IMAD.WIDE.U32 R4, R8, c[0x0][0x258], R4 ;  /* 0x0000960008040a25 */ /* 0x000fea00078e0004 */
[C---:B------:R-:W-:Y:S02]  /*8a60*/  @P0 LEA R18, P5, R4.reuse, c[0x0][0x250], 0x1 ;  /* 0x0000940004120a11 */ /* 0x040fe400078a08ff */
[----:B------:R-:W-:Y:S04]  /*8a70*/  @P0 IADD3 R3, R5, R3, RZ ;  /* 0x0000000305030210 */ /* 0x000fe80007ffe0ff */
[----:B------:R-:W-:Y:S01]  /*8a80*/  @P0 LEA.HI.X R19, R4, c[0x0][0x254], R3, 0x1, P5 ;  /* 0x0000950004130a11 */ /* 0x000fe200028f0c03 */
[----:B------:R-:W-:Y:S02]  /*8a90*/  IMAD R3, R113, c[0x0][0x208], RZ ;  /* 0x0000820071037a24 */ /* 0x000fe400078e02ff */
[C---:B------:R-:W-:Y:S02]  /*8aa0*/  IMAD.WIDE.U32 R4, R96.reuse, c[0x0][0x208], RZ ;  /* 0x0000820060047a25 */ /* 0x040fe400078e00ff */
[----:B------:R-:W-:Y:S01]  /*8ab0*/  @!PT LDS RZ, [RZ] ;  /* 0x00000000fffff984 */ /* 0x000fe20000000800 */
[----:B------:R-:W-:Y:S01]  /*8ac0*/  @!PT LDS RZ, [RZ] ;  /* 0x00000000fffff984 */ /* 0x000fe20000000800 */
[----:B------:R-:W-:Y:S01]  /*8ad0*/  @!PT LDS RZ, [RZ] ;  /* 0x00000000fffff984 */ /* 0x000fe20000000800 */
[----:B------:R1:W-:Y:S02]  /*8ae0*/  @P0 LDGSTS.E.BYPASS.LTC128B.128 [R213+0x100], [R18.64], !P2 ;  /* 0x0010000012d50fae */ /* 0x0003e4000d101d48 */
[----:B------:R-:W-:Y:S04]  /*8af0*/  IMAD R3, R96, c[0x0][0x20c], R3 ;  /* 0x0000830060037a24 */ /* 0x000fe800078e0203 */
[----:B------:R-:W-:Y:S02]  /*8b00*/  IMAD.IADD R5, R5, 0x1, R3 ;  /* 0x0000000105057824 */ /* 0x000fe400078e0203 */
[----:B------:R-:W-:Y:S02]  /*8b10*/  IMAD R3, R114, c[0x0][0x218], RZ ;  /* 0x0000860072037a24 */ /* 0x000fe400078e02ff */
[C---:B------:R-:W-:Y:S04]  /*8b20*/  IMAD.WIDE.U32 R4, R95.reuse, c[0x0][0x218], R4 ;  /* 0x000086005f047a25 */ /* 0x040fe800078e0004 */
[----:B------:R-:W-:Y:S01]  /*8b30*/  IMAD R3, R95, c[0x0][0x21c], R3 ;  /* 0x000087005f037a24 */ /* 0x000fe200078e0203 */
[----:B------:R-:W-:Y:S02]  /*8b40*/  IADD3 R20, P5, R124, R4, RZ ;  /* 0x000000047c147210 */ /* 0x000fe40007fbe0ff */
[-C--:B------:R-:W-:Y:S02]  /*8b50*/  @P1 MOV R4, R98.reuse ;  /* 0x0000006200041202 */ /* 0x080fe40000000f00 */
[----:B------:R-:W-:Y:S01]  /*8b60*/  IADD3.X R21, R133, R5, R3, P5, !PT ;  /* 0x0000000585157210 */ /* 0x000fe20002ffe403 */
[----:B------:R-:W-:Y:S02]  /*8b70*/  @P1 IMAD R3, R11, c[0x0][0x258], RZ ;  /* 0x000096000b031a24 */ /* 0x000fe400078e02ff */
[----:B------:R-:W-:Y:S02]  /*8b80*/  @P1 IMAD.MOV.U32 R5, RZ, RZ, R97 ;  /* 0x000000ffff051224 */ /* 0x000fe400078e0061 */
[C---:B------:R-:W-:Y:S02]  /*8b90*/  @P1 IMAD R3, R6.reuse, c[0x0][0x25c], R3 ;  /* 0x0000970006031a24 */ /* 0x040fe400078e0203 */
[----:B------:R-:W-:Y:S05]  /*8ba0*/  @P1 IMAD.WIDE.U32 R4, R6, c[0x0][0x258], R4 ;  /* 0x0000960006041a25 */ /* 0x000fea00078e0004 */
[C---:B------:R-:W-:Y:S02]  /*8bb0*/  @P1 LEA R16, P5, R4.reuse, c[0x0][0x250], 0x1 ;  /* 0x0000940004101a11 */ /* 0x040fe400078a08ff */
[----:B------:R-:W-:Y:S02]  /*8bc0*/  @P1 IADD3 R3, R5, R3, RZ ;  /* 0x0000000305031210 */ /* 0x000fe40007ffe0ff */
[----:B------:R-:W-:Y:S02]  /*8bd0*/  @P3 MOV R5, R97 ;  /* 0x0000006100053202 */ /* 0x000fe40000000f00 */
[----:B------:R-:W-:Y:S01]  /*8be0*/  @P1 LEA.HI.X R17, R4, c[0x0][0x254], R3, 0x1, P5 ;  /* 0x0000950004111a11 */ /* 0x000fe200028f0c03 */
[----:B------:R-:W-:Y:S02]  /*8bf0*/  @P3 IMAD R3, R22, c[0x0][0x258], RZ ;  /* 0x0000960016033a24 */ /* 0x000fe400078e02ff */
[----:B------:R-:W-:Y:S02]  /*8c00*/  @P3 IMAD.MOV.U32 R4, RZ, RZ, R98 ;  /* 0x000000ffff043224 */ /* 0x000fe400078e0062 */
[C---:B------:R-:W-:Y:S02]  /*8c10*/  @P3 IMAD R3, R10.reuse, c[0x0][0x25c], R3 ;  /* 0x000097000a033a24 */ /* 0x040fe400078e0203 */
[----:B------:R-:W-:Y:S04]  /*8c20*/  @P3 IMAD.WIDE.U32 R4, R10, c[0x0][0x258], R4 ;  /* 0x000096000a043a25 */ /* 0x000fe800078e0004 */
[----:B------:R-:W-:Y:S01]  /*8c30*/  @P3 IMAD.IADD R3, R5, 0x1, R3 ;  /* 0x0000000105033824 */ /* 0x000fe200078e0203 */
[C---:B------:R-:W-:Y:S01]  /*8c40*/  @P3 LEA R10, P5, R4.reuse, c[0x0][0x250], 0x1 ;  /* 0x00009400040a3a11 */ /* 0x040fe200078a08ff */
[----:B------:R-:W-:Y:S03]  /*8c50*/  @P4 IMAD.MOV.U32 R5, RZ, RZ, R97 ;  /* 0x000000ffff054224 */ /* 0x000fe600078e0061 */
[----:B------:R-:W-:Y:S01]  /*8c60*/  @P3 LEA.HI.X R11, R4, c[0x0][0x254], R3, 0x1, P5 ;  /* 0x00009500040b3a11 */ /* 0x000fe200028f0c03 */
[----:B------:R-:W-:Y:S01]  /*8c70*/  @P4 IMAD R3, R23, c[0x0][0x258], RZ ;  /* 0x0000960017034a24 */ /* 0x000fe200078e02ff */
[----:B------:R-:W-:Y:S03]  /*8c80*/  @P4 MOV R4, R98 ;  /* 0x0000006200044202 */ /* 0x000fe60000000f00 */
[C---:B------:R-:W-:Y:S02]  /*8c90*/  @P4 IMAD R3, R15.reuse, c[0x0][0x25c], R3 ;  /* 0x000097000f034a24 */ /* 0x040fe400078e0203 */
[----:B------:R-:W-:Y:S05]  /*8ca0*/  @P4 IMAD.WIDE.U32 R4, R15, c[0x0][0x258], R4 ;  /* 0x000096000f044a25 */ /* 0x000fea00078e0004 */
[C---:B------:R-:W-:Y:S02]  /*8cb0*/  @P4 LEA R8, P5, R4.reuse, c[0x0][0x250], 0x1 ;  /* 0x0000940004084a11 */ /* 0x040fe400078a08ff */
[----:B------:R-:W-:Y:S04]  /*8cc0*/  @P4 IADD3 R3, R5, R3, RZ ;  /* 0x0000000305034210 */ /* 0x000fe80007ffe0ff */
[----:B------:R-:W-:Y:S02]  /*8cd0*/  @P4 LEA.HI.X R9, R4, c[0x0][0x254], R3, 0x1, P5 ;  /* 0x0000950004094a11 */ /* 0x000fe400028f0c03 */
[C---:B------:R-:W-:Y:S04]  /*8ce0*/  LEA R15, P5, R20.reuse, c[0x0][0x1f8], 0x1 ;  /* 0x00007e00140f7a11 */ /* 0x040fe800078a08ff */
[----:B------:R-:W-:Y:S01]  /*8cf0*/  LEA.HI.X R6, R20, c[0x0][0x1fc], R21, 0x1, P5 ;  /* 0x00007f0014067a11 */ /* 0x000fe200028f0c15 */
[----:B------:R1:W2:Y:S01]  /*8d00*/  SHFL.IDX PT, R3, R15, RZ, 0x181f ;  /* 0x00181fff0f037589 */ /* 0x0002a200000e0000 */
[----:B------:R-:W-:Y:S03]  /*8d10*/  LOP3.LUT P5, RZ, R241, 0x2, RZ, 0xc0, !PT ;  /* 0x00000002f1ff7812 */ /* 0x000fe600078ac0ff */
[----:B------:R1:W4:Y:S10]  /*8d20*/  SHFL.IDX PT, R5, R6, RZ, 0x181f ;  /* 0x00181fff06057589 */ /* 0x00033400000e0000 */
[----:B------:R1:W-:Y:S04]  /*8d30*/  @P0 LDGSTS.E.BYPASS.LTC128B.128 [R213+0x3900], [R18.64+0x80], !P5 ;  /* 0x0390008012d50fae */ /* 0x0003e8000e901d48 */
[----:B------:R1:W-:Y:S04]  /*8d40*/  @P1 LDGSTS.E.BYPASS.LTC128B.128 [R214+0x1100], [R16.64], !P2 ;  /* 0x0110000010d61fae */ /* 0x0003e8000d101d48 */
[----:B------:R1:W-:Y:S04]  /*8d50*/  @P1 LDGSTS.E.BYPASS.LTC128B.128 [R214+0x4900], [R16.64+0x80], !P5 ;  /* 0x0490008010d61fae */ /* 0x0003e8000e901d48 */
[----:B------:R1:W-:Y:S04]  /*8d60*/  @P3 LDGSTS.E.BYPASS.LTC128B.128 [R214+0x2100], [R10.64], !P2 ;  /* 0x021000000ad63fae */ /* 0x0003e8000d101d48 */
[----:B------:R1:W-:Y:S04]  /*8d70*/  @P3 LDGSTS.E.BYPASS.LTC128B.128 [R214+0x5900], [R10.64+0x80], !P5 ;  /* 0x059000800ad63fae */ /* 0x0003e8000e901d48 */
[----:B------:R1:W-:Y:S01]  /*8d80*/  @P4 LDGSTS.E.BYPASS.LTC128B.128 [R214+0x3100], [R8.64], !P2 ;  /* 0x0310000008d64fae */ /* 0x0003e2000d101d48 */
[----:B------:R-:W-:Y:S03]  /*8d90*/  ISETP.NE.AND P2, PT, R24, RZ, PT ;  /* 0x000000ff1800720c */ /* 0x000fe60003f45270 */
[----:B------:R1:W-:Y:S04]  /*8da0*/  @P4 LDGSTS.E.BYPASS.LTC128B.128 [R214+0x6900], [R8.64+0x80], !P5 ;  /* 0x0690008008d64fae */ /* 0x0003e8000e901d48 */
[----:B------:R-:W0:Y:S01]  /*8db0*/  LDGDEPBAR ;  /* 0x00000000000079af */ /* 0x000e220000000000 */
[----:B------:R-:W-:Y:S04]  /*8dc0*/  DEPBAR.LE SB0, 0x0 ;  /* 0x000080000000791a */ /* 0x000fe80000000000 */
[----:B------:R-:W-:Y:S06]  /*8dd0*/  BAR.SYNC.DEFER_BLOCKING 0x0 ;  /* 0x0000000000007b1d */ /* 0x000fec0000010000 */
[----:B------:R-:W-:-:S05]  /*8de0*/  @!P0 BRA `(.L_x_381) ;  /* 0x000000a000008947 */ /* 0x000fca0003800000 */
[----:B-12-4-:R-:W1:Y:S01]  /*8df0*/  @!P6 LDS.128 R16, [R213+0x100] ;  /* 0x00010000d510e984 */ /* 0x016e620000000c00 */
[C---:B------:R-:W-:Y:S04]  /*8e00*/  @!P6 LEA R8, P0, R76.reuse, R3, 0x1 ;  /* 0x000000034c08e211 */ /* 0x040fe800078008ff */
[----:B------:R-:W-:Y:S02]  /*8e10*/  @!P6 LEA.HI.X R9, R76, R5, R77, 0x1, P0 ;  /* 0x000000054c09e211 */ /* 0x000fe400000f0c4d */
[C---:B------:R-:W-:Y:S11]  /*8e20*/  ISETP.GE.AND P0, PT, R212.reuse, c[0x0][0x1d4], PT ;  /* 0x00007500d4007a0c */ /* 0x040ff60003f06270 */
[----:B------:R-:W-:Y:S02]  /*8e30*/  @!UPT UIADD3 URZ, URZ, URZ, URZ ;  /* 0x0000003f3f3ff290 */ /* 0x000fe4000fffe03f */
[C---:B------:R-:W-:Y:S04]  /*8e40*/  @!P0 LEA R4, P5, R212.reuse, R3, 0x1 ;  /* 0x00000003d4048211 */ /* 0x040fe800078a08ff */
[----:B------:R-:W-:Y:S01]  /*8e50*/  @!P0 LEA.HI.X R5, R212, R5, R231, 0x1, P5 ;  /* 0x00000005d4058211 */ /* 0x000fe200028f0ce7 */
[----:B-1----:R-:W-:Y:S04]  /*8e60*/  @!P6 ST.E.128 [R8.64], R16 ;  /* 0x000000100800e985 */ /* 0x002fe8000c101d08 */
[----:B------:R-:W1:Y:S04]  /*8e70*/  @!P0 LDS.128 R8, [R213+0x3900] ;  /* 0x00390000d5088984 */ /* 0x000e680000000c00 */
[----:B-1----:R1:W-:Y:S02]  /*8e80*/  @!P0 ST.E.128 [R4.64], R8 ;  /* 0x0000000804008985 */ /* 0x0023e4000c101d08 */
.L_x_381:
[----:B-12-4-:R-:W-:Y:S05]  /*8e90*/  BSYNC B0 ;  /* 0x0000000000007941 */ /* 0x016fea0003800000 */
.L_x_380:
[----:B------:R1:W2:Y:S01]  /*8ea0*/  SHFL.IDX PT, R5, R6, 0x1, 0x181f ;  /* 0x00381f0006057f89 */ /* 0x0002a200000e0000 */
[----:B------:R-:W-:Y:S03]  /*8eb0*/  BSSY B0, `(.L_x_382) ;  /* 0x000000d000007945 */ /* 0x000fe60003800000 */
[----:B------:R1:W4:Y:S01]  /*8ec0*/  SHFL.IDX PT, R3, R15, 0x1, 0x181f ;  /* 0x00381f000f037f89 */ /* 0x00032200000e0000 */
[----:B------:R-:W-:-:S05]  /*8ed0*/  @!P1 BRA `(.L_x_383) ;  /* 0x000000a000009947 */ /* 0x000fca0003800000 */
[----:B------:R-:W5:Y:S01]  /*8ee0*/  @!P6 LDS.128 R16, [R213+0x1100] ;  /* 0x00110000d510e984 */ /* 0x000f620000000c00 */
[C---:B----4-:R-:W-:Y:S04]  /*8ef0*/  @!P6 LEA R8, P0, R76.reuse, R3, 0x1 ;  /* 0x000000034c08e211 */ /* 0x050fe800078008ff */
[----:B--2---:R-:W-:Y:S02]  /*8f00*/  @!P6 LEA.HI.X R9, R76, R5, R77, 0x1, P0 ;  /* 0x000000054c09e211 */ /* 0x004fe400000f0c4d */
[C---:B------:R-:W-:Y:S11]  /*8f10*/  ISETP.GE.AND P0, PT, R212.reuse, c[0x0][0x1d4], PT ;  /* 0x00007500d4007a0c */ /* 0x040ff60003f06270 */
[----:B------:R-:W-:Y:S02]  /*8f20*/  @!UPT UIADD3 URZ, URZ, URZ, URZ ;  /* 0x0000003f3f3ff290 */ /* 0x000fe4000fffe03f */
[C---:B------:R-:W-:Y:S04]  /*8f30*/  @!P0 LEA R4, P1, R212.reuse, R3, 0x1 ;  /* 0x00000003d4048211 */ /* 0x040fe800078208ff */
[----:B------:R-:W-:Y:S01]  /*8f40*/  @!P0 LEA.HI.X R5, R212, R5, R231, 0x1, P1 ;  /* 0x00000005d4058211 */ /* 0x000fe200008f0ce7 */
[----:B-----5:R-:W-:Y:S04]  /*8f50*/  @!P6 ST.E.128 [R8.64], R16 ;  /* 0x000000100800e985 */ /* 0x020fe8000c101d08 */
[----:B------:R-:W2:Y:S04]  /*8f60*/  @!P0 LDS.128 R8, [R213+0x4900] ;  /* 0x00490000d5088984 */ /* 0x000ea80000000c00 */
[----:B--2---:R2:W-:Y:S02]  /*8f70*/  @!P0 ST.E.128 [R4.64], R8 ;  /* 0x0000000804008985 */ /* 0x0045e4000c101d08 */
.L_x_383:
[----:B------:R-:W-:Y:S05]  /*8f80*/  BSYNC B0 ;  /* 0x0000000000007941 */ /* 0x000fea0003800000 */
.L_x_382:
[----:B--2---:R2:W1:Y:S01]  /*8f90*/  SHFL.IDX PT, R5, R6, 0x2, 0x181f ;  /* 0x00581f0006057f89 */ /* 0x00446200000e0000 */
[----:B------:R-:W-:Y:S03]  /*8fa0*/  BSSY B0, `(.L_x_384) ;  /* 0x000000d000007945 */ /* 0x000fe60003800000 */
[----:B----4-:R2:W4:Y:S01]  /*8fb0*/  SHFL.IDX PT, R3, R15, 0x2, 0x181f ;  /* 0x00581f000f037f89 */ /* 0x01052200000e0000 */
[----:B------:R-:W-:-:S05]  /*8fc0*/  @!P3 BRA `(.L_x_385) ;  /* 0x000000a00000b947 */ /* 0x000fca0003800000 */
[----:B------:R-:W5:Y:S01]  /*8fd0*/  @!P6 LDS.128 R16, [R213+0x2100] ;  /* 0x00210000d510e984 */ /* 0x000f620000000c00 */
[C---:B----4-:R-:W-:Y:S04]  /*8fe0*/  @!P6 LEA R8, P0, R76.reuse, R3, 0x1 ;  /* 0x000000034c08e211 */ /* 0x050fe800078008ff */
[----:B-1----:R-:W-:Y:S02]  /*8ff0*/  @!P6 LEA.HI.X R9, R76, R5, R77, 0x1, P0 ;  /* 0x000000054c09e211 */ /* 0x002fe400000f0c4d */
[C---:B------:R-:W-:Y:S11]  /*9000*/  ISETP.GE.AND P0, PT, R212.reuse, c[0x0][0x1d4], PT ;  /* 0x00007500d4007a0c */ /* 0x040ff60003f06270 */
[----:B------:R-:W-:Y:S02]  /*9010*/  @!UPT UIADD3 URZ, URZ, URZ, URZ ;  /* 0x0000003f3f3ff290 */ /* 0x000fe4000fffe03f */
[C---:B------:R-:W-:Y:S04]  /*9020*/  @!P0 LEA R4, P1, R212.reuse, R3, 0x1 ;  /* 0x00000003d4048211 */ /* 0x040fe800078208ff */
[----:B------:R-:W-:Y:S01]  /*9030*/  @!P0 LEA.HI.X R5, R212, R5, R231, 0x1, P1 ;  /* 0x00000005d4058211 */ /* 0x000fe200008f0ce7 */
[----:B-----5:R-:W-:Y:S04]  /*9040*/  @!P6 ST.E.128 [R8.64], R16 ;  /* 0x000000100800e985 */ /* 0x020fe8000c101d08 */
[----:B------:R-:W1:Y:S04]  /*9050*/  @!P0 LDS.128 R8, [R213+0x5900] ;  /* 0x00590000d5088984 */ /* 0x000e680000000c00 */
[----:B-1----:R1:W-:Y:S02]  /*9060*/  @!P0 ST.E.128 [R4.64], R8 ;  /* 0x0000000804008985 */ /* 0x0023e4000c101d08 */
.L_x_385:
[----:B------:R-:W-:Y:S05]  /*9070*/  BSYNC B0 ;  /* 0x0000000000007941 */ /* 0x000fea0003800000 */
.L_x_384:
[----:B-1----:R1:W2:Y:S01]  /*9080*/  SHFL.IDX PT, R5, R6, 0x3, 0x181f ;  /* 0x00781f0006057f89 */ /* 0x0022a200000e0000 */
[----:B------:R-:W-:Y:S03]  /*9090*/  BSSY B0, `(.L_x_386) ;  /* 0x000000d000007945 */ /* 0x000fe60003800000 */
[----:B----4-:R1:W4:Y:S01]  /*90a0*/  SHFL.IDX PT, R3, R15, 0x3, 0x181f ;  /* 0x00781f000f037f89 */ /* 0x01032200000e0000 */
        /* <DEDUP_REMOVED lines=11> */
.L_x_387:
[----:B------:R-:W-:Y:S05]  /*9160*/  BSYNC B0 ;  /* 0x0000000000007941 */ /* 0x000fea0003800000 */
.L_x_386:
[----:B------:R-:W-:Y:S01]  /*9170*/  ISETP.GT.AND P0, PT, R41, R115, PT ;  /* 0x000000732900720c */ /* 0x000fe20003f04270 */
[----:B------:R-:W-:Y:S03]  /*9180*/  BSSY B0, `(.L_x_388) ;  /* 0x0000030000007945 */ /* 0x000fe60003800000 */
[----:B-12---:R-:W-:Y:S09]  /*9190*/  P2R R15, PR, RZ, 0x1 ;  /* 0x00000001ff0f7803 */ /* 0x006ff20000000000 */
[----:B------:R-:W-:-:S05]  /*91a0*/  @!P0 BRA `(.L_x_389) ;  /* 0x000002d000008947 */ /* 0x000fca0003800000 */
[----:B----4-:R-:W-:Y:S01]  /*91b0*/  IADD3 R3, R41, -0x1, RZ ;  /* 0xffffffff29037810 */ /* 0x010fe20007ffe0ff */
[----:B------:R-:W-:Y:S01]  /*91c0*/  IMAD.MOV.U32 R4, RZ, RZ, R120 ;  /* 0x000000ffff047224 */ /* 0x000fe200078e0078 */
[C---:B------:R-:W-:Y:S01]  /*91d0*/  ISETP.GE.AND P3, PT, R219.reuse, 0x21, PT ;  /* 0x00000021db00780c */ /* 0x040fe20003f66270 */
[----:B------:R-:W-:Y:S01]  /*91e0*/  IMAD.MOV.U32 R5, RZ, RZ, R119 ;  /* 0x000000ffff057224 */ /* 0x000fe200078e0077 */
[----:B------:R-:W-:Y:S01]  /*91f0*/  SHF.R.S32.HI R8, RZ, 0x1f, R3 ;  /* 0x0000001fff087819 */ /* 0x000fe20000011403 */
[----:B------:R-:W-:Y:S01]  /*9200*/  IMAD R6, R154, R3, RZ ;  /* 0x000000039a067224 */ /* 0x000fe200078e02ff */
[----:B------:R-:W-:Y:S01]  /*9210*/  ISETP.GE.AND P1, PT, R219, 0x41, PT ;  /* 0x00000041db00780c */ /* 0x000fe20003f26270 */
[-C--:B------:R-:W-:Y:S01]  /*9220*/  IMAD.WIDE.U32 R4, R3, R138.reuse, R4 ;  /* 0x0000008a03047225 */ /* 0x080fe200078e0004 */
[----:B------:R-:W-:Y:S02]  /*9230*/  ISETP.GE.AND P4, PT, R219, 0x1, PT ;  /* 0x00000001db00780c */ /* 0x000fe40003f86270 */
[----:B------:R-:W-:Y:S01]  /*9240*/  P2R R18, PR, RZ, 0x4 ;  /* 0x00000004ff127803 */ /* 0x000fe20000000000 */
[----:B------:R-:W-:Y:S01]  /*9250*/  IMAD R3, R8, R138, R6 ;  /* 0x0000008a08037224 */ /* 0x000fe200078e0206 */
[----:B------:R-:W-:Y:S03]  /*9260*/  LOP3.LUT P2, RZ, R241, 0x4, RZ, 0xc0, !PT ;  /* 0x00000004f1ff7812 */ /* 0x000fe6000784c0ff */
[----:B------:R-:W-:Y:S01]  /*9270*/  IMAD.IADD R3, R5, 0x1, R3 ;  /* 0x0000000105037824 */ /* 0x000fe200078e0203 */
[-C--:B------:R-:W-:Y:S05]  /*9280*/  @P3 IADD3 R5, P0, R163, R4.reuse, RZ ;  /* 0x00000004a3053210 */ /* 0x080fea0007f1e0ff */
[C---:B------:R-:W-:Y:S01]  /*9290*/  @P3 IMAD.X R8, R3.reuse, 0x1, R158, P0 ;  /* 0x0000000103083824 */ /* 0x040fe200000e069e */
[-C--:B------:R-:W-:Y:S04]  /*92a0*/  @P1 IADD3 R6, P0, R164, R4.reuse, RZ ;  /* 0x00000004a4061210 */ /* 0x080fe80007f1e0ff */
[----:B------:R-:W-:Y:S02]  /*92b0*/  @P1 IADD3.X R9, R3, UR15, RZ, P0, !PT ;  /* 0x0000000f03091c10 */ /* 0x000fe400087fe4ff */
[C---:B------:R-:W-:Y:S04]  /*92c0*/  @P4 LEA R16, P0, R4.reuse, c[0x0][0x220], 0x1 ;  /* 0x0000880004104a11 */ /* 0x040fe800078008ff */
[----:B------:R-:W-:Y:S02]  /*92d0*/  @P4 LEA.HI.X R17, R4, c[0x0][0x224], R3, 0x1, P0 ;  /* 0x0000890004114a11 */ /* 0x000fe400000f0c03 */
[C---:B------:R-:W-:Y:S03]  /*92e0*/  @P3 LEA R10, P0, R5.reuse, c[0x0][0x220], 0x1 ;  /* 0x00008800050a3a11 */ /* 0x040fe600078008ff */
[----:B------:R-:W-:Y:S01]  /*92f0*/  @!PT LDS RZ, [RZ] ;  /* 0x00000000fffff984 */ /* 0x000fe20000000800 */
[----:B------:R-:W-:Y:S01]  /*9300*/  @!PT LDS RZ, [RZ] ;  /* 0x00000000fffff984 */ /* 0x000fe20000000800 */
[----:B------:R-:W-:Y:S01]  /*9310*/  @!PT LDS RZ, [RZ] ;  /* 0x00000000fffff984 */ /* 0x000fe20000000800 */
[----:B------:R1:W-:Y:S01]  /*9320*/  @P4 LDGSTS.E.BYPASS.LTC128B.128 [R213+0x8100], [R16.64], !P2 ;  /* 0x0810000010d54fae */ /* 0x0003e2000d101d48 */
[----:B------:R-:W-:Y:S02]  /*9330*/  @P3 LEA.HI.X R11, R5, c[0x0][0x224], R8, 0x1, P0 ;  /* 0x00008900050b3a11 */ /* 0x000fe400000f0c08 */
[----:B------:R-:W-:Y:S02]  /*9340*/  @P1 LEA R8, P0, R6, c[0x0][0x220], 0x1 ;  /* 0x0000880006081a11 */ /* 0x000fe400078008ff */
[----:B------:R-:W-:Y:S02]  /*9350*/  ISETP.NE.AND P2, PT, R18, RZ, PT ;  /* 0x000000ff1200720c */ /* 0x000fe40003f45270 */
[----:B------:R-:W-:Y:S02]  /*9360*/  @P1 LEA.HI.X R9, R6, c[0x0][0x224], R9, 0x1, P0 ;  /* 0x0000890006091a11 */ /* 0x000fe400000f0c09 */
[----:B------:R-:W-:Y:S11]  /*9370*/  ISETP.GE.AND P0, PT, R219, 0x61, PT ;  /* 0x00000061db00780c */ /* 0x000ff60003f06270 */
[----:B------:R-:W-:Y:S02]  /*9380*/  @!UPT UIADD3 URZ, URZ, URZ, URZ ;  /* 0x0000003f3f3ff290 */ /* 0x000fe4000fffe03f */
[----:B------:R-:W-:Y:S05]  /*9390*/  @P0 IADD3 R5, P5, R148, R4, RZ ;  /* 0x0000000494050210 */ /* 0x000fea0007fbe0ff */
[----:B------:R-:W-:Y:S01]  /*93a0*/  @P0 IMAD.X R3, R3, 0x1, R157, P5 ;  /* 0x0000000103030824 */ /* 0x000fe200028e069d */
[C---:B------:R-:W-:Y:S04]  /*93b0*/  @P0 LEA R4, P5, R5.reuse, c[0x0][0x220], 0x1 ;  /* 0x0000880005040a11 */ /* 0x040fe800078a08ff */
[----:B------:R-:W-:Y:S02]  /*93c0*/  @P0 LEA.HI.X R5, R5, c[0x0][0x224], R3, 0x1, P5 ;  /* 0x0000890005050a11 */ /* 0x000fe400028f0c03 */
[C---:B------:R-:W-:Y:S11]  /*93d0*/  LOP3.LUT P5, RZ, R241.reuse, 0x2, RZ, 0xc0, !PT ;  /* 0x00000002f1ff7812 */ /* 0x040ff600078ac0ff */
[----:B------:R-:W-:Y:S02]  /*93e0*/  @!UPT UIADD3 URZ, URZ, URZ, URZ ;  /* 0x0000003f3f3ff290 */ /* 0x000fe4000fffe03f */
[----:B------:R1:W-:Y:S01]  /*93f0*/  @P4 LDGSTS.E.BYPASS.LTC128B.128 [R213+0xb900], [R16.64+0x80], !P5 ;  /* 0x0b90008010d54fae */ /* 0x0003e2000e901d48 */
[----:B------:R-:W-:Y:S11]  /*9400*/  LOP3.LUT P4, RZ, R241, 0x4, RZ, 0xc0, !PT ;  /* 0x00000004f1ff7812 */ /* 0x000ff6000788c0ff */
[----:B------:R-:W-:Y:S02]  /*9410*/  @!UPT UIADD3 URZ, URZ, URZ, URZ ;  /* 0x0000003f3f3ff290 */ /* 0x000fe4000fffe03f */
[----:B------:R1:W-:Y:S04]  /*9420*/  @P3 LDGSTS.E.BYPASS.LTC128B.128 [R214+0x9100], [R10.64], !P4 ;  /* 0x091000000ad63fae */ /* 0x0003e8000e101d48 */
[----:B------:R1:W-:Y:S04]  /*9430*/  @P3 LDGSTS.E.BYPASS.LTC128B.128 [R214+0xc900], [R10.64+0x80], !P5 ;  /* 0x0c9000800ad63fae */ /* 0x0003e8000e901d48 */
[----:B------:R1:W-:Y:S04]  /*9440*/  @P1 LDGSTS.E.BYPASS.LTC128B.128 [R214+0xa100], [R8.64], !P4 ;  /* 0x0a10000008d61fae */ /* 0x0003e8000e101d48 */
[----:B------:R1:W-:Y:S04]  /*9450*/  @P1 LDGSTS.E.BYPASS.LTC128B.128 [R214+0xd900], [R8.64+0x80], !P5 ;  /* 0x0d90008008d61fae */ /* 0x0003e8000e901d48 */
[----:B------:R1:W-:Y:S04]  /*9460*/  @P0 LDGSTS.E.BYPASS.LTC128B.128 [R214+0xb100], [R4.64], !P4 ;  /* 0x0b10000004d60fae */ /* 0x0003e8000e101d48 */
[----:B------:R1:W-:Y:S02]  /*9470*/  @P0 LDGSTS.E.BYPASS.LTC128B.128 [R214+0xe900], [R4.64+0x80], !P5 ;  /* 0x0e90008004d60fae */ /* 0x0003e4000e901d48 */
.L_x_389:
[----:B------:R-:W-:Y:S05]  /*9480*/  BSYNC B0 ;  /* 0x0000000000007941 */ /* 0x000fea0003800000 */
.L_x_388:
[----:B------:R-:W0:Y:S01]  /*9490*/  LDGDEPBAR ;  /* 0x00000000000079af */ /* 0x000e220000000000 */
[----:B------:R-:W-:Y:S02]  /*94a0*/  ISETP.NE.AND P0, PT, R15, RZ, PT ;  /* 0x000000ff0f00720c */ /* 0x000fe40003f05270 */
[----:B------:R-:W-:Y:S11]  /*94b0*/  IADD3 R41, R41, -0x1, RZ ;  /* 0xffffffff29297810 */ /* 0x000ff60007ffe0ff */
[----:B------:R-:W-:-:S05]  /*94c0*/  @P0 BRA `(.L_x_390) ;  /* 0xffff9d1000000947 */ /* 0x000fca000383ffff */
[----:B------:R-:W-:Y:S01]  /*94d0*/  WARPSYNC 0xffffffff ;  /* 0xffffffff00007948 */ /* 0x000fe20003800000 */
[----:B------:R-:W-:Y:S06]  /*94e0*/  BAR.SYNC.DEFER_BLOCKING 0x0 ;  /* 0x0000000000007b1d */ /* 0x000fec0000010000 */
.L_x_341:
[----:B------:R-:W-:Y:S01]  /*94f0*/  ISETP.GE.AND P0, PT, R144, 0x1, PT ;  /* 0x000000019000780c */ /* 0x000fe20003f06270 */
[----:B------:R-:W-:Y:S01]  /*9500*/  BSSY B0, `(.L_x_391) ;  /* 0x000001f000007945 */ /* 0x000fe20003800000 */
[----:B------:R-:W-:-:S11]  /*9510*/  MOV R2, RZ ;  /* 0x000000ff00027202 */ /* 0x000fd60000000f00 */
[----:B------:R-:W-:Y:S05]  /*9520*/  @!P0 BRA `(.L_x_392) ;  /* 0x000001c000008947 */ /* 0x000fea0003800000 */
[----:B----4-:R-:W-:Y:S02]  /*9530*/  IABS R3, R136 ;  /* 0x0000008800037213 */ /* 0x010fe40000000000 */
[----:B------:R-:W-:Y:S02]  /*9540*/  IADD3 R6, R145, -0x1, R136 ;  /* 0xffffffff91067810 */ /* 0x000fe40007ffe088 */
[----:B------:R-:W2:Y:S02]  /*9550*/  I2F.RP R2, R3 ;  /* 0x0000000300027306 */ /* 0x000ea40000209400 */
[----:B-1----:R-:W-:-:S06]  /*9560*/  IABS R10, R6 ;  /* 0x00000006000a7213 */ /* 0x002fcc0000000000 */
[----:B--2---:R-:W1:Y:S02]  /*9570*/  MUFU.RCP R2, R2 ;  /* 0x0000000200027308 */ /* 0x004e640000001000 */
[----:B-1----:R-:W-:-:S06]  /*9580*/  IADD3 R2, R2, 0xffffffe, RZ ;  /* 0x0ffffffe02027810 */ /* 0x002fcc0007ffe0ff */
[----:B------:R-:W1:Y:S02]  /*9590*/  F2I.FTZ.U32.TRUNC.NTZ R5, R2 ;  /* 0x0000000200057305 */ /* 0x000e64000021f000 */
[----:B-1----:R-:W-:-:S04]  /*95a0*/  IMAD.MOV R2, RZ, RZ, -R5 ;  /* 0x000000ffff027224 */ /* 0x002fc800078e0a05 */
[----:B------:R-:W-:Y:S01]  /*95b0*/  IMAD.MOV.U32 R4, RZ, RZ, R2 ;  /* 0x000000ffff047224 */ /* 0x000fe200078e0002 */
[----:B------:R-:W-:-:S03]  /*95c0*/  IABS R2, R136 ;  /* 0x0000008800027213 */ /* 0x000fc60000000000 */
[----:B------:R-:W-:Y:S02]  /*95d0*/  IMAD R8, R4, R3, RZ ;  /* 0x0000000304087224 */ /* 0x000fe400078e02ff */
[----:B------:R-:W-:Y:S02]  /*95e0*/  IMAD.MOV.U32 R4, RZ, RZ, RZ ;  /* 0x000000ffff047224 */ /* 0x000fe400078e00ff */
        /* <DEDUP_REMOVED lines=16> */
.L_x_392:
[----:B------:R-:W-:Y:S05]  /*96f0*/  BSYNC B0 ;  /* 0x0000000000007941 */ /* 0x000fea0003800000 */
.L_x_391:
[----:B----4-:R-:W2:Y:S01]  /*9700*/  LDL R3, [R1+0x4c] ;  /* 0x00004c0001037983 */ /* 0x010ea20000100800 */
[----:B------:R-:W-:Y:S01]  /*9710*/  CS2R R26, SRZ ;  /* 0x00000000001a7805 */ /* 0x000fe2000001ff00 */
[----:B------:R-:W-:Y:S01]  /*9720*/  CS2R R64, SRZ ;  /* 0x0000000000407805 */ /* 0x000fe2000001ff00 */
[----:B------:R-:W-:Y:S01]  /*9730*/  CS2R R28, SRZ ;  /* 0x00000000001c7805 */ /* 0x000fe2000001ff00 */
[----:B---3--:R-:W-:Y:S01]  /*9740*/  CS2R R70, SRZ ;  /* 0x0000000000467805 */ /* 0x008fe2000001ff00 */
        /* <DEDUP_REMOVED lines=29> */
[----:B--2---:R-:W-:-:S04]  /*9920*/  IMAD R252, R3, R2, RZ ;  /* 0x0000000203fc7224 */ /* 0x004fc800078e02ff */
[--C-:B------:R-:W-:Y:S01]  /*9930*/  IMAD.IADD R3, R252, 0x1, R2.reuse ;  /* 0x00000001fc037824 */ /* 0x100fe200078e0202 */
[----:B------:R-:W-:-:S04]  /*9940*/  PRMT R2, RZ, 0x7610, R2 ;  /* 0x00007610ff027816 */ /* 0x000fc80000000002 */
[----:B------:R-:W-:-:S04]  /*9950*/  IMNMX R230, R145, R3, PT ;  /* 0x0000000391e67217 */ /* 0x000fc80003800200 */
[----:B------:R-:W-:-:S13]  /*9960*/  ISETP.GT.AND P0, PT, R230, R252, PT ;  /* 0x000000fce600720c */ /* 0x000fda0003f04270 */
[----:B------:R-:W-:Y:S05]  /*9970*/  @!P0 BRA `(.L_x_393) ;  /* 0x0000b73000008947 */ /* 0x000fea0003800000 */
[----:B------:R-:W2:Y:S04]  /*9980*/  LDL R6, [R1+0x38] ;  /* 0x0000380001067983 */ /* 0x000ea80000100800 */
[----:B-1----:R-:W3:Y:S01]  /*9990*/  LDL R5, [R1+0x3c] ;  /* 0x00003c0001057983 */ /* 0x002ee20000100800 */
[----:B------:R-:W-:-:S03]  /*99a0*/  ISETP.NE.U32.AND P0, PT, RZ, c[0x0][0x340], PT ;  /* 0x0000d000ff007a0c */ /* 0x000fc60003f05070 */
[----:B------:R-:W4:Y:S01]  /*99b0*/  LDL R15, [R1+0x40] ;  /* 0x00004000010f7983 */ /* 0x000f220000100800 */
[----:B------:R-:W-:-:S03]  /*99c0*/  ISETP.NE.AND.EX P1, PT, RZ, c[0x0][0x344], PT, P0 ;  /* 0x0000d100ff007a0c */ /* 0x000fc60003f25300 */
[----:B------:R-:W4:Y:S04]  /*99d0*/  LDL R4, [R1+0x24] ;  /* 0x0000240001047983 */ /* 0x000f280000100800 */
[----:B------:R-:W4:Y:S04]  /*99e0*/  LDL R30, [R1+0x2c] ;  /* 0x00002c00011e7983 */ /* 0x000f280000100800 */
[----:B------:R-:W4:Y:S02]  /*99f0*/  LDL R9, [R1+0x44] ;  /* 0x0000440001097983 */ /* 0x000f240000100800 */
[----:B--2---:R-:W-:-:S02]  /*9a00*/  @P1 IADD3 R2, P0, R6, c[0x0][0x340], RZ ;  /* 0x0000d00006021a10 */ /* 0x004fc40007f1e0ff */
[----:B------:R-:W2:Y:S02]  /*9a10*/  LDL R6, [R1+0x30] ;  /* 0x0000300001067983 */ /* 0x000ea40000100800 */
[----:B---3--:R-:W-:-:S05]  /*9a20*/  @P1 IADD3.X R3, R5, c[0x0][0x344], RZ, P0, !PT ;  /* 0x0000d10005031a10 */ /* 0x008fca00007fe4ff */
[----:B------:R1:W3:Y:S01]  /*9a30*/  @P1 LDG.E R2, [R2.64] ;  /* 0x0000000802021981 */ /* 0x0002e2000c1e1900 */
[----:B------:R-:W-:-:S04]  /*9a40*/  IMAD.MOV.U32 R130, RZ, RZ, 0x70 ;  /* 0x00000070ff827424 */ /* 0x000fc800078e00ff */
[----:B------:R-:W-:Y:S01]  /*9a50*/  IMAD R130, R230, R130, -0x70 ;  /* 0xffffff90e6827424 */ /* 0x000fe200078e0282 */
[----:B------:R-:W-:Y:S01]  /*9a60*/  WARPSYNC 0xffffffff ;  /* 0xffffffff00007948 */ /* 0x000fe20003800000 */
[----:B-1----:R-:W-:-:S05]  /*9a70*/  IMAD.MOV.U32 R3, RZ, RZ, c[0x0][0x2b8] ;  /* 0x0000ae00ff037624 */ /* 0x002fca00078e00ff */
[----:B------:R-:W-:Y:S01]  /*9a80*/  ISETP.NE.AND P2, PT, R3, 0x1, PT ;  /* 0x000000010300780c */ /* 0x000fe20003f45270 */
[----:B------:R-:W-:-:S04]  /*9a90*/  IMAD.IADD R3, R0, 0x1, R130 ;  /* 0x0000000100037824 */ /* 0x000fc800078e0282 */
[C---:B----4-:R-:W-:Y:S01]  /*9aa0*/  IMAD.IADD R11, R3.reuse, 0x1, R4 ;  /* 0x00000001030b7824 */ /* 0x050fe200078e0204 */
[----:B------:R-:W-:-:S04]  /*9ab0*/  ISETP.GE.AND P0, PT, R3, R144, PT ;  /* 0x000000900300720c */ /* 0x000fc80003f06270 */
[----:B------:R-:W-:-:S03]  /*9ac0*/  ISETP.GT.OR P0, PT, R0, 0x6f, P0 ;  /* 0x0000006f0000780c */ /* 0x000fc60000704670 */
[----:B------:R-:W-:-:S04]  /*9ad0*/  @P2 IMAD.HI.U32 R4, R11, c[0x0][0x2bc], RZ ;  /* 0x0000af000b042a27 */ /* 0x000fc800078e00ff */
[----:B------:R-:W-:Y:S01]  /*9ae0*/  IMAD.MOV.U32 R8, RZ, RZ, R11 ;  /* 0x000000ffff087224 */ /* 0x000fe200078e000b */
[----:B------:R-:W-:Y:S01]  /*9af0*/  @P2 SHF.R.U32.HI R8, RZ, c[0x0][0x2c0], R4 ;  /* 0x0000b000ff082a19 */ /* 0x000fe20000011604 */
[----:B------:R-:W-:Y:S01]  /*9b00*/  IMAD.MOV.U32 R220, RZ, RZ, RZ ;  /* 0x000000ffffdc7224 */ /* 0x000fe200078e00ff */
[----:B------:R-:W-:Y:S01]  /*9b10*/  BAR.SYNC.DEFER_BLOCKING 0x0 ;  /* 0x0000000000007b1d */ /* 0x000fe20000010000 */
[----:B------:R-:W-:Y:S02]  /*9b20*/  IMAD.MOV.U32 R5, RZ, RZ, c[0x0][0x2c4] ;  /* 0x0000b100ff057624 */ /* 0x000fe400078e00ff */
[----:B------:R-:W-:-:S05]  /*9b30*/  @!P1 IMAD.MOV.U32 R2, RZ, RZ, R15 ;  /* 0x000000ffff029224 */ /* 0x000fca00078e000f */
[----:B---3--:R-:W-:Y:S01]  /*9b40*/  SHF.R.S32.HI R3, RZ, 0x1f, R2 ;  /* 0x0000001fff037819 */ /* 0x008fe20000011402 */
[----:B------:R-:W-:-:S04]  /*9b50*/  IMAD.WIDE.U32 R16, R2, c[0x0][0x2b0], RZ ;  /* 0x0000ac0002107a25 */ /* 0x000fc800078e00ff */
[----:B------:R-:W-:-:S04]  /*9b60*/  IMAD R3, R3, c[0x0][0x2b0], RZ ;  /* 0x0000ac0003037a24 */ /* 0x000fc800078e02ff */
[----:B------:R-:W-:Y:S01]  /*9b70*/  IMAD R2, R2, c[0x0][0x2b4], R3 ;  /* 0x0000ad0002027a24 */ /* 0x000fe200078e0203 */
[----:B------:R-:W-:-:S03]  /*9b80*/  @!P0 IADD3 R3, P2, R8, R16, RZ ;  /* 0x0000001008038210 */ /* 0x000fc60007f5e0ff */
[----:B------:R-:W-:Y:S01]  /*9b90*/  IMAD.IADD R4, R17, 0x1, R2 ;  /* 0x0000000111047824 */ /* 0x000fe200078e0202 */
[----:B------:R-:W-:Y:S01]  /*9ba0*/  STL.64 [R1+0x18], R16 ;  /* 0x0000181001007387 */ /* 0x000fe20000100a00 */
[----:B------:R-:W-:-:S03]  /*9bb0*/  @!P0 LEA R2, P1, R3, c[0x0][0x2a0], 0x2 ;  /* 0x0000a80003028a11 */ /* 0x000fc600078210ff */
[----:B------:R1:W-:Y:S02]  /*9bc0*/  STL [R1+0x20], R4 ;  /* 0x0000200401007387 */ /* 0x0003e40000100800 */
[----:B-1----:R-:W-:-:S04]  /*9bd0*/  @!P0 LEA.HI.X.SX32 R4, R8, R4, 0x1, P2 ;  /* 0x0000000408048211 */ /* 0x002fc800010f0eff */
[----:B------:R-:W-:-:S05]  /*9be0*/  @!P0 LEA.HI.X R3, R3, c[0x0][0x2a4], R4, 0x2, P1 ;  /* 0x0000a90003038a11 */ /* 0x000fca00008f1404 */
[----:B------:R1:W3:Y:S01]  /*9bf0*/  @!P0 LDG.E R220, [R2.64] ;  /* 0x0000000802dc8981 */ /* 0x0002e2000c1e1900 */
[----:B------:R-:W-:Y:S02]  /*9c00*/  ISETP.NE.AND P1, PT, R5, 0x1, PT ;  /* 0x000000010500780c */ /* 0x000fe40003f25270 */
[----:B------:R-:W-:Y:S02]  /*9c10*/  ISETP.NE.U32.AND P0, PT, RZ, c[0x0][0x348], PT ;  /* 0x0000d200ff007a0c */ /* 0x000fe40003f05070 */
[----:B--2---:R-:W-:Y:S01]  /*9c20*/  LOP3.LUT R52, R6, 0xffff, RZ, 0xc0, !PT ;  /* 0x0000ffff06347812 */ /* 0x004fe200078ec0ff */
[----:B------:R-:W-:Y:S01]  /*9c30*/  IMAD R6, R30, 0x80, R0 ;  /* 0x000000801e067824 */ /* 0x000fe200078e0200 */
[----:B------:R-:W-:Y:S02]  /*9c40*/  ISETP.NE.AND.EX P0, PT, RZ, c[0x0][0x34c], PT, P0 ;  /* 0x0000d300ff007a0c */ /* 0x000fe40003f05300 */
[----:B-1----:R-:W-:-:S05]  /*9c50*/  SHF.R.S32.HI R2, RZ, 0x1f, R146 ;  /* 0x0000001fff027819 */ /* 0x002fca0000011492 */
[----:B------:R-:W-:-:S04]  /*9c60*/  IMAD R2, R2, c[0x0][0x178], RZ ;  /* 0x00005e0002027a24 */ /* 0x000fc800078e02ff */
[C---:B------:R-:W-:Y:S02]  /*9c70*/  IMAD R4, R146.reuse, c[0x0][0x17c], R2 ;  /* 0x00005f0092047a24 */ /* 0x040fe400078e0202 */
[----:B------:R-:W-:Y:S01]  /*9c80*/  IMAD.WIDE.U32 R2, R146, c[0x0][0x178], RZ ;  /* 0x00005e0092027a25 */ /* 0x000fe200078e00ff */
[----:B------:R-:W-:-:S03]  /*9c90*/  SEL R9, R9, RZ, !P0 ;  /* 0x000000ff09097207 */ /* 0x000fc60004000000 */
[----:B------:R-:W-:Y:S02]  /*9ca0*/  IMAD.IADD R3, R3, 0x1, R4 ;  /* 0x0000000103037824 */ /* 0x000fe400078e0204 */
[----:B------:R-:W-:-:S04]  /*9cb0*/  @P1 IMAD.HI.U32 R10, R6, c[0x0][0x2c8], RZ ;  /* 0x0000b200060a1a27 */ /* 0x000fc800078e00ff */
[----:B------:R-:W-:Y:S01]  /*9cc0*/  IMAD.WIDE.U32 R4, R52, c[0x0][0x1b8], R2 ;  /* 0x00006e0034047a25 */ /* 0x000fe200078e0002 */
[----:B------:R-:W-:-:S03]  /*9cd0*/  SEL R3, R15, RZ, !P0 ;  /* 0x000000ff0f037207 */ /* 0x000fc60004000000 */
[----:B------:R-:W-:Y:S01]  /*9ce0*/  IMAD.MOV.U32 R2, RZ, RZ, R6 ;  /* 0x000000ffff027224 */ /* 0x000fe200078e0006 */
[----:B------:R-:W-:Y:S01]  /*9cf0*/  @P1 SHF.R.U32.HI R2, RZ, c[0x0][0x2cc], R10 ;  /* 0x0000b300ff021a19 */ /* 0x000fe2000001160a */
[----:B------:R-:W-:Y:S02]  /*9d00*/  IMAD R5, R52, c[0x0][0x1bc], R5 ;  /* 0x00006f0034057a24 */ /* 0x000fe400078e0205 */
[----:B------:R-:W-:Y:S01]  /*9d10*/  IMAD R9, R9, c[0x0][0x1c0], RZ ;  /* 0x0000700009097a24 */ /* 0x000fe200078e02ff */
[----:B------:R-:W-:Y:S01]  /*9d20*/  SHF.R.S32.HI R10, RZ, 0x1f, R2 ;  /* 0x0000001fff0a7819 */ /* 0x000fe20000011402 */
[----:B------:R-:W-:-:S04]  /*9d30*/  IMAD.WIDE.U32 R4, R3, c[0x0][0x1c0], R4 ;  /* 0x0000700003047a25 */ /* 0x000fc800078e0004 */
[----:B------:R-:W-:Y:S02]  /*9d40*/  IMAD R9, R3, c[0x0][0x1c4], R9 ;  /* 0x0000710003097a24 */ /* 0x000fe400078e0209 */
[----:B------:R-:W-:Y:S02]  /*9d50*/  IMAD.MOV R3, RZ, RZ, -R2 ;  /* 0x000000ffff037224 */ /* 0x000fe400078e0a02 */
[----:B------:R-:W-:Y:S02]  /*9d60*/  IMAD.IADD R5, R5, 0x1, R9 ;  /* 0x0000000105057824 */ /* 0x000fe400078e0209 */
[----:B------:R-:W-:Y:S02]  /*9d70*/  IMAD R6, R3, c[0x0][0x2c4], R6 ;  /* 0x0000b10003067a24 */ /* 0x000fe400078e0206 */
[----:B------:R-:W-:-:S03]  /*9d80*/  IMAD R3, R10, c[0x0][0x1b0], RZ ;  /* 0x00006c000a037a24 */ /* 0x000fc600078e02ff */
[----:B------:R-:W-:Y:S01]  /*9d90*/  SHF.R.S32.HI R9, RZ, 0x1f, R6 ;  /* 0x0000001fff097819 */ /* 0x000fe20000011406 */
[C---:B------:R-:W-:Y:S02]  /*9da0*/  IMAD R10, R2.reuse, c[0x0][0x1b4], R3 ;  /* 0x00006d00020a7a24 */ /* 0x040fe400078e0203 */
[----:B------:R-:W-:-:S04]  /*9db0*/  IMAD.WIDE.U32 R2, R2, c[0x0][0x1b0], R4 ;  /* 0x00006c0002027a25 */ /* 0x000fc800078e0004 */
[----:B------:R-:W-:Y:S02]  /*9dc0*/  IMAD R4, R9, c[0x0][0x1a8], RZ ;  /* 0x00006a0009047a24 */ /* 0x000fe400078e02ff */
[----:B------:R-:W-:Y:S02]  /*9dd0*/  IMAD.IADD R3, R3, 0x1, R10 ;  /* 0x0000000103037824 */ /* 0x000fe400078e020a */
[C---:B------:R-:W-:Y:S02]  /*9de0*/  IMAD R4, R6.reuse, c[0x0][0x1ac], R4 ;  /* 0x00006b0006047a24 */ /* 0x040fe400078e0204 */
[----:B------:R-:W-:-:S04]  /*9df0*/  IMAD.WIDE.U32 R2, R6, c[0x0][0x1a8], R2 ;  /* 0x00006a0006027a25 */ /* 0x000fc800078e0002 */
[----:B------:R-:W-:Y:S01]  /*9e00*/  IMAD.IADD R4, R3, 0x1, R4 ;  /* 0x0000000103047824 */ /* 0x000fe200078e0204 */
[----:B------:R-:W-:-:S04]  /*9e10*/  LEA R3, P0, R2, c[0x0][0x160], 0x1 ;  /* 0x0000580002037a11 */ /* 0x000fc800078008ff */
[----:B------:R-:W-:Y:S01]  /*9e20*/  LEA.HI.X R2, R2, c[0x0][0x164], R4, 0x1, P0 ;  /* 0x0000590002027a11 */ /* 0x000fe200000f0c04 */
[----:B------:R-:W1:Y:S01]  /*9e30*/  SHFL.IDX PT, R10, R3, RZ, 0x181f ;  /* 0x00181fff030a7589 */ /* 0x000e6200000e0000 */
[----:B------:R-:W-:-:S03]  /*9e40*/  IMAD R24, R153, c[0x0][0x2c4], RZ ;  /* 0x0000b10099187a24 */ /* 0x000fc600078e02ff */
[----:B------:R-:W2:Y:S01]  /*9e50*/  SHFL.IDX PT, R9, R2, RZ, 0x181f ;  /* 0x00181fff02097589 */ /* 0x000ea200000e0000 */
[----:B------:R-:W-:Y:S02]  /*9e60*/  IMAD R6, R30, 0x80, R81 ;  /* 0x000000801e067824 */ /* 0x000fe400078e0251 */
[----:B------:R-:W-:Y:S01]  /*9e70*/  IMAD.MOV R4, RZ, RZ, -R8 ;  /* 0x000000ffff047224 */ /* 0x000fe200078e0a08 */
[----:B------:R-:W4:Y:S02]  /*9e80*/  SHFL.IDX PT, R15, R3, 0x1, 0x181f ;  /* 0x00381f00030f7f89 */ /* 0x000f2400000e0000 */
[----:B------:R-:W-:Y:S01]  /*9e90*/  ISETP.GE.AND P4, PT, R6, R24, PT ;  /* 0x000000180600720c */ /* 0x000fe20003f86270 */
[----:B------:R-:W-:Y:S01]  /*9ea0*/  IMAD R223, R4, c[0x0][0x2b8], R11 ;  /* 0x0000ae0004df7a24 */ /* 0x000fe200078e020b */
[----:B------:R-:W4:Y:S01]  /*9eb0*/  SHFL.IDX PT, R18, R2, 0x1, 0x181f ;  /* 0x00381f0002127f89 */ /* 0x000f2200000e0000 */
[----:B------:R-:W-:Y:S02]  /*9ec0*/  IADD3 R4, R6, 0x20, RZ ;  /* 0x0000002006047810 */ /* 0x000fe40007ffe0ff */
[----:B------:R-:W-:-:S02]  /*9ed0*/  ISETP.GE.AND P6, PT, R76, c[0x0][0x198], PT ;  /* 0x000066004c007a0c */ /* 0x000fc40003fc6270 */
[----:B------:R-:W-:Y:S02]  /*9ee0*/  SHF.R.S32.HI R54, RZ, 0x1f, R223 ;  /* 0x0000001fff367819 */ /* 0x000fe400000114df */
[----:B------:R-:W-:Y:S02]  /*9ef0*/  ISETP.GE.AND P0, PT, R4, R24, PT ;  /* 0x000000180400720c */ /* 0x000fe40003f06270 */
[----:B------:R-:W-:Y:S01]  /*9f00*/  IADD3 R19, R6, 0x40, RZ ;  /* 0x0000004006137810 */ /* 0x000fe20007ffe0ff */
[----:B------:R-:W-:Y:S01]  /*9f10*/  IMAD R8, R54, c[0x0][0x1e0], RZ ;  /* 0x0000780036087a24 */ /* 0x000fe200078e02ff */
[----:B-1----:R-:W-:Y:S01]  /*9f20*/  @!P4 LEA R16, P1, R76, R10, 0x1 ;  /* 0x0000000a4c10c211 */ /* 0x002fe200078208ff */
[C---:B------:R-:W-:Y:S01]  /*9f30*/  IMAD.WIDE.U32 R4, R223.reuse, c[0x0][0x1e0], RZ ;  /* 0x00007800df047a25 */ /* 0x040fe200078e00ff */
[----:B------:R-:W-:Y:S02]  /*9f40*/  ISETP.GE.AND P5, PT, R212, c[0x0][0x198], PT ;  /* 0x00006600d4007a0c */ /* 0x000fe40003fa6270 */
[----:B--2---:R-:W-:Y:S01]  /*9f50*/  @!P4 LEA.HI.X R17, R76, R9, R77, 0x1, P1 ;  /* 0x000000094c11c211 */ /* 0x004fe200008f0c4d */
[----:B------:R-:W-:Y:S01]  /*9f60*/  IMAD R8, R223, c[0x0][0x1e4], R8 ;  /* 0x00007900df087a24 */ /* 0x000fe200078e0208 */
[----:B------:R-:W-:-:S02]  /*9f70*/  ISETP.GE.AND P1, PT, R19, R24, PT ;  /* 0x000000181300720c */ /* 0x000fc40003f26270 */
[----:B------:R-:W1:Y:S01]  /*9f80*/  SHFL.IDX PT, R19, R3, 0x2, 0x181f ;  /* 0x00581f0003137f89 */ /* 0x000e6200000e0000 */
[----:B------:R-:W-:Y:S01]  /*9f90*/  @!P4 LEA R10, P3, R212, R10, 0x1 ;  /* 0x0000000ad40ac211 */ /* 0x000fe200078608ff */
[----:B------:R-:W-:Y:S02]  /*9fa0*/  IMAD.IADD R5, R5, 0x1, R8 ;  /* 0x0000000105057824 */ /* 0x000fe400078e0208 */
[----:B------:R2:W-:Y:S01]  /*9fb0*/  @!P4 LDGSTS.E.BYPASS.LTC128B.128 [R213+0x100], [R16.64], !P6 ;  /* 0x0010000010d5cfae */ /* 0x0005e2000f101d48 */
[----:B----4-:R-:W-:Y:S02]  /*9fc0*/  @!P0 LEA R8, P2, R76, R15, 0x1 ;  /* 0x0000000f4c088211 */ /* 0x010fe400078408ff */
[----:B------:R-:W-:Y:S02]  /*9fd0*/  @!P4 LEA.HI.X R11, R212, R9, R231, 0x1, P3 ;  /* 0x00000009d40bc211 */ /* 0x000fe400018f0ce7 */
[----:B------:R-:W-:-:S03]  /*9fe0*/  @!P0 LEA.HI.X R9, R76, R18, R77, 0x1, P2 ;  /* 0x000000124c098211 */ /* 0x000fc600010f0c4d */
[----:B------:R4:W-:Y:S04]  /*9ff0*/  @!P4 LDGSTS.E.BYPASS.LTC128B.128 [R213+0x4100], [R10.64], !P5 ;  /* 0x041000000ad5cfae */ /* 0x0009e8000e901d48 */
[----:B------:R1:W-:Y:S01]  /*a000*/  @!P0 LDGSTS.E.BYPASS.LTC128B.128 [R214+0x1100], [R8.64], !P6 ;  /* 0x0110000008d68fae */ /* 0x0003e2000f101d48 */
[----:B------:R-:W-:-:S03]  /*a010*/  IMAD.WIDE.U32 R22, R52, c[0x0][0x1e8], RZ ;  /* 0x00007a0034167a25 */ /* 0x000fc600078e00ff */
[----:B--2---:R-:W2:Y:S04]  /*a020*/  SHFL.IDX PT, R16, R2, 0x2, 0x181f ;  /* 0x00581f0002107f89 */ /* 0x004ea800000e0000 */
[----:B------:R2:W2:Y:S01]  /*a030*/  SHFL.IDX PT, R17, R3, 0x3, 0x181f ;  /* 0x00781f0003117f89 */ /* 0x0004a200000e0000 */
[----:B------:R-:W-:Y:S01]  /*a040*/  IMAD R20, R52, c[0x0][0x1ec], R23 ;  /* 0x00007b0034147a24 */ /* 0x000fe200078e0217 */
[----:B-1----:R-:W-:-:S04]  /*a050*/  @!P0 LEA R8, P2, R212, R15, 0x1 ;  /* 0x0000000fd4088211 */ /* 0x002fc800078408ff */
[----:B------:R-:W-:Y:S02]  /*a060*/  @!P0 LEA.HI.X R9, R212, R18, R231, 0x1, P2 ;  /* 0x00000012d4098211 */ /* 0x000fe400010f0ce7 */
[----:B------:R1:W1:Y:S01]  /*a070*/  SHFL.IDX PT, R18, R2, 0x3, 0x181f ;  /* 0x00781f0002127f89 */ /* 0x00026200000e0000 */
[----:B----4-:R-:W-:Y:S02]  /*a080*/  IADD3 R10, R6, 0x60, RZ ;  /* 0x00000060060a7810 */ /* 0x010fe40007ffe0ff */
[----:B------:R-:W-:Y:S01]  /*a090*/  IADD3 R129, R230, -0x1, RZ ;  /* 0xffffffffe6817810 */ /* 0x000fe20007ffe0ff */
[----:B------:R4:W-:Y:S01]  /*a0a0*/  @!P0 LDGSTS.E.BYPASS.LTC128B.128 [R214+0x5100], [R8.64], !P5 ;  /* 0x0510000008d68fae */ /* 0x0009e2000e901d48 */
[----:B------:R-:W-:-:S03]  /*a0b0*/  ISETP.GE.AND P0, PT, R10, R24, PT ;  /* 0x000000180a00720c */ /* 0x000fc60003f06270 */
[----:B------:R-:W-:Y:S01]  /*a0c0*/  IMAD R128, R129, -0x70, R144 ;  /* 0xffffff9081807824 */ /* 0x000fe200078e0290 */
[----:B------:R-:W-:Y:S04]  /*a0d0*/  STL.64 [R1+0x10], R22 ;  /* 0x0000101601007387 */ /* 0x000fe80000100a00 */
[----:B------:R1:W-:Y:S01]  /*a0e0*/  STL [R1+0xc], R20 ;  /* 0x00000c1401007387 */ /* 0x0003e20000100800 */
[----:B------:R-:W-:Y:S01]  /*a0f0*/  BSSY B0, `(.L_x_394) ;  /* 0x000003f000007945 */ /* 0x000fe20003800000 */
[----:B---3--:R-:W-:Y:S01]  /*a100*/  SHF.R.S32.HI R53, RZ, 0x1f, R220 ;  /* 0x0000001fff357819 */ /* 0x008fe200000114dc */
[----:B------:R-:W-:-:S04]  /*a110*/  IMAD.WIDE.U32 R4, R220, c[0x0][0x1f0], R4 ;  /* 0x00007c00dc047a25 */ /* 0x000fc800078e0004 */
[----:B--2---:R-:W-:Y:S01]  /*a120*/  IMAD R3, R53, c[0x0][0x1f0], RZ ;  /* 0x00007c0035037a24 */ /* 0x004fe200078e02ff */
[----:B------:R-:W-:-:S03]  /*a130*/  IADD3 R6, P3, R4, R22, RZ ;  /* 0x0000001604067210 */ /* 0x000fc60007f7e0ff */
[----:B-1----:R-:W-:Y:S01]  /*a140*/  IMAD R2, R220, c[0x0][0x1f4], R3 ;  /* 0x00007d00dc027a24 */ /* 0x002fe200078e0203 */
[----:B------:R-:W-:-:S04]  /*a150*/  @!P1 LEA R4, P2, R76, R19, 0x1 ;  /* 0x000000134c049211 */ /* 0x000fc800078408ff */
[----:B------:R-:W-:Y:S02]  /*a160*/  IADD3.X R2, R20, R5, R2, P3, !PT ;  /* 0x0000000514027210 */ /* 0x000fe40001ffe402 */
[-C--:B------:R-:W-:Y:S02]  /*a170*/  @!P1 LEA.HI.X R5, R76, R16.reuse, R77, 0x1, P2 ;  /* 0x000000104c059211 */ /* 0x080fe400010f0c4d */
[----:B------:R-:W-:Y:S02]  /*a180*/  LEA R3, P2, R6, c[0x0][0x1c8], 0x1 ;  /* 0x0000720006037a11 */ /* 0x000fe400078408ff */
[----:B------:R-:W-:Y:S01]  /*a190*/  @!P1 LEA R10, P3, R212, R19, 0x1 ;  /* 0x00000013d40a9211 */ /* 0x000fe200078608ff */
[----:B------:R1:W-:Y:S01]  /*a1a0*/  @!P1 LDGSTS.E.BYPASS.LTC128B.128 [R214+0x2100], [R4.64], !P6 ;  /* 0x0210000004d69fae */ /* 0x0003e2000f101d48 */
[----:B------:R-:W-:Y:S02]  /*a1b0*/  LEA.HI.X R20, R6, c[0x0][0x1cc], R2, 0x1, P2 ;  /* 0x0000730006147a11 */ /* 0x000fe400010f0c02 */
[----:B------:R-:W-:Y:S01]  /*a1c0*/  IMNMX R2, R128, 0x70, PT ;  /* 0x0000007080027817 */ /* 0x000fe20003800200 */
[----:B------:R-:W2:Y:S01]  /*a1d0*/  SHFL.IDX PT, R15, R3, RZ, 0x181f ;  /* 0x00181fff030f7589 */ /* 0x000ea200000e0000 */
[----:B------:R-:W-:-:S03]  /*a1e0*/  @!P1 LEA.HI.X R11, R212, R16, R231, 0x1, P3 ;  /* 0x00000010d40b9211 */ /* 0x000fc600018f0ce7 */
[----:B------:R-:W3:Y:S01]  /*a1f0*/  SHFL.IDX PT, R16, R20, RZ, 0x181f ;  /* 0x00181fff14107589 */ /* 0x000ee200000e0000 */
[----:B------:R-:W-:Y:S01]  /*a200*/  IMAD.IADD R2, R2, 0x1, -R81 ;  /* 0x0000000102027824 */ /* 0x000fe200078e0a51 */
[CC--:B----4-:R-:W-:Y:S02]  /*a210*/  @!P0 LEA R8, P2, R76.reuse, R17.reuse, 0x1 ;  /* 0x000000114c088211 */ /* 0x0d0fe400078408ff */
[----:B------:R4:W-:Y:S02]  /*a220*/  @!P1 LDGSTS.E.BYPASS.LTC128B.128 [R214+0x6100], [R10.64], !P5 ;  /* 0x061000000ad69fae */ /* 0x0009e4000e901d48 */
[----:B------:R-:W-:Y:S02]  /*a230*/  @!P0 LEA.HI.X R9, R76, R18, R77, 0x1, P2 ;  /* 0x000000124c098211 */ /* 0x000fe400010f0c4d */
[----:B------:R-:W-:Y:S01]  /*a240*/  ISETP.GE.AND P2, PT, R2, 0x1, PT ;  /* 0x000000010200780c */ /* 0x000fe20003f46270 */
[----:B------:R-:W2:Y:S04]  /*a250*/  SHFL.IDX PT, R6, R3, 0x1, 0x181f ;  /* 0x00381f0003067f89 */ /* 0x000ea800000e0000 */
[----:B------:R2:W-:Y:S01]  /*a260*/  @!P0 LDGSTS.E.BYPASS.LTC128B.128 [R214+0x3100], [R8.64], !P6 ;  /* 0x0310000008d68fae */ /* 0x0005e2000f101d48 */
[----:B-1----:R-:W-:-:S04]  /*a270*/  @!P0 LEA R4, P1, R212, R17, 0x1 ;  /* 0x00000011d4048211 */ /* 0x002fc800078208ff */
[----:B------:R-:W-:Y:S02]  /*a280*/  @!P0 LEA.HI.X R5, R212, R18, R231, 0x1, P1 ;  /* 0x00000012d4058211 */ /* 0x000fe400008f0ce7 */
[----:B------:R-:W-:Y:S04]  /*a290*/  SHFL.IDX PT, R18, R3, 0x2, 0x181f ;  /* 0x00581f0003127f89 */ /* 0x000fe800000e0000 */
[----:B----4-:R-:W1:Y:S01]  /*a2a0*/  SHFL.IDX PT, R11, R20, 0x1, 0x181f ;  /* 0x00381f00140b7f89 */ /* 0x010e6200000e0000 */
[----:B------:R-:W-:-:S03]  /*a2b0*/  ISETP.GE.AND P6, PT, R76, c[0x0][0x1d4], PT ;  /* 0x000075004c007a0c */ /* 0x000fc60003fc6270 */
[----:B------:R-:W4:Y:S01]  /*a2c0*/  SHFL.IDX PT, R19, R20, 0x2, 0x181f ;  /* 0x00581f0014137f89 */ /* 0x000f2200000e0000 */
[----:B------:R-:W-:-:S03]  /*a2d0*/  ISETP.GE.AND P1, PT, R2, 0x21, PT ;  /* 0x000000210200780c */ /* 0x000fc60003f26270 */
[----:B------:R1:W-:Y:S01]  /*a2e0*/  @!P0 LDGSTS.E.BYPASS.LTC128B.128 [R214+0x7100], [R4.64], !P5 ;  /* 0x0710000004d68fae */ /* 0x0003e2000e901d48 */
[----:B--2---:R-:W-:Y:S02]  /*a2f0*/  @P2 LEA R8, P0, R76, R15, 0x1 ;  /* 0x0000000f4c082211 */ /* 0x004fe400078008ff */
[----:B------:R-:W-:Y:S01]  /*a300*/  ISETP.GE.AND P5, PT, R212, c[0x0][0x1d4], PT ;  /* 0x00007500d4007a0c */ /* 0x000fe20003fa6270 */
[----:B------:R-:W0:Y:S01]  /*a310*/  LDGDEPBAR ;  /* 0x00000000000079af */ /* 0x000e220000000000 */
[----:B---3--:R-:W-:Y:S02]  /*a320*/  @P2 LEA.HI.X R9, R76, R16, R77, 0x1, P0 ;  /* 0x000000104c092211 */ /* 0x008fe400000f0c4d */
[----:B------:R-:W-:-:S03]  /*a330*/  ISETP.GE.AND P0, PT, R2, 0x41, PT ;  /* 0x000000410200780c */ /* 0x000fc60003f06270 */
[----:B------:R2:W-:Y:S01]  /*a340*/  @P2 LDGSTS.E.BYPASS.LTC128B.128 [R213+0x8100], [R8.64], !P6 ;  /* 0x0810000008d52fae */ /* 0x0005e2000f101d48 */
[----:B-1----:R-:W-:-:S04]  /*a350*/  @P2 LEA R4, P3, R212, R15, 0x1 ;  /* 0x0000000fd4042211 */ /* 0x002fc800078608ff */
[----:B------:R-:W-:Y:S02]  /*a360*/  @P2 LEA.HI.X R5, R212, R16, R231, 0x1, P3 ;  /* 0x00000010d4052211 */ /* 0x000fe400018f0ce7 */
[----:B------:R-:W-:-:S03]  /*a370*/  @P1 LEA R16, P3, R76, R6, 0x1 ;  /* 0x000000064c101211 */ /* 0x000fc600078608ff */
[----:B------:R1:W-:Y:S01]  /*a380*/  @P2 LDGSTS.E.BYPASS.LTC128B.128 [R213+0xb900], [R4.64], !P5 ;  /* 0x0b90000004d52fae */ /* 0x0003e2000e901d48 */
[----:B------:R-:W-:Y:S02]  /*a390*/  @P1 LEA R10, P2, R212, R6, 0x1 ;  /* 0x00000006d40a1211 */ /* 0x000fe400078408ff */
[CC--:B------:R-:W-:Y:S02]  /*a3a0*/  @P1 LEA.HI.X R17, R76.reuse, R11.reuse, R77, 0x1, P3 ;  /* 0x0000000b4c111211 */ /* 0x0c0fe400018f0c4d */
[----:B--2---:R-:W-:Y:S02]  /*a3b0*/  @P0 LEA R8, P3, R76, R18, 0x1 ;  /* 0x000000124c080211 */ /* 0x004fe400078608ff */
[----:B------:R-:W-:Y:S01]  /*a3c0*/  @P1 LEA.HI.X R11, R212, R11, R231, 0x1, P2 ;  /* 0x0000000bd40b1211 */ /* 0x000fe200010f0ce7 */
[----:B------:R2:W-:Y:S01]  /*a3d0*/  @P1 LDGSTS.E.BYPASS.LTC128B.128 [R214+0x9100], [R16.64], !P6 ;  /* 0x0910000010d61fae */ /* 0x0005e2000f101d48 */
[----:B----4-:R-:W-:-:S03]  /*a3e0*/  @P0 LEA.HI.X R9, R76, R19, R77, 0x1, P3 ;  /* 0x000000134c090211 */ /* 0x010fc600018f0c4d */
[----:B------:R2:W-:Y:S04]  /*a3f0*/  @P1 LDGSTS.E.BYPASS.LTC128B.128 [R214+0xc900], [R10.64], !P5 ;  /* 0x0c9000000ad61fae */ /* 0x0005e8000e901d48 */
[----:B------:R2:W-:Y:S01]  /*a400*/  @P0 LDGSTS.E.BYPASS.LTC128B.128 [R214+0xa100], [R8.64], !P6 ;  /* 0x0a10000008d60fae */ /* 0x0005e2000f101d48 */
[----:B-1----:R-:W-:-:S04]  /*a410*/  @P0 LEA R4, P2, R212, R18, 0x1 ;  /* 0x00000012d4040211 */ /* 0x002fc800078408ff */
[----:B------:R-:W-:-:S05]  /*a420*/  @P0 LEA.HI.X R5, R212, R19, R231, 0x1, P2 ;  /* 0x00000013d4050211 */ /* 0x000fca00010f0ce7 */
[----:B------:R2:W-:Y:S01]  /*a430*/  @P0 LDGSTS.E.BYPASS.LTC128B.128 [R214+0xd900], [R4.64], !P5 ;  /* 0x0d90000004d60fae */ /* 0x0005e2000e901d48 */
[----:B------:R-:W-:-:S03]  /*a440*/  ISETP.GE.AND P0, PT, R2, 0x61, PT ;  /* 0x000000610200780c */ /* 0x000fc60003f06270 */
[----:B------:R-:W1:Y:S04]  /*a450*/  SHFL.IDX PT, R3, R3, 0x3, 0x181f ;  /* 0x00781f0003037f89 */ /* 0x000e6800000e0000 */
[----:B------:R2:W3:Y:S06]  /*a460*/  SHFL.IDX PT, R6, R20, 0x3, 0x181f ;  /* 0x00781f0014067f89 */ /* 0x0004ec00000e0000 */
[----:B------:R-:W-:Y:S05]  /*a470*/  @!P0 BRA `(.L_x_395) ;  /* 0x0000006000008947 */ /* 0x000fea0003800000 */
[-C--:B-12---:R-:W-:Y:S02]  /*a480*/  LEA R4, P1, R76, R3.reuse, 0x1 ;  /* 0x000000034c047211 */ /* 0x086fe400078208ff */
[----:B------:R-:W-:-:S02]  /*a490*/  LEA R2, P0, R212, R3, 0x1 ;  /* 0x00000003d4027211 */ /* 0x000fc400078008ff */
[-C--:B---3--:R-:W-:Y:S02]  /*a4a0*/  LEA.HI.X R5, R76, R6.reuse, R77, 0x1, P1 ;  /* 0x000000064c057211 */ /* 0x088fe400008f0c4d */
[----:B------:R-:W-:-:S03]  /*a4b0*/  LEA.HI.X R3, R212, R6, R231, 0x1, P0 ;  /* 0x00000006d4037211 */ /* 0x000fc600000f0ce7 */
[----:B------:R1:W-:Y:S04]  /*a4c0*/  LDGSTS.E.BYPASS.LTC128B.128 [R214+0xb100], [R4.64], !P6 ;  /* 0x0b10000004d67fae */ /* 0x0003e8000f101d48 */
[----:B------:R1:W-:Y:S02]  /*a4d0*/  LDGSTS.E.BYPASS.LTC128B.128 [R214+0xe900], [R2.64], !P5 ;  /* 0x0e90000002d67fae */ /* 0x0003e4000e901d48 */
.L_x_395:
[----:B------:R-:W-:Y:S05]  /*a4e0*/  BSYNC B0 ;  /* 0x0000000000007941 */ /* 0x000fea0003800000 */
.L_x_394:
[----:B------:R-:W-:Y:S01]  /*a4f0*/  ISETP.LT.AND P0, PT, RZ, c[0x0][0x27c], PT ;  /* 0x00009f00ff007a0c */ /* 0x000fe20003f01270 */
[----:B------:R-:W0:-:S12]  /*a500*/  LDGDEPBAR ;  /* 0x00000000000079af */ /* 0x000e180000000000 */
[----:B------:R-:W-:Y:S05]  /*a510*/  @P0 BRA `(.L_x_396) ;  /* 0x0000002000000947 */ /* 0x000fea0003800000 */
[----:B------:R-:W-:-:S04]  /*a520*/  DEPBAR.LE SB0, 0x1 ;  /* 0x000080400000791a */ /* 0x000fc80000000000 */
[----:B------:R-:W-:Y:S05]  /*a530*/  BRA `(.L_x_397) ;  /* 0x0000360000007947 */ /* 0x000fea0003800000 */
.L_x_396:
[----:B-1---5:R-:W-:Y:S01]  /*a540*/  SHF.R.S32.HI R2, RZ, 0x1f, R137 ;  /* 0x0000001fff027819 */ /* 0x022fe20000011489 */
[----:B------:R-:W-:Y:S01]  /*a550*/  ULDC.U8 UR5, c[0x0][0x298] ;  /* 0x0000a60000057ab9 */ /* 0x000fe20000000000 */
[C---:B--2---:R-:W-:Y:S01]  /*a560*/  IMAD.WIDE.U32 R4, R137.reuse, c[0x0][0x290], RZ ;  /* 0x0000a40089047a25 */ /* 0x044fe200078e00ff */
[----:B------:R-:W-:Y:S01]  /*a570*/  ISETP.NE.AND P2, PT, RZ, UR5, PT ;  /* 0x00000005ff007c0c */ /* 0x000fe2000bf45270 */
[----:B------:R-:W-:Y:S02]  /*a580*/  BSSY B2, `(.L_x_397) ;  /* 0x000035b000027945 */ /* 0x000fe40003800000 */
[C---:B------:R-:W-:Y:S02]  /*a590*/  IMAD R8, R2.reuse, c[0x0][0x280], RZ ;  /* 0x0000a00002087a24 */ /* 0x040fe400078e02ff */
[----:B---3--:R-:W-:Y:S02]  /*a5a0*/  IMAD R6, R2, c[0x0][0x290], RZ ;  /* 0x0000a40002067a24 */ /* 0x008fe400078e02ff */
[----:B------:R-:W-:-:S04]  /*a5b0*/  IMAD.WIDE.U32 R2, R137, c[0x0][0x280], RZ ;  /* 0x0000a00089027a25 */ /* 0x000fc800078e00ff */
[C---:B------:R-:W-:Y:S01]  /*a5c0*/  IMAD R10, R137.reuse, c[0x0][0x284], R8 ;  /* 0x0000a100890a7a24 */ /* 0x040fe200078e0208 */
[----:B------:R-:W-:Y:S01]  /*a5d0*/  LEA R8, P0, R4, c[0x0][0x288], 0x1 ;  /* 0x0000a20004087a11 */ /* 0x000fe200078008ff */
[----:B------:R-:W-:Y:S01]  /*a5e0*/  IMAD R9, R137, c[0x0][0x294], R6 ;  /* 0x0000a50089097a24 */ /* 0x000fe200078e0206 */
[----:B------:R-:W-:Y:S02]  /*a5f0*/  LEA R6, P1, R2, c[0x0][0x270], 0x1 ;  /* 0x00009c0002067a11 */ /* 0x000fe400078208ff */
[----:B------:R-:W-:Y:S02]  /*a600*/  IADD3 R3, R10, R3, RZ ;  /* 0x000000030a037210 */ /* 0x000fe40007ffe0ff */
[----:B------:R-:W-:Y:S02]  /*a610*/  IADD3 R5, R9, R5, RZ ;  /* 0x0000000509057210 */ /* 0x000fe40007ffe0ff */
[----:B------:R-:W-:Y:S02]  /*a620*/  LEA.HI.X R2, R2, c[0x0][0x274], R3, 0x1, P1 ;  /* 0x00009d0002027a11 */ /* 0x000fe400008f0c03 */
[----:B------:R-:W-:Y:S01]  /*a630*/  LEA.HI.X R3, R4, c[0x0][0x28c], R5, 0x1, P0 ;  /* 0x0000a30004037a11 */ /* 0x000fe200000f0c05 */
[----:B------:R-:W-:Y:S05]  /*a640*/  @!P2 BRA `(.L_x_398) ;  /* 0x000019100000a947 */ /* 0x000fea0003800000 */
[----:B------:R-:W1:Y:S01]  /*a650*/  SHFL.IDX PT, R17, R2, RZ, 0x181f ;  /* 0x00181fff02117589 */ /* 0x000e6200000e0000 */
[----:B------:R-:W-:Y:S01]  /*a660*/  BSSY B0, `(.L_x_399) ;  /* 0x0000019000007945 */ /* 0x000fe20003800000 */
[----:B------:R-:W-:Y:S01]  /*a670*/  CS2R R4, SRZ ;  /* 0x0000000000047805 */ /* 0x000fe2000001ff00 */
[----:B------:R-:W-:Y:S01]  /*a680*/  CS2R R10, SRZ ;  /* 0x00000000000a7805 */ /* 0x000fe2000001ff00 */
[----:B------:R-:W2:Y:S04]  /*a690*/  SHFL.IDX PT, R16, R6, RZ, 0x181f ;  /* 0x00181fff06107589 */ /* 0x000ea800000e0000 */
[----:B------:R3:W4:Y:S04]  /*a6a0*/  SHFL.IDX PT, R19, R3, RZ, 0x181f ;  /* 0x00181fff03137589 */ /* 0x00072800000e0000 */
[----:B------:R5:W1:Y:S01]  /*a6b0*/  SHFL.IDX PT, R18, R8, RZ, 0x181f ;  /* 0x00181fff08127589 */ /* 0x000a6200000e0000 */
[----:B---3--:R-:W-:Y:S01]  /*a6c0*/  CS2R R2, SRZ ;  /* 0x0000000000027805 */ /* 0x008fe2000001ff00 */
[----:B-----5:R-:W-:Y:S01]  /*a6d0*/  CS2R R8, SRZ ;  /* 0x0000000000087805 */ /* 0x020fe2000001ff00 */
[----:B------:R-:W-:Y:S05]  /*a6e0*/  @P4 BRA `(.L_x_400) ;  /* 0x0000010000004947 */ /* 0x000fea0003800000 */
[----:B-12-4-:R-:W2:Y:S04]  /*a6f0*/  LDL R22, [R1+0xfc] ;  /* 0x0000fc0001167983 */ /* 0x016ea80000100800 */
[----:B------:R-:W3:Y:S01]  /*a700*/  LDL R15, [R1+0xf8] ;  /* 0x0000f800010f7983 */ /* 0x000ee20000100800 */
[----:B------:R-:W-:-:S02]  /*a710*/  ISETP.GE.AND P1, PT, R78, c[0x0][0x27c], PT ;  /* 0x00009f004e007a0c */ /* 0x000fc40003f26270 */
[----:B------:R-:W-:Y:S01]  /*a720*/  ISETP.GE.AND P0, PT, R80, c[0x0][0x27c], PT ;  /* 0x00009f0050007a0c */ /* 0x000fe20003f06270 */
[----:B------:R-:W-:-:S10]  /*a730*/  CS2R R4, SRZ ;  /* 0x0000000000047805 */ /* 0x000fd4000001ff00 */
[----:B------:R-:W-:-:S05]  /*a740*/  @!P1 IMAD.WIDE R2, R78, 0x2, R16 ;  /* 0x000000024e029825 */ /* 0x000fca00078e0210 */
[----:B------:R1:W5:Y:S02]  /*a750*/  @!P1 LD.E.64 R10, [R2.64] ;  /* 0x00000008020a9980 */ /* 0x000364000c101b00 */
[----:B-1----:R-:W-:Y:S01]  /*a760*/  CS2R R2, SRZ ;  /* 0x0000000000027805 */ /* 0x002fe2000001ff00 */
[-C--:B--2---:R-:W-:Y:S02]  /*a770*/  @!P0 IADD3 R20, P3, R16, R22.reuse, RZ ;  /* 0x0000001610148210 */ /* 0x084fe40007f7e0ff */
[----:B------:R-:W-:Y:S01]  /*a780*/  @!P0 IADD3 R16, P2, R18, R22, RZ ;  /* 0x0000001612108210 */ /* 0x000fe20007f5e0ff */
[----:B------:R-:W-:-:S04]  /*a790*/  @!P1 IMAD.WIDE R22, R78, 0x2, R18 ;  /* 0x000000024e169825 */ /* 0x000fc800078e0212 */
[--C-:B---3--:R-:W-:Y:S01]  /*a7a0*/  @!P0 IMAD.X R21, R17, 0x1, R15.reuse, P3 ;  /* 0x0000000111158824 */ /* 0x108fe200018e060f */
[----:B------:R1:W5:Y:S01]  /*a7b0*/  @!P1 LD.E.64 R8, [R22.64] ;  /* 0x0000000816089980 */ /* 0x000362000c101b00 */
[----:B------:R-:W-:-:S03]  /*a7c0*/  @!P0 IMAD.X R17, R19, 0x1, R15, P2 ;  /* 0x0000000113118824 */ /* 0x000fc600010e060f */
[----:B------:R1:W5:Y:S04]  /*a7d0*/  @!P0 LD.E.64 R4, [R20.64] ;  /* 0x0000000814048980 */ /* 0x000368000c101b00 */
[----:B------:R1:W5:Y:S02]  /*a7e0*/  @!P0 LD.E.64 R2, [R16.64] ;  /* 0x0000000810028980 */ /* 0x000364000c101b00 */
.L_x_400:
[----:B-12-4-:R-:W-:Y:S05]  /*a7f0*/  BSYNC B0 ;  /* 0x0000000000007941 */ /* 0x016fea0003800000 */
.L_x_399:
[----:B-----5:R-:W-:Y:S01]  /*a800*/  IMAD.MOV.U32 R23, RZ, RZ, R10 ;  /* 0x000000ffff177224 */ /* 0x020fe200078e000a */
[----:B------:R-:W-:Y:S01]  /*a810*/  SHF.R.U64 R21, R10, 0x10, R11 ;  /* 0x000000100a157819 */ /* 0x000fe2000000120b */
[----:B------:R-:W-:Y:S01]  /*a820*/  IMAD.MOV.U32 R20, RZ, RZ, R4 ;  /* 0x000000ffff147224 */ /* 0x000fe200078e0004 */
[----:B------:R-:W-:Y:S01]  /*a830*/  SHF.R.U64 R17, R4, 0x10, R5 ;  /* 0x0000001004117819 */ /* 0x000fe20000001205 */
[----:B------:R-:W-:Y:S01]  /*a840*/  IMAD.MOV.U32 R16, RZ, RZ, R8 ;  /* 0x000000ffff107224 */ /* 0x000fe200078e0008 */
[----:B------:R-:W-:Y:S01]  /*a850*/  SHF.R.U64 R10, R8, 0x10, R9 ;  /* 0x00000010080a7819 */ /* 0x000fe20000001209 */
[----:B------:R-:W-:Y:S01]  /*a860*/  IMAD.MOV.U32 R8, RZ, RZ, R2 ;  /* 0x000000ffff087224 */ /* 0x000fe200078e0002 */
[----:B------:R-:W-:Y:S01]  /*a870*/  SHF.R.U64 R4, R2, 0x10, R3 ;  /* 0x0000001002047819 */ /* 0x000fe20000001203 */
[----:B------:R-:W-:Y:S01]  /*a880*/  IMAD.MOV.U32 R22, RZ, RZ, R11 ;  /* 0x000000ffff167224 */ /* 0x000fe200078e000b */
[--C-:B------:R-:W-:Y:S01]  /*a890*/  SHF.R.U32.HI R2, RZ, 0x10, R3.reuse ;  /* 0x00000010ff027819 */ /* 0x100fe20000011603 */
[----:B------:R-:W-:Y:S01]  /*a8a0*/  IMAD.MOV.U32 R6, RZ, RZ, R3 ;  /* 0x000000ffff067224 */ /* 0x000fe200078e0003 */
[----:B------:R-:W-:Y:S01]  /*a8b0*/  SHF.R.U32.HI R18, RZ, 0x10, R11 ;  /* 0x00000010ff127819 */ /* 0x000fe2000001160b */
[----:B------:R-:W-:Y:S01]  /*a8c0*/  IMAD R3, R30, -0x80, R24 ;  /* 0xffffff801e037824 */ /* 0x000fe200078e0218 */
[----:B------:R-:W-:Y:S01]  /*a8d0*/  PRMT R26, R22, 0x5410, R4 ;  /* 0x00005410161a7816 */ /* 0x000fe20000000004 */
[--C-:B------:R-:W-:Y:S01]  /*a8e0*/  IMAD.MOV.U32 R19, RZ, RZ, R5.reuse ;  /* 0x000000ffff137224 */ /* 0x100fe200078e0005 */
[----:B------:R-:W-:Y:S01]  /*a8f0*/  SHF.R.U32.HI R11, RZ, 0x10, R5 ;  /* 0x00000010ff0b7819 */ /* 0x000fe20000011605 */
[----:B------:R-:W-:Y:S01]  /*a900*/  IMAD.MOV.U32 R15, RZ, RZ, R9 ;  /* 0x000000ffff0f7224 */ /* 0x000fe200078e0009 */
[----:B------:R-:W-:Y:S01]  /*a910*/  IMNMX R22, R3, 0x80, PT ;  /* 0x0000008003167817 */ /* 0x000fe20003800200 */
[----:B------:R-:W-:-:S04]  /*a920*/  DEPBAR.LE SB0, 0x1 ;  /* 0x000080400000791a */ /* 0x000fc80000000000 */
[----:B------:R-:W-:Y:S01]  /*a930*/  ISETP.GE.AND P0, PT, R81, R22, PT ;  /* 0x000000165100720c */ /* 0x000fe20003f06270 */
[----:B------:R-:W-:Y:S01]  /*a940*/  BSSY B1, `(.L_x_401) ;  /* 0x000005d000017945 */ /* 0x000fe20003800000 */
[----:B------:R-:W-:Y:S02]  /*a950*/  SHF.R.U32.HI R5, RZ, 0x10, R9 ;  /* 0x00000010ff057819 */ /* 0x000fe40000011609 */
[----:B------:R-:W-:Y:S02]  /*a960*/  PRMT R25, R21, 0x5410, R23 ;  /* 0x0000541015197816 */ /* 0x000fe40000000017 */
[----:B------:R-:W-:Y:S02]  /*a970*/  PRMT R24, R18, 0x5410, R8 ;  /* 0x0000541012187816 */ /* 0x000fe40000000008 */
[----:B------:R-:W-:Y:S02]  /*a980*/  PRMT R28, R17, 0x5410, R20 ;  /* 0x00005410111c7816 */ /* 0x000fe40000000014 */
[----:B------:R-:W-:-:S02]  /*a990*/  PRMT R29, R11, 0x5410, R19 ;  /* 0x000054100b1d7816 */ /* 0x000fc40000000013 */
[----:B------:R-:W-:Y:S02]  /*a9a0*/  PRMT R21, R16, 0x5410, R10 ;  /* 0x0000541010157816 */ /* 0x000fe4000000000a */
[----:B------:R-:W-:Y:S02]  /*a9b0*/  PRMT R23, R5, 0x5410, R15 ;  /* 0x0000541005177816 */ /* 0x000fe4000000000f */
[----:B------:R-:W-:Y:S01]  /*a9c0*/  PRMT R27, R2, 0x5410, R6 ;  /* 0x00005410021b7816 */ /* 0x000fe20000000006 */
[----:B------:R-:W-:Y:S06]  /*a9d0*/  BAR.SYNC.DEFER_BLOCKING 0x0 ;  /* 0x0000000000007b1d */ /* 0x000fec0000010000 */
[----:B------:R-:W-:Y:S05]  /*a9e0*/  @P0 BRA `(.L_x_402) ;  /* 0x0000052000000947 */ /* 0x000fea0003800000 */
[----:B------:R-:W-:Y:S01]  /*a9f0*/  ISETP.GE.AND P0, PT, R78, c[0x0][0x27c], PT ;  /* 0x00009f004e007a0c */ /* 0x000fe20003f06270 */
[----:B------:R-:W-:-:S12]  /*aa00*/  BSSY B0, `(.L_x_403) ;  /* 0x0000028000007945 */ /* 0x000fd80003800000 */
[----:B------:R-:W-:Y:S05]  /*aa10*/  @P0 BRA `(.L_x_404) ;  /* 0x0000026000000947 */ /* 0x000fea0003800000 */
[----:B------:R-:W1:Y:S01]  /*aa20*/  LDS.128 R8, [R213+0x100] ;  /* 0x00010000d5087984 */ /* 0x000e620000000c00 */
[--C-:B------:R-:W-:Y:S02]  /*aa30*/  HADD2.F32 R15, -RZ, R21.reuse.H0_H0 ;  /* 0x20000015ff0f7230 */ /* 0x100fe40000004100 */
[----:B------:R-:W-:Y:S02]  /*aa40*/  HADD2.F32 R2, -RZ, R21.H1_H1 ;  /* 0x30000015ff027230 */ /* 0x000fe40000004100 */
[--C-:B------:R-:W-:Y:S02]  /*aa50*/  HADD2.F32 R4, -RZ, R25.reuse.H1_H1 ;  /* 0x30000019ff047230 */ /* 0x100fe40000004100 */
[----:B------:R-:W-:Y:S02]  /*aa60*/  HADD2.F32 R3, -RZ, R25.H0_H0 ;  /* 0x20000019ff037230 */ /* 0x000fe40000004100 */
[--C-:B-1----:R-:W-:Y:S02]  /*aa70*/  HADD2.F32 R16, -RZ, R8.reuse.H0_H0 ;  /* 0x20000008ff107230 */ /* 0x102fe40000004100 */
[----:B------:R-:W-:-:S02]  /*aa80*/  HADD2.F32 R8, -RZ, R8.H1_H1 ;  /* 0x30000008ff087230 */ /* 0x000fc40000004100 */
[--C-:B------:R-:W-:Y:S01]  /*aa90*/  HADD2.F32 R6, -RZ, R9.reuse.H1_H1 ;  /* 0x30000009ff067230 */ /* 0x100fe20000004100 */
[-C--:B------:R-:W-:Y:S01]  /*aaa0*/  FMUL.FTZ R18, R16, R15.reuse ;  /* 0x0000000f10127220 */ /* 0x080fe20000410000 */
[----:B------:R-:W-:Y:S01]  /*aab0*/  HADD2.F32 R5, -RZ, R9.H0_H0 ;  /* 0x20000009ff057230 */ /* 0x000fe20000004100 */
[----:B------:R-:W-:Y:S01]  /*aac0*/  FMUL.FTZ R19, R8, R15 ;  /* 0x0000000f08137220 */ /* 0x000fe20000410000 */
[--C-:B------:R-:W-:Y:S01]  /*aad0*/  HADD2.F32 R17, -RZ, R10.reuse.H0_H0 ;  /* 0x2000000aff117230 */ /* 0x100fe20000004100 */
[-C--:B------:R-:W-:Y:S01]  /*aae0*/  FMUL.FTZ R15, R6, R2.reuse ;  /* 0x00000002060f7220 */ /* 0x080fe20000410000 */
[--C-:B------:R-:W-:Y:S01]  /*aaf0*/  HADD2.F32 R9, -RZ, R11.reuse.H0_H0 ;  /* 0x2000000bff097230 */ /* 0x100fe20000004100 */
[C---:B------:R-:W-:Y:S01]  /*ab00*/  FMUL.FTZ R2, R5.reuse, R2 ;  /* 0x0000000205027220 */ /* 0x040fe20000410000 */
[----:B------:R-:W-:Y:S01]  /*ab10*/  HADD2.F32 R10, -RZ, R10.H1_H1 ;  /* 0x3000000aff0a7230 */ /* 0x000fe20000004100 */
[-C--:B------:R-:W-:Y:S01]  /*ab20*/  FFMA.FTZ R20, R16, R4.reuse, -R19 ;  /* 0x0000000410147223 */ /* 0x080fe20000010813 */
[----:B------:R-:W-:Y:S01]  /*ab30*/  HADD2.F32 R11, -RZ, R11.H1_H1 ;  /* 0x3000000bff0b7230 */ /* 0x000fe20000004100 */
[----:B------:R-:W-:Y:S01]  /*ab40*/  FFMA.FTZ R19, R8, R4, R18 ;  /* 0x0000000408137223 */ /* 0x000fe20000010012 */
[----:B------:R-:W-:Y:S01]  /*ab50*/  HADD2.F32 R4, -RZ, R26.H0_H0 ;  /* 0x2000001aff047230 */ /* 0x000fe20000004100 */
[-C--:B------:R-:W-:Y:S01]  /*ab60*/  FFMA.FTZ R18, R5, R3.reuse, -R15 ;  /* 0x0000000305127223 */ /* 0x080fe2000001080f */
[--C-:B------:R-:W-:Y:S01]  /*ab70*/  HADD2.F32 R5, -RZ, R23.reuse.H1_H1 ;  /* 0x30000017ff057230 */ /* 0x100fe20000004100 */
[----:B------:R-:W-:Y:S01]  /*ab80*/  FFMA.FTZ R16, R6, R3, R2 ;  /* 0x0000000306107223 */ /* 0x000fe20000010002 */
[----:B------:R-:W-:-:S02]  /*ab90*/  HADD2.F32 R2, -RZ, R23.H0_H0 ;  /* 0x20000017ff027230 */ /* 0x000fc40000004100 */
[----:B------:R-:W-:Y:S01]  /*aba0*/  HADD2.F32 R3, -RZ, R24.H0_H0 ;  /* 0x20000018ff037230 */ /* 0x000fe20000004100 */
[CC--:B------:R-:W-:Y:S02]  /*abb0*/  FMUL.FTZ R15, R10.reuse, R5.reuse ;  /* 0x000000050a0f7220 */ /* 0x0c0fe40000410000 */
[-C--:B------:R-:W-:Y:S02]  /*abc0*/  FMUL.FTZ R8, R11, R2.reuse ;  /* 0x000000020b087220 */ /* 0x080fe40000410000 */
[----:B------:R-:W-:Y:S02]  /*abd0*/  FMUL.FTZ R5, R17, R5 ;  /* 0x0000000511057220 */ /* 0x000fe40000410000 */
[----:B------:R-:W-:Y:S02]  /*abe0*/  FMUL.FTZ R6, R9, R2 ;  /* 0x0000000209067220 */ /* 0x000fe40000410000 */
[----:B------:R-:W-:Y:S02]  /*abf0*/  FFMA.FTZ R15, R17, R4, -R15 ;  /* 0x00000004110f7223 */ /* 0x000fe4000001080f */
[-C--:B------:R-:W-:Y:S01]  /*ac00*/  FFMA.FTZ R2, R9, R3.reuse, -R8 ;  /* 0x0000000309027223 */ /* 0x080fe20000010808 */
[----:B------:R-:W-:Y:S01]  /*ac10*/  F2FP.PACK_AB R8, R19, R20 ;  /* 0x000000141308723e */ /* 0x000fe200000000ff */
[----:B------:R-:W-:Y:S01]  /*ac20*/  FFMA.FTZ R4, R10, R4, R5 ;  /* 0x000000040a047223 */ /* 0x000fe20000010005 */
[----:B------:R-:W-:Y:S01]  /*ac30*/  F2FP.PACK_AB R9, R16, R18 ;  /* 0x000000121009723e */ /* 0x000fe200000000ff */
[----:B------:R-:W-:-:S03]  /*ac40*/  FFMA.FTZ R3, R11, R3, R6 ;  /* 0x000000030b037223 */ /* 0x000fc60000010006 */
[----:B------:R-:W-:Y:S02]  /*ac50*/  F2FP.PACK_AB R10, R4, R15 ;  /* 0x0000000f040a723e */ /* 0x000fe400000000ff */
[----:B------:R-:W-:-:S05]  /*ac60*/  F2FP.PACK_AB R11, R3, R2 ;  /* 0x00000002030b723e */ /* 0x000fca00000000ff */
[----:B------:R1:W-:Y:S02]  /*ac70*/  STS.128 [R213+0x100], R8 ;  /* 0x00010008d5007388 */ /* 0x0003e40000000c00 */
.L_x_404:
[----:B------:R-:W-:Y:S05]  /*ac80*/  BSYNC B0 ;  /* 0x0000000000007941 */ /* 0x000fea0003800000 */
.L_x_403:
[----:B------:R-:W-:-:S13]  /*ac90*/  ISETP.GE.AND P0, PT, R80, c[0x0][0x27c], PT ;  /* 0x00009f0050007a0c */ /* 0x000fda0003f06270 */
[----:B------:R-:W-:Y:S05]  /*aca0*/  @P0 BRA `(.L_x_402) ;  /* 0x0000026000000947 */ /* 0x000fea0003800000 */
[----:B-1----:R-:W1:Y:S01]  /*acb0*/  LDS.128 R8, [R213+0x4100] ;  /* 0x00410000d5087984 */ /* 0x002e620000000c00 */
[----:B------:R-:W-:Y:S02]  /*acc0*/  HADD2.F32 R15, -RZ, R24.H1_H1 ;  /* 0x30000018ff0f7230 */ /* 0x000fe40000004100 */
        /* <DEDUP_REMOVED lines=17> */
[----:B------:R-:W-:Y:S01]  /*ade0*/  HADD2.F32 R4, -RZ, R29.H1_H1 ;  /* 0x3000001dff047230 */ /* 0x000fe20000004100 */
        /* <DEDUP_REMOVED lines=18> */
.L_x_402:
[----:B------:R-:W-:Y:S05]  /*af10*/  BSYNC B1 ;  /* 0x0000000000017941 */ /* 0x000fea0003800000 */
.L_x_401:
[----:B------:R-:W-:Y:S01]  /*af20*/  IADD3 R2, R81, 0x20, RZ ;  /* 0x0000002051027810 */ /* 0x000fe20007ffe0ff */
[----:B------:R-:W-:Y:S03]  /*af30*/  BSSY B1, `(.L_x_405) ;  /* 0x0000055000017945 */ /* 0x000fe60003800000 */
[----:B------:R-:W-:-:S13]  /*af40*/  ISETP.GE.AND P0, PT, R2, R22, PT ;  /* 0x000000160200720c */ /* 0x000fda0003f06270 */
[----:B------:R-:W-:Y:S05]  /*af50*/  @P0 BRA `(.L_x_406) ;  /* 0x0000052000000947 */ /* 0x000fea0003800000 */
[----:B------:R-:W-:Y:S01]  /*af60*/  ISETP.GE.AND P0, PT, R78, c[0x0][0x27c], PT ;  /* 0x00009f004e007a0c */ /* 0x000fe20003f06270 */
[----:B------:R-:W-:-:S12]  /*af70*/  BSSY B0, `(.L_x_407) ;  /* 0x0000028000007945 */ /* 0x000fd80003800000 */
[----:B------:R-:W-:Y:S05]  /*af80*/  @P0 BRA `(.L_x_408) ;  /* 0x0000026000000947 */ /* 0x000fea0003800000 */
[----:B-1----:R-:W1:Y:S01]  /*af90*/  LDS.128 R8, [R213+0x1100] ;  /* 0x00110000d5087984 */ /* 0x002e620000000c00 */
[--C-:B------:R-:W-:Y:S02]  /*afa0*/  HADD2.F32 R15, -RZ, R21.reuse.H0_H0 ;  /* 0x20000015ff0f7230 */ /* 0x100fe40000004100 */
[----:B------:R-:W-:Y:S02]  /*afb0*/  HADD2.F32 R2, -RZ, R21.H1_H1 ;  /* 0x30000015ff027230 */ /* 0x000fe40000004100 */
[--C-:B------:R-:W-:Y:S02]  /*afc0*/  HADD2.F32 R4, -RZ, R25.reuse.H1_H1 ;  /* 0x30000019ff047230 */ /* 0x100fe40000004100 */
[----:B------:R-:W-:Y:S02]  /*afd0*/  HADD2.F32 R3, -RZ, R25.H0_H0 ;  /* 0x20000019ff037230 */ /* 0x000fe40000004100 */
[--C-:B-1----:R-:W-:Y:S02]  /*afe0*/  HADD2.F32 R16, -RZ, R8.reuse.H0_H0 ;  /* 0x20000008ff107230 */ /* 0x102fe40000004100 */
[----:B------:R-:W-:-:S02]  /*aff0*/  HADD2.F32 R8, -RZ, R8.H1_H1 ;  /* 0x30000008ff087230 */ /* 0x000fc40000004100 */
[--C-:B------:R-:W-:Y:S01]  /*b000*/  HADD2.F32 R6, -RZ, R9.reuse.H1_H1 ;  /* 0x30000009ff067230 */ /* 0x100fe20000004100 */
[C---:B------:R-:W-:Y:S01]  /*b010*/  FMUL.FTZ R18, R15.reuse, R16 ;  /* 0x000000100f127220 */ /* 0x040fe20000410000 */
[----:B------:R-:W-:Y:S01]  /*b020*/  HADD2.F32 R5, -RZ, R9.H0_H0 ;  /* 0x20000009ff057230 */ /* 0x000fe20000004100 */
[----:B------:R-:W-:Y:S01]  /*b030*/  FMUL.FTZ R19, R15, R8 ;  /* 0x000000080f137220 */ /* 0x000fe20000410000 */
[--C-:B------:R-:W-:Y:S01]  /*b040*/  HADD2.F32 R17, -RZ, R10.reuse.H0_H0 ;  /* 0x2000000aff117230 */ /* 0x100fe20000004100 */
[C---:B------:R-:W-:Y:S01]  /*b050*/  FMUL.FTZ R15, R2.reuse, R6 ;  /* 0x00000006020f7220 */ /* 0x040fe20000410000 */
[--C-:B------:R-:W-:Y:S01]  /*b060*/  HADD2.F32 R9, -RZ, R11.reuse.H0_H0 ;  /* 0x2000000bff097230 */ /* 0x100fe20000004100 */
[-C--:B------:R-:W-:Y:S01]  /*b070*/  FMUL.FTZ R2, R2, R5.reuse ;  /* 0x0000000502027220 */ /* 0x080fe20000410000 */
[----:B------:R-:W-:Y:S01]  /*b080*/  HADD2.F32 R10, -RZ, R10.H1_H1 ;  /* 0x3000000aff0a7230 */ /* 0x000fe20000004100 */
[C---:B------:R-:W-:Y:S01]  /*b090*/  FFMA.FTZ R20, R4.reuse, R16, -R19 ;  /* 0x0000001004147223 */ /* 0x040fe20000010813 */
[----:B------:R-:W-:Y:S01]  /*b0a0*/  HADD2.F32 R11, -RZ, R11.H1_H1 ;  /* 0x3000000bff0b7230 */ /* 0x000fe20000004100 */
[----:B------:R-:W-:Y:S01]  /*b0b0*/  FFMA.FTZ R19, R4, R8, R18 ;  /* 0x0000000804137223 */ /* 0x000fe20000010012 */
[----:B------:R-:W-:Y:S01]  /*b0c0*/  HADD2.F32 R4, -RZ, R26.H0_H0 ;  /* 0x2000001aff047230 */ /* 0x000fe20000004100 */
[C---:B------:R-:W-:Y:S01]  /*b0d0*/  FFMA.FTZ R18, R3.reuse, R5, -R15 ;  /* 0x0000000503127223 */ /* 0x040fe2000001080f */
[--C-:B------:R-:W-:Y:S01]  /*b0e0*/  HADD2.F32 R5, -RZ, R23.reuse.H1_H1 ;  /* 0x30000017ff057230 */ /* 0x100fe20000004100 */
[----:B------:R-:W-:Y:S01]  /*b0f0*/  FFMA.FTZ R16, R3, R6, R2 ;  /* 0x0000000603107223 */ /* 0x000fe20000010002 */
[----:B------:R-:W-:-:S02]  /*b100*/  HADD2.F32 R2, -RZ, R23.H0_H0 ;  /* 0x20000017ff027230 */ /* 0x000fc40000004100 */
[----:B------:R-:W-:Y:S01]  /*b110*/  HADD2.F32 R3, -RZ, R24.H0_H0 ;  /* 0x20000018ff037230 */ /* 0x000fe20000004100 */
[C---:B------:R-:W-:Y:S02]  /*b120*/  FMUL.FTZ R15, R5.reuse, R10 ;  /* 0x0000000a050f7220 */ /* 0x040fe40000410000 */
[C---:B------:R-:W-:Y:S02]  /*b130*/  FMUL.FTZ R8, R2.reuse, R11 ;  /* 0x0000000b02087220 */ /* 0x040fe40000410000 */
[----:B------:R-:W-:Y:S02]  /*b140*/  FMUL.FTZ R5, R5, R17 ;  /* 0x0000001105057220 */ /* 0x000fe40000410000 */
[----:B------:R-:W-:Y:S02]  /*b150*/  FMUL.FTZ R6, R2, R9 ;  /* 0x0000000902067220 */ /* 0x000fe40000410000 */
[C---:B------:R-:W-:Y:S02]  /*b160*/  FFMA.FTZ R15, R4.reuse, R17, -R15 ;  /* 0x00000011040f7223 */ /* 0x040fe4000001080f */
[----:B------:R-:W-:Y:S01]  /*b170*/  FFMA.FTZ R2, R3, R9, -R8 ;  /* 0x0000000903027223 */ /* 0x000fe20000010808 */
[----:B------:R-:W-:Y:S01]  /*b180*/  F2FP.PACK_AB R8, R19, R20 ;  /* 0x000000141308723e */ /* 0x000fe200000000ff */
[----:B------:R-:W-:Y:S01]  /*b190*/  FFMA.FTZ R4, R4, R10, R5 ;  /* 0x0000000a04047223 */ /* 0x000fe20000010005 */
[----:B------:R-:W-:Y:S01]  /*b1a0*/  F2FP.PACK_AB R9, R16, R18 ;  /* 0x000000121009723e */ /* 0x000fe200000000ff */
[----:B------:R-:W-:-:S03]  /*b1b0*/  FFMA.FTZ R3, R3, R11, R6 ;  /* 0x0000000b03037223 */ /* 0x000fc60000010006 */
[----:B------:R-:W-:Y:S02]  /*b1c0*/  F2FP.PACK_AB R10, R4, R15 ;  /* 0x0000000f040a723e */ /* 0x000fe400000000ff */
[----:B------:R-:W-:-:S05]  /*b1d0*/  F2FP.PACK_AB R11, R3, R2 ;  /* 0x00000002030b723e */ /* 0x000fca00000000ff */
[----:B------:R1:W-:Y:S02]  /*b1e0*/  STS.128 [R213+0x1100], R8 ;  /* 0x00110008d5007388 */ /* 0x0003e40000000c00 */
.L_x_408:
[----:B------:R-:W-:Y:S05]  /*b1f0*/  BSYNC B0 ;  /* 0x0000000000007941 */ /* 0x000fea0003800000 */
.L_x_407:
        /* <DEDUP_REMOVED lines=21> */
[----:B------:R-:W-:Y:S01]  /*b350*/  HADD2.F32 R4, -RZ, R29.H1_H1 ;  /* 0x3000001dff047230 */ /* 0x000fe20000004100 */
        /* <DEDUP_REMOVED lines=18> */
.L_x_406:
[----:B------:R-:W-:Y:S05]  /*b480*/  BSYNC B1 ;  /* 0x0000000000017941 */ /* 0x000fea0003800000 */
.L_x_405:
        /* <DEDUP_REMOVED lines=45> */
.L_x_412:
[----:B------:R-:W-:Y:S05]  /*b760*/  BSYNC B0 ;  /* 0x0000000000007941 */ /* 0x000fea0003800000 */
.L_x_411:
        /* <DEDUP_REMOVED lines=40> */
.L_x_410:
[----:B------:R-:W-:Y:S05]  /*b9f0*/  BSYNC B1 ;  /* 0x0000000000017941 */ /* 0x000fea0003800000 */
.L_x_409:
[----:B------:R-:W-:-:S04]  /*ba00*/  IADD3 R2, R81, 0x60, RZ ;  /* 0x0000006051027810 */ /* 0x000fc80007ffe0ff */
        /* <DEDUP_REMOVED lines=43> */
.L_x_415:
[----:B------:R-:W-:Y:S05]  /*bcc0*/  BSYNC B0 ;  /* 0x0000000000007941 */ /* 0x000fea0003800000 */
.L_x_414:
        /* <DEDUP_REMOVED lines=39> */
[----:B------:R1:W-:Y:S01]  /*bf40*/  STS.128 [R213+0x7100], R8 ;  /* 0x00710008d5007388 */ /* 0x0003e20000000c00 */
[----:B------:R-:W-:Y:S05]  /*bf50*/  BRA `(.L_x_413) ;  /* 0x00001bd000007947 */ /* 0x000fea0003800000 */
.L_x_398:
[----:B------:R-:W1:Y:S01]  /*bf60*/  SHFL.IDX PT, R4, R6, RZ, 0x181f ;  /* 0x00181fff06047589 */ /* 0x000e6200000e0000 */
[----:B------:R-:W-:Y:S01]  /*bf70*/  BSSY B0, `(.L_x_416) ;  /* 0x0000014000007945 */ /* 0x000fe20003800000 */
[----:B------:R-:W-:Y:S01]  /*bf80*/  CS2R R10, SRZ ;  /* 0x00000000000a7805 */ /* 0x000fe2000001ff00 */
[----:B------:R-:W-:Y:S01]  /*bf90*/  CS2R R18, SRZ ;  /* 0x0000000000127805 */ /* 0x000fe2000001ff00 */
[----:B------:R-:W2:Y:S01]  /*bfa0*/  SHFL.IDX PT, R15, R2, RZ, 0x181f ;  /* 0x00181fff020f7589 */ /* 0x000ea200000e0000 */
[----:B------:R-:W-:-:S03]  /*bfb0*/  CS2R R16, SRZ ;  /* 0x0000000000107805 */ /* 0x000fc6000001ff00 */
[----:B------:R-:W3:Y:S04]  /*bfc0*/  SHFL.IDX PT, R6, R3, RZ, 0x181f ;  /* 0x00181fff03067589 */ /* 0x000ee800000e0000 */
[----:B------:R4:W1:Y:S02]  /*bfd0*/  SHFL.IDX PT, R5, R8, RZ, 0x181f ;  /* 0x00181fff08057589 */ /* 0x00086400000e0000 */
[----:B----4-:R-:W-:Y:S01]  /*bfe0*/  CS2R R8, SRZ ;  /* 0x0000000000087805 */ /* 0x010fe2000001ff00 */
[----:B------:R-:W-:Y:S05]  /*bff0*/  @P4 BRA `(.L_x_417) ;  /* 0x000000b000004947 */ /* 0x000fea0003800000 */
[C---:B-123--:R-:W-:Y:S01]  /*c000*/  ISETP.GE.AND P0, PT, R76.reuse, c[0x0][0x27c], PT ;  /* 0x00009f004c007a0c */ /* 0x04efe20003f06270 */
[C---:B------:R-:W-:Y:S01]  /*c010*/  IMAD.SHL.U32 R2, R76.reuse, 0x2, RZ ;  /* 0x000000024c027824 */ /* 0x040fe200078e00ff */
[----:B------:R-:W-:Y:S01]  /*c020*/  SHF.L.U64.HI R3, R76, 0x1, R77 ;  /* 0x000000014c037819 */ /* 0x000fe2000001024d */
[----:B------:R-:W-:-:S03]  /*c030*/  CS2R R10, SRZ ;  /* 0x00000000000a7805 */ /* 0x000fc6000001ff00 */
[-C--:B------:R-:W-:Y:S02]  /*c040*/  IADD3 R4, P2, R4, R2.reuse, RZ ;  /* 0x0000000204047210 */ /* 0x080fe40007f5e0ff */
[----:B------:R-:W-:-:S03]  /*c050*/  IADD3 R2, P1, R5, R2, RZ ;  /* 0x0000000205027210 */ /* 0x000fc60007f3e0ff */
[--C-:B------:R-:W-:Y:S02]  /*c060*/  IMAD.X R5, R15, 0x1, R3.reuse, P2 ;  /* 0x000000010f057824 */ /* 0x100fe400010e0603 */
[----:B------:R-:W-:Y:S01]  /*c070*/  IMAD.X R3, R6, 0x1, R3, P1 ;  /* 0x0000000106037824 */ /* 0x000fe200008e0603 */
[----:B------:R-:W-:Y:S05]  /*c080*/  @P0 BRA `(.L_x_417) ;  /* 0x0000002000000947 */ /* 0x000fea0003800000 */
[----:B------:R1:W5:Y:S04]  /*c090*/  LD.E.128 R16, [R4.64] ;  /* 0x0000000804107980 */ /* 0x000368000c101d00 */
[----:B------:R1:W5:Y:S02]  /*c0a0*/  LD.E.128 R8, [R2.64] ;  /* 0x0000000802087980 */ /* 0x000364000c101d00 */
.L_x_417:
[----:B-123--:R-:W-:Y:S05]  /*c0b0*/  BSYNC B0 ;  /* 0x0000000000007941 */ /* 0x00efea0003800000 */
.L_x_416:
[----:B-----5:R-:W-:Y:S01]  /*c0c0*/  SHF.R.U32.HI R3, RZ, 0x10, R17 ;  /* 0x00000010ff037819 */ /* 0x020fe20000011611 */
[----:B------:R-:W-:Y:S01]  /*c0d0*/  IMAD.MOV.U32 R22, RZ, RZ, R18 ;  /* 0x000000ffff167224 */ /* 0x000fe200078e0012 */
[----:B------:R-:W-:Y:S01]  /*c0e0*/  SHF.R.U64 R20, R18, 0x10, R19 ;  /* 0x0000001012147819 */ /* 0x000fe20000001213 */
[--C-:B------:R-:W-:Y:S01]  /*c0f0*/  IMAD.MOV.U32 R25, RZ, RZ, R17.reuse ;  /* 0x000000ffff197224 */ /* 0x100fe200078e0011 */
[----:B------:R-:W-:Y:S01]  /*c100*/  ISETP.GE.AND P0, PT, R76, c[0x0][0x27c], PT ;  /* 0x00009f004c007a0c */ /* 0x000fe20003f06270 */
[----:B------:R-:W-:Y:S01]  /*c110*/  IMAD.MOV.U32 R18, RZ, RZ, R8 ;  /* 0x000000ffff127224 */ /* 0x000fe200078e0008 */
[----:B------:R-:W-:Y:S01]  /*c120*/  PRMT R50, R3, 0x5410, R20 ;  /* 0x0000541003327816 */ /* 0x000fe20000000014 */
[----:B------:R-:W-:Y:S01]  /*c130*/  IMAD R3, R30, -0x80, R24 ;  /* 0xffffff801e037824 */ /* 0x000fe200078e0218 */
[----:B------:R-:W-:Y:S01]  /*c140*/  SHF.R.U64 R23, R16, 0x10, R17 ;  /* 0x0000001010177819 */ /* 0x000fe20000001211 */
[----:B------:R-:W-:Y:S01]  /*c150*/  IMAD.MOV.U32 R26, RZ, RZ, R16 ;  /* 0x000000ffff1a7224 */ /* 0x000fe200078e0010 */
[----:B------:R-:W-:Y:S01]  /*c160*/  SHF.R.U64 R15, R8, 0x10, R9 ;  /* 0x00000010080f7819 */ /* 0x000fe20000001209 */
[----:B------:R-:W-:Y:S01]  /*c170*/  IMAD.MOV.U32 R21, RZ, RZ, R19 ;  /* 0x000000ffff157224 */ /* 0x000fe200078e0013 */
[----:B------:R-:W-:Y:S01]  /*c180*/  IMNMX R43, R3, 0x80, PT ;  /* 0x00000080032b7817 */ /* 0x000fe20003800200 */
[----:B------:R-:W-:Y:S01]  /*c190*/  IMAD.MOV.U32 R17, RZ, RZ, R9 ;  /* 0x000000ffff117224 */ /* 0x000fe200078e0009 */
[----:B------:R-:W-:Y:S01]  /*c1a0*/  SHF.R.U32.HI R16, RZ, 0x10, R19 ;  /* 0x00000010ff107819 */ /* 0x000fe20000011613 */
[----:B------:R-:W-:Y:S01]  /*c1b0*/  IMAD.MOV.U32 R8, RZ, RZ, R10 ;  /* 0x000000ffff087224 */ /* 0x000fe200078e000a */
[----:B------:R-:W-:Y:S01]  /*c1c0*/  ISETP.GE.OR P1, PT, R81, R43, P0 ;  /* 0x0000002b5100720c */ /* 0x000fe20000726670 */
[----:B------:R-:W-:Y:S01]  /*c1d0*/  IMAD.MOV.U32 R6, RZ, RZ, R11 ;  /* 0x000000ffff067224 */ /* 0x000fe200078e000b */
[----:B------:R-:W-:Y:S01]  /*c1e0*/  SHF.R.U32.HI R5, RZ, 0x10, R9 ;  /* 0x00000010ff057819 */ /* 0x000fe20000011609 */
[----:B------:R-:W-:-:S04]  /*c1f0*/  DEPBAR.LE SB0, 0x1 ;  /* 0x000080400000791a */ /* 0x000fc80000000000 */
[--C-:B------:R-:W-:Y:S01]  /*c200*/  SHF.R.U64 R4, R10, 0x10, R11.reuse ;  /* 0x000000100a047819 */ /* 0x100fe2000000120b */
        /* <DEDUP_REMOVED lines=11> */
[----:B------:R-:W-:Y:S01]  /*c2c0*/  MOV R2, c[0x0][0x27c] ;  /* 0x00009f0000027a02 */ /* 0x000fe20000000f00 */
[----:B------:R-:W1:Y:S01]  /*c2d0*/  LDS.128 R8, [R213+0x100] ;  /* 0x00010000d5087984 */ /* 0x000e620000000c00 */
[C---:B------:R-:W-:Y:S01]  /*c2e0*/  SHF.L.U32 R27, R81.reuse, 0x6, RZ ;  /* 0x00000006511b7819 */ /* 0x040fe200000006ff */
[----:B------:R-:W-:Y:S01]  /*c2f0*/  HADD2.F32 R6, -RZ, R45.H0_H0 ;  /* 0x2000002dff067230 */ /* 0x000fe20000004100 */
[----:B------:R-:W-:Y:S01]  /*c300*/  LEA.HI R2, R2, R82, RZ, 0x1d ;  /* 0x0000005202027211 */ /* 0x000fe200078fe8ff */
[----:B------:R-:W-:Y:S01]  /*c310*/  HADD2.F32 R15, -RZ, R48.H0_H0 ;  /* 0x20000030ff0f7230 */ /* 0x000fe20000004100 */
[----:B------:R-:W-:-:S02]  /*c320*/  SHF.L.U32 R28, R81, 0x6, RZ ;  /* 0x00000006511c7819 */ /* 0x000fc400000006ff */
[----:B------:R-:W-:Y:S02]  /*c330*/  SHF.R.S32.HI R4, RZ, 0x1f, R2 ;  /* 0x0000001fff047819 */ /* 0x000fe40000011402 */
[----:B------:R-:W-:Y:S02]  /*c340*/  SHF.L.U32 R3, R2, 0x3, RZ ;  /* 0x0000000302037819 */ /* 0x000fe400000006ff */
[----:B------:R-:W-:Y:S02]  /*c350*/  LOP3.LUT R28, R28, 0x1c0, RZ, 0xc0, !PT ;  /* 0x000001c01c1c7812 */ /* 0x000fe400078ec0ff */
[----:B------:R-:W-:Y:S02]  /*c360*/  LOP3.LUT R27, R27, 0x1c0, RZ, 0xc0, !PT ;  /* 0x000001c01b1b7812 */ /* 0x000fe400078ec0ff */
[----:B------:R-:W-:Y:S02]  /*c370*/  LEA.HI R2, R4, R2, RZ, 0x3 ;  /* 0x0000000204027211 */ /* 0x000fe400078f18ff */
[----:B------:R-:W-:-:S02]  /*c380*/  SHF.R.U32.HI R27, RZ, 0x3, R27 ;  /* 0x00000003ff1b7819 */ /* 0x000fc4000001161b */
[----:B------:R-:W-:Y:S02]  /*c390*/  LOP3.LUT R3, R28, 0x38, R3, 0xf8, !PT ;  /* 0x000000381c037812 */ /* 0x000fe400078ef803 */
[----:B------:R-:W-:Y:S02]  /*c3a0*/  SHF.L.U32 R2, R2, 0xa, RZ ;  /* 0x0000000a02027819 */ /* 0x000fe400000006ff */
[----:B------:R-:W-:Y:S02]  /*c3b0*/  LOP3.LUT R3, R3, R27, RZ, 0x3c, !PT ;  /* 0x0000001b03037212 */ /* 0x000fe400078e3cff */
[----:B------:R-:W-:-:S04]  /*c3c0*/  LOP3.LUT R2, R2, 0x7fffe000, RZ, 0xc0, !PT ;  /* 0x7fffe00002027812 */ /* 0x000fc800078ec0ff */
[----:B------:R-:W-:Y:S01]  /*c3d0*/  IADD3 R2, R3, R2, R7 ;  /* 0x0000000203027210 */ /* 0x000fe20007ffe007 */
[----:B------:R-:W-:-:S03]  /*c3e0*/  HADD2.F32 R3, -RZ, R44.H0_H0 ;  /* 0x2000002cff037230 */ /* 0x000fc60000004100 */
[----:B------:R-:W-:Y:S01]  /*c3f0*/  SHF.L.U32 R31, R2, 0x1, RZ ;  /* 0x00000001021f7819 */ /* 0x000fe200000006ff */
[----:B------:R-:W-:-:S04]  /*c400*/  HADD2.F32 R2, -RZ, R44.H1_H1 ;  /* 0x3000002cff027230 */ /* 0x000fc80000004100 */
[----:B------:R-:W2:Y:S01]  /*c410*/  LDS.128 R16, [R31+0x100] ;  /* 0x000100001f107984 */ /* 0x000ea20000000c00 */
[--C-:B-1----:R-:W-:Y:S02]  /*c420*/  HADD2.F32 R24, -RZ, R8.reuse.H0_H0 ;  /* 0x20000008ff187230 */ /* 0x102fe40000004100 */
[----:B------:R-:W-:Y:S02]  /*c430*/  HADD2.F32 R21, -RZ, R8.H1_H1 ;  /* 0x30000008ff157230 */ /* 0x000fe40000004100 */
[--C-:B------:R-:W-:Y:S02]  /*c440*/  HADD2.F32 R28, -RZ, R11.reuse.H0_H0 ;  /* 0x2000000bff1c7230 */ /* 0x100fe40000004100 */
[----:B------:R-:W-:Y:S02]  /*c450*/  HADD2.F32 R27, -RZ, R11.H1_H1 ;  /* 0x3000000bff1b7230 */ /* 0x000fe40000004100 */
[--C-:B------:R-:W-:Y:S02]  /*c460*/  HADD2.F32 R23, -RZ, R9.reuse.H0_H0 ;  /* 0x20000009ff177230 */ /* 0x100fe40000004100 */
[----:B------:R-:W-:Y:S01]  /*c470*/  HADD2.F32 R22, -RZ, R9.H1_H1 ;  /* 0x30000009ff167230 */ /* 0x000fe20000004100 */
[----:B------:R-:W-:Y:S01]  /*c480*/  FMUL.FTZ R9, R24, R3 ;  /* 0x0000000318097220 */ /* 0x000fe20000410000 */
[----:B------:R-:W-:-:S02]  /*c490*/  HADD2.F32 R26, -RZ, R10.H0_H0 ;  /* 0x2000000aff1a7230 */ /* 0x000fc40000004100 */
[----:B------:R-:W-:Y:S02]  /*c4a0*/  HADD2.F32 R25, -RZ, R10.H1_H1 ;  /* 0x3000000aff197230 */ /* 0x000fe40000004100 */
[--C-:B--2---:R-:W-:Y:S02]  /*c4b0*/  HADD2.F32 R5, -RZ, R16.reuse.H0_H0 ;  /* 0x20000010ff057230 */ /* 0x104fe40000004100 */
[----:B------:R-:W-:Y:S02]  /*c4c0*/  HADD2.F32 R4, -RZ, R16.H1_H1 ;  /* 0x30000010ff047230 */ /* 0x000fe40000004100 */
[--C-:B------:R-:W-:Y:S01]  /*c4d0*/  HADD2.F32 R8, -RZ, R17.reuse.H0_H0 ;  /* 0x20000011ff087230 */ /* 0x100fe20000004100 */
[----:B------:R-:W-:Y:S01]  /*c4e0*/  FMUL.FTZ R39, R5, R3 ;  /* 0x0000000305277220 */ /* 0x000fe20000410000 */
[----:B------:R-:W-:Y:S01]  /*c4f0*/  HADD2.F32 R11, -RZ, R17.H1_H1 ;  /* 0x30000011ff0b7230 */ /* 0x000fe20000004100 */
[-C--:B------:R-:W-:Y:S01]  /*c500*/  FMUL.FTZ R3, R21, R2.reuse ;  /* 0x0000000215037220 */ /* 0x080fe20000410000 */
[--C-:B------:R-:W-:Y:S01]  /*c510*/  HADD2.F32 R17, -RZ, R46.reuse.H0_H0 ;  /* 0x2000002eff117230 */ /* 0x100fe20000004100 */
[----:B------:R-:W-:Y:S01]  /*c520*/  FMUL.FTZ R38, R4, R2 ;  /* 0x0000000204267220 */ /* 0x000fe20000410000 */
[----:B------:R-:W-:Y:S01]  /*c530*/  HADD2.F32 R16, -RZ, R47.H1_H1 ;  /* 0x3000002fff107230 */ /* 0x000fe20000004100 */
[----:B------:R-:W-:Y:S01]  /*c540*/  FMUL.FTZ R36, R8, R6 ;  /* 0x0000000608247220 */ /* 0x000fe20000410000 */
[----:B------:R-:W-:Y:S01]  /*c550*/  HADD2.F32 R2, -RZ, R46.H1_H1 ;  /* 0x3000002eff027230 */ /* 0x000fe20000004100 */
[----:B------:R-:W-:Y:S01]  /*c560*/  FFMA.FTZ R42, R5, R17, R9 ;  /* 0x00000011052a7223 */ /* 0x000fe20000010009 */
[----:B------:R-:W-:Y:S01]  /*c570*/  HADD2.F32 R9, -RZ, R50.H0_H0 ;  /* 0x20000032ff097230 */ /* 0x000fe20000004100 */
[----:B------:R-:W-:Y:S01]  /*c580*/  FFMA.FTZ R41, R4, R16, R3 ;  /* 0x0000001004297223 */ /* 0x000fe20000010003 */
[----:B------:R-:W-:Y:S01]  /*c590*/  HADD2.F32 R3, -RZ, R45.H1_H1 ;  /* 0x3000002dff037230 */ /* 0x000fe20000004100 */
[----:B------:R-:W-:Y:S01]  /*c5a0*/  FMUL.FTZ R5, R23, R6 ;  /* 0x0000000617057220 */ /* 0x000fe20000410000 */
[--C-:B------:R-:W-:Y:S01]  /*c5b0*/  HADD2.F32 R10, -RZ, R18.reuse.H0_H0 ;  /* 0x20000012ff0a7230 */ /* 0x100fe20000004100 */
[----:B------:R-:W-:Y:S01]  /*c5c0*/  FFMA.FTZ R16, R21, R16, -R38 ;  /* 0x0000001015107223 */ /* 0x000fe20000010826 */
[----:B------:R-:W-:Y:S01]  /*c5d0*/  HADD2.F32 R4, -RZ, R47.H0_H0 ;  /* 0x2000002fff047230 */ /* 0x000fe20000004100 */
[----:B------:R-:W-:Y:S01]  /*c5e0*/  FFMA.FTZ R40, R8, R15, R5 ;  /* 0x0000000f08287223 */ /* 0x000fe20000010005 */
[----:B------:R-:W-:Y:S01]  /*c5f0*/  HADD2.F32 R8, -RZ, R49.H0_H0 ;  /* 0x20000031ff087230 */ /* 0x000fe20000004100 */
[----:B------:R-:W-:Y:S01]  /*c600*/  FMUL.FTZ R6, R22, R3 ;  /* 0x0000000316067220 */ /* 0x000fe20000410000 */
[----:B------:R-:W-:Y:S01]  /*c610*/  HADD2.F32 R18, -RZ, R18.H1_H1 ;  /* 0x30000012ff127230 */ /* 0x000fe20000004100 */
[----:B------:R-:W-:Y:S01]  /*c620*/  FMUL.FTZ R5, R26, R2 ;  /* 0x000000021a057220 */ /* 0x000fe20000410000 */
[--C-:B------:R-:W-:Y:S01]  /*c630*/  HADD2.F32 R20, -RZ, R19.reuse.H0_H0 ;  /* 0x20000013ff147230 */ /* 0x100fe20000004100 */
[C---:B------:R-:W-:Y:S01]  /*c640*/  FFMA.FTZ R37, R11.reuse, R9, R6 ;  /* 0x000000090b257223 */ /* 0x040fe20000010006 */
[----:B------:R-:W-:Y:S01]  /*c650*/  HADD2.F32 R6, -RZ, R50.H1_H1 ;  /* 0x30000032ff067230 */ /* 0x000fe20000004100 */
[C---:B------:R-:W-:Y:S01]  /*c660*/  FFMA.FTZ R35, R10.reuse, R8, R5 ;  /* 0x000000080a237223 */ /* 0x040fe20000010005 */
[----:B------:R-:W-:Y:S01]  /*c670*/  HADD2.F32 R19, -RZ, R19.H1_H1 ;  /* 0x30000013ff137230 */ /* 0x000fe20000004100 */
[----:B------:R-:W-:Y:S01]  /*c680*/  FMUL.FTZ R33, R11, R3 ;  /* 0x000000030b217220 */ /* 0x000fe20000410000 */
[----:B------:R-:W-:Y:S01]  /*c690*/  HADD2.F32 R3, -RZ, R49.H1_H1 ;  /* 0x30000031ff037230 */ /* 0x000fe20000004100 */
[----:B------:R-:W-:Y:S01]  /*c6a0*/  FMUL.FTZ R30, R10, R2 ;  /* 0x000000020a1e7220 */ /* 0x000fe20000410000 */
[----:B------:R-:W-:Y:S01]  /*c6b0*/  HADD2.F32 R2, -RZ, R48.H1_H1 ;  /* 0x30000030ff027230 */ /* 0x000fe20000004100 */
[----:B------:R-:W-:-:S02]  /*c6c0*/  FMUL.FTZ R5, R25, R4 ;  /* 0x0000000419057220 */ /* 0x000fc40000410000 */
[C---:B------:R-:W-:Y:S01]  /*c6d0*/  FMUL.FTZ R29, R18.reuse, R4 ;  /* 0x00000004121d7220 */ /* 0x040fe20000410000 */
[--C-:B------:R-:W-:Y:S01]  /*c6e0*/  HADD2.F32 R4, -RZ, R51.reuse.H0_H0 ;  /* 0x20000033ff047230 */ /* 0x100fe20000004100 */
[----:B------:R-:W-:Y:S01]  /*c6f0*/  FFMA.FTZ R32, R18, R6, R5 ;  /* 0x0000000612207223 */ /* 0x000fe20000010005 */
[----:B------:R-:W-:Y:S01]  /*c700*/  HADD2.F32 R5, -RZ, R51.H1_H1 ;  /* 0x30000033ff057230 */ /* 0x000fe20000004100 */
[-C--:B------:R-:W-:Y:S02]  /*c710*/  FMUL.FTZ R11, R28, R3.reuse ;  /* 0x000000031c0b7220 */ /* 0x080fe40000410000 */
[-C--:B------:R-:W-:Y:S02]  /*c720*/  FMUL.FTZ R10, R27, R2.reuse ;  /* 0x000000021b0a7220 */ /* 0x080fe40000410000 */
[----:B------:R-:W-:Y:S02]  /*c730*/  FMUL.FTZ R3, R20, R3 ;  /* 0x0000000314037220 */ /* 0x000fe40000410000 */
[----:B------:R-:W-:-:S02]  /*c740*/  FMUL.FTZ R2, R19, R2 ;  /* 0x0000000213027220 */ /* 0x000fc40000410000 */
[----:B------:R-:W-:Y:S02]  /*c750*/  FFMA.FTZ R18, R24, R17, -R39 ;  /* 0x0000001118127223 */ /* 0x000fe40000010827 */
[----:B------:R-:W-:Y:S02]  /*c760*/  FFMA.FTZ R34, R20, R5, R11 ;  /* 0x0000000514227223 */ /* 0x000fe4000001000b */
[----:B------:R-:W-:Y:S01]  /*c770*/  FFMA.FTZ R17, R23, R15, -R36 ;  /* 0x0000000f17117223 */ /* 0x000fe20000010824 */
[----:B------:R-:W-:Y:S01]  /*c780*/  F2FP.PACK_AB R16, R16, R18 ;  /* 0x000000121010723e */ /* 0x000fe200000000ff */
[----:B------:R-:W-:Y:S01]  /*c790*/  FFMA.FTZ R15, R22, R9, -R33 ;  /* 0x00000009160f7223 */ /* 0x000fe20000010821 */
[----:B------:R-:W-:Y:S01]  /*c7a0*/  F2FP.PACK_AB R9, R37, R40 ;  /* 0x000000282509723e */ /* 0x000fe200000000ff */
[----:B------:R-:W-:Y:S01]  /*c7b0*/  FFMA.FTZ R11, R26, R8, -R30 ;  /* 0x000000081a0b7223 */ /* 0x000fe2000001081e */
[----:B------:R-:W-:Y:S01]  /*c7c0*/  F2FP.PACK_AB R8, R41, R42 ;  /* 0x0000002a2908723e */ /* 0x000fe200000000ff */
[----:B------:R-:W-:Y:S01]  /*c7d0*/  FFMA.FTZ R6, R25, R6, -R29 ;  /* 0x0000000619067223 */ /* 0x000fe2000001081d */
[----:B------:R-:W-:Y:S01]  /*c7e0*/  F2FP.PACK_AB R17, R15, R17 ;  /* 0x000000110f11723e */ /* 0x000fe200000000ff */
[----:B------:R-:W-:-:S02]  /*c7f0*/  FFMA.FTZ R3, R28, R5, -R3 ;  /* 0x000000051c037223 */ /* 0x000fc40000010803 */
[-C--:B------:R-:W-:Y:S01]  /*c800*/  FFMA.FTZ R2, R27, R4.reuse, -R2 ;  /* 0x000000041b027223 */ /* 0x080fe20000010802 */
[----:B------:R-:W-:Y:S01]  /*c810*/  F2FP.PACK_AB R18, R6, R11 ;  /* 0x0000000b0612723e */ /* 0x000fe200000000ff */
[----:B------:R-:W-:Y:S01]  /*c820*/  FFMA.FTZ R20, R19, R4, R10 ;  /* 0x0000000413147223 */ /* 0x000fe2000001000a */
[----:B------:R-:W-:Y:S02]  /*c830*/  F2FP.PACK_AB R10, R32, R35 ;  /* 0x00000023200a723e */ /* 0x000fe400000000ff */
[----:B------:R-:W-:Y:S02]  /*c840*/  F2FP.PACK_AB R19, R2, R3 ;  /* 0x000000030213723e */ /* 0x000fe400000000ff */
[----:B------:R-:W-:-:S03]  /*c850*/  F2FP.PACK_AB R11, R20, R34 ;  /* 0x00000022140b723e */ /* 0x000fc600000000ff */
[----:B------:R1:W-:Y:S04]  /*c860*/  STS.128 [R213+0x100], R16 ;  /* 0x00010010d5007388 */ /* 0x0003e80000000c00 */
[----:B------:R1:W-:Y:S02]  /*c870*/  STS.128 [R31+0x100], R8 ;  /* 0x000100081f007388 */ /* 0x0003e40000000c00 */
.L_x_419:
[----:B------:R-:W-:Y:S05]  /*c880*/  BSYNC B0 ;  /* 0x0000000000007941 */ /* 0x000fea0003800000 */
.L_x_418:
[----:B------:R-:W-:Y:S01]  /*c890*/  IADD3 R2, R81, 0x20, RZ ;  /* 0x0000002051027810 */ /* 0x000fe20007ffe0ff */
[----:B------:R-:W-:Y:S03]  /*c8a0*/  BSSY B0, `(.L_x_420) ;  /* 0x0000062000007945 */ /* 0x000fe60003800000 */
[----:B------:R-:W-:-:S13]  /*c8b0*/  ISETP.GE.OR P1, PT, R2, R43, P0 ;  /* 0x0000002b0200720c */ /* 0x000fda0000726670 */
[----:B------:R-:W-:Y:S05]  /*c8c0*/  @P1 BRA `(.L_x_421) ;  /* 0x000005f000001947 */ /* 0x000fea0003800000 */
[----:B------:R-:W2:Y:S01]  /*c8d0*/  LDL R55, [R1+0xf4] ;  /* 0x0000f40001377983 */ /* 0x000ea20000100800 */
[----:B------:R-:W-:Y:S01]  /*c8e0*/  MOV R2, c[0x0][0x27c] ;  /* 0x00009f0000027a02 */ /* 0x000fe20000000f00 */
[----:B------:R-:W-:Y:S01]  /*c8f0*/  HADD2.F32 R15, -RZ, R48.H0_H0 ;  /* 0x20000030ff0f7230 */ /* 0x000fe20000004100 */
[C---:B------:R-:W-:Y:S02]  /*c900*/  IADD3 R5, R81.reuse, 0x20, RZ ;  /* 0x0000002051057810 */ /* 0x040fe40007ffe0ff */
[----:B------:R-:W-:Y:S02]  /*c910*/  LEA.HI R2, R2, R82, RZ, 0x1d ;  /* 0x0000005202027211 */ /* 0x000fe400078fe8ff */
[----:B------:R-:W-:Y:S02]  /*c920*/  IADD3 R6, R81, 0x20, RZ ;  /* 0x0000002051067810 */ /* 0x000fe40007ffe0ff */
[----:B------:R-:W-:Y:S02]  /*c930*/  SHF.R.S32.HI R4, RZ, 0x1f, R2 ;  /* 0x0000001fff047819 */ /* 0x000fe40000011402 */
[----:B------:R-:W-:-:S02]  /*c940*/  SHF.L.U32 R5, R5, 0x6, RZ ;  /* 0x0000000605057819 */ /* 0x000fc400000006ff */
[----:B------:R-:W-:Y:S02]  /*c950*/  SHF.L.U32 R6, R6, 0x6, RZ ;  /* 0x0000000606067819 */ /* 0x000fe400000006ff */
[----:B------:R-:W-:Y:S02]  /*c960*/  SHF.L.U32 R3, R2, 0x3, RZ ;  /* 0x0000000302037819 */ /* 0x000fe400000006ff */
[----:B------:R-:W-:Y:S02]  /*c970*/  LOP3.LUT R6, R6, 0x1c0, RZ, 0xc0, !PT ;  /* 0x000001c006067812 */ /* 0x000fe400078ec0ff */
[----:B------:R-:W-:Y:S02]  /*c980*/  LOP3.LUT R5, R5, 0x1c0, RZ, 0xc0, !PT ;  /* 0x000001c005057812 */ /* 0x000fe400078ec0ff */
[----:B------:R-:W-:Y:S02]  /*c990*/  LEA.HI R2, R4, R2, RZ, 0x3 ;  /* 0x0000000204027211 */ /* 0x000fe400078f18ff */
[----:B------:R-:W-:-:S02]  /*c9a0*/  SHF.R.U32.HI R5, RZ, 0x3, R5 ;  /* 0x00000003ff057819 */ /* 0x000fc40000011605 */
[----:B------:R-:W-:Y:S01]  /*c9b0*/  LOP3.LUT R3, R6, 0x38, R3, 0xf8, !PT ;  /* 0x0000003806037812 */ /* 0x000fe200078ef803 */
[----:B------:R-:W-:Y:S01]  /*c9c0*/  HADD2.F32 R6, -RZ, R45.H0_H0 ;  /* 0x2000002dff067230 */ /* 0x000fe20000004100 */
[----:B------:R-:W-:Y:S02]  /*c9d0*/  SHF.L.U32 R2, R2, 0xa, RZ ;  /* 0x0000000a02027819 */ /* 0x000fe400000006ff */
[----:B------:R-:W-:Y:S02]  /*c9e0*/  LOP3.LUT R3, R3, R5, RZ, 0x3c, !PT ;  /* 0x0000000503037212 */ /* 0x000fe400078e3cff */
[----:B------:R-:W-:-:S04]  /*c9f0*/  LOP3.LUT R2, R2, 0x7fffe000, RZ, 0xc0, !PT ;  /* 0x7fffe00002027812 */ /* 0x000fc800078ec0ff */
[----:B------:R-:W-:Y:S01]  /*ca00*/  IADD3 R2, R3, R2, R12 ;  /* 0x0000000203027210 */ /* 0x000fe20007ffe00c */
[----:B------:R-:W-:-:S03]  /*ca10*/  HADD2.F32 R3, -RZ, R44.H0_H0 ;  /* 0x2000002cff037230 */ /* 0x000fc60000004100 */
[----:B-1----:R-:W-:Y:S01]  /*ca20*/  SHF.L.U32 R31, R2, 0x1, RZ ;  /* 0x00000001021f7819 */ /* 0x002fe200000006ff */
[----:B------:R-:W-:-:S04]  /*ca30*/  HADD2.F32 R2, -RZ, R44.H1_H1 ;  /* 0x3000002cff027230 */ /* 0x000fc80000004100 */
[----:B------:R-:W1:Y:S02]  /*ca40*/  LDS.128 R16, [R31+0x100] ;  /* 0x000100001f107984 */ /* 0x000e640000000c00 */
[--C-:B-1----:R-:W-:Y:S02]  /*ca50*/  HADD2.F32 R5, -RZ, R16.reuse.H0_H0 ;  /* 0x20000010ff057230 */ /* 0x102fe40000004100 */
[----:B------:R-:W-:Y:S02]  /*ca60*/  HADD2.F32 R4, -RZ, R16.H1_H1 ;  /* 0x30000010ff047230 */ /* 0x000fe40000004100 */
[----:B------:R-:W-:Y:S01]  /*ca70*/  HADD2.F32 R16, -RZ, R47.H1_H1 ;  /* 0x3000002fff107230 */ /* 0x000fe20000004100 */
[----:B------:R-:W-:Y:S01]  /*ca80*/  FMUL.FTZ R39, R3, R5 ;  /* 0x0000000503277220 */ /* 0x000fe20000410000 */
[--C-:B------:R-:W-:Y:S01]  /*ca90*/  HADD2.F32 R20, -RZ, R19.reuse.H0_H0 ;  /* 0x20000013ff147230 */ /* 0x100fe20000004100 */
[----:B------:R-:W-:Y:S01]  /*caa0*/  FMUL.FTZ R38, R2, R4 ;  /* 0x0000000402267220 */ /* 0x000fe20000410000 */
[----:B------:R-:W-:Y:S01]  /*cab0*/  HADD2.F32 R19, -RZ, R19.H1_H1 ;  /* 0x30000013ff137230 */ /* 0x000fe20000004100 */
[----:B--2---:R-:W1:Y:S02]  /*cac0*/  LDS.128 R8, [R55] ;  /* 0x0000000037087984 */ /* 0x004e640000000c00 */
[----:B-1----:R-:W-:-:S02]  /*cad0*/  HADD2.F32 R24, -RZ, R8.H0_H0 ;  /* 0x20000008ff187230 */ /* 0x002fc40000004100 */
[----:B------:R-:W-:Y:S02]  /*cae0*/  HADD2.F32 R21, -RZ, R8.H1_H1 ;  /* 0x30000008ff157230 */ /* 0x000fe40000004100 */
[--C-:B------:R-:W-:Y:S02]  /*caf0*/  HADD2.F32 R28, -RZ, R11.reuse.H0_H0 ;  /* 0x2000000bff1c7230 */ /* 0x100fe40000004100 */
[----:B------:R-:W-:Y:S02]  /*cb00*/  HADD2.F32 R27, -RZ, R11.H1_H1 ;  /* 0x3000000bff1b7230 */ /* 0x000fe40000004100 */
[--C-:B------:R-:W-:Y:S02]  /*cb10*/  HADD2.F32 R23, -RZ, R9.reuse.H0_H0 ;  /* 0x20000009ff177230 */ /* 0x100fe40000004100 */
[----:B------:R-:W-:Y:S01]  /*cb20*/  HADD2.F32 R22, -RZ, R9.H1_H1 ;  /* 0x30000009ff167230 */ /* 0x000fe20000004100 */
[----:B------:R-:W-:Y:S01]  /*cb30*/  FMUL.FTZ R9, R3, R24 ;  /* 0x0000001803097220 */ /* 0x000fe20000410000 */
[--C-:B------:R-:W-:Y:S01]  /*cb40*/  HADD2.F32 R8, -RZ, R17.reuse.H0_H0 ;  /* 0x20000011ff087230 */ /* 0x100fe20000004100 */
[----:B------:R-:W-:Y:S01]  /*cb50*/  FMUL.FTZ R3, R2, R21 ;  /* 0x0000001502037220 */ /* 0x000fe20000410000 */
[----:B------:R-:W-:-:S02]  /*cb60*/  HADD2.F32 R11, -RZ, R17.H1_H1 ;  /* 0x30000011ff0b7230 */ /* 0x000fc40000004100 */
[----:B------:R-:W-:Y:S01]  /*cb70*/  HADD2.F32 R17, -RZ, R46.H0_H0 ;  /* 0x2000002eff117230 */ /* 0x000fe20000004100 */
[----:B------:R-:W-:Y:S01]  /*cb80*/  FFMA.FTZ R41, R16, R4, R3 ;  /* 0x0000000410297223 */ /* 0x000fe20000010003 */
[----:B------:R-:W-:Y:S01]  /*cb90*/  HADD2.F32 R3, -RZ, R45.H1_H1 ;  /* 0x3000002dff037230 */ /* 0x000fe20000004100 */
[C---:B------:R-:W-:Y:S01]  /*cba0*/  FMUL.FTZ R36, R6.reuse, R8 ;  /* 0x0000000806247220 */ /* 0x040fe20000410000 */
[----:B------:R-:W-:Y:S01]  /*cbb0*/  HADD2.F32 R26, -RZ, R10.H0_H0 ;  /* 0x2000000aff1a7230 */ /* 0x000fe20000004100 */
[----:B------:R-:W-:Y:S01]  /*cbc0*/  FFMA.FTZ R42, R17, R5, R9 ;  /* 0x00000005112a7223 */ /* 0x000fe20000010009 */
[----:B------:R-:W-:Y:S01]  /*cbd0*/  HADD2.F32 R2, -RZ, R46.H1_H1 ;  /* 0x3000002eff027230 */ /* 0x000fe20000004100 */
[----:B------:R-:W-:Y:S01]  /*cbe0*/  FMUL.FTZ R5, R6, R23 ;  /* 0x0000001706057220 */ /* 0x000fe20000410000 */
[----:B------:R-:W-:Y:S01]  /*cbf0*/  HADD2.F32 R25, -RZ, R10.H1_H1 ;  /* 0x3000000aff197230 */ /* 0x000fe20000004100 */
[----:B------:R-:W-:Y:S01]  /*cc00*/  FMUL.FTZ R6, R3, R22 ;  /* 0x0000001603067220 */ /* 0x000fe20000410000 */
[----:B------:R-:W-:Y:S01]  /*cc10*/  HADD2.F32 R9, -RZ, R50.H0_H0 ;  /* 0x20000032ff097230 */ /* 0x000fe20000004100 */
[----:B------:R-:W-:Y:S01]  /*cc20*/  FFMA.FTZ R40, R15, R8, R5 ;  /* 0x000000080f287223 */ /* 0x000fe20000010005 */
[--C-:B------:R-:W-:Y:S01]  /*cc30*/  HADD2.F32 R10, -RZ, R18.reuse.H0_H0 ;  /* 0x20000012ff0a7230 */ /* 0x100fe20000004100 */
[----:B------:R-:W-:Y:S01]  /*cc40*/  FMUL.FTZ R5, R2, R26 ;  /* 0x0000001a02057220 */ /* 0x000fe20000410000 */
[----:B------:R-:W-:Y:S01]  /*cc50*/  HADD2.F32 R8, -RZ, R49.H0_H0 ;  /* 0x20000031ff087230 */ /* 0x000fe20000004100 */
[-C--:B------:R-:W-:Y:S01]  /*cc60*/  FFMA.FTZ R37, R9, R11.reuse, R6 ;  /* 0x0000000b09257223 */ /* 0x080fe20000010006 */
[----:B------:R-:W-:Y:S01]  /*cc70*/  HADD2.F32 R4, -RZ, R47.H0_H0 ;  /* 0x2000002fff047230 */ /* 0x000fe20000004100 */
[----:B------:R-:W-:Y:S01]  /*cc80*/  FMUL.FTZ R33, R3, R11 ;  /* 0x0000000b03217220 */ /* 0x000fe20000410000 */
[----:B------:R-:W-:Y:S01]  /*cc90*/  HADD2.F32 R18, -RZ, R18.H1_H1 ;  /* 0x30000012ff127230 */ /* 0x000fe20000004100 */
[-C--:B------:R-:W-:Y:S01]  /*cca0*/  FFMA.FTZ R35, R8, R10.reuse, R5 ;  /* 0x0000000a08237223 */ /* 0x080fe20000010005 */
[----:B------:R-:W-:Y:S01]  /*ccb0*/  HADD2.F32 R6, -RZ, R50.H1_H1 ;  /* 0x30000032ff067230 */ /* 0x000fe20000004100 */
[----:B------:R-:W-:Y:S01]  /*ccc0*/  FMUL.FTZ R30, R2, R10 ;  /* 0x0000000a021e7220 */ /* 0x000fe20000410000 */
[----:B------:R-:W-:Y:S01]  /*ccd0*/  HADD2.F32 R3, -RZ, R49.H1_H1 ;  /* 0x30000031ff037230 */ /* 0x000fe20000004100 */
[C---:B------:R-:W-:Y:S01]  /*cce0*/  FMUL.FTZ R5, R4.reuse, R25 ;  /* 0x0000001904057220 */ /* 0x040fe20000410000 */
[----:B------:R-:W-:Y:S01]  /*ccf0*/  HADD2.F32 R2, -RZ, R48.H1_H1 ;  /* 0x30000030ff027230 */ /* 0x000fe20000004100 */
[-C--:B------:R-:W-:Y:S01]  /*cd00*/  FMUL.FTZ R29, R4, R18.reuse ;  /* 0x00000012041d7220 */ /* 0x080fe20000410000 */
[--C-:B------:R-:W-:Y:S01]  /*cd10*/  HADD2.F32 R4, -RZ, R51.reuse.H0_H0 ;  /* 0x20000033ff047230 */ /* 0x100fe20000004100 */
[----:B------:R-:W-:Y:S01]  /*cd20*/  FFMA.FTZ R32, R6, R18, R5 ;  /* 0x0000001206207223 */ /* 0x000fe20000010005 */
[----:B------:R-:W-:Y:S01]  /*cd30*/  HADD2.F32 R5, -RZ, R51.H1_H1 ;  /* 0x30000033ff057230 */ /* 0x000fe20000004100 */
[----:B------:R-:W-:-:S02]  /*cd40*/  FMUL.FTZ R11, R3, R28 ;  /* 0x0000001c030b7220 */ /* 0x000fc40000410000 */
[C---:B------:R-:W-:Y:S02]  /*cd50*/  FMUL.FTZ R10, R2.reuse, R27 ;  /* 0x0000001b020a7220 */ /* 0x040fe40000410000 */
[----:B------:R-:W-:Y:S02]  /*cd60*/  FMUL.FTZ R3, R3, R20 ;  /* 0x0000001403037220 */ /* 0x000fe40000410000 */
[----:B------:R-:W-:Y:S02]  /*cd70*/  FMUL.FTZ R2, R2, R19 ;  /* 0x0000001302027220 */ /* 0x000fe40000410000 */
[----:B------:R-:W-:Y:S02]  /*cd80*/  FFMA.FTZ R18, R17, R24, -R39 ;  /* 0x0000001811127223 */ /* 0x000fe40000010827 */
[----:B------:R-:W-:Y:S02]  /*cd90*/  FFMA.FTZ R34, R5, R20, R11 ;  /* 0x0000001405227223 */ /* 0x000fe4000001000b */
[----:B------:R-:W-:-:S02]  /*cda0*/  FFMA.FTZ R16, R16, R21, -R38 ;  /* 0x0000001510107223 */ /* 0x000fc40000010826 */
[----:B------:R-:W-:Y:S02]  /*cdb0*/  FFMA.FTZ R17, R15, R23, -R36 ;  /* 0x000000170f117223 */ /* 0x000fe40000010824 */
        /* <DEDUP_REMOVED lines=10> */
[----:B------:R-:W-:Y:S01]  /*ce60*/  FFMA.FTZ R20, R4, R19, R10 ;  /* 0x0000001304147223 */ /* 0x000fe2000001000a */
[----:B------:R-:W-:-:S02]  /*ce70*/  F2FP.PACK_AB R10, R32, R35 ;  /* 0x00000023200a723e */ /* 0x000fc400000000ff */
[----:B------:R-:W-:Y:S02]  /*ce80*/  F2FP.PACK_AB R19, R2, R3 ;  /* 0x000000030213723e */ /* 0x000fe400000000ff */
[----:B------:R-:W-:-:S03]  /*ce90*/  F2FP.PACK_AB R11, R20, R34 ;  /* 0x00000022140b723e */ /* 0x000fc600000000ff */
[----:B------:R1:W-:Y:S04]  /*cea0*/  STS.128 [R55], R16 ;  /* 0x0000001037007388 */ /* 0x0003e80000000c00 */
[----:B------:R1:W-:Y:S02]  /*ceb0*/  STS.128 [R31+0x100], R8 ;  /* 0x000100081f007388 */ /* 0x0003e40000000c00 */
.L_x_421:
[----:B------:R-:W-:Y:S05]  /*cec0*/  BSYNC B0 ;  /* 0x0000000000007941 */ /* 0x000fea0003800000 */
.L_x_420:
[----:B------:R-:W-:Y:S01]  /*ced0*/  IADD3 R2, R81, 0x40, RZ ;  /* 0x0000004051027810 */ /* 0x000fe20007ffe0ff */
[----:B------:R-:W-:Y:S03]  /*cee0*/  BSSY B0, `(.L_x_422) ;  /* 0x0000062000007945 */ /* 0x000fe60003800000 */
[----:B------:R-:W-:-:S13]  /*cef0*/  ISETP.GE.OR P1, PT, R2, R43, P0 ;  /* 0x0000002b0200720c */ /* 0x000fda0000726670 */
[----:B------:R-:W-:Y:S05]  /*cf00*/  @P1 BRA `(.L_x_423) ;  /* 0x000005f000001947 */ /* 0x000fea0003800000 */
[----:B-1----:R-:W2:Y:S01]  /*cf10*/  LDL R55, [R1+0xf0] ;  /* 0x0000f00001377983 */ /* 0x002ea20000100800 */
        /* <DEDUP_REMOVED lines=20> */
[----:B------:R-:W-:Y:S01]  /*d060*/  SHF.L.U32 R31, R2, 0x1, RZ ;  /* 0x00000001021f7819 */ /* 0x000fe200000006ff */
        /* <DEDUP_REMOVED lines=73> */
.L_x_423:
[----:B------:R-:W-:Y:S05]  /*d500*/  BSYNC B0 ;  /* 0x0000000000007941 */ /* 0x000fea0003800000 */
.L_x_422:
[----:B------:R-:W-:-:S04]  /*d510*/  IADD3 R2, R81, 0x60, RZ ;  /* 0x0000006051027810 */ /* 0x000fc80007ffe0ff */
        /* <DEDUP_REMOVED lines=97> */
.L_x_413:
[----:B------:R-:W-:Y:S05]  /*db30*/  BSYNC B2 ;  /* 0x0000000000027941 */ /* 0x000fea0003800000 */
.L_x_397:
[----:B------:R-:W-:Y:S01]  /*db40*/  BAR.SYNC.DEFER_BLOCKING 0x0 ;  /* 0x0000000000007b1d */ /* 0x000fe20000010000 */
[----:B-12---:R-:W-:Y:S01]  /*db50*/  IMAD R4, R54, c[0x0][0x208], RZ ;  /* 0x0000820036047a24 */ /* 0x006fe200078e02ff */
[----:B------:R-:W-:Y:S01]  /*db60*/  LOP3.LUT P1, RZ, R82, 0x2, RZ, 0xc0, !PT ;  /* 0x0000000252ff7812 */ /* 0x000fe2000782c0ff */
[C---:B------:R-:W-:Y:S01]  /*db70*/  IMAD.WIDE.U32 R2, R223.reuse, c[0x0][0x208], RZ ;  /* 0x00008200df027a25 */ /* 0x040fe200078e00ff */
[----:B------:R-:W-:Y:S02]  /*db80*/  ISETP.GE.AND P3, PT, R76, c[0x0][0x1d4], PT ;  /* 0x000075004c007a0c */ /* 0x000fe40003f66270 */
[----:B------:R-:W-:Y:S01]  /*db90*/  ISETP.GE.AND P2, PT, R212, c[0x0][0x1d4], PT ;  /* 0x00007500d4007a0c */ /* 0x000fe20003f46270 */
[----:B------:R-:W-:Y:S01]  /*dba0*/  IMAD R4, R223, c[0x0][0x20c], R4 ;  /* 0x00008300df047a24 */ /* 0x000fe200078e0204 */
[----:B------:R-:W-:Y:S01]  /*dbb0*/  SHF.L.U64.HI R216, R76, 0x1, R77 ;  /* 0x000000014cd87819 */ /* 0x000fe2000001024d */
[----:B------:R-:W-:Y:S01]  /*dbc0*/  IMAD.WIDE.U32 R8, R52, c[0x0][0x210], RZ ;  /* 0x0000840034087a25 */ /* 0x000fe200078e00ff */
[----:B------:R-:W-:Y:S01]  /*dbd0*/  SHF.L.U64.HI R217, R212, 0x1, R231 ;  /* 0x00000001d4d97819 */ /* 0x000fe200000102e7 */
[----:B------:R-:W1:Y:S01]  /*dbe0*/  S2R R18, SR_TID.X ;  /* 0x0000000000127919 */ /* 0x000e620000002100 */
[----:B------:R-:W-:Y:S01]  /*dbf0*/  BSSY B0, `(.L_x_424) ;  /* 0x000005b000007945 */ /* 0x000fe20003800000 */
[----:B------:R-:W-:-:S02]  /*dc00*/  IMAD.IADD R3, R3, 0x1, R4 ;  /* 0x0000000103037824 */ /* 0x000fc400078e0204 */
[----:B------:R-:W-:Y:S01]  /*dc10*/  IMAD R4, R53, c[0x0][0x218], RZ ;  /* 0x0000860035047a24 */ /* 0x000fe200078e02ff */
[----:B------:R-:W-:Y:S01]  /*dc20*/  STL.64 [R1], R8 ;  /* 0x0000000801007387 */ /* 0x000fe20000100a00 */
[----:B------:R-:W-:-:S04]  /*dc30*/  IMAD.WIDE.U32 R2, R220, c[0x0][0x218], R2 ;  /* 0x00008600dc027a25 */ /* 0x000fc800078e0002 */
[----:B------:R-:W-:Y:S01]  /*dc40*/  IMAD R4, R220, c[0x0][0x21c], R4 ;  /* 0x00008700dc047a24 */ /* 0x000fe200078e0204 */
[----:B------:R-:W-:Y:S01]  /*dc50*/  IADD3 R2, P0, R2, R8, RZ ;  /* 0x0000000802027210 */ /* 0x000fe20007f1e0ff */
[----:B------:R-:W-:Y:S01]  /*dc60*/  IMAD R5, R52, c[0x0][0x214], R9 ;  /* 0x0000850034057a24 */ /* 0x000fe200078e0209 */
[----:B------:R-:W-:Y:S01]  /*dc70*/  LDSM.16.M88.4 R140, [R206] ;  /* 0x00000000ce8c783b */ /* 0x000fe20000000200 */
[----:B------:R-:W-:Y:S02]  /*dc80*/  IMAD.SHL.U32 R215, R76, 0x2, RZ ;  /* 0x000000024cd77824 */ /* 0x000fe400078e00ff */
[----:B------:R-:W-:Y:S01]  /*dc90*/  IMAD.SHL.U32 R218, R212, 0x2, RZ ;  /* 0x00000002d4da7824 */ /* 0x000fe200078e00ff */
[----:B------:R-:W-:Y:S01]  /*dca0*/  LDSM.16.M88.4 R144, [R207] ;  /* 0x00000000cf90783b */ /* 0x000fe20000000200 */
[----:B------:R-:W-:Y:S01]  /*dcb0*/  IADD3.X R3, R5, R3, R4, P0, !PT ;  /* 0x0000000305037210 */ /* 0x000fe200007fe404 */
[----:B------:R-:W-:Y:S02]  /*dcc0*/  IMAD.IADD R4, R128, 0x1, -R81 ;  /* 0x0000000180047824 */ /* 0x000fe400078e0a51 */
[----:B------:R-:W-:Y:S03]  /*dcd0*/  LDSM.16.M88.4 R176, [R209] ;  /* 0x00000000d1b0783b */ /* 0x000fe60000000200 */
[----:B------:R-:W-:Y:S01]  /*dce0*/  ISETP.LT.OR P4, PT, R4, 0x1, P2 ;  /* 0x000000010400780c */ /* 0x000fe20001781670 */
[----:B------:R-:W-:Y:S04]  /*dcf0*/  LDSM.16.M88.4 R180, [R208] ;  /* 0x00000000d0b4783b */ /* 0x000fe80000000200 */
[----:B------:R-:W-:Y:S04]  /*dd00*/  LDSM.16.M88.4 R184, [R206+0x4000] ;  /* 0x00400000ceb8783b */ /* 0x000fe80000000200 */
[----:B------:R-:W-:Y:S04]  /*dd10*/  LDSM.16.M88.4 R188, [R207+0x4000] ;  /* 0x00400000cfbc783b */ /* 0x000fe80000000200 */
[----:B------:R-:W-:Y:S04]  /*dd20*/  LDSM.16.M88.4 R192, [R209+0x4000] ;  /* 0x00400000d1c0783b */ /* 0x000fe80000000200 */
[----:B------:R-:W-:Y:S04]  /*dd30*/  LDSM.16.M88.4 R196, [R208+0x4000] ;  /* 0x00400000d0c4783b */ /* 0x000fe80000000200 */
[----:B------:R-:W-:Y:S06]  /*dd40*/  BAR.SYNC.DEFER_BLOCKING 0x0 ;  /* 0x0000000000007b1d */ /* 0x000fec0000010000 */
[----:B------:R2:W-:Y:S01]  /*dd50*/  STL [R1+0x8], R5 ;  /* 0x0000080501007387 */ /* 0x0005e20000100800 */
[----:B------:R-:W-:-:S04]  /*dd60*/  DEPBAR.LE SB0, 0x0 ;  /* 0x000080000000791a */ /* 0x000fc80000000000 */
[----:B------:R-:W-:Y:S01]  /*dd70*/  BAR.SYNC.DEFER_BLOCKING 0x0 ;  /* 0x0000000000007b1d */ /* 0x000fe20000010000 */
[----:B--2---:R-:W-:-:S04]  /*dd80*/  LEA R5, P0, R2, c[0x0][0x1f8], 0x1 ;  /* 0x00007e0002057a11 */ /* 0x004fc800078008ff */
[----:B------:R-:W-:Y:S01]  /*dd90*/  LEA.HI.X R3, R2, c[0x0][0x1fc], R3, 0x1, P0 ;  /* 0x00007f0002037a11 */ /* 0x000fe200000f0c03 */
[----:B---3--:R-:W2:Y:S01]  /*dda0*/  SHFL.IDX PT, R6, R5, RZ, 0x181f ;  /* 0x00181fff05067589 */ /* 0x008ea200000e0000 */
[C---:B------:R-:W-:Y:S02]  /*ddb0*/  IADD3 R2, R200.reuse, 0x20, RZ ;  /* 0x00000020c8027810 */ /* 0x040fe40007ffe0ff */
[----:B------:R-:W-:Y:S01]  /*ddc0*/  @P1 IADD3 R2, R200, -0x20, RZ ;  /* 0xffffffe0c8021810 */ /* 0x000fe20007ffe0ff */
[----:B------:R-:W3:Y:S01]  /*ddd0*/  SHFL.IDX PT, R11, R3, RZ, 0x181f ;  /* 0x00181fff030b7589 */ /* 0x000ee200000e0000 */
[----:B------:R-:W-:-:S03]  /*dde0*/  ISETP.LT.OR P1, PT, R4, 0x1, P3 ;  /* 0x000000010400780c */ /* 0x000fc60001f21670 */
[----:B------:R-:W4:Y:S04]  /*ddf0*/  SHFL.IDX PT, R15, R5, 0x1, 0x181f ;  /* 0x00381f00050f7f89 */ /* 0x000f2800000e0000 */
[----:B------:R-:W1:Y:S04]  /*de00*/  SHFL.IDX PT, R17, R3, 0x1, 0x181f ;  /* 0x00381f0003117f89 */ /* 0x000e6800000e0000 */
[----:B------:R-:W-:Y:S04]  /*de10*/  LDSM.16.M88.4 R40, [R2] ;  /* 0x000000000228783b */ /* 0x000fe80000000200 */
[----:B------:R-:W-:Y:S01]  /*de20*/  LDSM.16.M88.4 R60, [R2+0x800] ;  /* 0x00080000023c783b */ /* 0x000fe20000000200 */
[----:B--2---:R-:W-:-:S03]  /*de30*/  IADD3 R8, P0, R6, R215, RZ ;  /* 0x000000d706087210 */ /* 0x004fc60007f1e0ff */
[----:B------:R-:W-:Y:S04]  /*de40*/  LDSM.16.M88.4 R44, [R2+0x1000] ;  /* 0x00100000022c783b */ /* 0x000fe80000000200 */
[----:B------:R-:W-:Y:S01]  /*de50*/  LDSM.16.M88.4 R92, [R2+0x1800] ;  /* 0x00180000025c783b */ /* 0x000fe20000000200 */
[C---:B---3--:R-:W-:Y:S01]  /*de60*/  IMAD.X R9, R11.reuse, 0x1, R216, P0 ;  /* 0x000000010b097824 */ /* 0x048fe200000e06d8 */
[----:B------:R-:W-:Y:S02]  /*de70*/  IADD3 R10, P0, R6, R218, RZ ;  /* 0x000000da060a7210 */ /* 0x000fe40007f1e0ff */
[----:B------:R-:W-:Y:S03]  /*de80*/  LDSM.16.M88.4 R100, [R2+0x2000] ;  /* 0x002000000264783b */ /* 0x000fe60000000200 */
[----:B------:R-:W-:Y:S01]  /*de90*/  IMAD.X R11, R11, 0x1, R217, P0 ;  /* 0x000000010b0b7824 */ /* 0x000fe200000e06d9 */
[----:B------:R-:W-:Y:S04]  /*dea0*/  LDSM.16.M88.4 R108, [R2+0x2800] ;  /* 0x00280000026c783b */ /* 0x000fe80000000200 */
[----:B------:R-:W-:Y:S04]  /*deb0*/  LDSM.16.M88.4 R124, [R2+0x3000] ;  /* 0x00300000027c783b */ /* 0x000fe80000000200 */
[----:B------:R-:W2:Y:S04]  /*dec0*/  SHFL.IDX PT, R2, R5, 0x2, 0x181f ;  /* 0x00581f0005027f89 */ /* 0x000ea800000e0000 */
[----:B------:R-:W3:Y:S04]  /*ded0*/  SHFL.IDX PT, R6, R3, 0x2, 0x181f ;  /* 0x00581f0003067f89 */ /* 0x000ee800000e0000 */
[----:B------:R1:W1:Y:S04]  /*dee0*/  LDSM.16.M88.4 R28, [R200] ;  /* 0x00000000c81c783b */ /* 0x0002680000000200 */
[----:B------:R1:W1:Y:S04]  /*def0*/  LDSM.16.M88.4 R20, [R200+0x800] ;  /* 0x00080000c814783b */ /* 0x0002680000000200 */
[----:B------:R1:W1:Y:S04]  /*df00*/  LDSM.16.M88.4 R36, [R200+0x1000] ;  /* 0x00100000c824783b */ /* 0x0002680000000200 */
[----:B------:R1:W1:Y:S04]  /*df10*/  LDSM.16.M88.4 R48, [R200+0x1800] ;  /* 0x00180000c830783b */ /* 0x0002680000000200 */
[----:B------:R1:W1:Y:S04]  /*df20*/  LDSM.16.M88.4 R72, [R200+0x2000] ;  /* 0x00200000c848783b */ /* 0x0002680000000200 */
[----:B------:R1:W1:Y:S04]  /*df30*/  LDSM.16.M88.4 R88, [R200+0x2800] ;  /* 0x00280000c858783b */ /* 0x0002680000000200 */
[----:B------:R1:W2:Y:S04]  /*df40*/  LDSM.16.M88.4 R120, [R200+0x3000] ;  /* 0x00300000c878783b */ /* 0x0002a80000000200 */
        /* <DEDUP_REMOVED lines=8> */
[----:B-1----:R-:W-:Y:S01]  /*dfd0*/  IMAD.X R9, R17, 0x1, R216, P0 ;  /* 0x0000000111097824 */ /* 0x002fe200000e06d8 */
[----:B------:R-:W-:-:S04]  /*dfe0*/  IADD3 R16, P0, R15, R218, RZ ;  /* 0x000000da0f107210 */ /* 0x000fc80007f1e0ff */
[----:B------:R1:W-:Y:S01]  /*dff0*/  LDGSTS.E.BYPASS.LTC128B.128 [R213+0x1100], [R8.64], !P1 ;  /* 0x0110000008d57fae */ /* 0x0003e2000c901d48 */
[----:B------:R-:W-:Y:S01]  /*e000*/  IMAD.X R17, R17, 0x1, R217, P0 ;  /* 0x0000000111117824 */ /* 0x000fe200000e06d9 */
[----:B--2---:R-:W-:Y:S02]  /*e010*/  IADD3 R10, P0, R2, R215, RZ ;  /* 0x000000d7020a7210 */ /* 0x004fe40007f1e0ff */
[C---:B------:R-:W-:Y:S02]  /*e020*/  ISETP.LT.OR P1, PT, R4.reuse, 0x41, P2 ;  /* 0x000000410400780c */ /* 0x040fe40001721670 */
[----:B------:R2:W-:Y:S01]  /*e030*/  LDGSTS.E.BYPASS.LTC128B.128 [R213+0x4900], [R16.64], !P4 ;  /* 0x0490000010d57fae */ /* 0x0005e2000e101d48 */
[----:B------:R-:W-:Y:S01]  /*e040*/  ISETP.LT.OR P4, PT, R4, 0x41, P3 ;  /* 0x000000410400780c */ /* 0x000fe20001f81670 */
[----:B---3--:R-:W-:-:S12]  /*e050*/  IMAD.X R11, R6, 0x1, R216, P0 ;  /* 0x00000001060b7824 */ /* 0x008fd800000e06d8 */
[----:B------:R2:W-:Y:S01]  /*e060*/  LDGSTS.E.BYPASS.LTC128B.128 [R213+0x2100], [R10.64], !P4 ;  /* 0x021000000ad57fae */ /* 0x0005e2000e101d48 */
[----:B-1----:R-:W-:-:S05]  /*e070*/  IADD3 R8, P0, R2, R218, RZ ;  /* 0x000000da02087210 */ /* 0x002fca0007f1e0ff */
[----:B------:R-:W-:Y:S01]  /*e080*/  IMAD.X R9, R6, 0x1, R217, P0 ;  /* 0x0000000106097824 */ /* 0x000fe200000e06d9 */
[----:B------:R-:W-:-:S04]  /*e090*/  ISETP.GT.AND P0, PT, R18, 0x7f, PT ;  /* 0x0000007f1200780c */ /* 0x000fc80003f04270 */
[----:B------:R2:W-:Y:S09]  /*e0a0*/  LDGSTS.E.BYPASS.LTC128B.128 [R213+0x5900], [R8.64], !P1 ;  /* 0x0590000008d57fae */ /* 0x0005f2000c901d48 */
[----:B------:R-:W-:Y:S05]  /*e0b0*/  @P0 BRA `(.L_x_425) ;  /* 0x000000e000000947 */ /* 0x000fea0003800000 */
[----:B------:R-:W-:Y:S05]  /*e0c0*/  BRA.DIV ~URZ, `(.L_x_426) ;  /* 0x0000ad527f007947 */ /* 0x000fea000b800000 */
[----:B------:R1:W3:Y:S04]  /*e0d0*/  SHFL.IDX PT, R6, R3, 0x3, 0x181f ;  /* 0x00781f0003067f89 */ /* 0x0002e800000e0000 */
[----:B------:R1:W4:Y:S02]  /*e0e0*/  SHFL.IDX PT, R2, R5, 0x3, 0x181f ;  /* 0x00781f0005027f89 */ /* 0x00032400000e0000 */
.L_x_522:
[C---:B------:R-:W-:Y:S02]  /*e0f0*/  ISETP.LT.OR P3, PT, R4.reuse, 0x61, P3 ;  /* 0x000000610400780c */ /* 0x040fe40001f61670 */
[----:B------:R-:W-:-:S02]  /*e100*/  ISETP.LT.OR P2, PT, R4, 0x61, P2 ;  /* 0x000000610400780c */ /* 0x000fc40001741670 */
[C---:B----4-:R-:W-:Y:S02]  /*e110*/  IADD3 R4, P1, R2.reuse, R215, RZ ;  /* 0x000000d702047210 */ /* 0x050fe40007f3e0ff */
[----:B------:R-:W-:-:S03]  /*e120*/  IADD3 R2, P0, R2, R218, RZ ;  /* 0x000000da02027210 */ /* 0x000fc60007f1e0ff */
[C---:B-1-3--:R-:W-:Y:S02]  /*e130*/  IMAD.X R5, R6.reuse, 0x1, R216, P1 ;  /* 0x0000000106057824 */ /* 0x04afe400008e06d8 */
[----:B------:R-:W-:-:S03]  /*e140*/  IMAD.X R3, R6, 0x1, R217, P0 ;  /* 0x0000000106037824 */ /* 0x000fc600000e06d9 */
[----:B------:R-:W-:Y:S01]  /*e150*/  @!PT LDS RZ, [RZ] ;  /* 0x00000000fffff984 */ /* 0x000fe20000000800 */
[----:B------:R-:W-:Y:S01]  /*e160*/  @!PT LDS RZ, [RZ] ;  /* 0x00000000fffff984 */ /* 0x000fe20000000800 */
[----:B------:R-:W-:Y:S01]  /*e170*/  @!PT LDS RZ, [RZ] ;  /* 0x00000000fffff984 */ /* 0x000fe20000000800 */
[----:B------:R1:W-:Y:S04]  /*e180*/  LDGSTS.E.BYPASS.LTC128B.128 [R214+0x3100], [R4.64], !P3 ;  /* 0x0310000004d67fae */ /* 0x0003e8000d901d48 */
[----:B------:R1:W-:Y:S02]  /*e190*/  LDGSTS.E.BYPASS.LTC128B.128 [R214+0x6900], [R2.64], !P2 ;  /* 0x0690000002d67fae */ /* 0x0003e4000d101d48 */
.L_x_425:
[----:B------:R-:W-:Y:S05]  /*e1a0*/  BSYNC B0 ;  /* 0x0000000000007941 */ /* 0x000fea0003800000 */
.L_x_424:
[C---:B--2---:R-:W-:Y:S01]  /*e1b0*/  HMMA.16816.F32 R16, R140.reuse, R36, RZ ;  /* 0x000000248c10723c */ /* 0x044fe200000018ff */
[----:B------:R-:W-:Y:S01]  /*e1c0*/  R2P PR, R82, 0x6 ;  /* 0x0000000652007804 */ /* 0x000fe20000000000 */
[----:B-1----:R-:W-:Y:S01]  /*e1d0*/  IMAD.MOV.U32 R2, RZ, RZ, 0x40 ;  /* 0x00000040ff027424 */ /* 0x002fe200078e00ff */
[----:B------:R-:W-:Y:S01]  /*e1e0*/  IADD3 R205, R200, 0x20, RZ ;  /* 0x00000020c8cd7810 */ /* 0x000fe20007ffe0ff */
[----:B------:R-:W0:Y:S01]  /*e1f0*/  LDGDEPBAR ;  /* 0x00000000000079af */ /* 0x000e220000000000 */
[----:B------:R-:W-:Y:S01]  /*e200*/  ISETP.GT.AND P0, PT, R129, R252, PT ;  /* 0x000000fc8100720c */ /* 0x000fe20003f04270 */
[----:B------:R-:W-:Y:S01]  /*e210*/  BSSY B1, `(.L_x_427) ;  /* 0x0000104000017945 */ /* 0x000fe20003800000 */
[----:B------:R-:W-:Y:S01]  /*e220*/  SEL R2, R2, 0xffffffc0, !P2 ;  /* 0xffffffc002027807 */ /* 0x000fe20005000000 */
[----:B------:R-:W-:Y:S04]  /*e230*/  HMMA.16816.F32 R32, R140, R28, RZ ;  /* 0x0000001c8c20723c */ /* 0x000fe800000018ff */
[----:B------:R-:W-:-:S02]  /*e240*/  IMAD.IADD R3, R200, 0x1, R2 ;  /* 0x00000001c8037824 */ /* 0x000fc400078e0202 */
[----:B------:R-:W-:Y:S02]  /*e250*/  @P1 IADD3 R205, R200, -0x20, RZ ;  /* 0xffffffe0c8cd1810 */ /* 0x000fe40007ffe0ff */
[----:B------:R-:W-:Y:S02]  /*e260*/  HMMA.16816.F32 R8, R140, R38, RZ ;  /* 0x000000268c08723c */ /* 0x000fe400000018ff */
[----:B------:R-:W-:-:S06]  /*e270*/  IADD3 R83, R2, 0x3800, R205 ;  /* 0x0000380002537810 */ /* 0x000fcc0007ffe0cd */
[C---:B------:R-:W-:Y:S08]  /*e280*/  HMMA.16816.F32 R28, R140.reuse, R30, RZ ;  /* 0x0000001e8c1c723c */ /* 0x040ff000000018ff */
[C---:B------:R-:W-:Y:S08]  /*e290*/  HMMA.16816.F32 R24, R140.reuse, R20, RZ ;  /* 0x000000148c18723c */ /* 0x040ff000000018ff */
[----:B------:R-:W-:Y:S08]  /*e2a0*/  HMMA.16816.F32 R20, R140, R22, RZ ;  /* 0x000000168c14723c */ /* 0x000ff000000018ff */
[C---:B------:R-:W-:Y:S01]  /*e2b0*/  HMMA.16816.F32 R56, R144.reuse, R44, R16 ;  /* 0x0000002c9038723c */ /* 0x040fe20000001810 */
[----:B------:R-:W1:Y:S07]  /*e2c0*/  LDSM.16.M88.4 R16, [R3+0x1000] ;  /* 0x001000000310783b */ /* 0x000e6e0000000200 */
[C---:B------:R-:W-:Y:S08]  /*e2d0*/  HMMA.16816.F32 R8, R144.reuse, R46, R8 ;  /* 0x0000002e9008723c */ /* 0x040ff00000001808 */
[C---:B------:R-:W-:Y:S08]  /*e2e0*/  HMMA.16816.F32 R84, R144.reuse, R40, R32 ;  /* 0x000000289054723c */ /* 0x040ff00000001820 */
[----:B------:R-:W-:Y:S08]  /*e2f0*/  HMMA.16816.F32 R68, R144, R42, R28 ;  /* 0x0000002a9044723c */ /* 0x000ff0000000181c */
[C---:B------:R-:W-:Y:S08]  /*e300*/  HMMA.16816.F32 R44, R140.reuse, R72, RZ ;  /* 0x000000488c2c723c */ /* 0x040ff000000018ff */
[----:B------:R-:W-:Y:S01]  /*e310*/  HMMA.16816.F32 R40, R140, R74, RZ ;  /* 0x0000004a8c28723c */ /* 0x000fe200000018ff */
[----:B------:R-:W-:Y:S07]  /*e320*/  LDSM.16.M88.4 R72, [R3+0x1800] ;  /* 0x001800000348783b */ /* 0x000fee0000000200 */
[C---:B------:R-:W-:Y:S01]  /*e330*/  HMMA.16816.F32 R64, R144.reuse, R60, R24 ;  /* 0x0000003c9040723c */ /* 0x040fe20000001818 */
[----:B------:R-:W2:Y:S07]  /*e340*/  LDSM.16.M88.4 R24, [R3] ;  /* 0x000000000318783b */ /* 0x000eae0000000200 */
[----:B------:R-:W-:Y:S01]  /*e350*/  HMMA.16816.F32 R60, R144, R62, R20 ;  /* 0x0000003e903c723c */ /* 0x000fe20000001814 */
[----:B------:R-:W3:Y:S07]  /*e360*/  LDSM.16.M88.4 R20, [R3+0x800] ;  /* 0x000800000314783b */ /* 0x000eee0000000200 */
[C---:B------:R-:W-:Y:S08]  /*e370*/  HMMA.16816.F32 R52, R140.reuse, R48, RZ ;  /* 0x000000308c34723c */ /* 0x040ff000000018ff */
[C---:B------:R-:W-:Y:S08]  /*e380*/  HMMA.16816.F32 R36, R140.reuse, R88, RZ ;  /* 0x000000588c24723c */ /* 0x040ff000000018ff */
[C---:B------:R-:W-:Y:S08]  /*e390*/  HMMA.16816.F32 R48, R140.reuse, R50, RZ ;  /* 0x000000328c30723c */ /* 0x040ff000000018ff */
[----:B------:R-:W-:Y:S08]  /*e3a0*/  HMMA.16816.F32 R32, R140, R90, RZ ;  /* 0x0000005a8c20723c */ /* 0x000ff000000018ff */
[C---:B------:R-:W-:Y:S01]  /*e3b0*/  HMMA.16816.F32 R116, R144.reuse, R100, R44 ;  /* 0x000000649074723c */ /* 0x040fe2000000182c */
[----:B------:R-:W4:Y:S07]  /*e3c0*/  LDSM.16.M88.4 R44, [R3+0x2000] ;  /* 0x00200000032c783b */ /* 0x000f2e0000000200 */
[----:B------:R-:W-:Y:S08]  /*e3d0*/  HMMA.16816.F32 R100, R144, R102, R40 ;  /* 0x000000669064723c */ /* 0x000ff00000001828 */
[----:B-1----:R-:W-:Y:S08]  /*e3e0*/  HMMA.16816.F32 R40, R176, R18, R8 ;  /* 0x00000012b028723c */ /* 0x002ff00000001808 */
[C---:B------:R-:W-:Y:S08]  /*e3f0*/  HMMA.16816.F32 R8, R140.reuse, R122, RZ ;  /* 0x0000007a8c08723c */ /* 0x040ff000000018ff */
[----:B------:R-:W-:Y:S08]  /*e400*/  HMMA.16816.F32 R28, R140, R120, RZ ;  /* 0x000000788c1c723c */ /* 0x000ff000000018ff */
[C---:B------:R-:W-:Y:S08]  /*e410*/  HMMA.16816.F32 R52, R144.reuse, R92, R52 ;  /* 0x0000005c9034723c */ /* 0x040ff00000001834 */
[C---:B------:R-:W-:Y:S01]  /*e420*/  HMMA.16816.F32 R112, R144.reuse, R108, R36 ;  /* 0x0000006c9070723c */ /* 0x040fe20000001824 */
[----:B------:R-:W1:Y:S07]  /*e430*/  LDSM.16.M88.4 R36, [R3+0x2800] ;  /* 0x002800000324783b */ /* 0x000e6e0000000200 */
[C---:B------:R-:W-:Y:S08]  /*e440*/  HMMA.16816.F32 R48, R144.reuse, R94, R48 ;  /* 0x0000005e9030723c */ /* 0x040ff00000001830 */
[----:B------:R-:W-:Y:S01]  /*e450*/  HMMA.16816.F32 R108, R144, R110, R32 ;  /* 0x0000006e906c723c */ /* 0x000fe20000001820 */
[----:B------:R-:W1:Y:S07]  /*e460*/  LDSM.16.M88.4 R32, [R3+0x3000] ;  /* 0x003000000320783b */ /* 0x000e6e0000000200 */
[C---:B--2---:R-:W-:Y:S08]  /*e470*/  HMMA.16816.F32 R92, R176.reuse, R26, R68 ;  /* 0x0000001ab05c723c */ /* 0x044ff00000001844 */
[C---:B---3--:R-:W-:Y:S08]  /*e480*/  HMMA.16816.F32 R88, R176.reuse, R20, R64 ;  /* 0x00000014b058723c */ /* 0x048ff00000001840 */
[C---:B------:R-:W-:Y:S08]  /*e490*/  HMMA.16816.F32 R68, R176.reuse, R22, R60 ;  /* 0x00000016b044723c */ /* 0x040ff0000000183c */
[----:B------:R-:W-:Y:S01]  /*e4a0*/  HMMA.16816.F32 R56, R176, R16, R56 ;  /* 0x00000010b038723c */ /* 0x000fe20000001838 */
[----:B------:R-:W2:Y:S07]  /*e4b0*/  LDSM.16.M88.4 R16, [R83+-0x2800] ;  /* 0xffd800005310783b */ /* 0x000eae0000000200 */
[C---:B------:R-:W-:Y:S01]  /*e4c0*/  HMMA.16816.F32 R20, R144.reuse, R126, R8 ;  /* 0x0000007e9014723c */ /* 0x040fe20000001808 */
[----:B------:R-:W3:Y:S07]  /*e4d0*/  LDSM.16.M88.4 R8, [R83+-0x2000] ;  /* 0xffe000005308783b */ /* 0x000eee0000000200 */
[----:B------:R-:W-:Y:S01]  /*e4e0*/  HMMA.16816.F32 R104, R144, R124, R28 ;  /* 0x0000007c9068723c */ /* 0x000fe2000000181c */
[----:B------:R-:W2:Y:S07]  /*e4f0*/  LDSM.16.M88.4 R28, [R83+-0x3800] ;  /* 0xffc80000531c783b */ /* 0x000eae0000000200 */
[C---:B------:R-:W-:Y:S01]  /*e500*/  HMMA.16816.F32 R96, R176.reuse, R24, R84 ;  /* 0x00000018b060723c */ /* 0x040fe20000001854 */
[----:B------:R-:W2:Y:S04]  /*e510*/  LDSM.16.M88.4 R24, [R83+-0x3000] ;  /* 0xffd000005318783b */ /* 0x000ea80000000200 */
[----:B------:R-:W2:Y:S03]  /*e520*/  LDSM.16.M88.4 R84, [R83+-0x1800] ;  /* 0xffe800005354783b */ /* 0x000ea60000000200 */
[C---:B------:R-:W-:Y:S08]  /*e530*/  HMMA.16816.F32 R52, R176.reuse, R72, R52 ;  /* 0x00000048b034723c */ /* 0x040ff00000001834 */
[C---:B------:R-:W-:Y:S08]  /*e540*/  HMMA.16816.F32 R64, R176.reuse, R74, R48 ;  /* 0x0000004ab040723c */ /* 0x040ff00000001830 */
[C---:B----4-:R-:W-:Y:S08]  /*e550*/  HMMA.16816.F32 R60, R176.reuse, R44, R116 ;  /* 0x0000002cb03c723c */ /* 0x050ff00000001874 */
[C---:B-1----:R-:W-:Y:S08]  /*e560*/  HMMA.16816.F32 R116, R176.reuse, R36, R112 ;  /* 0x00000024b074723c */ /* 0x042ff00000001870 */
[C---:B------:R-:W-:Y:S01]  /*e570*/  HMMA.16816.F32 R112, R176.reuse, R38, R108 ;  /* 0x00000026b070723c */ /* 0x040fe2000000186c */
[----:B------:R-:W-:Y:S07]  /*e580*/  LDSM.16.M88.4 R36, [R83+-0x1000] ;  /* 0xfff000005324783b */ /* 0x000fee0000000200 */
[C---:B------:R-:W-:Y:S08]  /*e590*/  HMMA.16816.F32 R108, R176.reuse, R32, R104 ;  /* 0x00000020b06c723c */ /* 0x040ff00000001868 */
[----:B------:R-:W-:Y:S01]  /*e5a0*/  HMMA.16816.F32 R104, R176, R34, R20 ;  /* 0x00000022b068723c */ /* 0x000fe20000001814 */
[----:B------:R-:W1:Y:S04]  /*e5b0*/  LDSM.16.M88.4 R20, [R200+0x4800] ;  /* 0x00480000c814783b */ /* 0x000e680000000200 */
[----:B------:R-:W-:Y:S03]  /*e5c0*/  LDSM.16.M88.4 R32, [R83+-0x800] ;  /* 0xfff800005320783b */ /* 0x000fe60000000200 */
[C---:B--2---:R-:W-:Y:S08]  /*e5d0*/  HMMA.16816.F32 R56, R180.reuse, R16, R56 ;  /* 0x00000010b438723c */ /* 0x044ff00000001838 */
[C---:B------:R-:W-:Y:S01]  /*e5e0*/  HMMA.16816.F32 R48, R180.reuse, R18, R40 ;  /* 0x00000012b430723c */ /* 0x040fe20000001828 */
[----:B------:R-:W2:Y:S07]  /*e5f0*/  LDSM.16.M88.4 R16, [R200+0x5000] ;  /* 0x00500000c810783b */ /* 0x000eae0000000200 */
[C---:B---3--:R-:W-:Y:S01]  /*e600*/  HMMA.16816.F32 R40, R180.reuse, R8, R52 ;  /* 0x00000008b428723c */ /* 0x048fe20000001834 */
[----:B------:R-:W3:Y:S07]  /*e610*/  LDSM.16.M88.4 R52, [R200+0x5800] ;  /* 0x00580000c834783b */ /* 0x000eee0000000200 */
[C---:B------:R-:W-:Y:S08]  /*e620*/  HMMA.16816.F32 R96, R180.reuse, R28, R96 ;  /* 0x0000001cb460723c */ /* 0x040ff00000001860 */
[C---:B------:R-:W-:Y:S01]  /*e630*/  HMMA.16816.F32 R92, R180.reuse, R30, R92 ;  /* 0x0000001eb45c723c */ /* 0x040fe2000000185c */
[----:B------:R-:W4:Y:S07]  /*e640*/  LDSM.16.M88.4 R28, [R200+0x3800] ;  /* 0x00380000c81c783b */ /* 0x000f2e0000000200 */
[C---:B------:R-:W-:Y:S08]  /*e650*/  HMMA.16816.F32 R72, R180.reuse, R24, R88 ;  /* 0x00000018b448723c */ /* 0x040ff00000001858 */
[----:B------:R-:W-:Y:S01]  /*e660*/  HMMA.16816.F32 R68, R180, R26, R68 ;  /* 0x0000001ab444723c */ /* 0x000fe20000001844 */
[----:B------:R-:W2:Y:S07]  /*e670*/  LDSM.16.M88.4 R24, [R200+0x4000] ;  /* 0x00400000c818783b */ /* 0x000eae0000000200 */
[----:B------:R-:W-:Y:S08]  /*e680*/  HMMA.16816.F32 R100, R176, R46, R100 ;  /* 0x0000002eb064723c */ /* 0x000ff00000001864 */
[C---:B------:R-:W-:Y:S08]  /*e690*/  HMMA.16816.F32 R8, R180.reuse, R10, R64 ;  /* 0x0000000ab408723c */ /* 0x040ff00000001840 */
[----:B------:R-:W-:Y:S08]  /*e6a0*/  HMMA.16816.F32 R44, R180, R84, R60 ;  /* 0x00000054b42c723c */ /* 0x000ff0000000183c */
[C---:B-1----:R-:W-:Y:S08]  /*e6b0*/  HMMA.16816.F32 R64, R184.reuse, R20, R56 ;  /* 0x00000014b840723c */ /* 0x042ff00000001838 */
[C---:B------:R-:W-:Y:S01]  /*e6c0*/  HMMA.16816.F32 R60, R184.reuse, R22, R48 ;  /* 0x00000016b83c723c */ /* 0x040fe20000001830 */
[----:B------:R-:W1:Y:S07]  /*e6d0*/  LDSM.16.M88.4 R48, [R200+0x6000] ;  /* 0x00600000c830783b */ /* 0x000e6e0000000200 */
[C---:B--2---:R-:W-:Y:S01]  /*e6e0*/  HMMA.16816.F32 R56, R184.reuse, R16, R40 ;  /* 0x00000010b838723c */ /* 0x044fe20000001828 */
[----:B------:R-:W-:Y:S07]  /*e6f0*/  LDSM.16.M88.4 R40, [R205+0x3800] ;  /* 0x00380000cd28783b */ /* 0x000fee0000000200 */
[----:B------:R-:W-:Y:S08]  /*e700*/  HMMA.16816.F32 R20, R184, R18, R8 ;  /* 0x00000012b814723c */ /* 0x000ff00000001808 */
[----:B------:R-:W-:Y:S08]  /*e710*/  HMMA.16816.F32 R84, R180, R86, R100 ;  /* 0x00000056b454723c */ /* 0x000ff00000001864 */
[----:B---3--:R-:W-:Y:S01]  /*e720*/  HMMA.16816.F32 R16, R184, R52, R44 ;  /* 0x00000034b810723c */ /* 0x008fe2000000182c */
[----:B------:R-:W2:Y:S07]  /*e730*/  LDSM.16.M88.4 R44, [R200+0x6800] ;  /* 0x00680000c82c783b */ /* 0x000eae0000000200 */
[C---:B------:R-:W-:Y:S08]  /*e740*/  HMMA.16816.F32 R116, R180.reuse, R36, R116 ;  /* 0x00000024b474723c */ /* 0x040ff00000001874 */
[C---:B------:R-:W-:Y:S01]  /*e750*/  HMMA.16816.F32 R112, R180.reuse, R38, R112 ;  /* 0x00000026b470723c */ /* 0x040fe20000001870 */
[----:B------:R-:W3:Y:S07]  /*e760*/  LDSM.16.M88.4 R36, [R205+0x4000] ;  /* 0x00400000cd24783b */ /* 0x000eee0000000200 */
[C---:B------:R-:W-:Y:S08]  /*e770*/  HMMA.16816.F32 R108, R180.reuse, R32, R108 ;  /* 0x00000020b46c723c */ /* 0x040ff0000000186c */
[----:B------:R-:W-:Y:S01]  /*e780*/  HMMA.16816.F32 R104, R180, R34, R104 ;  /* 0x00000022b468723c */ /* 0x000fe20000001868 */
[----:B------:R-:W1:Y:S07]  /*e790*/  LDSM.16.M88.4 R32, [R205+0x4800] ;  /* 0x00480000cd20783b */ /* 0x000e6e0000000200 */
[C---:B----4-:R-:W-:Y:S08]  /*e7a0*/  HMMA.16816.F32 R96, R184.reuse, R28, R96 ;  /* 0x0000001cb860723c */ /* 0x050ff00000001860 */
[C---:B------:R-:W-:Y:S01]  /*e7b0*/  HMMA.16816.F32 R88, R184.reuse, R30, R92 ;  /* 0x0000001eb858723c */ /* 0x040fe2000000185c */
[----:B------:R-:W4:Y:S07]  /*e7c0*/  LDSM.16.M88.4 R28, [R205+0x5000] ;  /* 0x00500000cd1c783b */ /* 0x000f2e0000000200 */
[C---:B------:R-:W-:Y:S08]  /*e7d0*/  HMMA.16816.F32 R72, R184.reuse, R24, R72 ;  /* 0x00000018b848723c */ /* 0x040ff00000001848 */
[C---:B------:R-:W-:Y:S01]  /*e7e0*/  HMMA.16816.F32 R68, R184.reuse, R26, R68 ;  /* 0x0000001ab844723c */ /* 0x040fe20000001844 */
[----:B------:R-:W3:Y:S07]  /*e7f0*/  LDSM.16.M88.4 R24, [R205+0x5800] ;  /* 0x00580000cd18783b */ /* 0x000eee0000000200 */
[C---:B------:R-:W-:Y:S01]  /*e800*/  HMMA.16816.F32 R8, R184.reuse, R54, R84 ;  /* 0x00000036b808723c */ /* 0x040fe20000001854 */
[----:B------:R-:W3:Y:S07]  /*e810*/  LDSM.16.M88.4 R84, [R205+0x6000] ;  /* 0x00600000cd54783b */ /* 0x000eee0000000200 */
[C---:B-1----:R-:W-:Y:S08]  /*e820*/  HMMA.16816.F32 R52, R184.reuse, R48, R116 ;  /* 0x00000030b834723c */ /* 0x042ff00000001874 */
[C---:B------:R-:W-:Y:S08]  /*e830*/  HMMA.16816.F32 R92, R184.reuse, R50, R112 ;  /* 0x00000032b85c723c */ /* 0x040ff00000001870 */
[----:B--2---:R-:W-:Y:S08]  /*e840*/  HMMA.16816.F32 R116, R184, R44, R108 ;  /* 0x0000002cb874723c */ /* 0x004ff0000000186c */
[C---:B------:R-:W-:Y:S01]  /*e850*/  HMMA.16816.F32 R112, R188.reuse, R40, R96 ;  /* 0x00000028bc70723c */ /* 0x040fe20000001860 */
[----:B------:R-:W-:Y:S07]  /*e860*/  LDSM.16.M88.4 R96, [R3+0x6800] ;  /* 0x006800000360783b */ /* 0x000fee0000000200 */
[C---:B------:R-:W-:Y:S01]  /*e870*/  HMMA.16816.F32 R108, R188.reuse, R42, R88 ;  /* 0x0000002abc6c723c */ /* 0x040fe20000001858 */
        /* <DEDUP_REMOVED lines=9> */
[----:B------:R-:W4:Y:S04]  /*e910*/  LDSM.16.M88.4 R28, [R3+0x4800] ;  /* 0x00480000031c783b */ /* 0x000f280000000200 */
[----:B------:R-:W-:Y:S03]  /*e920*/  LDSM.16.M88.4 R20, [R3+0x5800] ;  /* 0x005800000314783b */ /* 0x000fe60000000200 */
[C---:B------:R-:W-:Y:S08]  /*e930*/  HMMA.16816.F32 R48, R188.reuse, R24, R16 ;  /* 0x00000018bc30723c */ /* 0x040ff00000001810 */
[----:B------:R-:W-:Y:S01]  /*e940*/  HMMA.16816.F32 R16, R188, R26, R8 ;  /* 0x0000001abc10723c */ /* 0x000fe20000001808 */
[----:B------:R-:W3:Y:S07]  /*e950*/  LDSM.16.M88.4 R24, [R3+0x5000] ;  /* 0x005000000318783b */ /* 0x000eee0000000200 */
[----:B------:R-:W-:Y:S01]  /*e960*/  HMMA.16816.F32 R104, R184, R46, R104 ;  /* 0x0000002eb868723c */ /* 0x000fe20000001868 */
[----:B------:R-:W3:Y:S07]  /*e970*/  LDSM.16.M88.4 R44, [R3+0x6000] ;  /* 0x00600000032c783b */ /* 0x000eee0000000200 */
[C---:B------:R-:W-:Y:S08]  /*e980*/  HMMA.16816.F32 R8, R188.reuse, R84, R52 ;  /* 0x00000054bc08723c */ /* 0x040ff00000001834 */
[C---:B------:R-:W-:Y:S08]  /*e990*/  HMMA.16816.F32 R52, R188.reuse, R86, R92 ;  /* 0x00000056bc34723c */ /* 0x040ff0000000185c */
[----:B-1----:R-:W-:Y:S08]  /*e9a0*/  HMMA.16816.F32 R64, R188, R40, R116 ;  /* 0x00000028bc40723c */ /* 0x002ff00000001874 */
[C---:B--2---:R-:W-:Y:S08]  /*e9b0*/  HMMA.16816.F32 R116, R192.reuse, R36, R112 ;  /* 0x00000024c074723c */ /* 0x044ff00000001870 */
[----:B------:R-:W-:Y:S01]  /*e9c0*/  HMMA.16816.F32 R112, R192, R38, R108 ;  /* 0x00000026c070723c */ /* 0x000fe2000000186c */
[----:B------:R-:W-:Y:S07]  /*e9d0*/  LDSM.16.M88.4 R36, [R83+0x2000] ;  /* 0x002000005324783b */ /* 0x000fee0000000200 */
[----:B------:R-:W-:Y:S01]  /*e9e0*/  HMMA.16816.F32 R104, R188, R42, R104 ;  /* 0x0000002abc68723c */ /* 0x000fe20000001868 */
[----:B------:R-:W1:Y:S07]  /*e9f0*/  LDSM.16.M88.4 R40, [R83+0x1800] ;  /* 0x001800005328783b */ /* 0x000e6e0000000200 */
[C---:B---3--:R-:W-:Y:S08]  /*ea00*/  HMMA.16816.F32 R108, R192.reuse, R32, R100 ;  /* 0x00000020c06c723c */ /* 0x048ff00000001864 */
[C---:B------:R-:W-:Y:S01]  /*ea10*/  HMMA.16816.F32 R100, R192.reuse, R34, R88 ;  /* 0x00000022c064723c */ /* 0x040fe20000001858 */
[----:B------:R-:W-:Y:S07]  /*ea20*/  LDSM.16.M88.4 R32, [R83+0x2800] ;  /* 0x002800005320783b */ /* 0x000fee0000000200 */
[C---:B----4-:R-:W-:Y:S08]  /*ea30*/  HMMA.16816.F32 R88, R192.reuse, R30, R68 ;  /* 0x0000001ec058723c */ /* 0x050ff00000001844 */
[C---:B------:R-:W-:Y:S08]  /*ea40*/  HMMA.16816.F32 R68, R192.reuse, R26, R56 ;  /* 0x0000001ac044723c */ /* 0x040ff00000001838 */
[C---:B------:R-:W-:Y:S08]  /*ea50*/  HMMA.16816.F32 R56, R192.reuse, R20, R48 ;  /* 0x00000014c038723c */ /* 0x040ff00000001830 */
[C---:B------:R-:W-:Y:S01]  /*ea60*/  HMMA.16816.F32 R84, R192.reuse, R24, R60 ;  /* 0x00000018c054723c */ /* 0x040fe2000000183c */
[----:B------:R-:W-:Y:S07]  /*ea70*/  LDSM.16.M88.4 R60, [R83+0x800] ;  /* 0x00080000533c783b */ /* 0x000fee0000000200 */
[C---:B------:R-:W-:Y:S08]  /*ea80*/  HMMA.16816.F32 R48, R192.reuse, R22, R16 ;  /* 0x00000016c030723c */ /* 0x040ff00000001810 */
[C---:B------:R-:W-:Y:S01]  /*ea90*/  HMMA.16816.F32 R92, R192.reuse, R28, R72 ;  /* 0x0000001cc05c723c */ /* 0x040fe20000001848 */
[----:B------:R-:W-:Y:S04]  /*eaa0*/  LDSM.16.M88.4 R28, [R83+0x3000] ;  /* 0x00300000531c783b */ /* 0x000fe80000000200 */
[----:B------:R-:W-:Y:S03]  /*eab0*/  LDSM.16.M88.4 R72, [R83] ;  /* 0x000000005348783b */ /* 0x000fe60000000200 */
[C---:B------:R-:W-:Y:S08]  /*eac0*/  HMMA.16816.F32 R24, R192.reuse, R44, R8 ;  /* 0x0000002cc018723c */ /* 0x040ff00000001808 */
[----:B------:R-:W-:Y:S01]  /*ead0*/  HMMA.16816.F32 R20, R192, R46, R52 ;  /* 0x0000002ec014723c */ /* 0x000fe20000001834 */
[----:B------:R-:W2:Y:S01]  /*eae0*/  LDSM.16.M88.4 R44, [R83+0x1000] ;  /* 0x00100000532c783b */ /* 0x000ea20000000200 */
[----:B------:R-:W-:-:S06]  /*eaf0*/  DEPBAR.LE SB0, 0x0 ;  /* 0x000080000000791a */ /* 0x000fcc0000000000 */
[C---:B------:R-:W-:Y:S08]  /*eb00*/  HMMA.16816.F32 R16, R192.reuse, R96, R64 ;  /* 0x00000060c010723c */ /* 0x040ff00000001840 */
[----:B------:R-:W-:Y:S08]  /*eb10*/  HMMA.16816.F32 R8, R192, R98, R104 ;  /* 0x00000062c008723c */ /* 0x000ff00000001868 */
[C---:B-1----:R-:W-:Y:S08]  /*eb20*/  HMMA.16816.F32 R84, R196.reuse, R40, R84 ;  /* 0x00000028c454723c */ /* 0x042ff00000001854 */
[C---:B------:R-:W-:Y:S08]  /*eb30*/  HMMA.16816.F32 R56, R196.reuse, R36, R56 ;  /* 0x00000024c438723c */ /* 0x040ff00000001838 */
[C---:B------:R-:W-:Y:S08]  /*eb40*/  HMMA.16816.F32 R48, R196.reuse, R38, R48 ;  /* 0x00000026c430723c */ /* 0x040ff00000001830 */
        /* <DEDUP_REMOVED lines=14> */
[----:B------:R-:W2:Y:S04]  /*ec30*/  LDL R4, [R1+0x24] ;  /* 0x0000240001047983 */ /* 0x000ea80000100800 */
[----:B------:R-:W3:Y:S04]  /*ec40*/  LDL.64 R134, [R1+0x18] ;  /* 0x0000180001867983 */ /* 0x000ee80000100a00 */
[----:B------:R-:W4:Y:S01]  /*ec50*/  LDL R6, [R1+0x20] ;  /* 0x0000200001067983 */ /* 0x000f220000100800 */
[----:B------:R-:W-:-:S03]  /*ec60*/  IMAD.MOV.U32 R2, RZ, RZ, c[0x0][0x2b8] ;  /* 0x0000ae00ff027624 */ /* 0x000fc600078e00ff */
[----:B------:R-:W3:Y:S02]  /*ec70*/  LDL.64 R132, [R1+0x10] ;  /* 0x0000100001847983 */ /* 0x000ee40000100a00 */
[----:B------:R-:W-:Y:S02]  /*ec80*/  ISETP.NE.AND P1, PT, R2, 0x1, PT ;  /* 0x000000010200780c */ /* 0x000fe40003f25270 */
[C---:B------:R-:W-:Y:S01]  /*ec90*/  ISETP.GT.AND P0, PT, R0.reuse, 0x6f, PT ;  /* 0x0000006f0000780c */ /* 0x040fe20003f04270 */
[----:B------:R-:W-:Y:S01]  /*eca0*/  IMAD.MOV.U32 R220, RZ, RZ, RZ ;  /* 0x000000ffffdc7224 */ /* 0x000fe200078e00ff */
[----:B------:R-:W3:Y:S01]  /*ecb0*/  LDL R15, [R1+0xc] ;  /* 0x00000c00010f7983 */ /* 0x000ee20000100800 */
[----:B--2---:R-:W-:-:S04]  /*ecc0*/  IADD3 R3, R0, R130, R4 ;  /* 0x0000008200037210 */ /* 0x004fc80007ffe004 */
[----:B------:R-:W-:-:S05]  /*ecd0*/  IADD3 R3, R3, -0x70, RZ ;  /* 0xffffff9003037810 */ /* 0x000fca0007ffe0ff */
[----:B------:R-:W-:-:S04]  /*ece0*/  @P1 IMAD.HI.U32 R4, R3, c[0x0][0x2bc], RZ ;  /* 0x0000af0003041a27 */ /* 0x000fc800078e00ff */
[----:B------:R-:W-:Y:S01]  /*ecf0*/  IMAD.MOV.U32 R2, RZ, RZ, R3 ;  /* 0x000000ffff027224 */ /* 0x000fe200078e0003 */
[----:B------:R-:W-:-:S04]  /*ed00*/  @P1 SHF.R.U32.HI R2, RZ, c[0x0][0x2c0], R4 ;  /* 0x0000b000ff021a19 */ /* 0x000fc80000011604 */
[----:B---3--:R-:W-:-:S04]  /*ed10*/  @!P0 IADD3 R5, P1, R2, R134, RZ ;  /* 0x0000008602058210 */ /* 0x008fc80007f3e0ff */
[----:B----4-:R-:W-:Y:S02]  /*ed20*/  @!P0 LEA.HI.X.SX32 R6, R2, R6, 0x1, P1 ;  /* 0x0000000602068211 */ /* 0x010fe400008f0eff */
[----:B------:R-:W-:-:S04]  /*ed30*/  @!P0 LEA R4, P1, R5, c[0x0][0x2a0], 0x2 ;  /* 0x0000a80005048a11 */ /* 0x000fc800078210ff */
[----:B------:R-:W-:-:S05]  /*ed40*/  @!P0 LEA.HI.X R5, R5, c[0x0][0x2a4], R6, 0x2, P1 ;  /* 0x0000a90005058a11 */ /* 0x000fca00008f1406 */
[----:B------:R1:W2:Y:S01]  /*ed50*/  @!P0 LDG.E R220, [R4.64] ;  /* 0x0000000804dc8981 */ /* 0x0002a2000c1e1900 */
[----:B------:R-:W-:-:S04]  /*ed60*/  IMAD.MOV R2, RZ, RZ, -R2 ;  /* 0x000000ffff027224 */ /* 0x000fc800078e0a02 */
[----:B------:R-:W-:-:S05]  /*ed70*/  IMAD R223, R2, c[0x0][0x2b8], R3 ;  /* 0x0000ae0002df7a24 */ /* 0x000fca00078e0203 */
[----:B------:R-:W-:-:S05]  /*ed80*/  SHF.R.S32.HI R2, RZ, 0x1f, R223 ;  /* 0x0000001fff027819 */ /* 0x000fca00000114df */
[----:B-1----:R-:W-:Y:S02]  /*ed90*/  IMAD R4, R2, c[0x0][0x1e0], RZ ;  /* 0x0000780002047a24 */ /* 0x002fe400078e02ff */
[----:B------:R-:W-:-:S04]  /*eda0*/  IMAD.WIDE.U32 R2, R223, c[0x0][0x1e0], RZ ;  /* 0x00007800df027a25 */ /* 0x000fc800078e00ff */
        /* <DEDUP_REMOVED lines=12> */
.L_x_523:
[----:B------:R-:W-:Y:S05]  /*ee70*/  BRA.DIV ~URZ, `(.L_x_430) ;  /* 0x0000a0e27f007947 */ /* 0x000fea000b800000 */
[----:B------:R3:W4:Y:S02]  /*ee80*/  SHFL.IDX PT, R2, R5, RZ, 0x181f ;  /* 0x00181fff05027589 */ /* 0x00072400000e0000 */
.L_x_524:
[----:B------:R-:W-:Y:S01]  /*ee90*/  ISETP.GE.AND P0, PT, R219, 0x1, PT ;  /* 0x00000001db00780c */ /* 0x000fe20003f06270 */
[----:B------:R-:W-:-:S12]  /*eea0*/  BSSY B0, `(.L_x_431) ;  /* 0x000000b000007945 */ /* 0x000fd80003800000 */
[----:B------:R-:W-:Y:S05]  /*eeb0*/  @!P0 BRA `(.L_x_432) ;  /* 0x0000009000008947 */ /* 0x000fea0003800000 */
[C---:B----4-:R-:W-:Y:S02]  /*eec0*/  IADD3 R8, P1, R2.reuse, R215, RZ ;  /* 0x000000d702087210 */ /* 0x050fe40007f3e0ff */
        /* <DEDUP_REMOVED lines=8> */
.L_x_432:
[----:B------:R-:W-:Y:S05]  /*ef50*/  BSYNC B0 ;  /* 0x0000000000007941 */ /* 0x000fea0003800000 */
.L_x_431:
[----:B------:R-:W-:Y:S05]  /*ef60*/  BRA.DIV ~URZ, `(.L_x_433) ;  /* 0x0000a0627f007947 */ /* 0x000fea000b800000 */
[----:B--2---:R2:W1:Y:S04]  /*ef70*/  SHFL.IDX PT, R6, R4, 0x1, 0x181f ;  /* 0x00381f0004067f89 */ /* 0x00446800000e0000 */
[----:B----4-:R2:W4:Y:S02]  /*ef80*/  SHFL.IDX PT, R2, R5, 0x1, 0x181f ;  /* 0x00381f0005027f89 */ /* 0x01052400000e0000 */
.L_x_525:
[----:B------:R-:W-:Y:S01]  /*ef90*/  ISETP.GE.AND P0, PT, R219, 0x21, PT ;  /* 0x00000021db00780c */ /* 0x000fe20003f06270 */
[----:B------:R-:W-:-:S12]  /*efa0*/  BSSY B0, `(.L_x_434) ;  /* 0x000000b000007945 */ /* 0x000fd80003800000 */
[----:B------:R-:W-:Y:S05]  /*efb0*/  @!P0 BRA `(.L_x_435) ;  /* 0x0000009000008947 */ /* 0x000fea0003800000 */
[C---:B----4-:R-:W-:Y:S02]  /*efc0*/  IADD3 R8, P1, R2.reuse, R215, RZ ;  /* 0x000000d702087210 */ /* 0x050fe40007f3e0ff */
[----:B------:R-:W-:-:S03]  /*efd0*/  IADD3 R2, P0, R2, R218, RZ ;  /* 0x000000da02027210 */ /* 0x000fc60007f1e0ff */
[C---:B-1----:R-:W-:Y:S02]  /*efe0*/  IMAD.X R9, R6.reuse, 0x1, R216, P1 ;  /* 0x0000000106097824 */ /* 0x042fe400008e06d8 */
[----:B------:R-:W-:-:S03]  /*eff0*/  IMAD.X R3, R6, 0x1, R217, P0 ;  /* 0x0000000106037824 */ /* 0x000fc600000e06d9 */
[----:B------:R-:W-:Y:S01]  /*f000*/  @!PT LDS RZ, [RZ] ;  /* 0x00000000fffff984 */ /* 0x000fe20000000800 */
[----:B------:R-:W-:Y:S01]  /*f010*/  @!PT LDS RZ, [RZ] ;  /* 0x00000000fffff984 */ /* 0x000fe20000000800 */
[----:B------:R-:W-:Y:S01]  /*f020*/  @!PT LDS RZ, [RZ] ;  /* 0x00000000fffff984 */ /* 0x000fe20000000800 */
[----:B------:R1:W-:Y:S04]  /*f030*/  LDGSTS.E.BYPASS.LTC128B.128 [R214+0x9100], [R8.64], !P6 ;  /* 0x0910000008d67fae */ /* 0x0003e8000f101d48 */
[----:B------:R1:W-:Y:S02]  /*f040*/  LDGSTS.E.BYPASS.LTC128B.128 [R214+0xc900], [R2.64], !P5 ;  /* 0x0c90000002d67fae */ /* 0x0003e4000e901d48 */
.L_x_435:
[----:B------:R-:W-:Y:S05]  /*f050*/  BSYNC B0 ;  /* 0x0000000000007941 */ /* 0x000fea0003800000 */
.L_x_434:
[----:B------:R-:W-:Y:S05]  /*f060*/  BRA.DIV ~URZ, `(.L_x_436) ;  /* 0x0000a0327f007947 */ /* 0x000fea000b800000 */
[----:B-1----:R1:W2:Y:S02]  /*f070*/  SHFL.IDX PT, R6, R4, 0x2, 0x181f ;  /* 0x00581f0004067f89 */ /* 0x0022a400000e0000 */
.L_x_526:
[----:B------:R-:W-:Y:S05]  /*f080*/  BRA.DIV ~URZ, `(.L_x_437) ;  /* 0x0000a0827f007947 */ /* 0x000fea000b800000 */
[----:B----4-:R4:W1:Y:S02]  /*f090*/  SHFL.IDX PT, R2, R5, 0x2, 0x181f ;  /* 0x00581f0005027f89 */ /* 0x01086400000e0000 */
.L_x_527:
[----:B------:R-:W-:Y:S01]  /*f0a0*/  ISETP.GE.AND P0, PT, R219, 0x41, PT ;  /* 0x00000041db00780c */ /* 0x000fe20003f06270 */
[----:B------:R-:W-:-:S12]  /*f0b0*/  BSSY B0, `(.L_x_438) ;  /* 0x000000b000007945 */ /* 0x000fd80003800000 */
[----:B------:R-:W-:Y:S05]  /*f0c0*/  @!P0 BRA `(.L_x_439) ;  /* 0x0000009000008947 */ /* 0x000fea0003800000 */
[C---:B-1----:R-:W-:Y:S02]  /*f0d0*/  IADD3 R8, P1, R2.reuse, R215, RZ ;  /* 0x000000d702087210 */ /* 0x042fe40007f3e0ff */
        /* <DEDUP_REMOVED lines=8> */
.L_x_439:
[----:B------:R-:W-:Y:S05]  /*f160*/  BSYNC B0 ;  /* 0x0000000000007941 */ /* 0x000fea0003800000 */
.L_x_438:
[----:B------:R-:W-:Y:S05]  /*f170*/  BRA.DIV ~URZ, `(.L_x_440) ;  /* 0x0000a0027f007947 */ /* 0x000fea000b800000 */
[----:B--2---:R2:W3:Y:S04]  /*f180*/  SHFL.IDX PT, R6, R4, 0x3, 0x181f ;  /* 0x00781f0004067f89 */ /* 0x0044e800000e0000 */
[----:B-1----:R2:W1:Y:S02]  /*f190*/  SHFL.IDX PT, R2, R5, 0x3, 0x181f ;  /* 0x00781f0005027f89 */ /* 0x00246400000e0000 */
.L_x_528:
[----:B------:R-:W-:-:S13]  /*f1a0*/  ISETP.GE.AND P0, PT, R219, 0x61, PT ;  /* 0x00000061db00780c */ /* 0x000fda0003f06270 */
[----:B------:R-:W-:Y:S05]  /*f1b0*/  @!P0 BRA `(.L_x_428) ;  /* 0x0000009000008947 */ /* 0x000fea0003800000 */
[C---:B-12---:R-:W-:Y:S02]  /*f1c0*/  IADD3 R4, P1, R2.reuse, R215, RZ ;  /* 0x000000d702047210 */ /* 0x046fe40007f3e0ff */
[----:B------:R-:W-:-:S03]  /*f1d0*/  IADD3 R2, P0, R2, R218, RZ ;  /* 0x000000da02027210 */ /* 0x000fc60007f1e0ff */
[C---:B---34-:R-:W-:Y:S02]  /*f1e0*/  IMAD.X R5, R6.reuse, 0x1, R216, P1 ;  /* 0x0000000106057824 */ /* 0x058fe400008e06d8 */
[----:B------:R-:W-:-:S03]  /*f1f0*/  IMAD.X R3, R6, 0x1, R217, P0 ;  /* 0x0000000106037824 */ /* 0x000fc600000e06d9 */
[----:B------:R-:W-:Y:S01]  /*f200*/  @!PT LDS RZ, [RZ] ;  /* 0x00000000fffff984 */ /* 0x000fe20000000800 */
[----:B------:R-:W-:Y:S01]  /*f210*/  @!PT LDS RZ, [RZ] ;  /* 0x00000000fffff984 */ /* 0x000fe20000000800 */
[----:B------:R-:W-:Y:S01]  /*f220*/  @!PT LDS RZ, [RZ] ;  /* 0x00000000fffff984 */ /* 0x000fe20000000800 */
[----:B------:R1:W-:Y:S04]  /*f230*/  LDGSTS.E.BYPASS.LTC128B.128 [R214+0xb100], [R4.64], !P6 ;  /* 0x0b10000004d67fae */ /* 0x0003e8000f101d48 */
[----:B------:R1:W-:Y:S02]  /*f240*/  LDGSTS.E.BYPASS.LTC128B.128 [R214+0xe900], [R2.64], !P5 ;  /* 0x0e90000002d67fae */ /* 0x0003e4000e901d48 */
.L_x_428:
[----:B------:R-:W-:Y:S05]  /*f250*/  BSYNC B1 ;  /* 0x0000000000017941 */ /* 0x000fea0003800000 */
.L_x_427:
[----:B-12---:R-:W2:Y:S04]  /*f260*/  LDL R2, [R1+0x8c] ;  /* 0x00008c0001027983 */ /* 0x006ea80000100800 */
[----:B------:R-:W0:Y:S01]  /*f270*/  LDGDEPBAR ;  /* 0x00000000000079af */ /* 0x000e220000000000 */
[----:B--2---:R-:W-:-:S05]  /*f280*/  IMAD.IADD R2, R128, 0x1, -R2 ;  /* 0x0000000180027824 */ /* 0x004fca00078e0a02 */
[C---:B------:R-:W-:Y:S02]  /*f290*/  ISETP.GT.AND P3, PT, R2.reuse, RZ, PT ;  /* 0x000000ff0200720c */ /* 0x040fe40003f64270 */
[C---:B------:R-:W-:Y:S02]  /*f2a0*/  ISETP.GT.AND P2, PT, R2.reuse, 0x1, PT ;  /* 0x000000010200780c */ /* 0x040fe40003f44270 */
[----:B------:R-:W-:Y:S02]  /*f2b0*/  ISETP.GT.AND P1, PT, R2, 0x8, PT ;  /* 0x000000080200780c */ /* 0x000fe40003f24270 */
[----:B------:R-:W-:Y:S02]  /*f2c0*/  FSEL R8, R116, -INF , P3 ;  /* 0xff80000074087808 */ /* 0x000fe40001800000 */
        /* <DEDUP_REMOVED lines=69> */
[C---:B------:R-:W-:Y:S02]  /*f720*/  ISETP.GT.AND P1, PT, R2.reuse, 0x40, PT ;  /* 0x000000400200780c */ /* 0x040fe40003f24270 */
        /* <DEDUP_REMOVED lines=9> */
[----:B------:R-:W-:-:S02]  /*f7c0*/  FSEL R59, R57, -INF , P0 ;  /* 0xff800000393b7808 */ /* 0x000fc40000000000 */
[----:B------:R-:W-:Y:S02]  /*f7d0*/  ISETP.GT.AND P1, PT, R2, 0x48, PT ;  /* 0x000000480200780c */ /* 0x000fe40003f24270 */
[----:B------:R-:W-:Y:S02]  /*f7e0*/  FMNMX.FTZ R3, R60, R3, !PT ;  /* 0x000000033c037209 */ /* 0x000fe40007810000 */
        /* <DEDUP_REMOVED lines=17> */
[----:B------:R-:W-:Y:S02]  /*f900*/  FSEL R54, R37, -INF , P0 ;  /* 0xff80000025367808 */ /* 0x000fe40000000000 */
[C---:B------:R-:W-:Y:S02]  /*f910*/  ISETP.GT.AND P5, PT, R2.reuse, 0x58, PT ;  /* 0x000000580200780c */ /* 0x040fe40003fa4270 */
[C---:B------:R-:W-:Y:S02]  /*f920*/  ISETP.GT.AND P4, PT, R2.reuse, 0x59, PT ;  /* 0x000000590200780c */ /* 0x040fe40003f84270 */
[C---:B------:R-:W-:Y:S02]  /*f930*/  ISETP.GT.AND P3, PT, R2.reuse, 0x60, PT ;  /* 0x000000600200780c */ /* 0x040fe40003f64270 */
[----:B------:R-:W-:-:S02]  /*f940*/  ISETP.GT.AND P2, PT, R2, 0x61, PT ;  /* 0x000000610200780c */ /* 0x000fc40003f44270 */
[C---:B------:R-:W-:Y:S02]  /*f950*/  ISETP.GT.AND P1, PT, R2.reuse, 0x68, PT ;  /* 0x000000680200780c */ /* 0x040fe40003f24270 */
[----:B------:R-:W-:Y:S02]  /*f960*/  ISETP.GT.AND P0, PT, R2, 0x69, PT ;  /* 0x000000690200780c */ /* 0x000fe40003f04270 */
        /* <DEDUP_REMOVED lines=26> */
[----:B---3--:R-:W-:Y:S02]  /*fb10*/  FMNMX.FTZ R6, R48, R2, !PT ;  /* 0x0000000230067209 */ /* 0x008fe40007810000 */
[----:B----4-:R-:W-:Y:S01]  /*fb20*/  FMNMX.FTZ R5, R58, R3, !PT ;  /* 0x000000033a057209 */ /* 0x010fe20007810000 */
[----:B------:R-:W-:Y:S05]  /*fb30*/  BRA.DIV ~URZ, `(.L_x_441) ;  /* 0x000097127f007947 */ /* 0x000fea000b800000 */
[----:B------:R1:W2:Y:S02]  /*fb40*/  SHFL.BFLY PT, R2, R6, 0x2, 0x1f ;  /* 0x0c401f0006027f89 */ /* 0x0002a400000e0000 */
.L_x_529:
[----:B-12---:R-:W-:Y:S01]  /*fb50*/  FMNMX.FTZ R6, R6, R2, !PT ;  /* 0x0000000206067209 */ /* 0x006fe20007810000 */
[----:B------:R-:W-:Y:S05]  /*fb60*/  BRA.DIV ~URZ, `(.L_x_442) ;  /* 0x000097427f007947 */ /* 0x000fea000b800000 */
[----:B------:R-:W1:Y:S04]  /*fb70*/  SHFL.BFLY PT, R2, R5, 0x2, 0x1f ;  /* 0x0c401f0005027f89 */ /* 0x000e6800000e0000 */
[----:B------:R-:W2:Y:S01]  /*fb80*/  SHFL.BFLY PT, R3, R6, 0x1, 0x1f ;  /* 0x0c201f0006037f89 */ /* 0x000ea200000e0000 */
[----:B-1----:R-:W-:-:S02]  /*fb90*/  FMNMX.FTZ R5, R5, R2, !PT ;  /* 0x0000000205057209 */ /* 0x002fc40007810000 */
[----:B--2---:R-:W-:-:S03]  /*fba0*/  FMNMX.FTZ R6, R6, R3, !PT ;  /* 0x0000000306067209 */ /* 0x004fc60007810000 */
[----:B------:R1:W2:Y:S04]  /*fbb0*/  SHFL.BFLY PT, R4, R5, 0x1, 0x1f ;  /* 0x0c201f0005047f89 */ /* 0x0002a800000e0000 */
.L_x_530:
[C---:B------:R-:W-:Y:S01]  /*fbc0*/  FMUL.FTZ R3, R6.reuse, c[0x0][0x2d0] ;  /* 0x0000b40006037a20 */ /* 0x040fe20000410000 */
[----:B------:R-:W-:Y:S01]  /*fbd0*/  FSETP.NEU.FTZ.AND P0, PT, R6, -INF , PT ;  /* 0xff8000000600780b */ /* 0x000fe20003f1d000 */
[----:B------:R-:W-:Y:S01]  /*fbe0*/  WARPSYNC 0xffffffff ;  /* 0xffffffff00007948 */ /* 0x000fe20003800000 */
[----:B-12---:R-:W-:Y:S01]  /*fbf0*/  FMNMX.FTZ R5, R4, R5, !PT ;  /* 0x0000000504057209 */ /* 0x006fe20007810000 */
[----:B------:R-:W-:Y:S01]  /*fc00*/  LDSM.16.MT88.4 R40, [R202+0x800] ;  /* 0x00080000ca28783b */ /* 0x000fe20000004200 */
[----:B------:R-:W-:Y:S02]  /*fc10*/  FSEL R3, R3, RZ, P0 ;  /* 0x000000ff03037208 */ /* 0x000fe40000000000 */
[----:B------:R-:W-:Y:S01]  /*fc20*/  FSETP.NEU.FTZ.AND P0, PT, R5, -INF , PT ;  /* 0xff8000000500780b */ /* 0x000fe20003f1d000 */
[----:B------:R-:W-:Y:S01]  /*fc30*/  LDSM.16.MT88.4 R44, [R201+0x800] ;  /* 0x00080000c92c783b */ /* 0x000fe20000004200 */
[----:B------:R-:W-:Y:S01]  /*fc40*/  IADD3 R230, R230, -0x2, RZ ;  /* 0xfffffffee6e67810 */ /* 0x000fe20007ffe0ff */
[----:B------:R-:W-:-:S02]  /*fc50*/  FFMA.FTZ R2, R8, c[0x0][0x2d0], -R3 ;  /* 0x0000b40008027a23 */ /* 0x000fc40000010803 */
[--C-:B------:R-:W-:Y:S02]  /*fc60*/  FFMA.FTZ R4, R17, c[0x0][0x2d0], -R3.reuse ;  /* 0x0000b40011047a23 */ /* 0x100fe40000010803 */
[----:B------:R1:W-:Y:S01]  /*fc70*/  MUFU.EX2 R101, R2 ;  /* 0x0000000200657308 */ /* 0x0003e20000000800 */
[--C-:B------:R-:W-:Y:S02]  /*fc80*/  FFMA.FTZ R57, R57, c[0x0][0x2d0], -R3.reuse ;  /* 0x0000b40039397a23 */ /* 0x100fe40000010803 */
[--C-:B------:R-:W-:Y:S02]  /*fc90*/  FFMA.FTZ R56, R56, c[0x0][0x2d0], -R3.reuse ;  /* 0x0000b40038387a23 */ /* 0x100fe40000010803 */
[--C-:B------:R-:W-:Y:S02]  /*fca0*/  FFMA.FTZ R55, R55, c[0x0][0x2d0], -R3.reuse ;  /* 0x0000b40037377a23 */ /* 0x100fe40000010803 */
[--C-:B------:R-:W-:Y:S01]  /*fcb0*/  FFMA.FTZ R54, R54, c[0x0][0x2d0], -R3.reuse ;  /* 0x0000b40036367a23 */ /* 0x100fe20000010803 */
[----:B------:R2:W-:Y:S01]  /*fcc0*/  MUFU.EX2 R105, R4 ;  /* 0x0000000400697308 */ /* 0x0005e20000000800 */
[----:B------:R-:W-:-:S02]  /*fcd0*/  FFMA.FTZ R53, R53, c[0x0][0x2d0], -R3 ;  /* 0x0000b40035357a23 */ /* 0x000fc40000010803 */
[--C-:B------:R-:W-:Y:S02]  /*fce0*/  FFMA.FTZ R52, R52, c[0x0][0x2d0], -R3.reuse ;  /* 0x0000b40034347a23 */ /* 0x100fe40000010803 */
[----:B-1----:R-:W-:-:S04]  /*fcf0*/  FFMA.FTZ R2, R9, c[0x0][0x2d0], -R3 ;  /* 0x0000b40009027a23 */ /* 0x002fc80000010803 */
[----:B------:R1:W3:Y:S01]  /*fd00*/  MUFU.EX2 R100, R2 ;  /* 0x0000000200647308 */ /* 0x0002e20000000800 */
[----:B--2---:R-:W-:-:S07]  /*fd10*/  FFMA.FTZ R4, R19, c[0x0][0x2d0], -R3 ;  /* 0x0000b40013047a23 */ /* 0x004fce0000010803 */
[----:B------:R-:W2:Y:S01]  /*fd20*/  MUFU.EX2 R108, R4 ;  /* 0x00000004006c7308 */ /* 0x000ea20000000800 */
[----:B-1----:R-:W-:Y:S01]  /*fd30*/  FFMA.FTZ R2, R10, c[0x0][0x2d0], -R3 ;  /* 0x0000b4000a027a23 */ /* 0x002fe20000010803 */
[----:B---3--:R-:W-:-:S06]  /*fd40*/  F2FP.PACK_AB R28, R100, R101 ;  /* 0x00000065641c723e */ /* 0x008fcc00000000ff */
[----:B------:R1:W-:Y:S01]  /*fd50*/  MUFU.EX2 R99, R2 ;  /* 0x0000000200637308 */ /* 0x0003e20000000800 */
[----:B--2---:R-:W-:Y:S01]  /*fd60*/  F2FP.PACK_AB R34, R108, R105 ;  /* 0x000000696c22723e */ /* 0x004fe200000000ff */
[--C-:B-1----:R-:W-:Y:S02]  /*fd70*/  FFMA.FTZ R2, R11, c[0x0][0x2d0], -R3.reuse ;  /* 0x0000b4000b027a23 */ /* 0x102fe40000010803 */
[----:B------:R-:W1:Y:S04]  /*fd80*/  LDSM.16.MT88.4 R8, [R201] ;  /* 0x00000000c908783b */ /* 0x000e680000004200 */
[----:B------:R2:W3:Y:S02]  /*fd90*/  MUFU.EX2 R103, R2 ;  /* 0x0000000200677308 */ /* 0x0004e40000000800 */
[----:B--2---:R-:W-:Y:S01]  /*fda0*/  FFMA.FTZ R2, R15, c[0x0][0x2d0], -R3 ;  /* 0x0000b4000f027a23 */ /* 0x004fe20000010803 */
[----:B---3--:R-:W-:-:S05]  /*fdb0*/  F2FP.PACK_AB R30, R103, R99 ;  /* 0x00000063671e723e */ /* 0x008fca00000000ff */
[----:B------:R2:W-:Y:S02]  /*fdc0*/  MUFU.EX2 R104, R2 ;  /* 0x0000000200687308 */ /* 0x0005e40000000800 */
[----:B--2---:R-:W-:-:S06]  /*fdd0*/  FFMA.FTZ R2, R16, c[0x0][0x2d0], -R3 ;  /* 0x0000b40010027a23 */ /* 0x004fcc0000010803 */
[----:B------:R2:W-:Y:S02]  /*fde0*/  MUFU.EX2 R106, R2 ;  /* 0x00000002006a7308 */ /* 0x0005e40000000800 */
[----:B--2---:R-:W-:-:S05]  /*fdf0*/  FMUL.FTZ R2, R5, c[0x0][0x2d0] ;  /* 0x0000b40005027a20 */ /* 0x004fca0000410000 */
[----:B------:R-:W-:Y:S02]  /*fe00*/  FSEL R2, R2, RZ, P0 ;  /* 0x000000ff02027208 */ /* 0x000fe40000000000 */
[----:B------:R-:W-:-:S03]  /*fe10*/  ISETP.GE.AND P0, PT, R230, R252, PT ;  /* 0x000000fce600720c */ /* 0x000fc60003f06270 */
[--C-:B------:R-:W-:Y:S02]  /*fe20*/  FFMA.FTZ R4, R18, c[0x0][0x2d0], -R2.reuse ;  /* 0x0000b40012047a23 */ /* 0x100fe40000010802 */
[--C-:B------:R-:W-:Y:S02]  /*fe30*/  FFMA.FTZ R62, R62, c[0x0][0x2d0], -R2.reuse ;  /* 0x0000b4003e3e7a23 */ /* 0x100fe40000010802 */
[----:B------:R2:W-:Y:S01]  /*fe40*/  MUFU.EX2 R96, R4 ;  /* 0x0000000400607308 */ /* 0x0005e20000000800 */
[--C-:B------:R-:W-:Y:S02]  /*fe50*/  FFMA.FTZ R61, R61, c[0x0][0x2d0], -R2.reuse ;  /* 0x0000b4003d3d7a23 */ /* 0x100fe40000010802 */
[--C-:B------:R-:W-:Y:S02]  /*fe60*/  FFMA.FTZ R58, R58, c[0x0][0x2d0], -R2.reuse ;  /* 0x0000b4003a3a7a23 */ /* 0x100fe40000010802 */
[--C-:B--2---:R-:W-:Y:S02]  /*fe70*/  FFMA.FTZ R4, R20, c[0x0][0x2d0], -R2.reuse ;  /* 0x0000b40014047a23 */ /* 0x104fe40000010802 */
[----:B------:R-:W2:Y:S02]  /*fe80*/  LDSM.16.MT88.4 R20, [R202] ;  /* 0x00000000ca14783b */ /* 0x000ea40000004200 */
[----:B------:R3:W4:Y:S02]  /*fe90*/  MUFU.EX2 R15, R4 ;  /* 0x00000004000f7308 */ /* 0x0007240000000800 */
[----:B---3--:R-:W-:Y:S01]  /*fea0*/  FFMA.FTZ R4, R24, c[0x0][0x2d0], -R2 ;  /* 0x0000b40018047a23 */ /* 0x008fe20000010802 */
[----:B----4-:R-:W-:Y:S01]  /*feb0*/  F2FP.PACK_AB R29, R15, R96 ;  /* 0x000000600f1d723e */ /* 0x010fe200000000ff */
[----:B------:R-:W-:-:S04]  /*fec0*/  FADD.FTZ R15, R96, R15 ;  /* 0x0000000f600f7221 */ /* 0x000fc80000010000 */
[----:B------:R3:W4:Y:S02]  /*fed0*/  MUFU.EX2 R97, R4 ;  /* 0x0000000400617308 */ /* 0x0007240000000800 */
[----:B---3--:R-:W-:Y:S02]  /*fee0*/  FFMA.FTZ R4, R25, c[0x0][0x2d0], -R2 ;  /* 0x0000b40019047a23 */ /* 0x008fe40000010802 */
[----:B----4-:R-:W-:-:S04]  /*fef0*/  FADD.FTZ R15, R97, R15 ;  /* 0x0000000f610f7221 */ /* 0x010fc80000010000 */
[----:B------:R3:W4:Y:S02]  /*ff00*/  MUFU.EX2 R98, R4 ;  /* 0x0000000400627308 */ /* 0x0007240000000800 */
[----:B---3--:R-:W-:Y:S01]  /*ff10*/  FFMA.FTZ R4, R26, c[0x0][0x2d0], -R2 ;  /* 0x0000b4001a047a23 */ /* 0x008fe20000010802 */
[C---:B----4-:R-:W-:Y:S01]  /*ff20*/  F2FP.PACK_AB R31, R98.reuse, R97 ;  /* 0x00000061621f723e */ /* 0x050fe200000000ff */
[----:B------:R-:W-:-:S04]  /*ff30*/  FADD.FTZ R15, R98, R15 ;  /* 0x0000000f620f7221 */ /* 0x000fc80000010000 */
[----:B------:R3:W-:Y:S02]  /*ff40*/  MUFU.EX2 R102, R4 ;  /* 0x0000000400667308 */ /* 0x0007e40000000800 */
[C---:B-1----:R-:W-:Y:S08]  /*ff50*/  HMMA.16816.F32 R36, R28.reuse, R8, RZ ;  /* 0x000000081c24723c */ /* 0x042ff000000018ff */
[----:B--2---:R-:W-:Y:S01]  /*ff60*/  HMMA.16816.F32 R16, R28, R20, RZ ;  /* 0x000000141c10723c */ /* 0x004fe200000018ff */
[----:B---3--:R-:W-:-:S04]  /*ff70*/  FFMA.FTZ R4, R27, c[0x0][0x2d0], -R2 ;  /* 0x0000b4001b047a23 */ /* 0x008fc80000010802 */
[----:B------:R1:W2:Y:S03]  /*ff80*/  MUFU.EX2 R107, R4 ;  /* 0x00000004006b7308 */ /* 0x0002a60000000800 */
[C---:B------:R-:W-:Y:S08]  /*ff90*/  HMMA.16816.F32 R24, R28.reuse, R10, RZ ;  /* 0x0000000a1c18723c */ /* 0x040ff000000018ff */
[----:B------:R-:W-:Y:S01]  /*ffa0*/  HMMA.16816.F32 R8, R28, R22, RZ ;  /* 0x000000161c08723c */ /* 0x000fe200000018ff */
[----:B------:R-:W3:Y:S01]  /*ffb0*/  LDSM.16.MT88.4 R20, [R204] ;  /* 0x00000000cc14783b */ /* 0x000ee20000004200 */
[----:B-1----:R-:W-:Y:S01]  /*ffc0*/  FFMA.FTZ R4, R32, c[0x0][0x2d0], -R2 ;  /* 0x0000b40020047a23 */ /* 0x002fe20000010802 */
[----:B------:R-:W-:-:S03]  /*ffd0*/  F2FP.PACK_AB R32, R106, R104 ;  /* 0x000000686a20723e */ /* 0x000fc600000000ff */
[----:B------:R1:W-:Y:S02]  /*ffe0*/  MUFU.EX2 R110, R4 ;  /* 0x00000004006e7308 */ /* 0x0003e40000000800 */
[----:B-1----:R-:W-:Y:S01]  /*fff0*/  FFMA.FTZ R4, R33, c[0x0][0x2d0], -R2 ;  /* 0x0000b40021047a23 */ /* 0x002fe20000010802 */
[----:B--2---:R-:W-:-:S05]  /*10000*/  F2FP.PACK_AB R33, R107, R102 ;  /* 0x000000666b21723e */ /* 0x004fca00000000ff */
[----:B------:R-:W1:Y:S02]  /*10010*/  MUFU.EX2 R109, R4 ;  /* 0x00000004006d7308 */ /* 0x000e640000000800 */
[----:B-1----:R-:W-:Y:S01]  /*10020*/  F2FP.PACK_AB R35, R109, R110 ;  /* 0x0000006e6d23723e */ /* 0x002fe200000000ff */
[----:B------:R-:W-:-:S04]  /*10030*/  FADD.FTZ R4, R101, R100 ;  /* 0x0000006465047221 */ /* 0x000fc80000010000 */
[----:B------:R-:W-:Y:S02]  /*10040*/  FADD.FTZ R4, R99, R4 ;  /* 0x0000000463047221 */ /* 0x000fe40000010000 */
[----:B------:R-:W-:Y:S01]  /*10050*/  HMMA.16816.F32 R128, R32, R40, R16 ;  /* 0x000000282080723c */ /* 0x000fe20000001810 */
[----:B------:R-:W1:Y:S01]  /*10060*/  LDSM.16.MT88.4 R16, [R204+0x800] ;  /* 0x00080000cc10783b */ /* 0x000e620000004200 */
[----:B------:R-:W-:-:S04]  /*10070*/  FADD.FTZ R4, R103, R4 ;  /* 0x0000000467047221 */ /* 0x000fc80000010000 */
[----:B------:R-:W-:Y:S02]  /*10080*/  FADD.FTZ R4, R104, R4 ;  /* 0x0000000468047221 */ /* 0x000fe40000010000 */
[----:B------:R-:W-:Y:S01]  /*10090*/  HMMA.16816.F32 R152, R32, R42, R8 ;  /* 0x0000002a2098723c */ /* 0x000fe20000001808 */
[----:B------:R-:W-:Y:S02]  /*100a0*/  FFMA.FTZ R40, R59, c[0x0][0x2d0], -R3 ;  /* 0x0000b4003b287a23 */ /* 0x000fe40000010803 */
[----:B------:R-:W-:Y:S02]  /*100b0*/  FADD.FTZ R4, R106, R4 ;  /* 0x000000046a047221 */ /* 0x000fe40000010000 */
[----:B------:R-:W-:Y:S02]  /*100c0*/  FFMA.FTZ R59, R85, c[0x0][0x2d0], -R2 ;  /* 0x0000b400553b7a23 */ /* 0x000fe40000010802 */
[----:B------:R-:W-:Y:S01]  /*100d0*/  FADD.FTZ R4, R105, R4 ;  /* 0x0000000469047221 */ /* 0x000fe20000010000 */
[----:B---3--:R-:W-:Y:S03]  /*100e0*/  HMMA.16816.F32 R8, R28, R20, RZ ;  /* 0x000000141c08723c */ /* 0x008fe600000018ff */
[----:B------:R-:W-:-:S05]  /*100f0*/  FADD.FTZ R4, R108, R4 ;  /* 0x000000046c047221 */ /* 0x000fca0000010000 */
[C---:B-----5:R-:W-:Y:S07]  /*10100*/  HMMA.16816.F32 R136, R32.reuse, R44, R36 ;  /* 0x0000002c2088723c */ /* 0x060fee0000001824 */
[--C-:B------:R-:W-:Y:S01]  /*10110*/  FFMA.FTZ R37, R67, c[0x0][0x2d0], -R3.reuse ;  /* 0x0000b40043257a23 */ /* 0x100fe20000010803 */
[----:B------:R-:W-:Y:S01]  /*10120*/  HMMA.16816.F32 R156, R32, R46, R24 ;  /* 0x0000002e209c723c */ /* 0x000fe20000001818 */
[--C-:B------:R-:W-:Y:S02]  /*10130*/  FFMA.FTZ R36, R69, c[0x0][0x2d0], -R3.reuse ;  /* 0x0000b40045247a23 */ /* 0x100fe40000010803 */
[----:B------:R-:W-:-:S02]  /*10140*/  FFMA.FTZ R38, R63, c[0x0][0x2d0], -R3 ;  /* 0x0000b4003f267a23 */ /* 0x000fc40000010803 */
[--C-:B------:R-:W-:Y:S02]  /*10150*/  FFMA.FTZ R39, R60, c[0x0][0x2d0], -R3.reuse ;  /* 0x0000b4003c277a23 */ /* 0x100fe40000010803 */
[--C-:B------:R-:W-:Y:S01]  /*10160*/  FFMA.FTZ R27, R70, c[0x0][0x2d0], -R3.reuse ;  /* 0x0000b400461b7a23 */ /* 0x100fe20000010803 */
[----:B-1----:R-:W-:Y:S01]  /*10170*/  HMMA.16816.F32 R124, R32, R16, R8 ;  /* 0x00000010207c723c */ /* 0x002fe20000001808 */
[--C-:B------:R-:W-:Y:S02]  /*10180*/  FFMA.FTZ R26, R71, c[0x0][0x2d0], -R3.reuse ;  /* 0x0000b400471a7a23 */ /* 0x100fe40000010803 */
[--C-:B------:R-:W-:Y:S02]  /*10190*/  FFMA.FTZ R25, R66, c[0x0][0x2d0], -R3.reuse ;  /* 0x0000b40042197a23 */ /* 0x100fe40000010803 */
[--C-:B------:R-:W-:Y:S02]  /*101a0*/  FFMA.FTZ R24, R64, c[0x0][0x2d0], -R3.reuse ;  /* 0x0000b40040187a23 */ /* 0x100fe40000010803 */
[--C-:B------:R-:W-:Y:S01]  /*101b0*/  FFMA.FTZ R47, R51, c[0x0][0x2d0], -R3.reuse ;  /* 0x0000b400332f7a23 */ /* 0x100fe20000010803 */
[----:B------:R-:W-:Y:S01]  /*101c0*/  HMMA.16816.F32 R8, R28, R22, RZ ;  /* 0x000000161c08723c */ /* 0x000fe200000018ff */
[----:B------:R-:W1:Y:S01]  /*101d0*/  LDSM.16.MT88.4 R20, [R203] ;  /* 0x00000000cb14783b */ /* 0x000e620000004200 */
[--C-:B------:R-:W-:Y:S01]  /*101e0*/  FFMA.FTZ R46, R50, c[0x0][0x2d0], -R3.reuse ;  /* 0x0000b400322e7a23 */ /* 0x100fe20000010803 */
[----:B------:R-:W-:Y:S01]  /*101f0*/  MUFU.EX2 R26, R26 ;  /* 0x0000001a001a7308 */ /* 0x000fe20000000800 */
[----:B------:R-:W-:-:S02]  /*10200*/  FFMA.FTZ R45, R49, c[0x0][0x2d0], -R3 ;  /* 0x0000b400312d7a23 */ /* 0x000fc40000010803 */
[----:B------:R-:W-:Y:S02]  /*10210*/  FFMA.FTZ R44, R48, c[0x0][0x2d0], -R3 ;  /* 0x0000b400302c7a23 */ /* 0x000fe40000010803 */
[--C-:B------:R-:W-:Y:S02]  /*10220*/  FFMA.FTZ R48, R89, c[0x0][0x2d0], -R2.reuse ;  /* 0x0000b40059307a23 */ /* 0x100fe40000010802 */
[--C-:B------:R-:W-:Y:S02]  /*10230*/  FFMA.FTZ R49, R88, c[0x0][0x2d0], -R2.reuse ;  /* 0x0000b40058317a23 */ /* 0x100fe40000010802 */
[--C-:B------:R-:W-:Y:S02]  /*10240*/  FFMA.FTZ R50, R87, c[0x0][0x2d0], -R2.reuse ;  /* 0x0000b40057327a23 */ /* 0x100fe40000010802 */
[--C-:B------:R-:W-:Y:S02]  /*10250*/  FFMA.FTZ R51, R86, c[0x0][0x2d0], -R2.reuse ;  /* 0x0000b40056337a23 */ /* 0x100fe40000010802 */
[----:B------:R-:W-:-:S02]  /*10260*/  FFMA.FTZ R60, R84, c[0x0][0x2d0], -R2 ;  /* 0x0000b400543c7a23 */ /* 0x000fc40000010802 */
[--C-:B------:R-:W-:Y:S02]  /*10270*/  FFMA.FTZ R63, R75, c[0x0][0x2d0], -R2.reuse ;  /* 0x0000b4004b3f7a23 */ /* 0x100fe40000010802 */
[--C-:B------:R-:W-:Y:S02]  /*10280*/  FFMA.FTZ R64, R74, c[0x0][0x2d0], -R2.reuse ;  /* 0x0000b4004a407a23 */ /* 0x100fe40000010802 */
[--C-:B------:R-:W-:Y:S02]  /*10290*/  FFMA.FTZ R67, R73, c[0x0][0x2d0], -R2.reuse ;  /* 0x0000b40049437a23 */ /* 0x100fe40000010802 */
[----:B------:R-:W-:Y:S01]  /*102a0*/  HMMA.16816.F32 R116, R32, R18, R8 ;  /* 0x000000122074723c */ /* 0x000fe20000001808 */
[----:B------:R-:W2:Y:S01]  /*102b0*/  LDSM.16.MT88.4 R16, [R203+0x800] ;  /* 0x00080000cb10783b */ /* 0x000ea20000004200 */
[----:B------:R-:W-:-:S06]  /*102c0*/  FFMA.FTZ R66, R72, c[0x0][0x2d0], -R2 ;  /* 0x0000b40048427a23 */ /* 0x000fcc0000010802 */
[----:B-1----:R-:W-:Y:S11]  /*102d0*/  HMMA.16816.F32 R8, R28, R20, RZ ;  /* 0x000000141c08723c */ /* 0x002ff600000018ff */
[----:B------:R-:W-:Y:S11]  /*102e0*/  @!UPT UIADD3 URZ, URZ, URZ, URZ ;  /* 0x0000003f3f3ff290 */ /* 0x000ff6000fffe03f */
[----:B------:R-:W-:Y:S02]  /*102f0*/  @!UPT UIADD3 URZ, URZ, URZ, URZ ;  /* 0x0000003f3f3ff290 */ /* 0x000fe4000fffe03f */
[----:B--2---:R-:W-:Y:S08]  /*10300*/  HMMA.16816.F32 R112, R32, R16, R8 ;  /* 0x000000102070723c */ /* 0x004ff00000001808 */
[----:B------:R-:W-:Y:S01]  /*10310*/  HMMA.16816.F32 R8, R28, R22, RZ ;  /* 0x000000161c08723c */ /* 0x000fe200000018ff */
[----:B------:R-:W-:Y:S11]  /*10320*/  LDSM.16.MT88.4 R20, [R201+0x4000] ;  /* 0x00400000c914783b */ /* 0x000ff60000004200 */
[----:B------:R-:W-:Y:S11]  /*10330*/  @!UPT UIADD3 URZ, URZ, URZ, URZ ;  /* 0x0000003f3f3ff290 */ /* 0x000ff6000fffe03f */
[----:B------:R-:W-:Y:S01]  /*10340*/  @!UPT UIADD3 URZ, URZ, URZ, URZ ;  /* 0x0000003f3f3ff290 */ /* 0x000fe2000fffe03f */
[----:B------:R-:W-:Y:S01]  /*10350*/  HMMA.16816.F32 R96, R32, R18, R8 ;  /* 0x000000122060723c */ /* 0x000fe20000001808 */
[----:B------:R-:W1:Y:S06]  /*10360*/  LDSM.16.MT88.4 R16, [R201+0x3800] ;  /* 0x00380000c910783b */ /* 0x000e6c0000004200 */
[----:B------:R-:W-:Y:S02]  /*10370*/  FADD.FTZ R8, R102, R15 ;  /* 0x0000000f66087221 */ /* 0x000fe40000010000 */
[----:B------:R-:W-:Y:S02]  /*10380*/  FFMA.FTZ R15, R65, c[0x0][0x2d0], -R3 ;  /* 0x0000b400410f7a23 */ /* 0x000fe40000010803 */
[----:B------:R-:W-:-:S02]  /*10390*/  FADD.FTZ R3, R107, R8 ;  /* 0x000000086b037221 */ /* 0x000fc40000010000 */
[----:B------:R-:W-:Y:S02]  /*103a0*/  FFMA.FTZ R65, R68, c[0x0][0x2d0], -R2 ;  /* 0x0000b40044417a23 */ /* 0x000fe40000010802 */
[----:B------:R-:W-:-:S04]  /*103b0*/  FADD.FTZ R3, R110, R3 ;  /* 0x000000036e037221 */ /* 0x000fc80000010000 */
[----:B------:R-:W-:Y:S01]  /*103c0*/  FADD.FTZ R3, R109, R3 ;  /* 0x000000036d037221 */ /* 0x000fe20000010000 */
[----:B-1----:R-:W-:Y:S01]  /*103d0*/  HMMA.16816.F32 R8, R28, R16, RZ ;  /* 0x000000101c08723c */ /* 0x002fe200000018ff */
[----:B------:R-:W-:Y:S06]  /*103e0*/  MUFU.EX2 R16, R36 ;  /* 0x0000002400107308 */ /* 0x000fec0000000800 */
[--C-:B------:R-:W-:Y:S02]  /*103f0*/  FFMA.FTZ R17, R95, c[0x0][0x2d0], -R2.reuse ;  /* 0x0000b4005f117a23 */ /* 0x100fe40000010802 */
[----:B------:R-:W-:Y:S08]  /*10400*/  MUFU.EX2 R36, R27 ;  /* 0x0000001b00247308 */ /* 0x000ff00000000800 */
[----:B------:R1:W-:Y:S07]  /*10410*/  MUFU.EX2 R27, R25 ;  /* 0x00000019001b7308 */ /* 0x0003ee0000000800 */
[----:B------:R-:W-:Y:S01]  /*10420*/  HMMA.16816.F32 R100, R32, R20, R8 ;  /* 0x000000142064723c */ /* 0x000fe20000001808 */
[----:B------:R-:W-:Y:S06]  /*10430*/  MUFU.EX2 R20, R24 ;  /* 0x0000001800147308 */ /* 0x000fec0000000800 */
[--C-:B------:R-:W-:Y:S01]  /*10440*/  FFMA.FTZ R21, R92, c[0x0][0x2d0], -R2.reuse ;  /* 0x0000b4005c157a23 */ /* 0x100fe20000010802 */
[----:B------:R-:W-:Y:S01]  /*10450*/  HMMA.16816.F32 R8, R28, R18, RZ ;  /* 0x000000121c08723c */ /* 0x000fe200000018ff */
[----:B------:R-:W2:Y:S01]  /*10460*/  MUFU.EX2 R18, R37 ;  /* 0x0000002500127308 */ /* 0x000ea20000000800 */
[----:B-1----:R-:W-:-:S05]  /*10470*/  FFMA.FTZ R25, R90, c[0x0][0x2d0], -R2 ;  /* 0x0000b4005a197a23 */ /* 0x002fca0000010802 */
[--C-:B------:R-:W-:Y:S02]  /*10480*/  FFMA.FTZ R19, R93, c[0x0][0x2d0], -R2.reuse ;  /* 0x0000b4005d137a23 */ /* 0x100fe40000010802 */
[----:B------:R-:W-:Y:S01]  /*10490*/  MUFU.EX2 R17, R17 ;  /* 0x0000001100117308 */ /* 0x000fe20000000800 */
[----:B--2---:R-:W-:Y:S11]  /*104a0*/  F2FP.PACK_AB R24, R16, R18 ;  /* 0x000000121018723e */ /* 0x004ff600000000ff */
[----:B------:R-:W-:Y:S03]  /*104b0*/  @!UPT UIADD3 URZ, URZ, URZ, URZ ;  /* 0x0000003f3f3ff290 */ /* 0x000fe6000fffe03f */
[----:B------:R-:W-:Y:S01]  /*104c0*/  HMMA.16816.F32 R104, R32, R22, R8 ;  /* 0x000000162068723c */ /* 0x000fe20000001808 */
[----:B------:R1:W-:Y:S06]  /*104d0*/  MUFU.EX2 R10, R15 ;  /* 0x0000000f000a7308 */ /* 0x0003ec0000000800 */
[--C-:B------:R-:W-:Y:S02]  /*104e0*/  FFMA.FTZ R23, R91, c[0x0][0x2d0], -R2.reuse ;  /* 0x0000b4005b177a23 */ /* 0x100fe40000010802 */
[----:B------:R-:W2:Y:S01]  /*104f0*/  MUFU.EX2 R9, R38 ;  /* 0x0000002600097308 */ /* 0x000ea20000000800 */
[----:B-1----:R-:W-:-:S07]  /*10500*/  FFMA.FTZ R15, R94, c[0x0][0x2d0], -R2 ;  /* 0x0000b4005e0f7a23 */ /* 0x002fce0000010802 */
[----:B------:R1:W-:Y:S01]  /*10510*/  MUFU.EX2 R8, R39 ;  /* 0x0000002700087308 */ /* 0x0003e20000000800 */
[----:B------:R-:W-:-:S04]  /*10520*/  FADD.FTZ R2, R18, R4 ;  /* 0x0000000412027221 */ /* 0x000fc80000010000 */
[----:B------:R-:W-:Y:S01]  /*10530*/  FADD.FTZ R2, R16, R2 ;  /* 0x0000000210027221 */ /* 0x000fe20000010000 */
[----:B--2---:R-:W-:Y:S02]  /*10540*/  F2FP.PACK_AB R22, R9, R10 ;  /* 0x0000000a0916723e */ /* 0x004fe400000000ff */
[----:B------:R2:W3:Y:S01]  /*10550*/  MUFU.EX2 R4, R40 ;  /* 0x0000002800047308 */ /* 0x0004e20000000800 */
[----:B------:R-:W-:-:S04]  /*10560*/  FADD.FTZ R2, R36, R2 ;  /* 0x0000000224027221 */ /* 0x000fc80000010000 */
[C---:B------:R-:W-:Y:S01]  /*10570*/  FADD.FTZ R2, R26.reuse, R2 ;  /* 0x000000021a027221 */ /* 0x040fe20000010000 */
[----:B------:R-:W-:Y:S02]  /*10580*/  F2FP.PACK_AB R26, R26, R36 ;  /* 0x000000241a1a723e */ /* 0x000fe400000000ff */
[----:B-1----:R-:W-:Y:S01]  /*10590*/  LDSM.16.MT88.4 R36, [R202+0x4000] ;  /* 0x00400000ca24783b */ /* 0x002fe20000004200 */
[----:B------:R-:W-:Y:S01]  /*105a0*/  FADD.FTZ R2, R27, R2 ;  /* 0x000000021b027221 */ /* 0x000fe20000010000 */
[----:B------:R-:W1:Y:S03]  /*105b0*/  MUFU.EX2 R18, R57 ;  /* 0x0000003900127308 */ /* 0x000e660000000800 */
[C---:B------:R-:W-:Y:S01]  /*105c0*/  FADD.FTZ R2, R20.reuse, R2 ;  /* 0x0000000214027221 */ /* 0x040fe20000010000 */
[----:B------:R-:W-:Y:S01]  /*105d0*/  F2FP.PACK_AB R20, R20, R27 ;  /* 0x0000001b1414723e */ /* 0x000fe200000000ff */
[----:B--2---:R-:W2:Y:S02]  /*105e0*/  LDSM.16.MT88.4 R40, [R202+0x3800] ;  /* 0x00380000ca28783b */ /* 0x004ea40000004200 */
[----:B------:R-:W-:Y:S01]  /*105f0*/  FADD.FTZ R2, R10, R2 ;  /* 0x000000020a027221 */ /* 0x000fe20000010000 */
[----:B---3--:R-:W-:Y:S01]  /*10600*/  F2FP.PACK_AB R16, R4, R8 ;  /* 0x000000080410723e */ /* 0x008fe200000000ff */
[----:B------:R-:W-:Y:S02]  /*10610*/  MUFU.EX2 R27, R54 ;  /* 0x00000036001b7308 */ /* 0x000fe40000000800 */
[----:B------:R-:W-:-:S04]  /*10620*/  FADD.FTZ R2, R9, R2 ;  /* 0x0000000209027221 */ /* 0x000fc80000010000 */
[----:B------:R-:W-:-:S04]  /*10630*/  FADD.FTZ R2, R8, R2 ;  /* 0x0000000208027221 */ /* 0x000fc80000010000 */
[----:B------:R-:W-:Y:S02]  /*10640*/  FADD.FTZ R2, R4, R2 ;  /* 0x0000000204027221 */ /* 0x000fe40000010000 */
[----:B------:R-:W3:Y:S02]  /*10650*/  MUFU.EX2 R4, R56 ;  /* 0x0000003800047308 */ /* 0x000ee40000000800 */
[----:B-1----:R-:W-:-:S04]  /*10660*/  FADD.FTZ R2, R18, R2 ;  /* 0x0000000212027221 */ /* 0x002fc80000010000 */
[C---:B---3--:R-:W-:Y:S01]  /*10670*/  FADD.FTZ R2, R4.reuse, R2 ;  /* 0x0000000204027221 */ /* 0x048fe20000010000 */
[----:B------:R-:W-:Y:S02]  /*10680*/  F2FP.PACK_AB R18, R4, R18 ;  /* 0x000000120412723e */ /* 0x000fe400000000ff */
[----:B------:R-:W-:Y:S01]  /*10690*/  MUFU.EX2 R4, R25 ;  /* 0x0000001900047308 */ /* 0x000fe20000000800 */
[----:B--2---:R-:W-:Y:S07]  /*106a0*/  HMMA.16816.F32 R8, R28, R40, RZ ;  /* 0x000000281c08723c */ /* 0x004fee00000018ff */
[----:B------:R-:W-:Y:S08]  /*106b0*/  MUFU.EX2 R40, R53 ;  /* 0x0000003500287308 */ /* 0x000ff00000000800 */
[----:B------:R-:W-:Y:S08]  /*106c0*/  MUFU.EX2 R41, R46 ;  /* 0x0000002e00297308 */ /* 0x000ff00000000800 */
[----:B------:R-:W-:Y:S01]  /*106d0*/  MUFU.EX2 R53, R45 ;  /* 0x0000002d00357308 */ /* 0x000fe20000000800 */
[----:B------:R-:W-:Y:S07]  /*106e0*/  HMMA.16816.F32 R108, R32, R36, R8 ;  /* 0x00000024206c723c */ /* 0x000fee0000001808 */
[----:B------:R-:W1:Y:S01]  /*106f0*/  MUFU.EX2 R36, R55 ;  /* 0x0000003700247308 */ /* 0x000e620000000800 */
[----:B------:R-:W-:Y:S07]  /*10700*/  HMMA.16816.F32 R8, R28, R42, RZ ;  /* 0x0000002a1c08723c */ /* 0x000fee00000018ff */
[----:B------:R-:W2:Y:S08]  /*10710*/  MUFU.EX2 R37, R52 ;  /* 0x0000003400257308 */ /* 0x000eb00000000800 */
[----:B------:R-:W3:Y:S01]  /*10720*/  MUFU.EX2 R42, R47 ;  /* 0x0000002f002a7308 */ /* 0x000ee20000000800 */
[----:B-1----:R-:W-:-:S04]  /*10730*/  FADD.FTZ R2, R36, R2 ;  /* 0x0000000224027221 */ /* 0x002fc80000010000 */
[----:B------:R-:W-:-:S03]  /*10740*/  FADD.FTZ R2, R27, R2 ;  /* 0x000000021b027221 */ /* 0x000fc60000010000 */
[----:B------:R1:W4:Y:S01]  /*10750*/  MUFU.EX2 R43, R44 ;  /* 0x0000002c002b7308 */ /* 0x0003220000000800 */
[----:B------:R-:W-:-:S04]  /*10760*/  FADD.FTZ R2, R40, R2 ;  /* 0x0000000228027221 */ /* 0x000fc80000010000 */
[----:B--2---:R-:W-:Y:S01]  /*10770*/  FADD.FTZ R2, R37, R2 ;  /* 0x0000000225027221 */ /* 0x004fe20000010000 */
[----:B------:R-:W-:Y:S01]  /*10780*/  HMMA.16816.F32 R120, R32, R38, R8 ;  /* 0x000000262078723c */ /* 0x000fe20000001808 */
[C---:B---3--:R-:W-:Y:S02]  /*10790*/  F2FP.PACK_AB R72, R41.reuse, R42 ;  /* 0x0000002a2948723e */ /* 0x048fe400000000ff */
[----:B------:R-:W-:Y:S01]  /*107a0*/  FADD.FTZ R2, R42, R2 ;  /* 0x000000022a027221 */ /* 0x000fe20000010000 */
[----:B------:R-:W2:Y:S03]  /*107b0*/  MUFU.EX2 R52, R15 ;  /* 0x0000000f00347308 */ /* 0x000ea60000000800 */
[----:B------:R-:W-:Y:S01]  /*107c0*/  FADD.FTZ R2, R41, R2 ;  /* 0x0000000229027221 */ /* 0x000fe20000010000 */
[----:B------:R-:W-:Y:S01]  /*107d0*/  F2FP.PACK_AB R10, R37, R40 ;  /* 0x00000028250a723e */ /* 0x000fe200000000ff */
[----:B-1----:R-:W1:Y:S02]  /*107e0*/  LDSM.16.MT88.4 R44, [R204+0x3800] ;  /* 0x00380000cc2c783b */ /* 0x002e640000004200 */
[----:B------:R-:W-:Y:S01]  /*107f0*/  FADD.FTZ R2, R53, R2 ;  /* 0x0000000235027221 */ /* 0x000fe20000010000 */
[----:B----4-:R-:W-:Y:S01]  /*10800*/  F2FP.PACK_AB R74, R43, R53 ;  /* 0x000000352b4a723e */ /* 0x010fe200000000ff */
[----:B------:R-:W3:Y:S01]  /*10810*/  MUFU.EX2 R15, R19 ;  /* 0x00000013000f7308 */ /* 0x000ee20000000800 */
[----:B------:R-:W-:Y:S01]  /*10820*/  F2FP.PACK_AB R8, R27, R36 ;  /* 0x000000241b08723e */ /* 0x000fe200000000ff */
[----:B------:R-:W-:-:S02]  /*10830*/  FADD.FTZ R224, R43, R2 ;  /* 0x000000022be07221 */ /* 0x000fc40000010000 */
[----:B------:R-:W4:Y:S01]  /*10840*/  LDSM.16.MT88.4 R40, [R204+0x4000] ;  /* 0x00400000cc28783b */ /* 0x000f220000004200 */
[----:B--2---:R-:W-:-:S03]  /*10850*/  FADD.FTZ R3, R52, R3 ;  /* 0x0000000334037221 */ /* 0x004fc60000010000 */
[----:B------:R-:W2:Y:S01]  /*10860*/  MUFU.EX2 R11, R21 ;  /* 0x00000015000b7308 */ /* 0x000ea20000000800 */
[C---:B------:R-:W-:Y:S01]  /*10870*/  F2FP.PACK_AB R25, R17.reuse, R52 ;  /* 0x000000341119723e */ /* 0x040fe200000000ff */
[----:B------:R-:W-:-:S06]  /*10880*/  FADD.FTZ R3, R17, R3 ;  /* 0x0000000311037221 */ /* 0x000fcc0000010000 */
[----:B------:R-:W1:Y:S01]  /*10890*/  MUFU.EX2 R9, R23 ;  /* 0x0000001700097308 */ /* 0x000e620000000800 */
[----:B---3--:R-:W-:-:S04]  /*108a0*/  FADD.FTZ R3, R15, R3 ;  /* 0x000000030f037221 */ /* 0x008fc80000010000 */
[C---:B--2---:R-:W-:Y:S01]  /*108b0*/  FADD.FTZ R2, R11.reuse, R3 ;  /* 0x000000030b027221 */ /* 0x044fe20000010000 */
[----:B------:R-:W-:Y:S02]  /*108c0*/  F2FP.PACK_AB R27, R11, R15 ;  /* 0x0000000f0b1b723e */ /* 0x000fe400000000ff */
[----:B------:R-:W-:Y:S01]  /*108d0*/  MUFU.EX2 R17, R50 ;  /* 0x0000003200117308 */ /* 0x000fe20000000800 */
[----:B-1----:R-:W-:Y:S01]  /*108e0*/  FADD.FTZ R2, R9, R2 ;  /* 0x0000000209027221 */ /* 0x002fe20000010000 */
[----:B------:R-:W-:-:S06]  /*108f0*/  F2FP.PACK_AB R21, R4, R9 ;  /* 0x000000090415723e */ /* 0x000fcc00000000ff */
[----:B------:R-:W1:Y:S01]  /*10900*/  MUFU.EX2 R11, R48 ;  /* 0x00000030000b7308 */ /* 0x000e620000000800 */
[----:B------:R-:W-:Y:S01]  /*10910*/  FADD.FTZ R2, R4, R2 ;  /* 0x0000000204027221 */ /* 0x000fe20000010000 */
[----:B------:R-:W-:Y:S06]  /*10920*/  HMMA.16816.F32 R36, R28, R44, RZ ;  /* 0x0000002c1c24723c */ /* 0x000fec00000018ff */
[----:B------:R-:W2:Y:S08]  /*10930*/  MUFU.EX2 R9, R49 ;  /* 0x0000003100097308 */ /* 0x000eb00000000800 */
[----:B------:R-:W3:Y:S01]  /*10940*/  MUFU.EX2 R15, R51 ;  /* 0x00000033000f7308 */ /* 0x000ee20000000800 */
[----:B-1----:R-:W-:-:S07]  /*10950*/  FADD.FTZ R2, R11, R2 ;  /* 0x000000020b027221 */ /* 0x002fce0000010000 */
[----:B------:R-:W-:Y:S01]  /*10960*/  MUFU.EX2 R19, R60 ;  /* 0x0000003c00137308 */ /* 0x000fe20000000800 */
[C---:B--2---:R-:W-:Y:S01]  /*10970*/  FADD.FTZ R2, R9.reuse, R2 ;  /* 0x0000000209027221 */ /* 0x044fe20000010000 */
[----:B------:R-:W-:Y:S01]  /*10980*/  F2FP.PACK_AB R23, R9, R11 ;  /* 0x0000000b0917723e */ /* 0x000fe200000000ff */
[----:B----4-:R-:W-:Y:S02]  /*10990*/  HMMA.16816.F32 R148, R32, R40, R36 ;  /* 0x000000282094723c */ /* 0x010fe40000001824 */
[----:B------:R-:W-:-:S03]  /*109a0*/  FADD.FTZ R2, R17, R2 ;  /* 0x0000000211027221 */ /* 0x000fc60000010000 */
[----:B------:R-:W1:Y:S01]  /*109b0*/  MUFU.EX2 R40, R59 ;  /* 0x0000003b00287308 */ /* 0x000e620000000800 */
[C---:B---3--:R-:W-:Y:S01]  /*109c0*/  FADD.FTZ R2, R15.reuse, R2 ;  /* 0x000000020f027221 */ /* 0x048fe20000010000 */
[----:B------:R-:W-:Y:S01]  /*109d0*/  F2FP.PACK_AB R17, R15, R17 ;  /* 0x000000110f11723e */ /* 0x000fe200000000ff */
[----:B------:R-:W-:Y:S05]  /*109e0*/  HMMA.16816.F32 R36, R28, R46, RZ ;  /* 0x0000002e1c24723c */ /* 0x000fea00000018ff */
[----:B------:R-:W2:Y:S01]  /*109f0*/  MUFU.EX2 R4, R63 ;  /* 0x0000003f00047308 */ /* 0x000ea20000000800 */
[----:B-1----:R-:W-:-:S07]  /*10a00*/  FADD.FTZ R2, R40, R2 ;  /* 0x0000000228027221 */ /* 0x002fce0000010000 */
[----:B------:R-:W1:Y:S01]  /*10a10*/  MUFU.EX2 R3, R64 ;  /* 0x0000004000037308 */ /* 0x000e620000000800 */
[C---:B------:R-:W-:Y:S01]  /*10a20*/  FADD.FTZ R2, R19.reuse, R2 ;  /* 0x0000000213027221 */ /* 0x040fe20000010000 */
[----:B------:R-:W-:-:S03]  /*10a30*/  F2FP.PACK_AB R19, R19, R40 ;  /* 0x000000281313723e */ /* 0x000fc600000000ff */
[----:B--2---:R-:W-:-:S03]  /*10a40*/  FADD.FTZ R2, R4, R2 ;  /* 0x0000000204027221 */ /* 0x004fc60000010000 */
[----:B------:R-:W2:Y:S03]  /*10a50*/  MUFU.EX2 R15, R67 ;  /* 0x00000043000f7308 */ /* 0x000ea60000000800 */
[----:B------:R-:W-:Y:S01]  /*10a60*/  HMMA.16816.F32 R132, R32, R42, R36 ;  /* 0x0000002a2084723c */ /* 0x000fe20000001824 */
[----:B------:R-:W3:Y:S01]  /*10a70*/  LDSM.16.MT88.4 R36, [R203+0x3800] ;  /* 0x00380000cb24783b */ /* 0x000ee20000004200 */
[C---:B-1----:R-:W-:Y:S01]  /*10a80*/  FADD.FTZ R2, R3.reuse, R2 ;  /* 0x0000000203027221 */ /* 0x042fe20000010000 */
[----:B------:R-:W-:Y:S02]  /*10a90*/  F2FP.PACK_AB R9, R3, R4 ;  /* 0x000000040309723e */ /* 0x000fe400000000ff */
[----:B------:R-:W1:Y:S01]  /*10aa0*/  MUFU.EX2 R11, R66 ;  /* 0x00000042000b7308 */ /* 0x000e620000000800 */
[----:B--2---:R-:W-:-:S07]  /*10ab0*/  FADD.FTZ R2, R15, R2 ;  /* 0x000000020f027221 */ /* 0x004fce0000010000 */
[----:B------:R-:W2:Y:S08]  /*10ac0*/  MUFU.EX2 R45, R65 ;  /* 0x00000041002d7308 */ /* 0x000eb00000000800 */
[----:B------:R-:W-:Y:S01]  /*10ad0*/  MUFU.EX2 R3, R58 ;  /* 0x0000003a00037308 */ /* 0x000fe20000000800 */
[C---:B-1----:R-:W-:Y:S01]  /*10ae0*/  FADD.FTZ R2, R11.reuse, R2 ;  /* 0x000000020b027221 */ /* 0x042fe20000010000 */
[----:B------:R-:W-:-:S06]  /*10af0*/  F2FP.PACK_AB R11, R11, R15 ;  /* 0x0000000f0b0b723e */ /* 0x000fcc00000000ff */
[----:B------:R-:W1:Y:S01]  /*10b00*/  MUFU.EX2 R44, R62 ;  /* 0x0000003e002c7308 */ /* 0x000e620000000800 */
[----:B--2---:R-:W-:-:S07]  /*10b10*/  FADD.FTZ R2, R45, R2 ;  /* 0x000000022d027221 */ /* 0x004fce0000010000 */
[----:B------:R-:W2:Y:S01]  /*10b20*/  MUFU.EX2 R4, R61 ;  /* 0x0000003d00047308 */ /* 0x000ea20000000800 */
[----:B---3--:R-:W-:Y:S01]  /*10b30*/  HMMA.16816.F32 R40, R28, R36, RZ ;  /* 0x000000241c28723c */ /* 0x008fe200000018ff */
[----:B-1----:R-:W-:-:S07]  /*10b40*/  FADD.FTZ R2, R44, R2 ;  /* 0x000000022c027221 */ /* 0x002fce0000010000 */
[----:B------:R-:W-:Y:S01]  /*10b50*/  HMMA.16816.F32 R36, R28, R38, RZ ;  /* 0x000000261c24723c */ /* 0x000fe200000018ff */
[----:B------:R-:W1:Y:S01]  /*10b60*/  LDSM.16.MT88.4 R28, [R203+0x4000] ;  /* 0x00400000cb1c783b */ /* 0x000e620000004200 */
[----:B------:R-:W-:Y:S02]  /*10b70*/  F2FP.PACK_AB R73, R44, R45 ;  /* 0x0000002d2c49723e */ /* 0x000fe400000000ff */
[----:B--2---:R-:W-:Y:S01]  /*10b80*/  F2FP.PACK_AB R75, R3, R4 ;  /* 0x00000004034b723e */ /* 0x004fe200000000ff */
[----:B------:R-:W-:-:S04]  /*10b90*/  FADD.FTZ R2, R4, R2 ;  /* 0x0000000204027221 */ /* 0x000fc80000010000 */
[----:B------:R-:W-:-:S07]  /*10ba0*/  FADD.FTZ R248, R3, R2 ;  /* 0x0000000203f87221 */ /* 0x000fce0000010000 */
[C---:B-1----:R-:W-:Y:S08]  /*10bb0*/  HMMA.16816.F32 R84, R32.reuse, R28, R40 ;  /* 0x0000001c2054723c */ /* 0x042ff00000001828 */
[----:B------:R-:W-:Y:S01]  /*10bc0*/  HMMA.16816.F32 R40, R32, R30, R36 ;  /* 0x0000001e2028723c */ /* 0x000fe20000001824 */
[----:B------:R-:W1:Y:S04]  /*10bd0*/  LDSM.16.MT88.4 R28, [R201+0x1000] ;  /* 0x00100000c91c783b */ /* 0x000e680000004200 */
[----:B------:R-:W2:Y:S04]  /*10be0*/  LDSM.16.MT88.4 R32, [R202+0x1000] ;  /* 0x00100000ca20783b */ /* 0x000ea80000004200 */
[----:B------:R-:W3:Y:S01]  /*10bf0*/  LDSM.16.MT88.4 R36, [R202+0x4800] ;  /* 0x00480000ca24783b */ /* 0x000ee20000004200 */
[C---:B-1----:R-:W-:Y:S08]  /*10c00*/  HMMA.16816.F32 R64, R24.reuse, R28, R136 ;  /* 0x0000001c1840723c */ /* 0x042ff00000001888 */
[C---:B------:R-:W-:Y:S01]  /*10c10*/  HMMA.16816.F32 R56, R24.reuse, R30, R156 ;  /* 0x0000001e1838723c */ /* 0x040fe2000000189c */
[----:B------:R-:W1:Y:S07]  /*10c20*/  LDSM.16.MT88.4 R28, [R204+0x1000] ;  /* 0x00100000cc1c783b */ /* 0x000e6e0000004200 */
[C---:B--2---:R-:W-:Y:S08]  /*10c30*/  HMMA.16816.F32 R48, R24.reuse, R32, R128 ;  /* 0x000000201830723c */ /* 0x044ff00000001880 */
[C---:B------:R-:W-:Y:S01]  /*10c40*/  HMMA.16816.F32 R68, R24.reuse, R34, R152 ;  /* 0x000000221844723c */ /* 0x040fe20000001898 */
[----:B------:R-:W2:Y:S07]  /*10c50*/  LDSM.16.MT88.4 R32, [R203+0x1000] ;  /* 0x00100000cb20783b */ /* 0x000eae0000004200 */
[C---:B---3--:R-:W-:Y:S08]  /*10c60*/  HMMA.16816.F32 R108, R24.reuse, R36, R108 ;  /* 0x00000024186c723c */ /* 0x048ff0000000186c */
[C---:B------:R-:W-:Y:S01]  /*10c70*/  HMMA.16816.F32 R120, R24.reuse, R38, R120 ;  /* 0x000000261878723c */ /* 0x040fe20000001878 */
[----:B------:R-:W-:Y:S07]  /*10c80*/  LDSM.16.MT88.4 R36, [R203+0x1800] ;  /* 0x00180000cb24783b */ /* 0x000fee0000004200 */
        /* <DEDUP_REMOVED lines=11> */
[----:B------:R-:W-:Y:S07]  /*10d40*/  LDSM.16.MT88.4 R32, [R202+0x5000] ;  /* 0x00500000ca20783b */ /* 0x000fee0000004200 */
[C---:B-1----:R-:W-:Y:S08]  /*10d50*/  HMMA.16816.F32 R124, R24.reuse, R28, R84 ;  /* 0x0000001c187c723c */ /* 0x042ff00000001854 */
[----:B------:R-:W-:Y:S01]  /*10d60*/  HMMA.16816.F32 R128, R24, R30, R40 ;  /* 0x0000001e1880723c */ /* 0x000fe20000001828 */
[----:B------:R-:W1:Y:S04]  /*10d70*/  LDSM.16.MT88.4 R24, [R201+0x1800] ;  /* 0x00180000c918783b */ /* 0x000e680000004200 */
[----:B------:R-:W2:Y:S03]  /*10d80*/  LDSM.16.MT88.4 R28, [R202+0x1800] ;  /* 0x00180000ca1c783b */ /* 0x000ea60000004200 */
[C---:B-1----:R-:W-:Y:S08]  /*10d90*/  HMMA.16816.F32 R116, R20.reuse, R24, R64 ;  /* 0x000000181474723c */ /* 0x042ff00000001840 */
        /* <DEDUP_REMOVED lines=8> */
[C---:B------:R-:W-:Y:S08]  /*10e20*/  HMMA.16816.F32 R64, R20.reuse, R32, R108 ;  /* 0x000000201440723c */ /* 0x040ff0000000186c */
[C---:B-1----:R-:W-:Y:S08]  /*10e30*/  HMMA.16816.F32 R136, R20.reuse, R24, R60 ;  /* 0x000000181488723c */ /* 0x042ff0000000183c */
[C---:B------:R-:W-:Y:S01]  /*10e40*/  HMMA.16816.F32 R88, R20.reuse, R26, R52 ;  /* 0x0000001a1458723c */ /* 0x040fe20000001834 */
[----:B------:R-:W1:Y:S07]  /*10e50*/  LDSM.16.MT88.4 R24, [R201+0x5000] ;  /* 0x00500000c918783b */ /* 0x000e6e0000004200 */
[C---:B------:R-:W-:Y:S01]  /*10e60*/  HMMA.16816.F32 R60, R20.reuse, R34, R120 ;  /* 0x00000022143c723c */ /* 0x040fe20000001878 */
[----:B------:R-:W4:Y:S07]  /*10e70*/  LDSM.16.MT88.4 R32, [R201+0x5800] ;  /* 0x00580000c920783b */ /* 0x000f2e0000004200 */
[----:B--2---:R-:W-:Y:S01]  /*10e80*/  HMMA.16816.F32 R48, R20, R28, R124 ;  /* 0x0000001c1430723c */ /* 0x004fe2000000187c */
[----:B------:R-:W-:Y:S07]  /*10e90*/  LDSM.16.MT88.4 R124, [R202+0x3000] ;  /* 0x00300000ca7c783b */ /* 0x000fee0000004200 */
[C---:B---3--:R-:W-:Y:S08]  /*10ea0*/  HMMA.16816.F32 R96, R16.reuse, R36, R96 ;  /* 0x000000241060723c */ /* 0x048ff00000001860 */
[----:B------:R-:W-:Y:S08]  /*10eb0*/  HMMA.16816.F32 R92, R16, R38, R152 ;  /* 0x00000026105c723c */ /* 0x000ff00000001898 */
[C---:B-1----:R-:W-:Y:S08]  /*10ec0*/  HMMA.16816.F32 R40, R20.reuse, R24, R100 ;  /* 0x000000181428723c */ /* 0x042ff00000001864 */
[C---:B------:R-:W-:Y:S01]  /*10ed0*/  HMMA.16816.F32 R84, R20.reuse, R26, R104 ;  /* 0x0000001a1454723c */ /* 0x040fe20000001868 */
[----:B------:R-:W1:Y:S07]  /*10ee0*/  LDSM.16.MT88.4 R24, [R204+0x5000] ;  /* 0x00500000cc18783b */ /* 0x000e6e0000004200 */
[----:B------:R-:W-:Y:S01]  /*10ef0*/  HMMA.16816.F32 R100, R20, R30, R128 ;  /* 0x0000001e1464723c */ /* 0x000fe20000001880 */
[----:B------:R-:W-:Y:S11]  /*10f00*/  LDSM.16.MT88.4 R28, [R203+0x5800] ;  /* 0x00580000cb1c783b */ /* 0x000ff60000004200 */
[----:B------:R-:W-:Y:S04]  /*10f10*/  @!UPT UIADD3 URZ, URZ, URZ, URZ ;  /* 0x0000003f3f3ff290 */ /* 0x000fe8000fffe03f */
[----:B----4-:R-:W-:Y:S08]  /*10f20*/  HMMA.16816.F32 R84, R16, R34, R84 ;  /* 0x000000221054723c */ /* 0x010ff00000001854 */
[C---:B-1----:R-:W-:Y:S08]  /*10f30*/  HMMA.16816.F32 R52, R20.reuse, R24, R148 ;  /* 0x000000181434723c */ /* 0x042ff00000001894 */
[----:B------:R-:W-:Y:S01]  /*10f40*/  HMMA.16816.F32 R68, R20, R26, R132 ;  /* 0x0000001a1444723c */ /* 0x000fe20000001884 */
[----:B------:R-:W1:Y:S04]  /*10f50*/  LDSM.16.MT88.4 R24, [R201+0x2000] ;  /* 0x00200000c918783b */ /* 0x000e680000004200 */
[----:B------:R-:W2:Y:S04]  /*10f60*/  LDSM.16.MT88.4 R20, [R203+0x2000] ;  /* 0x00200000cb14783b */ /* 0x000ea80000004200 */
[----:B------:R-:W-:Y:S01]  /*10f70*/  LDSM.16.MT88.4 R132, [R201+0x3000] ;  /* 0x00300000c984783b */ /* 0x000fe20000004200 */
        /* <DEDUP_REMOVED lines=9> */
[C---:B------:R-:W-:Y:S01]  /*11010*/  HMMA.16816.F32 R120, R16.reuse, R24, R136 ;  /* 0x000000181078723c */ /* 0x040fe20000001888 */
[----:B------:R-:W3:Y:S07]  /*11020*/  LDSM.16.MT88.4 R24, [R202+0x5800] ;  /* 0x00580000ca18783b */ /* 0x000eee0000004200 */
[----:B------:R-:W-:Y:S01]  /*11030*/  HMMA.16816.F32 R44, R16, R30, R100 ;  /* 0x0000001e102c723c */ /* 0x000fe20000001864 */
[----:B------:R-:W-:Y:S11]  /*11040*/  LDSM.16.MT88.4 R100, [R201+0x6800] ;  /* 0x00680000c964783b */ /* 0x000ff60000004200 */
[----:B------:R-:W-:Y:S04]  /*11050*/  @!UPT UIADD3 URZ, URZ, URZ, URZ ;  /* 0x0000003f3f3ff290 */ /* 0x000fe8000fffe03f */
[C---:B--2---:R-:W-:Y:S08]  /*11060*/  HMMA.16816.F32 R120, R8.reuse, R32, R120 ;  /* 0x000000200878723c */ /* 0x044ff00000001878 */
[----:B------:R-:W-:Y:S01]  /*11070*/  HMMA.16816.F32 R32, R8, R34, R108 ;  /* 0x000000220820723c */ /* 0x000fe2000000186c */
[----:B------:R-:W-:Y:S07]  /*11080*/  LDSM.16.MT88.4 R108, [R203+0x3000] ;  /* 0x00300000cb6c783b */ /* 0x000fee0000004200 */
[C---:B-1----:R-:W-:Y:S08]  /*11090*/  HMMA.16816.F32 R36, R16.reuse, R20, R52 ;  /* 0x000000141024723c */ /* 0x042ff00000001834 */
[C---:B------:R-:W-:Y:S01]  /*110a0*/  HMMA.16816.F32 R68, R16.reuse, R22, R68 ;  /* 0x000000161044723c */ /* 0x040fe20000001844 */
[----:B------:R-:W1:Y:S07]  /*110b0*/  LDSM.16.MT88.4 R20, [R202+0x2800] ;  /* 0x00280000ca14783b */ /* 0x000e6e0000004200 */
[C---:B---3--:R-:W-:Y:S08]  /*110c0*/  HMMA.16816.F32 R64, R16.reuse, R24, R64 ;  /* 0x000000181040723c */ /* 0x048ff00000001840 */
[C---:B------:R-:W-:Y:S01]  /*110d0*/  HMMA.16816.F32 R60, R16.reuse, R26, R60 ;  /* 0x0000001a103c723c */ /* 0x040fe2000000183c */
[----:B------:R-:W2:Y:S07]  /*110e0*/  LDSM.16.MT88.4 R24, [R201+0x2800] ;  /* 0x00280000c918783b */ /* 0x000eae0000004200 */
[----:B------:R-:W-:Y:S01]  /*110f0*/  HMMA.16816.F32 R52, R16, R28, R48 ;  /* 0x0000001c1034723c */ /* 0x000fe20000001830 */
[----:B------:R-:W3:Y:S04]  /*11100*/  LDSM.16.MT88.4 R16, [R202+0x6000] ;  /* 0x00600000ca10783b */ /* 0x000ee80000004200 */
[----:B------:R-:W4:Y:S03]  /*11110*/  LDSM.16.MT88.4 R28, [R204+0x6000] ;  /* 0x00600000cc1c783b */ /* 0x000f260000004200 */
[C---:B-1----:R-:W-:Y:S08]  /*11120*/  HMMA.16816.F32 R128, R8.reuse, R20, R96 ;  /* 0x000000140880723c */ /* 0x042ff00000001860 */
[C---:B------:R-:W-:Y:S01]  /*11130*/  HMMA.16816.F32 R48, R8.reuse, R22, R92 ;  /* 0x000000160830723c */ /* 0x040fe2000000185c */
[----:B------:R-:W1:Y:S04]  /*11140*/  LDSM.16.MT88.4 R20, [R201+0x6000] ;  /* 0x00600000c914783b */ /* 0x000e680000004200 */
[----:B------:R-:W-:Y:S03]  /*11150*/  LDSM.16.MT88.4 R92, [R202+0x6800] ;  /* 0x00680000ca5c783b */ /* 0x000fe60000004200 */
[C---:B--2---:R-:W-:Y:S01]  /*11160*/  HMMA.16816.F32 R136, R8.reuse, R24, R116 ;  /* 0x000000180888723c */ /* 0x044fe20000001874 */
[----:B------:R-:W-:Y:S07]  /*11170*/  LDSM.16.MT88.4 R116, [R204+0x3000] ;  /* 0x00300000cc74783b */ /* 0x000fee0000004200 */
[C---:B------:R-:W-:Y:S01]  /*11180*/  HMMA.16816.F32 R40, R8.reuse, R26, R112 ;  /* 0x0000001a0828723c */ /* 0x040fe20000001870 */
[----:B------:R-:W2:Y:S07]  /*11190*/  LDSM.16.MT88.4 R24, [R203+0x2800] ;  /* 0x00280000cb18783b */ /* 0x000eae0000004200 */
[C---:B---3--:R-:W-:Y:S08]  /*111a0*/  HMMA.16816.F32 R64, R8.reuse, R16, R64 ;  /* 0x000000100840723c */ /* 0x048ff00000001840 */
[C---:B------:R-:W-:Y:S01]  /*111b0*/  HMMA.16816.F32 R60, R8.reuse, R18, R60 ;  /* 0x00000012083c723c */ /* 0x040fe2000000183c */
[----:B------:R-:W3:Y:S07]  /*111c0*/  LDSM.16.MT88.4 R16, [R203+0x6000] ;  /* 0x00600000cb10783b */ /* 0x000eee0000004200 */
[C---:B----4-:R-:W-:Y:S08]  /*111d0*/  HMMA.16816.F32 R36, R8.reuse, R28, R36 ;  /* 0x0000001c0824723c */ /* 0x050ff00000001824 */
[C---:B-1----:R-:W-:Y:S08]  /*111e0*/  HMMA.16816.F32 R56, R8.reuse, R20, R56 ;  /* 0x000000140838723c */ /* 0x042ff00000001838 */
[C---:B------:R-:W-:Y:S01]  /*111f0*/  HMMA.16816.F32 R20, R8.reuse, R22, R84 ;  /* 0x000000160814723c */ /* 0x040fe20000001854 */
[----:B------:R-:W1:Y:S07]  /*11200*/  LDSM.16.MT88.4 R84, [R204+0x6800] ;  /* 0x00680000cc54783b */ /* 0x000e6e0000004200 */
[C---:B--2---:R-:W-:Y:S08]  /*11210*/  HMMA.16816.F32 R104, R8.reuse, R24, R104 ;  /* 0x000000180868723c */ /* 0x044ff00000001868 */
[C---:B------:R-:W-:Y:S08]  /*11220*/  HMMA.16816.F32 R88, R8.reuse, R26, R88 ;  /* 0x0000001a0858723c */ /* 0x040ff00000001858 */
[C---:B------:R-:W-:Y:S08]  /*11230*/  HMMA.16816.F32 R68, R8.reuse, R30, R68 ;  /* 0x0000001e0844723c */ /* 0x040ff00000001844 */
[C---:B---3--:R-:W-:Y:S08]  /*11240*/  HMMA.16816.F32 R52, R8.reuse, R16, R52 ;  /* 0x000000100834723c */ /* 0x048ff00000001834 */
[----:B------:R-:W-:Y:S01]  /*11250*/  HMMA.16816.F32 R44, R8, R18, R44 ;  /* 0x00000012082c723c */ /* 0x000fe2000000182c */
[----:B------:R-:W2:Y:S07]  /*11260*/  LDSM.16.MT88.4 R8, [R203+0x6800] ;  /* 0x00680000cb08783b */ /* 0x000eae0000004200 */
        /* <DEDUP_REMOVED lines=17> */
[----:B------:R-:W-:Y:S11]  /*11380*/  @!P0 BRA `(.L_x_443) ;  /* 0x0000376000008947 */ /* 0x000ff60003800000 */
.L_x_458:
[----:B------:R-:W2:Y:S01]  /*11390*/  LDL.64 R16, [R1] ;  /* 0x0000000001107983 */ /* 0x000ea20000100a00 */
[----:B------:R-:W-:Y:S04]  /*113a0*/  DEPBAR.LE SB0, 0x0 ;  /* 0x000080000000791a */ /* 0x000fe80000000000 */
[----:B------:R-:W3:Y:S01]  /*113b0*/  LDL R10, [R1+0x8] ;  /* 0x00000800010a7983 */ /* 0x000ee20000100800 */
[----:B------:R-:W-:Y:S03]  /*113c0*/  WARPSYNC 0xffffffff ;  /* 0xffffffff00007948 */ /* 0x000fe60003800000 */
[----:B------:R-:W-:Y:S01]  /*113d0*/  BAR.SYNC.DEFER_BLOCKING 0x0 ;  /* 0x0000000000007b1d */ /* 0x000fe20000010000 */
[----:B------:R-:W-:Y:S01]  /*113e0*/  SHF.R.S32.HI R2, RZ, 0x1f, R223 ;  /* 0x0000001fff027819 */ /* 0x000fe200000114df */
[----:B------:R-:W-:Y:S01]  /*113f0*/  IMAD.MOV.U32 R15, RZ, RZ, R6 ;  /* 0x000000ffff0f7224 */ /* 0x000fe200078e0006 */
[----:B------:R-:W-:Y:S02]  /*11400*/  LOP3.LUT P0, RZ, R82, 0x2, RZ, 0xc0, !PT ;  /* 0x0000000252ff7812 */ /* 0x000fe4000780c0ff */
[----:B------:R-:W-:Y:S01]  /*11410*/  SHF.R.S32.HI R8, RZ, 0x1f, R220 ;  /* 0x0000001fff087819 */ /* 0x000fe200000114dc */
[----:B------:R-:W-:Y:S01]  /*11420*/  IMAD R4, R2, c[0x0][0x208], RZ ;  /* 0x0000820002047a24 */ /* 0x000fe200078e02ff */
[----:B------:R-:W-:Y:S01]  /*11430*/  ISETP.GE.AND P3, PT, R212, c[0x0][0x1d4], PT ;  /* 0x00007500d4007a0c */ /* 0x000fe20003f66270 */
[C---:B------:R-:W-:Y:S04]  /*11440*/  IMAD.WIDE.U32 R2, R223.reuse, c[0x0][0x208], RZ ;  /* 0x00008200df027a25 */ /* 0x040fe800078e00ff */
[----:B------:R-:W-:Y:S04]  /*11450*/  IMAD R4, R223, c[0x0][0x20c], R4 ;  /* 0x00008300df047a24 */ /* 0x000fe800078e0204 */
[----:B------:R-:W-:Y:S02]  /*11460*/  IMAD.IADD R3, R3, 0x1, R4 ;  /* 0x0000000103037824 */ /* 0x000fe400078e0204 */
[----:B------:R-:W-:Y:S02]  /*11470*/  IMAD R4, R8, c[0x0][0x218], RZ ;  /* 0x0000860008047a24 */ /* 0x000fe400078e02ff */
[----:B------:R-:W-:Y:S01]  /*11480*/  IMAD.WIDE.U32 R8, R220, c[0x0][0x218], R2 ;  /* 0x00008600dc087a25 */ /* 0x000fe200078e0002 */
[C---:B------:R-:W-:Y:S02]  /*11490*/  IADD3 R2, R200.reuse, 0x20, RZ ;  /* 0x00000020c8027810 */ /* 0x040fe40007ffe0ff */
[----:B------:R-:W-:Y:S01]  /*114a0*/  @P0 IADD3 R2, R200, -0x20, RZ ;  /* 0xffffffe0c8020810 */ /* 0x000fe20007ffe0ff */
[----:B------:R1:W4:Y:S01]  /*114b0*/  LDSM.16.M88.4 R24, [R200+0x800] ;  /* 0x00080000c818783b */ /* 0x0003220000000200 */
[----:B------:R-:W-:Y:S03]  /*114c0*/  IMAD R4, R220, c[0x0][0x21c], R4 ;  /* 0x00008700dc047a24 */ /* 0x000fe600078e0204 */
[----:B------:R1:W1:Y:S04]  /*114d0*/  LDSM.16.M88.4 R148, [R2] ;  /* 0x000000000294783b */ /* 0x0002680000000200 */
[----:B------:R1:W1:Y:S04]  /*114e0*/  LDSM.16.M88.4 R152, [R2+0x800] ;  /* 0x000800000298783b */ /* 0x0002680000000200 */
        /* <DEDUP_REMOVED lines=9> */
[----:B------:R1:W1:Y:S01]  /*11580*/  LDSM.16.M88.4 R64, [R200+0x3000] ;  /* 0x00300000c840783b */ /* 0x0002620000000200 */
[----:B--2---:R-:W-:Y:S03]  /*11590*/  IADD3 R3, P1, R16, R8, RZ ;  /* 0x0000000810037210 */ /* 0x004fe60007f3e0ff */
[----:B------:R2:W1:Y:S01]  /*115a0*/  LDSM.16.M88.4 R16, [R200] ;  /* 0x00000000c810783b */ /* 0x0004620000000200 */
[C---:B------:R-:W-:Y:S02]  /*115b0*/  LEA R8, P0, R3.reuse, c[0x0][0x1f8], 0x1 ;  /* 0x00007e0003087a11 */ /* 0x040fe400078008ff */
[----:B---3--:R-:W-:Y:S04]  /*115c0*/  IADD3.X R4, R10, R9, R4, P1, !PT ;  /* 0x000000090a047210 */ /* 0x008fe80000ffe404 */
[----:B------:R-:W-:Y:S01]  /*115d0*/  LEA.HI.X R4, R3, c[0x0][0x1fc], R4, 0x1, P0 ;  /* 0x00007f0003047a11 */ /* 0x000fe200000f0c04 */
[----:B------:R-:W-:-:S05]  /*115e0*/  BRA.DIV ~URZ, `(.L_x_444) ;  /* 0x00007dc27f007947 */ /* 0x000fca000b800000 */
[----:B----4-:R3:W4:Y:S02]  /*115f0*/  SHFL.IDX PT, R3, R4, RZ, 0x181f ;  /* 0x00181fff04037589 */ /* 0x01072400000e0000 */
.L_x_531:
[----:B-1----:R-:W1:Y:S01]  /*11600*/  SHFL.IDX PT, R2, R8, RZ, 0x181f ;  /* 0x00181fff08027589 */ /* 0x002e6200000e0000 */
[----:B------:R-:W-:Y:S01]  /*11610*/  SEL R210, RZ, 0x10, P6 ;  /* 0x00000010ffd27807 */ /* 0x000fe20003000000 */
[----:B------:R-:W-:Y:S01]  /*11620*/  BSSY B0, `(.L_x_445) ;  /* 0x0000034000007945 */ /* 0x000fe20003800000 */
[----:B------:R-:W-:Y:S01]  /*11630*/  SEL R211, RZ, 0x10, P3 ;  /* 0x00000010ffd37807 */ /* 0x000fe20001800000 */
[----:B------:R-:W5:Y:S01]  /*11640*/  SHFL.IDX PT, R9, R8, 0x1, 0x181f ;  /* 0x00381f0008097f89 */ /* 0x000f6200000e0000 */
[----:B------:R-:W-:Y:S03]  /*11650*/  ISETP.NE.U32.AND P2, PT, R210, RZ, PT ;  /* 0x000000ffd200720c */ /* 0x000fe60003f45070 */
[----:B------:R-:W2:Y:S01]  /*11660*/  S2R R20, SR_TID.X ;  /* 0x0000000000147919 */ /* 0x000ea20000002100 */
[CC--:B-1----:R-:W-:Y:S05]  /*11670*/  IADD3 R10, P0, R2.reuse, R215.reuse, RZ ;  /* 0x000000d7020a7210 */ /* 0x0c2fea0007f1e0ff */
[C-C-:B----4-:R-:W-:Y:S01]  /*11680*/  IMAD.X R11, R3.reuse, 0x1, R216.reuse, P0 ;  /* 0x00000001030b7824 */ /* 0x150fe200000e06d8 */
[-C--:B------:R-:W-:Y:S04]  /*11690*/  IADD3 R2, P0, R2, R218.reuse, RZ ;  /* 0x000000da02027210 */ /* 0x080fe80007f1e0ff */
[----:B------:R-:W-:Y:S01]  /*116a0*/  @!PT LDS RZ, [RZ] ;  /* 0x00000000fffff984 */ /* 0x000fe20000000800 */
[----:B------:R1:W-:Y:S01]  /*116b0*/  LDGSTS.E.BYPASS.LTC128B.128 [R213+0x100], [R10.64], !P6 ;  /* 0x001000000ad57fae */ /* 0x0003e2000f101d48 */
[--C-:B------:R-:W-:Y:S05]  /*116c0*/  IMAD.X R3, R3, 0x1, R217.reuse, P0 ;  /* 0x0000000103037824 */ /* 0x100fea00000e06d9 */
[----:B------:R5:W-:Y:S04]  /*116d0*/  LDGSTS.E.BYPASS.LTC128B.128 [R213+0x3900], [R2.64], !P3 ;  /* 0x0390000002d57fae */ /* 0x000be8000d901d48 */
[----:B-1----:R-:W1:Y:S01]  /*116e0*/  SHFL.IDX PT, R10, R4, 0x1, 0x181f ;  /* 0x00381f00040a7f89 */ /* 0x002e6200000e0000 */
[C---:B-----5:R-:W-:Y:S05]  /*116f0*/  IADD3 R2, P0, R9.reuse, R215, RZ ;  /* 0x000000d709027210 */ /* 0x060fea0007f1e0ff */
[C-C-:B-1----:R-:W-:Y:S05]  /*11700*/  IMAD.X R3, R10.reuse, 0x1, R216.reuse, P0 ;  /* 0x000000010a037824 */ /* 0x142fea00000e06d8 */
[----:B------:R1:W-:Y:S02]  /*11710*/  LDGSTS.E.BYPASS.LTC128B.128 [R213+0x1100], [R2.64], !P6 ;  /* 0x0110000002d57fae */ /* 0x0003e4000f101d48 */
[----:B-1----:R-:W-:Y:S02]  /*11720*/  IADD3 R2, P0, R9, R218, RZ ;  /* 0x000000da09027210 */ /* 0x002fe40007f1e0ff */
[----:B------:R-:W1:Y:S03]  /*11730*/  SHFL.IDX PT, R9, R8, 0x2, 0x181f ;  /* 0x00581f0008097f89 */ /* 0x000e6600000e0000 */
[----:B------:R-:W-:Y:S02]  /*11740*/  IMAD.X R3, R10, 0x1, R217, P0 ;  /* 0x000000010a037824 */ /* 0x000fe400000e06d9 */
[----:B------:R-:W4:Y:S04]  /*11750*/  SHFL.IDX PT, R10, R4, 0x2, 0x181f ;  /* 0x00581f00040a7f89 */ /* 0x000f2800000e0000 */
[----:B------:R5:W-:Y:S02]  /*11760*/  LDGSTS.E.BYPASS.LTC128B.128 [R213+0x4900], [R2.64], !P3 ;  /* 0x0490000002d57fae */ /* 0x000be4000d901d48 */
[----:B-----5:R-:W-:Y:S04]  /*11770*/  IADD3 R2, -R210, 0x10, RZ ;  /* 0x00000010d2027810 */ /* 0x020fe80007ffe1ff */
[----:B------:R-:W-:Y:S04]  /*11780*/  LOP3.LUT R2, R2, 0xf, RZ, 0xc0, !PT ;  /* 0x0000000f02027812 */ /* 0x000fe800078ec0ff */
[-C--:B-1----:R-:W-:Y:S04]  /*11790*/  IADD3 R2, P1, P0, R2, R9.reuse, R215 ;  /* 0x0000000902027210 */ /* 0x082fe8000783e0d7 */
[-C--:B----4-:R-:W-:Y:S05]  /*117a0*/  IADD3.X R3, RZ, R10.reuse, R216, P1, P0 ;  /* 0x0000000aff037210 */ /* 0x090fea0000fe04d8 */
[----:B------:R1:W-:Y:S01]  /*117b0*/  LDGSTS.E.BYPASS.LTC128B.128.ZFILL [R213+0x2100], [R2.64], P2 ;  /* 0x0210000002d57fae */ /* 0x0003e20009141d48 */
[C---:B------:R-:W-:Y:S02]  /*117c0*/  ISETP.NE.U32.AND P2, PT, R211.reuse, RZ, PT ;  /* 0x000000ffd300720c */ /* 0x040fe40003f45070 */
[----:B-1----:R-:W-:Y:S04]  /*117d0*/  IADD3 R2, -R211, 0x10, RZ ;  /* 0x00000010d3027810 */ /* 0x002fe80007ffe1ff */
[----:B------:R-:W-:Y:S04]  /*117e0*/  LOP3.LUT R2, R2, 0xf, RZ, 0xc0, !PT ;  /* 0x0000000f02027812 */ /* 0x000fe800078ec0ff */
[----:B------:R-:W-:Y:S04]  /*117f0*/  IADD3 R2, P1, P0, R2, R9, R218 ;  /* 0x0000000902027210 */ /* 0x000fe8000783e0da */
[----:B------:R-:W-:Y:S02]  /*11800*/  IADD3.X R3, RZ, R10, R217, P1, P0 ;  /* 0x0000000aff037210 */ /* 0x000fe40000fe04d9 */
[----:B--2---:R-:W-:Y:S03]  /*11810*/  ISETP.GT.AND P0, PT, R20, 0x7f, PT ;  /* 0x0000007f1400780c */ /* 0x004fe60003f04270 */
[----:B------:R1:W-:Y:S10]  /*11820*/  LDGSTS.E.BYPASS.LTC128B.128.ZFILL [R213+0x5900], [R2.64], P2 ;  /* 0x0590000002d57fae */ /* 0x0003f40009141d48 */
[----:B------:R-:W-:-:S05]  /*11830*/  @P0 BRA `(.L_x_446) ;  /* 0x0000012000000947 */ /* 0x000fca0003800000 */
[----:B------:R-:W-:-:S05]  /*11840*/  BRA.DIV ~URZ, `(.L_x_447) ;  /* 0x00007bd27f007947 */ /* 0x000fca000b800000 */
[----:B------:R2:W4:Y:S04]  /*11850*/  SHFL.IDX PT, R9, R4, 0x3, 0x181f ;  /* 0x00781f0004097f89 */ /* 0x00052800000e0000 */
[----:B---3--:R2:W3:Y:S02]  /*11860*/  SHFL.IDX PT, R4, R8, 0x3, 0x181f ;  /* 0x00781f0008047f89 */ /* 0x0084e400000e0000 */
.L_x_532:
[C---:B-1----:R-:W-:Y:S02]  /*11870*/  IADD3 R2, -R210.reuse, 0x10, RZ ;  /* 0x00000010d2027810 */ /* 0x042fe40007ffe1ff */
[----:B------:R-:W-:Y:S02]  /*11880*/  ISETP.NE.U32.AND P0, PT, R210, RZ, PT ;  /* 0x000000ffd200720c */ /* 0x000fe40003f05070 */
[----:B------:R-:W-:Y:S04]  /*11890*/  LOP3.LUT R2, R2, 0xf, RZ, 0xc0, !PT ;  /* 0x0000000f02027812 */ /* 0x000fe800078ec0ff */
[-C--:B---3--:R-:W-:Y:S04]  /*118a0*/  IADD3 R2, P2, P1, R2, R4.reuse, R215 ;  /* 0x0000000402027210 */ /* 0x088fe8000795e0d7 */
[-C--:B----4-:R-:W-:Y:S05]  /*118b0*/  IADD3.X R3, RZ, R9.reuse, R216, P2, P1 ;  /* 0x00000009ff037210 */ /* 0x090fea00017e24d8 */
        /* <DEDUP_REMOVED lines=10> */
.L_x_446:
[----:B------:R-:W-:Y:S05]  /*11960*/  BSYNC B0 ;  /* 0x0000000000007941 */ /* 0x000fea0003800000 */
.L_x_445:
[----:B------:R-:W0:Y:S01]  /*11970*/  LDGDEPBAR ;  /* 0x00000000000079af */ /* 0x000e220000000000 */
[----:B------:R-:W-:Y:S01]  /*11980*/  WARPSYNC 0xffffffff ;  /* 0xffffffff00007948 */ /* 0x000fe20003800000 */
[C---:B--2---:R-:W-:Y:S01]  /*11990*/  HMMA.16816.F32 R8, R140.reuse, R16, RZ ;  /* 0x000000108c08723c */ /* 0x044fe200000018ff */
[----:B------:R-:W-:Y:S02]  /*119a0*/  BSSY B0, `(.L_x_448) ;  /* 0x0000116000007945 */ /* 0x000fe40003800000 */
[----:B------:R-:W-:Y:S02]  /*119b0*/  LOP3.LUT P0, RZ, R82, 0x4, RZ, 0xc0, !PT ;  /* 0x0000000452ff7812 */ /* 0x000fe4000780c0ff */
[C---:B-1----:R-:W-:Y:S03]  /*119c0*/  IADD3 R2, R200.reuse, 0x40, RZ ;  /* 0x00000040c8027810 */ /* 0x042fe60007ffe0ff */
        /* <DEDUP_REMOVED lines=40> */
[----:B------:R-:W2:Y:S07]  /*11c50*/  LDSM.16.M88.4 R152, [R83+-0x3800] ;  /* 0xffc800005398783b */ /* 0x000eae0000000200 */
[C---:B----4-:R-:W-:Y:S08]  /*11c60*/  HMMA.16816.F32 R28, R176.reuse, R156, R28 ;  /* 0x0000009cb01c723c */ /* 0x050ff0000000181c */
[C---:B------:R-:W-:Y:S01]  /*11c70*/  HMMA.16816.F32 R32, R176.reuse, R158, R32 ;  /* 0x0000009eb020723c */ /* 0x040fe20000001820 */
[----:B------:R-:W4:Y:S07]  /*11c80*/  LDSM.16.M88.4 R156, [R83+-0x3000] ;  /* 0xffd00000539c783b */ /* 0x000f2e0000000200 */
[C---:B-----5:R-:W-:Y:S08]  /*11c90*/  HMMA.16816.F32 R36, R176.reuse, R160, R36 ;  /* 0x000000a0b024723c */ /* 0x060ff00000001824 */
[C---:B------:R-:W-:Y:S01]  /*11ca0*/  HMMA.16816.F32 R40, R176.reuse, R162, R40 ;  /* 0x000000a2b028723c */ /* 0x040fe20000001828 */
[----:B------:R-:W5:Y:S07]  /*11cb0*/  LDSM.16.M88.4 R160, [R83+-0x2800] ;  /* 0xffd8000053a0783b */ /* 0x000f6e0000000200 */
[C---:B---3--:R-:W-:Y:S08]  /*11cc0*/  HMMA.16816.F32 R44, R176.reuse, R164, R44 ;  /* 0x000000a4b02c723c */ /* 0x048ff0000000182c */
[C---:B------:R-:W-:Y:S01]  /*11cd0*/  HMMA.16816.F32 R48, R176.reuse, R166, R48 ;  /* 0x000000a6b030723c */ /* 0x040fe20000001830 */
[----:B------:R-:W3:Y:S07]  /*11ce0*/  LDSM.16.M88.4 R164, [R83+-0x2000] ;  /* 0xffe0000053a4783b */ /* 0x000eee0000000200 */
[C---:B------:R-:W-:Y:S08]  /*11cf0*/  HMMA.16816.F32 R52, R176.reuse, R168, R52 ;  /* 0x000000a8b034723c */ /* 0x040ff00000001834 */
[C---:B------:R-:W-:Y:S01]  /*11d00*/  HMMA.16816.F32 R56, R176.reuse, R170, R56 ;  /* 0x000000aab038723c */ /* 0x040fe20000001838 */
[----:B------:R-:W3:Y:S07]  /*11d10*/  LDSM.16.M88.4 R168, [R83+-0x1800] ;  /* 0xffe8000053a8783b */ /* 0x000eee0000000200 */
[C---:B-1----:R-:W-:Y:S08]  /*11d20*/  HMMA.16816.F32 R60, R176.reuse, R148, R60 ;  /* 0x00000094b03c723c */ /* 0x042ff0000000183c */
[----:B------:R-:W-:Y:S01]  /*11d30*/  HMMA.16816.F32 R64, R176, R150, R64 ;  /* 0x00000096b040723c */ /* 0x000fe20000001840 */
[----:B------:R-:W1:Y:S07]  /*11d40*/  LDSM.16.M88.4 R148, [R83+-0x1000] ;  /* 0xfff000005394783b */ /* 0x000e6e0000000200 */
[C---:B--2---:R-:W-:Y:S08]  /*11d50*/  HMMA.16816.F32 R8, R180.reuse, R152, R8 ;  /* 0x00000098b408723c */ /* 0x044ff00000001808 */
[C---:B------:R-:W-:Y:S01]  /*11d60*/  HMMA.16816.F32 R16, R180.reuse, R154, R16 ;  /* 0x0000009ab410723c */ /* 0x040fe20000001810 */
[----:B------:R-:W2:Y:S07]  /*11d70*/  LDSM.16.M88.4 R152, [R83+-0x800] ;  /* 0xfff800005398783b */ /* 0x000eae0000000200 */
[C---:B----4-:R-:W-:Y:S08]  /*11d80*/  HMMA.16816.F32 R20, R180.reuse, R156, R20 ;  /* 0x0000009cb414723c */ /* 0x050ff00000001814 */
[C---:B------:R-:W-:Y:S01]  /*11d90*/  HMMA.16816.F32 R24, R180.reuse, R158, R24 ;  /* 0x0000009eb418723c */ /* 0x040fe20000001818 */
[----:B------:R-:W4:Y:S07]  /*11da0*/  LDSM.16.M88.4 R156, [R200+0x3800] ;  /* 0x00380000c89c783b */ /* 0x000f2e0000000200 */
[C---:B-----5:R-:W-:Y:S08]  /*11db0*/  HMMA.16816.F32 R28, R180.reuse, R160, R28 ;  /* 0x000000a0b41c723c */ /* 0x060ff0000000181c */
[C---:B------:R-:W-:Y:S01]  /*11dc0*/  HMMA.16816.F32 R32, R180.reuse, R162, R32 ;  /* 0x000000a2b420723c */ /* 0x040fe20000001820 */
[----:B------:R-:W5:Y:S07]  /*11dd0*/  LDSM.16.M88.4 R160, [R200+0x4000] ;  /* 0x00400000c8a0783b */ /* 0x000f6e0000000200 */
[C---:B---3--:R-:W-:Y:S08]  /*11de0*/  HMMA.16816.F32 R36, R180.reuse, R164, R36 ;  /* 0x000000a4b424723c */ /* 0x048ff00000001824 */
[C---:B------:R-:W-:Y:S01]  /*11df0*/  HMMA.16816.F32 R40, R180.reuse, R166, R40 ;  /* 0x000000a6b428723c */ /* 0x040fe20000001828 */
[----:B------:R-:W3:Y:S07]  /*11e00*/  LDSM.16.M88.4 R164, [R200+0x4800] ;  /* 0x00480000c8a4783b */ /* 0x000eee0000000200 */
[C---:B------:R-:W-:Y:S08]  /*11e10*/  HMMA.16816.F32 R44, R180.reuse, R168, R44 ;  /* 0x000000a8b42c723c */ /* 0x040ff0000000182c */
[C---:B------:R-:W-:Y:S01]  /*11e20*/  HMMA.16816.F32 R48, R180.reuse, R170, R48 ;  /* 0x000000aab430723c */ /* 0x040fe20000001830 */
[----:B------:R-:W3:Y:S07]  /*11e30*/  LDSM.16.M88.4 R168, [R200+0x5000] ;  /* 0x00500000c8a8783b */ /* 0x000eee0000000200 */
[C---:B-1----:R-:W-:Y:S08]  /*11e40*/  HMMA.16816.F32 R52, R180.reuse, R148, R52 ;  /* 0x00000094b434723c */ /* 0x042ff00000001834 */
[C---:B------:R-:W-:Y:S01]  /*11e50*/  HMMA.16816.F32 R56, R180.reuse, R150, R56 ;  /* 0x00000096b438723c */ /* 0x040fe20000001838 */
[----:B------:R-:W1:Y:S07]  /*11e60*/  LDSM.16.M88.4 R148, [R200+0x5800] ;  /* 0x00580000c894783b */ /* 0x000e6e0000000200 */
[C---:B--2---:R-:W-:Y:S08]  /*11e70*/  HMMA.16816.F32 R60, R180.reuse, R152, R60 ;  /* 0x00000098b43c723c */ /* 0x044ff0000000183c */
[----:B------:R-:W-:Y:S01]  /*11e80*/  HMMA.16816.F32 R64, R180, R154, R64 ;  /* 0x0000009ab440723c */ /* 0x000fe20000001840 */
[----:B------:R-:W2:Y:S07]  /*11e90*/  LDSM.16.M88.4 R152, [R200+0x6000] ;  /* 0x00600000c898783b */ /* 0x000eae0000000200 */
        /* <DEDUP_REMOVED lines=16> */
[C---:B------:R-:W-:Y:S01]  /*11fa0*/  HMMA.16816.F32 R56, R184.reuse, R154, R56 ;  /* 0x0000009ab838723c */ /* 0x040fe20000001838 */
[----:B------:R-:W2:Y:S07]  /*11fb0*/  LDSM.16.M88.4 R152, [R205+0x5800] ;  /* 0x00580000cd98783b */ /* 0x000eae0000000200 */
[C---:B----4-:R-:W-:Y:S08]  /*11fc0*/  HMMA.16816.F32 R60, R184.reuse, R156, R60 ;  /* 0x0000009cb83c723c */ /* 0x050ff0000000183c */
[----:B------:R-:W-:Y:S01]  /*11fd0*/  HMMA.16816.F32 R64, R184, R158, R64 ;  /* 0x0000009eb840723c */ /* 0x000fe20000001840 */
        /* <DEDUP_REMOVED lines=17> */
[C---:B------:R-:W-:Y:S01]  /*120f0*/  HMMA.16816.F32 R56, R188.reuse, R158, R56 ;  /* 0x0000009ebc38723c */ /* 0x040fe20000001838 */
[----:B------:R-:W4:Y:S07]  /*12100*/  LDSM.16.M88.4 R156, [R2+0x5800] ;  /* 0x00580000029c783b */ /* 0x000f2e0000000200 */
[C---:B-----5:R-:W-:Y:S08]  /*12110*/  HMMA.16816.F32 R60, R188.reuse, R160, R60 ;  /* 0x000000a0bc3c723c */ /* 0x060ff0000000183c */
[----:B------:R-:W-:Y:S01]  /*12120*/  HMMA.16816.F32 R64, R188, R162, R64 ;  /* 0x000000a2bc40723c */ /* 0x000fe20000001840 */
[----:B------:R-:W5:Y:S07]  /*12130*/  LDSM.16.M88.4 R160, [R2+0x6000] ;  /* 0x0060000002a0783b */ /* 0x000f6e0000000200 */
[C---:B---3--:R-:W-:Y:S08]  /*12140*/  HMMA.16816.F32 R8, R192.reuse, R164, R8 ;  /* 0x000000a4c008723c */ /* 0x048ff00000001808 */
[C---:B------:R-:W-:Y:S01]  /*12150*/  HMMA.16816.F32 R16, R192.reuse, R166, R16 ;  /* 0x000000a6c010723c */ /* 0x040fe20000001810 */
[----:B------:R-:W3:Y:S07]  /*12160*/  LDSM.16.M88.4 R164, [R2+0x6800] ;  /* 0x0068000002a4783b */ /* 0x000eee0000000200 */
[C---:B------:R-:W-:Y:S08]  /*12170*/  HMMA.16816.F32 R20, R192.reuse, R168, R20 ;  /* 0x000000a8c014723c */ /* 0x040ff00000001814 */
[C---:B------:R-:W-:Y:S01]  /*12180*/  HMMA.16816.F32 R24, R192.reuse, R170, R24 ;  /* 0x000000aac018723c */ /* 0x040fe20000001818 */
[----:B------:R-:W3:Y:S07]  /*12190*/  LDSM.16.M88.4 R168, [R83] ;  /* 0x0000000053a8783b */ /* 0x000eee0000000200 */
        /* <DEDUP_REMOVED lines=13> */
[----:B------:R-:W-:Y:S01]  /*12270*/  HMMA.16816.F32 R64, R192, R166, R64 ;  /* 0x000000a6c040723c */ /* 0x000fe20000001840 */
[----:B------:R-:W3:Y:S07]  /*12280*/  LDSM.16.M88.4 R164, [R83+0x2800] ;  /* 0x0028000053a4783b */ /* 0x000eee0000000200 */
[C---:B------:R-:W-:Y:S08]  /*12290*/  HMMA.16816.F32 R8, R196.reuse, R168, R8 ;  /* 0x000000a8c408723c */ /* 0x040ff00000001808 */
[C---:B------:R-:W-:Y:S01]  /*122a0*/  HMMA.16816.F32 R16, R196.reuse, R170, R16 ;  /* 0x000000aac410723c */ /* 0x040fe20000001810 */
[----:B------:R-:W3:Y:S01]  /*122b0*/  LDSM.16.M88.4 R168, [R83+0x3000] ;  /* 0x0030000053a8783b */ /* 0x000ee20000000200 */
[----:B------:R-:W-:Y:S06]  /*122c0*/  DEPBAR.LE SB0, 0x0 ;  /* 0x000080000000791a */ /* 0x000fec0000000000 */
[C---:B-1----:R-:W-:Y:S01]  /*122d0*/  HMMA.16816.F32 R20, R196.reuse, R148, R20 ;  /* 0x00000094c414723c */ /* 0x042fe20000001814 */
[----:B------:R-:W-:Y:S07]  /*122e0*/  BAR.SYNC.DEFER_BLOCKING 0x0 ;  /* 0x0000000000007b1d */ /* 0x000fee0000010000 */
[C---:B------:R-:W-:Y:S08]  /*122f0*/  HMMA.16816.F32 R24, R196.reuse, R150, R24 ;  /* 0x00000096c418723c */ /* 0x040ff00000001818 */
[C---:B--2---:R-:W-:Y:S08]  /*12300*/  HMMA.16816.F32 R28, R196.reuse, R152, R28 ;  /* 0x00000098c41c723c */ /* 0x044ff0000000181c */
[C---:B------:R-:W-:Y:S08]  /*12310*/  HMMA.16816.F32 R32, R196.reuse, R154, R32 ;  /* 0x0000009ac420723c */ /* 0x040ff00000001820 */
[C---:B----4-:R-:W-:Y:S08]  /*12320*/  HMMA.16816.F32 R36, R196.reuse, R156, R36 ;  /* 0x0000009cc424723c */ /* 0x050ff00000001824 */
[C---:B------:R-:W-:Y:S08]  /*12330*/  HMMA.16816.F32 R40, R196.reuse, R158, R40 ;  /* 0x0000009ec428723c */ /* 0x040ff00000001828 */
[C---:B-----5:R-:W-:Y:S08]  /*12340*/  HMMA.16816.F32 R44, R196.reuse, R160, R44 ;  /* 0x000000a0c42c723c */ /* 0x060ff0000000182c */
[C---:B------:R-:W-:Y:S08]  /*12350*/  HMMA.16816.F32 R48, R196.reuse, R162, R48 ;  /* 0x000000a2c430723c */ /* 0x040ff00000001830 */
[C---:B---3--:R-:W-:Y:S08]  /*12360*/  HMMA.16816.F32 R52, R196.reuse, R164, R52 ;  /* 0x000000a4c434723c */ /* 0x048ff00000001834 */
[C---:B------:R-:W-:Y:S08]  /*12370*/  HMMA.16816.F32 R56, R196.reuse, R166, R56 ;  /* 0x000000a6c438723c */ /* 0x040ff00000001838 */
[C---:B------:R-:W-:Y:S08]  /*12380*/  HMMA.16816.F32 R60, R196.reuse, R168, R60 ;  /* 0x000000a8c43c723c */ /* 0x040ff0000000183c */
[----:B------:R-:W-:Y:S01]  /*12390*/  HMMA.16816.F32 R64, R196, R170, R64 ;  /* 0x000000aac440723c */ /* 0x000fe20000001840 */
[----:B------:R-:W-:Y:S07]  /*123a0*/  @!UPT UIADD3 URZ, URZ, URZ, URZ ;  /* 0x0000003f3f3ff290 */ /* 0x000fee000fffe03f */
[----:B------:R-:W-:-:S11]  /*123b0*/  @!P0 BRA `(.L_x_449) ;  /* 0x0000074000008947 */ /* 0x000fd60003800000 */
[----:B------:R-:W-:Y:S01]  /*123c0*/  IMAD.MOV.U32 R2, RZ, RZ, c[0x0][0x2b8] ;  /* 0x0000ae00ff027624 */ /* 0x000fe200078e00ff */
[----:B------:R-:W2:Y:S01]  /*123d0*/  LDL R3, [R1+0x24] ;  /* 0x0000240001037983 */ /* 0x000ea20000100800 */
[----:B------:R-:W-:Y:S01]  /*123e0*/  IMAD.MOV.U32 R220, RZ, RZ, RZ ;  /* 0x000000ffffdc7224 */ /* 0x000fe200078e00ff */
[----:B------:R-:W-:Y:S02]  /*123f0*/  ISETP.GT.AND P0, PT, R0, 0x6f, PT ;  /* 0x0000006f0000780c */ /* 0x000fe40003f04270 */
[----:B------:R-:W3:Y:S01]  /*12400*/  LDL.64 R228, [R1+0x18] ;  /* 0x0000180001e47983 */ /* 0x000ee20000100a00 */
[----:B------:R-:W-:Y:S03]  /*12410*/  ISETP.NE.AND P1, PT, R2, 0x1, PT ;  /* 0x000000010200780c */ /* 0x000fe60003f25270 */
[----:B------:R-:W4:Y:S04]  /*12420*/  LDL R222, [R1+0x20] ;  /* 0x0000200001de7983 */ /* 0x000f280000100800 */
[----:B------:R-:W5:Y:S04]  /*12430*/  LDL.64 R226, [R1+0x10] ;  /* 0x0000100001e27983 */ /* 0x000f680000100a00 */
[----:B------:R-:W3:Y:S01]  /*12440*/  LDL R221, [R1+0xc] ;  /* 0x00000c0001dd7983 */ /* 0x000ee20000100800 */
[----:B--2---:R-:W-:Y:S05]  /*12450*/  IMAD R3, R230, 0x70, R3 ;  /* 0x00000070e6037824 */ /* 0x004fea00078e0203 */
[----:B------:R-:W-:Y:S05]  /*12460*/  IADD3 R3, R3, -0x70, R0 ;  /* 0xffffff9003037810 */ /* 0x000fea0007ffe000 */
[----:B------:R-:W-:Y:S04]  /*12470*/  @P1 IMAD.HI.U32 R4, R3, c[0x0][0x2bc], RZ ;  /* 0x0000af0003041a27 */ /* 0x000fe800078e00ff */
[--C-:B------:R-:W-:Y:S01]  /*12480*/  IMAD.MOV.U32 R2, RZ, RZ, R3.reuse ;  /* 0x000000ffff027224 */ /* 0x100fe200078e0003 */
[----:B------:R-:W-:Y:S04]  /*12490*/  @P1 SHF.R.U32.HI R2, RZ, c[0x0][0x2c0], R4 ;  /* 0x0000b000ff021a19 */ /* 0x000fe80000011604 */
[----:B---3--:R-:W-:Y:S01]  /*124a0*/  @!P0 IADD3 R4, P1, R2, R228, RZ ;  /* 0x000000e402048210 */ /* 0x008fe20007f3e0ff */
[----:B------:R-:W-:Y:S04]  /*124b0*/  IMAD.MOV R148, RZ, RZ, -R2 ;  /* 0x000000ffff947224 */ /* 0x000fe800078e0a02 */
[----:B------:R-:W-:Y:S01]  /*124c0*/  IMAD R223, R148, c[0x0][0x2b8], R3 ;  /* 0x0000ae0094df7a24 */ /* 0x000fe200078e0203 */
[----:B----4-:R-:W-:Y:S02]  /*124d0*/  @!P0 LEA.HI.X.SX32 R3, R2, R222, 0x1, P1 ;  /* 0x000000de02038211 */ /* 0x010fe400008f0eff */
[C---:B------:R-:W-:Y:S04]  /*124e0*/  @!P0 LEA R2, P1, R4.reuse, c[0x0][0x2a0], 0x2 ;  /* 0x0000a80004028a11 */ /* 0x040fe800078210ff */
[----:B------:R-:W-:Y:S05]  /*124f0*/  @!P0 LEA.HI.X R3, R4, c[0x0][0x2a4], R3, 0x2, P1 ;  /* 0x0000a90004038a11 */ /* 0x000fea00008f1403 */
[----:B------:R1:W2:Y:S02]  /*12500*/  @!P0 LDG.E R220, [R2.64] ;  /* 0x0000000802dc8981 */ /* 0x0002a4000c1e1900 */
[----:B-1----:R-:W-:Y:S05]  /*12510*/  SHF.R.S32.HI R2, RZ, 0x1f, R223 ;  /* 0x0000001fff027819 */ /* 0x002fea00000114df */
[----:B------:R-:W-:Y:S02]  /*12520*/  IMAD R4, R2, c[0x0][0x1e0], RZ ;  /* 0x0000780002047a24 */ /* 0x000fe400078e02ff */
[C---:B------:R-:W-:Y:S04]  /*12530*/  IMAD.WIDE.U32 R2, R223.reuse, c[0x0][0x1e0], RZ ;  /* 0x00007800df027a25 */ /* 0x040fe800078e00ff */
[----:B------:R-:W-:Y:S04]  /*12540*/  IMAD R4, R223, c[0x0][0x1e4], R4 ;  /* 0x00007900df047a24 */ /* 0x000fe800078e0204 */
[----:B------:R-:W-:Y:S01]  /*12550*/  IMAD.IADD R3, R3, 0x1, R4 ;  /* 0x0000000103037824 */ /* 0x000fe200078e0204 */
[----:B--2---:R-:W-:Y:S03]  /*12560*/  SHF.R.S32.HI R4, RZ, 0x1f, R220 ;  /* 0x0000001fff047819 */ /* 0x004fe600000114dc */
[----:B------:R-:W-:Y:S04]  /*12570*/  IMAD.WIDE.U32 R2, R220, c[0x0][0x1f0], R2 ;  /* 0x00007c00dc027a25 */ /* 0x000fe800078e0002 */
[----:B------:R-:W-:Y:S01]  /*12580*/  IMAD R4, R4, c[0x0][0x1f0], RZ ;  /* 0x00007c0004047a24 */ /* 0x000fe200078e02ff */
[----:B-----5:R-:W-:Y:S03]  /*12590*/  IADD3 R2, P0, R226, R2, RZ ;  /* 0x00000002e2027210 */ /* 0x020fe60007f1e0ff */
[----:B------:R-:W-:Y:S05]  /*125a0*/  IMAD R4, R220, c[0x0][0x1f4], R4 ;  /* 0x00007d00dc047a24 */ /* 0x000fea00078e0204 */
[----:B------:R-:W-:Y:S02]  /*125b0*/  IADD3.X R3, R221, R3, R4, P0, !PT ;  /* 0x00000003dd037210 */ /* 0x000fe400007fe404 */
[C---:B------:R-:W-:Y:S04]  /*125c0*/  LEA R148, P0, R2.reuse, c[0x0][0x1c8], 0x1 ;  /* 0x0000720002947a11 */ /* 0x040fe800078008ff */
[----:B------:R-:W-:Y:S01]  /*125d0*/  LEA.HI.X R4, R2, c[0x0][0x1cc], R3, 0x1, P0 ;  /* 0x0000730002047a11 */ /* 0x000fe200000f0c03 */
[----:B------:R-:W-:-:S06]  /*125e0*/  BRA.DIV ~URZ, `(.L_x_450) ;  /* 0x00006f027f007947 */ /* 0x000fcc000b800000 */
[----:B------:R1:W2:Y:S02]  /*125f0*/  SHFL.IDX PT, R150, R4, RZ, 0x181f ;  /* 0x00181fff04967589 */ /* 0x0002a400000e0000 */
.L_x_533:
[----:B------:R-:W-:-:S05]  /*12600*/  BRA.DIV ~URZ, `(.L_x_451) ;  /* 0x00006f527f007947 */ /* 0x000fca000b800000 */
[----:B------:R3:W4:Y:S02]  /*12610*/  SHFL.IDX PT, R149, R148, RZ, 0x181f ;  /* 0x00181fff94957589 */ /* 0x00072400000e0000 */
.L_x_534:
[----:B------:R-:W-:Y:S11]  /*12620*/  ISETP.GE.AND P0, PT, R219, 0x1, PT ;  /* 0x00000001db00780c */ /* 0x000ff60003f06270 */
[----:B------:R-:W-:Y:S02]  /*12630*/  @!UPT UIADD3 URZ, URZ, URZ, URZ ;  /* 0x0000003f3f3ff290 */ /* 0x000fe4000fffe03f */
[C---:B------:R-:W-:Y:S02]  /*12640*/  @P0 IADD3 R2, -R210.reuse, 0x10, RZ ;  /* 0x00000010d2020810 */ /* 0x040fe40007ffe1ff */
[----:B------:R-:W-:Y:S02]  /*12650*/  @P0 ISETP.NE.U32.AND P1, PT, R210, RZ, PT ;  /* 0x000000ffd200020c */ /* 0x000fe40003f25070 */
        /* <DEDUP_REMOVED lines=13> */
[----:B------:R-:W-:-:S05]  /*12730*/  BRA.DIV ~URZ, `(.L_x_452) ;  /* 0x00006e927f007947 */ /* 0x000fca000b800000 */
[----:B------:R4:W1:Y:S04]  /*12740*/  SHFL.IDX PT, R150, R4, 0x1, 0x181f ;  /* 0x00381f0004967f89 */ /* 0x00086800000e0000 */
[----:B------:R4:W2:Y:S02]  /*12750*/  SHFL.IDX PT, R149, R148, 0x1, 0x181f ;  /* 0x00381f0094957f89 */ /* 0x0008a400000e0000 */
.L_x_535:
[----:B------:R-:W-:Y:S11]  /*12760*/  ISETP.GE.AND P0, PT, R219, 0x21, PT ;  /* 0x00000021db00780c */ /* 0x000ff60003f06270 */
[----:B------:R-:W-:Y:S02]  /*12770*/  @!UPT UIADD3 URZ, URZ, URZ, URZ ;  /* 0x0000003f3f3ff290 */ /* 0x000fe4000fffe03f */
[C---:B--2---:R-:W-:Y:S02]  /*12780*/  @P0 IADD3 R2, -R210.reuse, 0x10, RZ ;  /* 0x00000010d2020810 */ /* 0x044fe40007ffe1ff */
[----:B------:R-:W-:Y:S02]  /*12790*/  @P0 ISETP.NE.U32.AND P1, PT, R210, RZ, PT ;  /* 0x000000ffd200020c */ /* 0x000fe40003f25070 */
        /* <DEDUP_REMOVED lines=13> */
[----:B------:R-:W-:-:S05]  /*12870*/  BRA.DIV ~URZ, `(.L_x_453) ;  /* 0x00006e227f007947 */ /* 0x000fca000b800000 */
[----:B------:R2:W1:Y:S02]  /*12880*/  SHFL.IDX PT, R150, R4, 0x2, 0x181f ;  /* 0x00581f0004967f89 */ /* 0x00046400000e0000 */
.L_x_536:
[----:B------:R-:W-:-:S05]  /*12890*/  BRA.DIV ~URZ, `(.L_x_454) ;  /* 0x00006e727f007947 */ /* 0x000fca000b800000 */
[----:B------:R2:W3:Y:S02]  /*128a0*/  SHFL.IDX PT, R149, R148, 0x2, 0x181f ;  /* 0x00581f0094957f89 */ /* 0x0004e400000e0000 */
.L_x_537:
[----:B------:R-:W-:Y:S11]  /*128b0*/  ISETP.GE.AND P0, PT, R219, 0x41, PT ;  /* 0x00000041db00780c */ /* 0x000ff60003f06270 */
[----:B------:R-:W-:Y:S02]  /*128c0*/  @!UPT UIADD3 URZ, URZ, URZ, URZ ;  /* 0x0000003f3f3ff290 */ /* 0x000fe4000fffe03f */
[C---:B-1----:R-:W-:Y:S02]  /*128d0*/  @P0 IADD3 R2, -R210.reuse, 0x10, RZ ;  /* 0x00000010d2020810 */ /* 0x042fe40007ffe1ff */
[----:B------:R-:W-:Y:S02]  /*128e0*/  @P0 ISETP.NE.U32.AND P1, PT, R210, RZ, PT ;  /* 0x000000ffd200020c */ /* 0x000fe40003f25070 */
        /* <DEDUP_REMOVED lines=14> */
[----:B------:R3:W1:Y:S04]  /*129d0*/  SHFL.IDX PT, R149, R4, 0x3, 0x181f ;  /* 0x00781f0004957f89 */ /* 0x00066800000e0000 */
[----:B--2-4-:R3:W2:Y:S02]  /*129e0*/  SHFL.IDX PT, R4, R148, 0x3, 0x181f ;  /* 0x00781f0094047f89 */ /* 0x0146a400000e0000 */
.L_x_538:
[----:B------:R-:W-:Y:S11]  /*129f0*/  ISETP.GE.AND P0, PT, R219, 0x61, PT ;  /* 0x00000061db00780c */ /* 0x000ff60003f06270 */
[----:B------:R-:W-:Y:S02]  /*12a00*/  @!UPT UIADD3 URZ, URZ, URZ, URZ ;  /* 0x0000003f3f3ff290 */ /* 0x000fe4000fffe03f */
[C---:B-1----:R-:W-:Y:S02]  /*12a10*/  @P0 IADD3 R2, -R210.reuse, 0x10, RZ ;  /* 0x00000010d2020810 */ /* 0x042fe40007ffe1ff */
[----:B------:R-:W-:Y:S02]  /*12a20*/  @P0 ISETP.NE.U32.AND P1, PT, R210, RZ, PT ;  /* 0x000000ffd200020c */ /* 0x000fe40003f25070 */
[----:B------:R-:W-:Y:S04]  /*12a30*/  @P0 LOP3.LUT R2, R2, 0xf, RZ, 0xc0, !PT ;  /* 0x0000000f02020812 */ /* 0x000fe800078ec0ff */
[-C--:B--2---:R-:W-:Y:S04]  /*12a40*/  @P0 IADD3 R2, P3, P2, R2, R4.reuse, R215 ;  /* 0x0000000402020210 */ /* 0x084fe80007a7e0d7 */
        /* <DEDUP_REMOVED lines=11> */
.L_x_449:
[----:B------:R-:W-:Y:S05]  /*12b00*/  BSYNC B0 ;  /* 0x0000000000007941 */ /* 0x000fea0003800000 */
.L_x_448:
        /* <DEDUP_REMOVED lines=55> */
[----:B---3--:R-:W-:Y:S02]  /*12e80*/  FMNMX.FTZ R4, R65, R3, !PT ;  /* 0x0000000341047209 */ /* 0x008fe40007810000 */
[----:B------:R-:W-:Y:S01]  /*12e90*/  FMNMX.FTZ R148, R67, R2, !PT ;  /* 0x0000000243947209 */ /* 0x000fe20007810000 */
[----:B------:R-:W-:-:S05]  /*12ea0*/  BRA.DIV ~URZ, `(.L_x_456) ;  /* 0x000069a27f007947 */ /* 0x000fca000b800000 */
[----:B------:R1:W2:Y:S02]  /*12eb0*/  SHFL.BFLY PT, R2, R4, 0x2, 0x1f ;  /* 0x0c401f0004027f89 */ /* 0x0002a400000e0000 */
.L_x_539:
[----:B-12---:R-:W-:Y:S01]  /*12ec0*/  FMNMX.FTZ R4, R4, R2, !PT ;  /* 0x0000000204047209 */ /* 0x006fe20007810000 */
[----:B------:R-:W-:-:S05]  /*12ed0*/  BRA.DIV ~URZ, `(.L_x_457) ;  /* 0x000069c27f007947 */ /* 0x000fca000b800000 */
[----:B------:R-:W1:Y:S02]  /*12ee0*/  SHFL.BFLY PT, R2, R4, 0x1, 0x1f ;  /* 0x0c201f0004027f89 */ /* 0x000e6400000e0000 */
[----:B-1----:R-:W-:Y:S02]  /*12ef0*/  FMNMX.FTZ R6, R4, R2, !PT ;  /* 0x0000000204067209 */ /* 0x002fe40007810000 */
[----:B------:R-:W1:Y:S02]  /*12f00*/  SHFL.BFLY PT, R2, R148, 0x2, 0x1f ;  /* 0x0c401f0094027f89 */ /* 0x000e6400000e0000 */
[----:B-1----:R-:W-:Y:S05]  /*12f10*/  FMNMX.FTZ R4, R148, R2, !PT ;  /* 0x0000000294047209 */ /* 0x002fea0007810000 */
[----:B------:R1:W2:Y:S02]  /*12f20*/  SHFL.BFLY PT, R2, R4, 0x1, 0x1f ;  /* 0x0c201f0004027f89 */ /* 0x0002a400000e0000 */
.L_x_540:
[----:B-12---:R-:W-:Y:S01]  /*12f30*/  FMNMX.FTZ R4, R2, R4, !PT ;  /* 0x0000000402047209 */ /* 0x006fe20007810000 */
[C---:B------:R-:W-:Y:S01]  /*12f40*/  FADD.FTZ R2, -R6.reuse, R15 ;  /* 0x0000000f06027221 */ /* 0x040fe20000010100 */
[----:B------:R-:W-:Y:S01]  /*12f50*/  WARPSYNC 0xffffffff ;  /* 0xffffffff00007948 */ /* 0x000fe20003800000 */
[----:B------:R-:W-:Y:S01]  /*12f60*/  FMUL.FTZ R15, R6, c[0x0][0x2d0] ;  /* 0x0000b400060f7a20 */ /* 0x000fe20000410000 */
[----:B------:R-:W-:Y:S01]  /*12f70*/  ISETP.GT.AND P0, PT, R230, R252, PT ;  /* 0x000000fce600720c */ /* 0x000fe20003f04270 */
[----:B------:R-:W-:Y:S02]  /*12f80*/  FMUL.FTZ R2, R2, c[0x0][0x2d0] ;  /* 0x0000b40002027a20 */ /* 0x000fe40000410000 */
        /* <DEDUP_REMOVED lines=32> */
[----:B------:R-:W-:Y:S01]  /*13190*/  FFMA.FTZ R15, R65, c[0x0][0x2d0], -R15 ;  /* 0x0000b400410f7a23 */ /* 0x000fe2000001080f */
[----:B-1----:R-:W-:Y:S01]  /*131a0*/  F2FP.PACK_AB R150, R17, R16 ;  /* 0x000000101196723e */ /* 0x002fe200000000ff */
[C---:B------:R-:W-:Y:S01]  /*131b0*/  FFMA.FTZ R2, R3.reuse, R224, R20 ;  /* 0x000000e003027223 */ /* 0x040fe20000010014 */
[C---:B------:R-:W-:Y:S01]  /*131c0*/  F2FP.PACK_AB R148, R8.reuse, R20 ;  /* 0x000000140894723e */ /* 0x040fe200000000ff */
[C---:B------:R-:W-:Y:S02]  /*131d0*/  FMUL.FTZ R64, R3.reuse, R84 ;  /* 0x0000005403407220 */ /* 0x040fe40000410000 */
[----:B------:R-:W-:Y:S02]  /*131e0*/  FADD.FTZ R9, R8, R2 ;  /* 0x0000000208097221 */ /* 0x000fe40000010000 */
[C---:B------:R-:W-:Y:S02]  /*131f0*/  FADD.FTZ R2, -R4.reuse, R5 ;  /* 0x0000000504027221 */ /* 0x040fe40000010100 */
[----:B------:R-:W-:Y:S02]  /*13200*/  FMUL.FTZ R8, R4, c[0x0][0x2d0] ;  /* 0x0000b40004087a20 */ /* 0x000fe40000410000 */
[----:B------:R-:W-:Y:S02]  /*13210*/  FMUL.FTZ R2, R2, c[0x0][0x2d0] ;  /* 0x0000b40002027a20 */ /* 0x000fe40000410000 */
[----:B------:R-:W-:Y:S02]  /*13220*/  FMUL.FTZ R65, R3, R85 ;  /* 0x0000005503417220 */ /* 0x000fe40000410000 */
[--C-:B------:R-:W-:Y:S02]  /*13230*/  FFMA.FTZ R246, R66, c[0x0][0x2d0], -R8.reuse ;  /* 0x0000b40042f67a23 */ /* 0x100fe40000010808 */
[----:B------:R-:W1:Y:S01]  /*13240*/  MUFU.EX2 R2, R2 ;  /* 0x0000000200027308 */ /* 0x000e620000000800 */
[--C-:B------:R-:W-:Y:S02]  /*13250*/  FFMA.FTZ R247, R67, c[0x0][0x2d0], -R8.reuse ;  /* 0x0000b40043f77a23 */ /* 0x100fe40000010808 */
[--C-:B------:R-:W-:Y:S02]  /*13260*/  FFMA.FTZ R10, R10, c[0x0][0x2d0], -R8.reuse ;  /* 0x0000b4000a0a7a23 */ /* 0x100fe40000010808 */
[--C-:B------:R-:W-:Y:S02]  /*13270*/  FFMA.FTZ R11, R11, c[0x0][0x2d0], -R8.reuse ;  /* 0x0000b4000b0b7a23 */ /* 0x100fe40000010808 */
[--C-:B------:R-:W-:Y:S02]  /*13280*/  FFMA.FTZ R151, R18, c[0x0][0x2d0], -R8.reuse ;  /* 0x0000b40012977a23 */ /* 0x100fe40000010808 */
[--C-:B------:R-:W-:Y:S01]  /*13290*/  FFMA.FTZ R152, R19, c[0x0][0x2d0], -R8.reuse ;  /* 0x0000b40013987a23 */ /* 0x100fe20000010808 */
[----:B------:R-:W2:Y:S01]  /*132a0*/  MUFU.EX2 R10, R10 ;  /* 0x0000000a000a7308 */ /* 0x000ea20000000800 */
[----:B------:R-:W-:Y:S02]  /*132b0*/  FMUL.FTZ R29, R3, R121 ;  /* 0x00000079031d7220 */ /* 0x000fe40000410000 */
[--C-:B------:R-:W-:Y:S02]  /*132c0*/  FFMA.FTZ R163, R30, c[0x0][0x2d0], -R8.reuse ;  /* 0x0000b4001ea37a23 */ /* 0x100fe40000010808 */
[----:B------:R-:W-:Y:S02]  /*132d0*/  FADD.FTZ R5, R16, R9 ;  /* 0x0000000910057221 */ /* 0x000fe40000010000 */
[--C-:B------:R-:W-:Y:S02]  /*132e0*/  FFMA.FTZ R156, R26, c[0x0][0x2d0], -R8.reuse ;  /* 0x0000b4001a9c7a23 */ /* 0x100fe40000010808 */
[----:B------:R-:W-:Y:S01]  /*132f0*/  FADD.FTZ R155, R17, R5 ;  /* 0x00000005119b7221 */ /* 0x000fe20000010000 */
[----:B------:R-:W3:Y:S01]  /*13300*/  MUFU.EX2 R11, R11 ;  /* 0x0000000b000b7308 */ /* 0x000ee20000000800 */
[--C-:B------:R-:W-:Y:S02]  /*13310*/  FFMA.FTZ R157, R27, c[0x0][0x2d0], -R8.reuse ;  /* 0x0000b4001b9d7a23 */ /* 0x100fe40000010808 */
[--C-:B------:R-:W-:Y:S02]  /*13320*/  FFMA.FTZ R164, R34, c[0x0][0x2d0], -R8.reuse ;  /* 0x0000b40022a47a23 */ /* 0x100fe40000010808 */
[C---:B-1----:R-:W-:Y:S02]  /*13330*/  FMUL.FTZ R66, R2.reuse, R86 ;  /* 0x0000005602427220 */ /* 0x042fe40000410000 */
[C---:B------:R-:W-:Y:S02]  /*13340*/  FMUL.FTZ R67, R2.reuse, R87 ;  /* 0x0000005702437220 */ /* 0x040fe40000410000 */
[----:B------:R-:W1:Y:S01]  /*13350*/  LDSM.16.MT88.4 R84, [R201] ;  /* 0x00000000c954783b */ /* 0x000e620000004200 */
[C---:B------:R-:W-:Y:S01]  /*13360*/  FMUL.FTZ R30, R2.reuse, R122 ;  /* 0x0000007a021e7220 */ /* 0x040fe20000410000 */
[----:B------:R-:W-:Y:S01]  /*13370*/  MUFU.EX2 R121, R151 ;  /* 0x0000009700797308 */ /* 0x000fe20000000800 */
[----:B------:R-:W-:Y:S02]  /*13380*/  FFMA.FTZ R165, R35, c[0x0][0x2d0], -R8 ;  /* 0x0000b40023a57a23 */ /* 0x000fe40000010808 */
[----:B--2---:R-:W-:Y:S02]  /*13390*/  FFMA.FTZ R5, R2, R248, R10 ;  /* 0x000000f802057223 */ /* 0x004fe4000001000a */
[--C-:B------:R-:W-:Y:S02]  /*133a0*/  FFMA.FTZ R172, R42, c[0x0][0x2d0], -R8.reuse ;  /* 0x0000b4002aac7a23 */ /* 0x100fe40000010808 */
[--C-:B------:R-:W-:Y:S02]  /*133b0*/  FFMA.FTZ R173, R43, c[0x0][0x2d0], -R8.reuse ;  /* 0x0000b4002bad7a23 */ /* 0x100fe40000010808 */
[--C-:B------:R-:W-:Y:S01]  /*133c0*/  FFMA.FTZ R221, R46, c[0x0][0x2d0], -R8.reuse ;  /* 0x0000b4002edd7a23 */ /* 0x100fe20000010808 */
[----:B------:R-:W2:Y:S01]  /*133d0*/  MUFU.EX2 R122, R152 ;  /* 0x00000098007a7308 */ /* 0x000ea20000000800 */
[--C-:B------:R-:W-:Y:S02]  /*133e0*/  FFMA.FTZ R222, R47, c[0x0][0x2d0], -R8.reuse ;  /* 0x0000b4002fde7a23 */ /* 0x100fe40000010808 */
[--C-:B------:R-:W-:Y:S01]  /*133f0*/  FFMA.FTZ R224, R50, c[0x0][0x2d0], -R8.reuse ;  /* 0x0000b40032e07a23 */ /* 0x100fe20000010808 */
[----:B---3--:R-:W-:Y:S01]  /*13400*/  F2FP.PACK_AB R149, R11, R10 ;  /* 0x0000000a0b95723e */ /* 0x008fe200000000ff */
        /* <DEDUP_REMOVED lines=8> */
[C---:B------:R-:W-:Y:S01]  /*13490*/  FMUL.FTZ R9, R3.reuse, R137 ;  /* 0x0000008903097220 */ /* 0x040fe20000410000 */
[----:B------:R-:W-:Y:S01]  /*134a0*/  MUFU.EX2 R163, R173 ;  /* 0x000000ad00a37308 */ /* 0x000fe20000000800 */
[----:B------:R-:W-:Y:S02]  /*134b0*/  FMUL.FTZ R28, R3, R120 ;  /* 0x00000078031c7220 */ /* 0x000fe40000410000 */
[----:B------:R-:W-:Y:S01]  /*134c0*/  FMUL.FTZ R10, R2, R138 ;  /* 0x0000008a020a7220 */ /* 0x000fe20000410000 */
[----:B--2---:R-:W-:Y:S01]  /*134d0*/  F2FP.PACK_AB R151, R122, R121 ;  /* 0x000000797a97723e */ /* 0x004fe200000000ff */
[--C-:B------:R-:W-:Y:S02]  /*134e0*/  FFMA.FTZ R154, R22, c[0x0][0x2d0], -R8.reuse ;  /* 0x0000b400169a7a23 */ /* 0x100fe40000010808 */
[--C-:B------:R-:W-:Y:S02]  /*134f0*/  FFMA.FTZ R153, R23, c[0x0][0x2d0], -R8.reuse ;  /* 0x0000b40017997a23 */ /* 0x100fe40000010808 */
[--C-:B------:R-:W-:Y:S01]  /*13500*/  FFMA.FTZ R162, R31, c[0x0][0x2d0], -R8.reuse ;  /* 0x0000b4001fa27a23 */ /* 0x100fe20000010808 */
[----:B------:R-:W-:Y:S01]  /*13510*/  MUFU.EX2 R251, R154 ;  /* 0x0000009a00fb7308 */ /* 0x000fe20000000800 */
[--C-:B------:R-:W-:Y:S02]  /*13520*/  FFMA.FTZ R171, R38, c[0x0][0x2d0], -R8.reuse ;  /* 0x0000b40026ab7a23 */ /* 0x100fe40000010808 */
[----:B------:R-:W-:Y:S02]  /*13530*/  FFMA.FTZ R170, R39, c[0x0][0x2d0], -R8 ;  /* 0x0000b40027aa7a23 */ /* 0x000fe40000010808 */
[----:B------:R-:W-:Y:S02]  /*13540*/  FMUL.FTZ R8, R3, R136 ;  /* 0x0000008803087220 */ /* 0x000fe40000410000 */
[----:B------:R-:W-:Y:S02]  /*13550*/  FADD.FTZ R120, R11, R5 ;  /* 0x000000050b787221 */ /* 0x000fe40000010000 */
[C---:B------:R-:W-:Y:S01]  /*13560*/  FMUL.FTZ R11, R2.reuse, R139 ;  /* 0x0000008b020b7220 */ /* 0x040fe20000410000 */
[----:B------:R-:W2:Y:S01]  /*13570*/  MUFU.EX2 R5, R161 ;  /* 0x000000a100057308 */ /* 0x000ea20000000800 */
[C---:B------:R-:W-:Y:S02]  /*13580*/  FMUL.FTZ R16, R3.reuse, R132 ;  /* 0x0000008403107220 */ /* 0x040fe40000410000 */
[C---:B------:R-:W-:Y:S02]  /*13590*/  FMUL.FTZ R17, R3.reuse, R133 ;  /* 0x0000008503117220 */ /* 0x040fe40000410000 */
[C---:B------:R-:W-:Y:S01]  /*135a0*/  FMUL.FTZ R18, R2.reuse, R134 ;  /* 0x0000008602127220 */ /* 0x040fe20000410000 */
[C---:B-1----:R-:W-:Y:S04]  /*135b0*/  HMMA.16816.F32 R8, R148.reuse, R84, R8 ;  /* 0x000000549408723c */ /* 0x042fe80000001808 */
[----:B------:R-:W-:Y:S01]  /*135c0*/  MUFU.EX2 R161, R222 ;  /* 0x000000de00a17308 */ /* 0x000fe20000000800 */
[C---:B------:R-:W-:Y:S02]  /*135d0*/  FMUL.FTZ R19, R2.reuse, R135 ;  /* 0x0000008702137220 */ /* 0x040fe40000410000 */
[----:B------:R-:W-:Y:S01]  /*135e0*/  LDSM.16.MT88.4 R132, [R201+0x3000] ;  /* 0x00300000c984783b */ /* 0x000fe20000004200 */
[C---:B------:R-:W-:Y:S04]  /*135f0*/  FMUL.FTZ R24, R3.reuse, R124 ;  /* 0x0000007c03187220 */ /* 0x040fe80000410000 */
[C---:B------:R-:W-:Y:S02]  /*13600*/  HMMA.16816.F32 R16, R148.reuse, R86, R16 ;  /* 0x000000569410723c */ /* 0x040fe40000001810 */
[----:B------:R-:W-:Y:S01]  /*13610*/  MUFU.EX2 R250, R156 ;  /* 0x0000009c00fa7308 */ /* 0x000fe20000000800 */
[----:B------:R-:W1:Y:S01]  /*13620*/  LDSM.16.MT88.4 R84, [R202] ;  /* 0x00000000ca54783b */ /* 0x000e620000004200 */
[C---:B------:R-:W-:Y:S02]  /*13630*/  FMUL.FTZ R20, R3.reuse, R128 ;  /* 0x0000008003147220 */ /* 0x040fe40000410000 */
[C---:B------:R-:W-:Y:S02]  /*13640*/  FMUL.FTZ R21, R3.reuse, R129 ;  /* 0x0000008103157220 */ /* 0x040fe40000410000 */
[C---:B------:R-:W-:Y:S04]  /*13650*/  FMUL.FTZ R22, R2.reuse, R130 ;  /* 0x0000008202167220 */ /* 0x040fe80000410000 */
[C---:B------:R-:W-:Y:S01]  /*13660*/  FMUL.FTZ R23, R2.reuse, R131 ;  /* 0x0000008302177220 */ /* 0x040fe20000410000 */
[----:B------:R-:W-:Y:S01]  /*13670*/  MUFU.EX2 R249, R157 ;  /* 0x0000009d00f97308 */ /* 0x000fe20000000800 */
[C---:B------:R-:W-:Y:S02]  /*13680*/  FMUL.FTZ R25, R3.reuse, R125 ;  /* 0x0000007d03197220 */ /* 0x040fe40000410000 */
[C---:B------:R-:W-:Y:S02]  /*13690*/  FMUL.FTZ R26, R2.reuse, R126 ;  /* 0x0000007e021a7220 */ /* 0x040fe40000410000 */
[C---:B------:R-:W-:Y:S02]  /*136a0*/  FMUL.FTZ R27, R2.reuse, R127 ;  /* 0x0000007f021b7220 */ /* 0x040fe40000410000 */
[----:B------:R-:W-:Y:S01]  /*136b0*/  LDSM.16.MT88.4 R124, [R202+0x3000] ;  /* 0x00300000ca7c783b */ /* 0x000fe20000004200 */
[C---:B------:R-:W-:Y:S02]  /*136c0*/  FMUL.FTZ R32, R3.reuse, R116 ;  /* 0x0000007403207220 */ /* 0x040fe40000410000 */
[C---:B------:R-:W-:Y:S01]  /*136d0*/  FMUL.FTZ R33, R3.reuse, R117 ;  /* 0x0000007503217220 */ /* 0x040fe20000410000 */
[----:B------:R-:W-:Y:S01]  /*136e0*/  MUFU.EX2 R157, R233 ;  /* 0x000000e9009d7308 */ /* 0x000fe20000000800 */
[C---:B------:R-:W-:Y:S02]  /*136f0*/  FMUL.FTZ R34, R2.reuse, R118 ;  /* 0x0000007602227220 */ /* 0x040fe40000410000 */
[C---:B------:R-:W-:Y:S02]  /*13700*/  FMUL.FTZ R35, R2.reuse, R119 ;  /* 0x0000007702237220 */ /* 0x040fe40000410000 */
[----:B------:R-:W-:Y:S01]  /*13710*/  LDSM.16.MT88.4 R116, [R204+0x3000] ;  /* 0x00300000cc74783b */ /* 0x000fe20000004200 */
[C---:B------:R-:W-:Y:S02]  /*13720*/  FMUL.FTZ R42, R2.reuse, R110 ;  /* 0x0000006e022a7220 */ /* 0x040fe40000410000 */
[C---:B------:R-:W-:Y:S02]  /*13730*/  FMUL.FTZ R43, R2.reuse, R111 ;  /* 0x0000006f022b7220 */ /* 0x040fe40000410000 */
[C---:B------:R-:W-:Y:S01]  /*13740*/  FMUL.FTZ R46, R2.reuse, R106 ;  /* 0x0000006a022e7220 */ /* 0x040fe20000410000 */
[----:B------:R-:W-:Y:S01]  /*13750*/  MUFU.EX2 R156, R234 ;  /* 0x000000ea009c7308 */ /* 0x000fe20000000800 */
[C---:B------:R-:W-:Y:S02]  /*13760*/  FMUL.FTZ R47, R2.reuse, R107 ;  /* 0x0000006b022f7220 */ /* 0x040fe40000410000 */
[C---:B------:R-:W-:Y:S02]  /*13770*/  FMUL.FTZ R48, R3.reuse, R100 ;  /* 0x0000006403307220 */ /* 0x040fe40000410000 */
[C---:B------:R-:W-:Y:S02]  /*13780*/  FMUL.FTZ R49, R3.reuse, R101 ;  /* 0x0000006503317220 */ /* 0x040fe40000410000 */
[C---:B------:R-:W-:Y:S01]  /*13790*/  FMUL.FTZ R50, R2.reuse, R102 ;  /* 0x0000006602327220 */ /* 0x040fe20000410000 */
[C---:B-1----:R-:W-:Y:S02]  /*137a0*/  HMMA.16816.F32 R20, R148.reuse, R84, R20 ;  /* 0x000000549414723c */ /* 0x042fe40000001814 */
[----:B------:R-:W-:Y:S01]  /*137b0*/  MUFU.EX2 R154, R240 ;  /* 0x000000f0009a7308 */ /* 0x000fe20000000800 */
[C---:B------:R-:W-:Y:S02]  /*137c0*/  FMUL.FTZ R51, R2.reuse, R103 ;  /* 0x0000006702337220 */ /* 0x040fe40000410000 */
[----:B------:R-:W-:Y:S01]  /*137d0*/  LDSM.16.MT88.4 R100, [R202+0x1800] ;  /* 0x00180000ca64783b */ /* 0x000fe20000004200 */
[C---:B------:R-:W-:Y:S02]  /*137e0*/  FMUL.FTZ R54, R2.reuse, R98 ;  /* 0x0000006202367220 */ /* 0x040fe40000410000 */
[C---:B------:R-:W-:Y:S04]  /*137f0*/  HMMA.16816.F32 R24, R148.reuse, R86, R24 ;  /* 0x000000569418723c */ /* 0x040fe80000001818 */
[C---:B------:R-:W-:Y:S01]  /*13800*/  FMUL.FTZ R31, R2.reuse, R123 ;  /* 0x0000007b021f7220 */ /* 0x040fe20000410000 */
[----:B------:R-:W1:Y:S01]  /*13810*/  LDSM.16.MT88.4 R84, [R204] ;  /* 0x00000000cc54783b */ /* 0x000e620000004200 */
[C---:B------:R-:W-:Y:S01]  /*13820*/  FMUL.FTZ R55, R2.reuse, R99 ;  /* 0x0000006302377220 */ /* 0x040fe20000410000 */
[----:B------:R-:W-:Y:S01]  /*13830*/  MUFU.EX2 R152, R246 ;  /* 0x000000f600987308 */ /* 0x000fe20000000800 */
[C---:B------:R-:W-:Y:S04]  /*13840*/  FMUL.FTZ R58, R2.reuse, R94 ;  /* 0x0000005e023a7220 */ /* 0x040fe80000410000 */
[C---:B------:R-:W-:Y:S02]  /*13850*/  FMUL.FTZ R59, R2.reuse, R95 ;  /* 0x0000005f023b7220 */ /* 0x040fe40000410000 */
[C---:B------:R-:W-:Y:S02]  /*13860*/  FMUL.FTZ R60, R3.reuse, R88 ;  /* 0x00000058033c7220 */ /* 0x040fe40000410000 */
        /* <DEDUP_REMOVED lines=20> */
[C---:B------:R-:W-:Y:S02]  /*139b0*/  FMUL.FTZ R68, R3.reuse, R68 ;  /* 0x0000004403447220 */ /* 0x040fe40000410000 */
[C---:B------:R-:W-:Y:S01]  /*139c0*/  FMUL.FTZ R69, R3.reuse, R69 ;  /* 0x0000004503457220 */ /* 0x040fe20000410000 */
[C---:B------:R-:W-:Y:S01]  /*139d0*/  HMMA.16816.F32 R32, R148.reuse, R86, R32 ;  /* 0x000000569420723c */ /* 0x040fe20000001820 */
[----:B------:R-:W1:Y:S03]  /*139e0*/  LDSM.16.MT88.4 R84, [R203] ;  /* 0x00000000cb54783b */ /* 0x000e660000004200 */
[----:B------:R-:W-:Y:S01]  /*139f0*/  MUFU.EX2 R93, R159 ;  /* 0x0000009f005d7308 */ /* 0x000fe20000000800 */
[C---:B------:R-:W-:Y:S02]  /*13a00*/  FMUL.FTZ R72, R3.reuse, R72 ;  /* 0x0000004803487220 */ /* 0x040fe40000410000 */
[----:B------:R-:W-:Y:S02]  /*13a10*/  FMUL.FTZ R73, R3, R73 ;  /* 0x0000004903497220 */ /* 0x000fe40000410000 */
[C---:B------:R-:W-:Y:S03]  /*13a20*/  FMUL.FTZ R70, R2.reuse, R70 ;  /* 0x0000004602467220 */ /* 0x040fe60000410000 */
[C---:B------:R-:W-:Y:S02]  /*13a30*/  FMUL.FTZ R71, R2.reuse, R71 ;  /* 0x0000004702477220 */ /* 0x040fe40000410000 */
[----:B------:R-:W-:Y:S01]  /*13a40*/  MUFU.EX2 R97, R167 ;  /* 0x000000a700617308 */ /* 0x000fe20000000800 */
[C---:B------:R-:W-:Y:S02]  /*13a50*/  FMUL.FTZ R74, R2.reuse, R74 ;  /* 0x0000004a024a7220 */ /* 0x040fe40000410000 */
[----:B------:R-:W-:Y:S02]  /*13a60*/  FMUL.FTZ R75, R2, R75 ;  /* 0x0000004b024b7220 */ /* 0x000fe40000410000 */
[----:B--2---:R-:W-:Y:S05]  /*13a70*/  FADD.FTZ R2, R5, R155 ;  /* 0x0000009b05027221 */ /* 0x004fea0000010000 */
[----:B------:R-:W-:Y:S10]  /*13a80*/  MUFU.EX2 R96, R166 ;  /* 0x000000a600607308 */ /* 0x000ff40000000800 */
[----:B------:R-:W-:Y:S01]  /*13a90*/  MUFU.EX2 R105, R175 ;  /* 0x000000af00697308 */ /* 0x000fe20000000800 */
[C---:B-1----:R-:W-:Y:S09]  /*13aa0*/  HMMA.16816.F32 R36, R148.reuse, R84, R36 ;  /* 0x000000549424723c */ /* 0x042ff20000001824 */
[----:B------:R-:W-:Y:S01]  /*13ab0*/  MUFU.EX2 R104, R174 ;  /* 0x000000ae00687308 */ /* 0x000fe20000000800 */
[C---:B------:R-:W-:Y:S01]  /*13ac0*/  HMMA.16816.F32 R40, R148.reuse, R86, R40 ;  /* 0x000000569428723c */ /* 0x040fe20000001828 */
[----:B------:R-:W1:Y:S08]  /*13ad0*/  LDSM.16.MT88.4 R84, [R201+0x3800] ;  /* 0x00380000c954783b */ /* 0x000e700000004200 */
[----:B------:R-:W-:Y:S10]  /*13ae0*/  MUFU.EX2 R167, R165 ;  /* 0x000000a500a77308 */ /* 0x000ff40000000800 */
[----:B------:R-:W-:Y:S10]  /*13af0*/  MUFU.EX2 R166, R171 ;  /* 0x000000ab00a67308 */ /* 0x000ff40000000800 */
[----:B------:R-:W-:Y:S10]  /*13b00*/  MUFU.EX2 R165, R170 ;  /* 0x000000aa00a57308 */ /* 0x000ff40000000800 */
[----:B------:R-:W-:Y:S01]  /*13b10*/  MUFU.EX2 R108, R226 ;  /* 0x000000e2006c7308 */ /* 0x000fe20000000800 */
[C---:B-1----:R-:W-:Y:S09]  /*13b20*/  HMMA.16816.F32 R44, R148.reuse, R84, R44 ;  /* 0x00000054942c723c */ /* 0x042ff2000000182c */
[----:B------:R-:W-:Y:S01]  /*13b30*/  MUFU.EX2 R159, R225 ;  /* 0x000000e1009f7308 */ /* 0x000fe20000000800 */
[C---:B------:R-:W-:Y:S01]  /*13b40*/  HMMA.16816.F32 R48, R148.reuse, R86, R48 ;  /* 0x000000569430723c */ /* 0x040fe20000001830 */
[----:B------:R-:W1:Y:S08]  /*13b50*/  LDSM.16.MT88.4 R84, [R202+0x3800] ;  /* 0x00380000ca54783b */ /* 0x000e700000004200 */
[----:B------:R-:W2:Y:S10]  /*13b60*/  MUFU.EX2 R3, R160 ;  /* 0x000000a000037308 */ /* 0x000eb40000000800 */
[----:B------:R-:W-:Y:S10]  /*13b70*/  MUFU.EX2 R160, R224 ;  /* 0x000000e000a07308 */ /* 0x000ff40000000800 */
[----:B------:R-:W3:Y:S01]  /*13b80*/  MUFU.EX2 R115, R153 ;  /* 0x0000009900737308 */ /* 0x000ee20000000800 */
        /* <DEDUP_REMOVED lines=8> */
[----:B------:R-:W-:Y:S10]  /*13c10*/  MUFU.EX2 R114, R244 ;  /* 0x000000f400727308 */ /* 0x000ff40000000800 */
[----:B------:R-:W2:Y:S10]  /*13c20*/  MUFU.EX2 R113, R243 ;  /* 0x000000f300717308 */ /* 0x000eb40000000800 */
[----:B------:R-:W4:Y:S01]  /*13c30*/  MUFU.EX2 R153, R242 ;  /* 0x000000f200997308 */ /* 0x000f220000000800 */
        /* <DEDUP_REMOVED lines=23> */
[C---:B------:R-:W-:Y:S01]  /*13db0*/  FADD.FTZ R2, R96.reuse, R2 ;  /* 0x0000000260027221 */ /* 0x040fe20000010000 */
[C---:B---3--:R-:W-:Y:S08]  /*13dc0*/  HMMA.16816.F32 R20, R84.reuse, R92, R20 ;  /* 0x0000005c5414723c */ /* 0x048ff00000001814 */
[----:B------:R-:W-:Y:S01]  /*13dd0*/  MUFU.EX2 R162, R221 ;  /* 0x000000dd00a27308 */ /* 0x000fe20000000800 */
[C---:B------:R-:W-:Y:S01]  /*13de0*/  HMMA.16816.F32 R24, R84.reuse, R94, R24 ;  /* 0x0000005e5418723c */ /* 0x040fe20000001818 */
[----:B------:R-:W3:Y:S07]  /*13df0*/  LDSM.16.MT88.4 R92, [R203+0x800] ;  /* 0x00080000cb5c783b */ /* 0x000eee0000004200 */
[C---:B-1----:R-:W-:Y:S08]  /*13e00*/  HMMA.16816.F32 R28, R84.reuse, R88, R28 ;  /* 0x00000058541c723c */ /* 0x042ff0000000181c */
[C---:B------:R-:W-:Y:S01]  /*13e10*/  HMMA.16816.F32 R32, R84.reuse, R90, R32 ;  /* 0x0000005a5420723c */ /* 0x040fe20000001820 */
[----:B------:R-:W1:Y:S07]  /*13e20*/  LDSM.16.MT88.4 R88, [R201+0x4000] ;  /* 0x00400000c958783b */ /* 0x000e6e0000004200 */
[C---:B---3--:R-:W-:Y:S08]  /*13e30*/  HMMA.16816.F32 R36, R84.reuse, R92, R36 ;  /* 0x0000005c5424723c */ /* 0x048ff00000001824 */
        /* <DEDUP_REMOVED lines=12> */
[----:B------:R-:W-:Y:S01]  /*13f00*/  HMMA.16816.F32 R72, R84, R94, R72 ;  /* 0x0000005e5448723c */ /* 0x000fe20000001848 */
[----:B------:R-:W3:Y:S06]  /*13f10*/  LDSM.16.MT88.4 R92, [R202+0x1000] ;  /* 0x00100000ca5c783b */ /* 0x000eec0000004200 */
[----:B------:R-:W-:Y:S02]  /*13f20*/  F2FP.PACK_AB R86, R96, R97 ;  /* 0x000000616056723e */ /* 0x000fe400000000ff */
[----:B------:R-:W5:Y:S03]  /*13f30*/  LDSM.16.MT88.4 R96, [R204+0x1000] ;  /* 0x00100000cc60783b */ /* 0x000f660000004200 */
[----:B------:R-:W-:Y:S02]  /*13f40*/  F2FP.PACK_AB R84, R3, R5 ;  /* 0x000000050354723e */ /* 0x000fe400000000ff */
[----:B--2---:R-:W-:Y:S01]  /*13f50*/  F2FP.PACK_AB R85, R169, R248 ;  /* 0x000000f8a955723e */ /* 0x004fe200000000ff */
[----:B------:R-:W2:Y:S01]  /*13f60*/  MUFU.EX2 R5, R211 ;  /* 0x000000d300057308 */ /* 0x000ea20000000800 */
[----:B----4-:R-:W-:Y:S07]  /*13f70*/  F2FP.PACK_AB R87, R167, R168 ;  /* 0x000000a8a757723e */ /* 0x010fee00000000ff */
[C---:B-1----:R-:W-:Y:S02]  /*13f80*/  HMMA.16816.F32 R8, R84.reuse, R88, R8 ;  /* 0x000000585408723c */ /* 0x042fe40000001808 */
[----:B------:R-:W1:Y:S06]  /*13f90*/  MUFU.EX2 R3, R210 ;  /* 0x000000d200037308 */ /* 0x000e6c0000000800 */
[C---:B------:R-:W-:Y:S01]  /*13fa0*/  HMMA.16816.F32 R16, R84.reuse, R90, R16 ;  /* 0x0000005a5410723c */ /* 0x040fe20000001810 */
[----:B------:R-:W4:Y:S03]  /*13fb0*/  LDSM.16.MT88.4 R88, [R203+0x1000] ;  /* 0x00100000cb58783b */ /* 0x000f260000004200 */
[----:B--2---:R-:W-:Y:S04]  /*13fc0*/  FADD.FTZ R2, R5, R2 ;  /* 0x0000000205027221 */ /* 0x004fe80000010000 */
[C---:B---3--:R-:W-:Y:S08]  /*13fd0*/  HMMA.16816.F32 R20, R84.reuse, R92, R20 ;  /* 0x0000005c5414723c */ /* 0x048ff00000001814 */
[C---:B------:R-:W-:Y:S01]  /*13fe0*/  HMMA.16816.F32 R24, R84.reuse, R94, R24 ;  /* 0x0000005e5418723c */ /* 0x040fe20000001818 */
[----:B------:R-:W2:Y:S03]  /*13ff0*/  LDSM.16.MT88.4 R92, [R201+0x4800] ;  /* 0x00480000c95c783b */ /* 0x000ea60000004200 */
[----:B-1----:R-:W-:Y:S04]  /*14000*/  FADD.FTZ R2, R3, R2 ;  /* 0x0000000203027221 */ /* 0x002fe80000010000 */
[C---:B-----5:R-:W-:Y:S04]  /*14010*/  HMMA.16816.F32 R28, R84.reuse, R96, R28 ;  /* 0x00000060541c723c */ /* 0x060fe8000000181c */
[----:B------:R-:W-:Y:S04]  /*14020*/  FADD.FTZ R2, R105, R2 ;  /* 0x0000000269027221 */ /* 0x000fe80000010000 */
[C---:B------:R-:W-:Y:S01]  /*14030*/  HMMA.16816.F32 R32, R84.reuse, R98, R32 ;  /* 0x000000625420723c */ /* 0x040fe20000001820 */
[----:B------:R-:W1:Y:S03]  /*14040*/  LDSM.16.MT88.4 R96, [R202+0x4800] ;  /* 0x00480000ca60783b */ /* 0x000e660000004200 */
[C---:B------:R-:W-:Y:S04]  /*14050*/  FADD.FTZ R2, R104.reuse, R2 ;  /* 0x0000000268027221 */ /* 0x040fe80000010000 */
[C---:B----4-:R-:W-:Y:S08]  /*14060*/  HMMA.16816.F32 R36, R84.reuse, R88, R36 ;  /* 0x000000585424723c */ /* 0x050ff00000001824 */
        /* <DEDUP_REMOVED lines=19> */
[----:B------:R-:W4:Y:S07]  /*141a0*/  LDSM.16.MT88.4 R84, [R204+0x1800] ;  /* 0x00180000cc54783b */ /* 0x000f2e0000004200 */
        /* <DEDUP_REMOVED lines=10> */
[C---:B------:R-:W-:Y:S04]  /*14250*/  FADD.FTZ R2, R108.reuse, R2 ;  /* 0x000000026c027221 */ /* 0x040fe80000010000 */
        /* <DEDUP_REMOVED lines=37> */
[C---:B----4-:R-:W-:Y:S04]  /*144b0*/  HMMA.16816.F32 R28, R84.reuse, R100, R28 ;  /* 0x00000064541c723c */ /* 0x050fe8000000181c */
[----:B------:R-:W-:Y:S04]  /*144c0*/  FADD.FTZ R2, R113, R2 ;  /* 0x0000000271027221 */ /* 0x000fe80000010000 */
[C---:B------:R-:W-:Y:S01]  /*144d0*/  HMMA.16816.F32 R32, R84.reuse, R102, R32 ;  /* 0x000000665420723c */ /* 0x040fe20000001820 */
[----:B------:R-:W4:Y:S03]  /*144e0*/  LDSM.16.MT88.4 R100, [R203+0x5800] ;  /* 0x00580000cb64783b */ /* 0x000f260000004200 */
[----:B------:R-:W-:Y:S04]  /*144f0*/  FADD.FTZ R2, R112, R2 ;  /* 0x0000000270027221 */ /* 0x000fe80000010000 */
[C---:B------:R-:W-:Y:S07]  /*14500*/  HMMA.16816.F32 R36, R84.reuse, R88, R36 ;  /* 0x000000585424723c */ /* 0x040fee0000001824 */
[----:B------:R-:W-:Y:S01]  /*14510*/  F2FP.PACK_AB R88, R108, R109 ;  /* 0x0000006d6c58723e */ /* 0x000fe200000000ff */
[C---:B------:R-:W-:Y:S01]  /*14520*/  HMMA.16816.F32 R40, R84.reuse, R90, R40 ;  /* 0x0000005a5428723c */ /* 0x040fe20000001828 */
[----:B------:R-:W-:Y:S03]  /*14530*/  LDSM.16.MT88.4 R108, [R202+0x6000] ;  /* 0x00600000ca6c783b */ /* 0x000fe60000004200 */
[----:B------:R-:W-:Y:S03]  /*14540*/  F2FP.PACK_AB R89, R157, R158 ;  /* 0x0000009e9d59723e */ /* 0x000fe600000000ff */
[----:B------:R-:W-:Y:S01]  /*14550*/  F2FP.PACK_AB R90, R3, R5 ;  /* 0x00000005035a723e */ /* 0x000fe200000000ff */
[C---:B--2---:R-:W-:Y:S01]  /*14560*/  HMMA.16816.F32 R44, R84.reuse, R92, R44 ;  /* 0x0000005c542c723c */ /* 0x044fe2000000182c */
[----:B------:R-:W2:Y:S03]  /*14570*/  MUFU.EX2 R5, R15 ;  /* 0x0000000f00057308 */ /* 0x000ea60000000800 */
[----:B------:R-:W-:Y:S01]  /*14580*/  F2FP.PACK_AB R91, R155, R156 ;  /* 0x0000009c9b5b723e */ /* 0x000fe200000000ff */
[----:B------:R-:W-:Y:S03]  /*14590*/  FADD.FTZ R3, R121, R120 ;  /* 0x0000007879037221 */ /* 0x000fe60000010000 */
[C---:B------:R-:W-:Y:S01]  /*145a0*/  HMMA.16816.F32 R48, R84.reuse, R94, R48 ;  /* 0x0000005e5430723c */ /* 0x040fe20000001830 */
[----:B------:R-:W5:Y:S02]  /*145b0*/  LDSM.16.MT88.4 R92, [R201+0x2800] ;  /* 0x00280000c95c783b */ /* 0x000f640000004200 */
[----:B------:R-:W4:Y:S05]  /*145c0*/  MUFU.EX2 R15, R247 ;  /* 0x000000f7000f7308 */ /* 0x000f2a0000000800 */
[C---:B---3--:R-:W-:Y:S08]  /*145d0*/  HMMA.16816.F32 R52, R84.reuse, R96, R52 ;  /* 0x000000605434723c */ /* 0x048ff00000001834 */
[C---:B------:R-:W-:Y:S01]  /*145e0*/  HMMA.16816.F32 R56, R84.reuse, R98, R56 ;  /* 0x000000625438723c */ /* 0x040fe20000001838 */
[----:B------:R-:W3:Y:S03]  /*145f0*/  LDSM.16.MT88.4 R96, [R202+0x2800] ;  /* 0x00280000ca60783b */ /* 0x000ee60000004200 */
[C---:B--2---:R-:W-:Y:S01]  /*14600*/  F2FP.PACK_AB R150, R5.reuse, R112 ;  /* 0x000000700596723e */ /* 0x044fe200000000ff */
[----:B------:R-:W-:Y:S01]  /*14610*/  FADD.FTZ R224, R5, R2 ;  /* 0x0000000205e07221 */ /* 0x000fe20000010000 */
[----:B------:R-:W-:Y:S01]  /*14620*/  MOV R5, R4 ;  /* 0x0000000400057202 */ /* 0x000fe20000000f00 */
[----:B------:R-:W-:Y:S01]  /*14630*/  FADD.FTZ R2, R122, R3 ;  /* 0x000000037a027221 */ /* 0x000fe20000010000 */
[C---:B-1----:R-:W-:Y:S04]  /*14640*/  HMMA.16816.F32 R60, R84.reuse, R104, R60 ;  /* 0x00000068543c723c */ /* 0x042fe8000000183c */
[----:B----4-:R-:W-:Y:S01]  /*14650*/  F2FP.PACK_AB R151, R15, R152 ;  /* 0x000000980f97723e */ /* 0x010fe200000000ff */
[----:B------:R-:W-:Y:S03]  /*14660*/  FADD.FTZ R2, R251, R2 ;  /* 0x00000002fb027221 */ /* 0x000fe60000010000 */
[C---:B------:R-:W-:Y:S01]  /*14670*/  HMMA.16816.F32 R64, R84.reuse, R106, R64 ;  /* 0x0000006a5440723c */ /* 0x040fe20000001840 */
[----:B------:R-:W1:Y:S03]  /*14680*/  LDSM.16.MT88.4 R104, [R204+0x2800] ;  /* 0x00280000cc68783b */ /* 0x000e660000004200 */
[----:B------:R-:W-:Y:S04]  /*14690*/  FADD.FTZ R2, R115, R2 ;  /* 0x0000000273027221 */ /* 0x000fe80000010000 */
[C---:B------:R-:W-:Y:S04]  /*146a0*/  HMMA.16816.F32 R68, R84.reuse, R100, R68 ;  /* 0x000000645444723c */ /* 0x040fe80000001844 */
[----:B------:R-:W-:Y:S04]  /*146b0*/  FADD.FTZ R2, R250, R2 ;  /* 0x00000002fa027221 */ /* 0x000fe80000010000 */
[----:B------:R-:W-:Y:S01]  /*146c0*/  HMMA.16816.F32 R72, R84, R102, R72 ;  /* 0x000000665448723c */ /* 0x000fe20000001848 */
[----:B------:R-:W2:Y:S03]  /*146d0*/  LDSM.16.MT88.4 R84, [R203+0x2800] ;  /* 0x00280000cb54783b */ /* 0x000ea60000004200 */
[----:B------:R-:W-:Y:S04]  /*146e0*/  FADD.FTZ R2, R249, R2 ;  /* 0x00000002f9027221 */ /* 0x000fe80000010000 */
[C---:B-----5:R-:W-:Y:S01]  /*146f0*/  HMMA.16816.F32 R8, R88.reuse, R92, R8 ;  /* 0x0000005c5808723c */ /* 0x060fe20000001808 */
        /* <DEDUP_REMOVED lines=63> */
.L_x_443:
        /* <DEDUP_REMOVED lines=8> */
.L_x_541:
[----:B------:R-:W-:Y:S01]  /*14b70*/  FSETP.NE.FTZ.AND P1, PT, R8, RZ, PT ;  /* 0x000000ff0800720b */ /* 0x000fe20003f35000 */
[----:B------:R-:W-:Y:S01]  /*14b80*/  CS2R R2, SRZ ;  /* 0x0000000000027805 */ /* 0x000fe2000001ff00 */
[----:B--23--:R-:W-:Y:S01]  /*14b90*/  FADD.FTZ R4, R9, R4 ;  /* 0x0000000409047221 */ /* 0x00cfe20000010000 */
[----:B------:R-:W-:Y:S02]  /*14ba0*/  MOV R27, 0xff800000 ;  /* 0xff800000001b7802 */ /* 0x000fe40000000f00 */
[----:B------:R-:W-:-:S02]  /*14bb0*/  MOV R26, 0xff800000 ;  /* 0xff800000001a7802 */ /* 0x000fc40000000f00 */
[----:B------:R-:W-:-:S06]  /*14bc0*/  FSETP.NE.FTZ.AND P0, PT, R4, RZ, PT ;  /* 0x000000ff0400720b */ /* 0x000fcc0003f15000 */
[----:B------:R-:W1:Y:S08]  /*14bd0*/  @P1 MUFU.RCP R3, R8 ;  /* 0x0000000800031308 */ /* 0x000e700000001000 */
[----:B------:R2:W3:Y:S01]  /*14be0*/  @P1 MUFU.LG2 R10, R8 ;  /* 0x00000008000a1308 */ /* 0x0004e20000000c00 */
[----:B-1----:R-:W-:-:S07]  /*14bf0*/  FMUL.FTZ R52, R3, R136 ;  /* 0x0000008803347220 */ /* 0x002fce0000410000 */
[----:B------:R-:W1:Y:S01]  /*14c00*/  @P0 MUFU.RCP R2, R4 ;  /* 0x0000000400020308 */ /* 0x000e620000001000 */
[C---:B------:R-:W-:Y:S02]  /*14c10*/  FMUL.FTZ R53, R3.reuse, R137 ;  /* 0x0000008903357220 */ /* 0x040fe40000410000 */
[C---:B------:R-:W-:Y:S02]  /*14c20*/  FMUL.FTZ R30, R3.reuse, R132 ;  /* 0x00000084031e7220 */ /* 0x040fe40000410000 */
[C---:B------:R-:W-:Y:S02]  /*14c30*/  FMUL.FTZ R31, R3.reuse, R133 ;  /* 0x00000085031f7220 */ /* 0x040fe40000410000 */
[C---:B------:R-:W-:Y:S01]  /*14c40*/  FMUL.FTZ R32, R3.reuse, R128 ;  /* 0x0000008003207220 */ /* 0x040fe20000410000 */
[----:B--2---:R-:W-:Y:S01]  /*14c50*/  @P1 MOV R8, 0x3f317218 ;  /* 0x3f31721800081802 */ /* 0x004fe20000000f00 */
        /* <DEDUP_REMOVED lines=28> */
[----:B---3--:R-:W-:Y:S02]  /*14e20*/  @P1 FMUL.FTZ R10, R10, 0.69314718246459960938 ;  /* 0x3f3172180a0a1820 */ /* 0x008fe40000410000 */
[----:B------:R-:W-:Y:S02]  /*14e30*/  @P1 FMUL.FTZ R8, R8, c[0x0][0x2d0] ;  /* 0x0000b40008081a20 */ /* 0x000fe40000410000 */
[----:B-1----:R-:W-:Y:S02]  /*14e40*/  FMUL.FTZ R92, R2, R138 ;  /* 0x0000008a025c7220 */ /* 0x002fe40000410000 */
[----:B------:R-:W-:Y:S01]  /*14e50*/  @P1 FFMA.FTZ R27, R8, R6, R10 ;  /* 0x00000006081b1223 */ /* 0x000fe2000001000a */
[----:B------:R-:W-:Y:S01]  /*14e60*/  MOV R6, 0x1 ;  /* 0x0000000100067802 */ /* 0x000fe20000000f00 */
[----:B------:R-:W-:-:S02]  /*14e70*/  FMUL.FTZ R93, R2, R139 ;  /* 0x0000008b025d7220 */ /* 0x000fc40000410000 */
[C---:B------:R-:W-:Y:S02]  /*14e80*/  FMUL.FTZ R66, R2.reuse, R134 ;  /* 0x0000008602427220 */ /* 0x040fe40000410000 */
[C---:B------:R-:W-:Y:S02]  /*14e90*/  FMUL.FTZ R67, R2.reuse, R135 ;  /* 0x0000008702437220 */ /* 0x040fe40000410000 */
[C---:B------:R-:W-:Y:S01]  /*14ea0*/  FMUL.FTZ R54, R2.reuse, R130 ;  /* 0x0000008202367220 */ /* 0x040fe20000410000 */
[----:B--2---:R-:W-:Y:S01]  /*14eb0*/  @P0 MOV R4, 0x3f317218 ;  /* 0x3f31721800040802 */ /* 0x004fe20000000f00 */
[----:B----4-:R-:W-:Y:S02]  /*14ec0*/  @P0 FMUL.FTZ R3, R3, 0.69314718246459960938 ;  /* 0x3f31721803030820 */ /* 0x010fe40000410000 */
        /* <DEDUP_REMOVED lines=30> */
.L_x_393:
[----:B------:R2:W5:Y:S04]  /*150b0*/  LDL R6, [R1+0x28] ;  /* 0x0000280001067983 */ /* 0x0005680000100800 */
[----:B------:R-:W3:Y:S01]  /*150c0*/  S2R R3, SR_TID.X ;  /* 0x0000000000037919 */ /* 0x000ee20000002100 */
[----:B------:R-:W-:Y:S01]  /*150d0*/  BSSY B0, `(.L_x_460) ;  /* 0x0000011000007945 */ /* 0x000fe20003800000 */
[----:B---3--:R-:W-:-:S13]  /*150e0*/  LOP3.LUT P0, RZ, R3, 0xff, RZ, 0xc0, !PT ;  /* 0x000000ff03ff7812 */ /* 0x008fda000780c0ff */
[----:B------:R-:W-:Y:S05]  /*150f0*/  @P0 BRA `(.L_x_461) ;  /* 0x000000e000000947 */ /* 0x000fea0003800000 */
[----:B-12---:R-:W1:Y:S01]  /*15100*/  S2R R5, SR_LANEID ;  /* 0x0000000000057919 */ /* 0x006e620000000000 */
[----:B------:R-:W-:Y:S01]  /*15110*/  VOTEU.ANY UR5, UPT, PT ;  /* 0x0000000000057886 */ /* 0x000fe200038e0100 */
[----:B------:R-:W-:Y:S01]  /*15120*/  IMAD.MOV.U32 R8, RZ, RZ, c[0x0][0x560] ;  /* 0x00015800ff087624 */ /* 0x000fe200078e00ff */
[----:B------:R-:W1:Y:S01]  /*15130*/  FLO.U32 R4, UR5 ;  /* 0x0000000500047d00 */ /* 0x000e6200080e0000 */
[----:B------:R-:W-:-:S07]  /*15140*/  IMAD.MOV.U32 R9, RZ, RZ, c[0x0][0x564] ;  /* 0x00015900ff097624 */ /* 0x000fce00078e00ff */
[----:B------:R-:W2:Y:S01]  /*15150*/  POPC R3, UR5 ;  /* 0x0000000500037d09 */ /* 0x000ea20008000000 */
[----:B-1----:R-:W-:-:S13]  /*15160*/  ISETP.EQ.U32.AND P0, PT, R4, R5, PT ;  /* 0x000000050400720c */ /* 0x002fda0003f02070 */
[----:B--2---:R-:W2:Y:S04]  /*15170*/  @P0 ATOMG.E.ADD.STRONG.GPU PT, R3, [R8.64], R3 ;  /* 0x00000003080309a8 */ /* 0x004ea800081ee1c8 */
[----:B------:R-:W1:Y:S04]  /*15180*/  S2R R5, SR_LTMASK ;  /* 0x0000000000057919 */ /* 0x000e680000003900 */
[----:B--2---:R1:W2:Y:S02]  /*15190*/  SHFL.IDX PT, R4, R3, R4, 0x1f ;  /* 0x00001f0403047589 */ /* 0x0042a400000e0000 */
[----:B-1----:R-:W-:-:S06]  /*151a0*/  LOP3.LUT R3, R5, UR5, RZ, 0xc0, !PT ;  /* 0x0000000505037c12 */ /* 0x002fcc000f8ec0ff */
[----:B------:R-:W2:Y:S02]  /*151b0*/  POPC R3, R3 ;  /* 0x0000000300037309 */ /* 0x000ea40000000000 */
[----:B--2--5:R-:W-:-:S05]  /*151c0*/  IADD3 R6, R4, c[0x0][0xc], R3 ;  /* 0x0000030004067a10 */ /* 0x024fca0007ffe003 */
[----:B------:R1:W-:Y:S02]  /*151d0*/  STL [R1+0x28], R6 ;  /* 0x0000280601007387 */ /* 0x0003e40000100800 */
.L_x_461:
[----:B--2---:R-:W-:Y:S05]  /*151e0*/  BSYNC B0 ;  /* 0x0000000000007941 */ /* 0x004fea0003800000 */
.L_x_460:
[----:B------:R-:W-:Y:S01]  /*151f0*/  PRMT R2, R2, 0x9910, RZ ;  /* 0x0000991002027816 */ /* 0x000fe200000000ff */
[----:B------:R-:W-:Y:S01]  /*15200*/  BSSY B1, `(.L_x_462) ;  /* 0x00002bf000017945 */ /* 0x000fe20003800000 */
[----:B-----5:R-:W-:Y:S02]  /*15210*/  IMAD.MOV.U32 R74, RZ, RZ, R6 ;  /* 0x000000ffff4a7224 */ /* 0x020fe400078e0006 */
[----:B------:R-:W-:-:S13]  /*15220*/  ISETP.NE.AND P0, PT, R2, RZ, PT ;  /* 0x000000ff0200720c */ /* 0x000fda0003f05270 */
[----:B------:R-:W-:Y:S05]  /*15230*/  @!P0 BRA `(.L_x_463) ;  /* 0x0000206000008947 */ /* 0x000fea0003800000 */
[----:B-1----:R-:W2:Y:S04]  /*15240*/  LDL R10, [R1+0x90] ;  /* 0x00009000010a7983 */ /* 0x002ea80000100800 */
[----:B------:R-:W3:Y:S04]  /*15250*/  LDL R18, [R1+0x94] ;  /* 0x0000940001127983 */ /* 0x000ee80000100800 */
[----:B------:R-:W4:Y:S04]  /*15260*/  LDL R6, [R1+0x9c] ;  /* 0x00009c0001067983 */ /* 0x000f280000100800 */
[----:B------:R-:W4:Y:S04]  /*15270*/  LDL R17, [R1+0x98] ;  /* 0x0000980001117983 */ /* 0x000f280000100800 */
[----:B------:R-:W4:Y:S04]  /*15280*/  LDL R9, [R1+0xac] ;  /* 0x0000ac0001097983 */ /* 0x000f280000100800 */
[----:B------:R-:W4:Y:S04]  /*15290*/  LDL R8, [R1+0xa4] ;  /* 0x0000a40001087983 */ /* 0x000f280000100800 */
[----:B------:R-:W4:Y:S04]  /*152a0*/  LDL R16, [R1+0xa8] ;  /* 0x0000a80001107983 */ /* 0x000f280000100800 */
[----:B------:R-:W4:Y:S01]  /*152b0*/  LDL R11, [R1+0xa0] ;  /* 0x0000a000010b7983 */ /* 0x000f220000100800 */
[----:B------:R-:W-:Y:S01]  /*152c0*/  WARPSYNC 0xffffffff ;  /* 0xffffffff00007948 */ /* 0x000fe20003800000 */
[----:B------:R-:W-:-:S02]  /*152d0*/  F2FP.PACK_AB R2, R53, R52 ;  /* 0x000000343502723e */ /* 0x000fc400000000ff */
[----:B------:R-:W-:Y:S01]  /*152e0*/  BAR.SYNC.DEFER_BLOCKING 0x1, 0x100 ;  /* 0x0044000000007b1d */ /* 0x000fe20000010000 */
[----:B------:R-:W-:Y:S02]  /*152f0*/  F2FP.PACK_AB R3, R93, R92 ;  /* 0x0000005c5d03723e */ /* 0x000fe400000000ff */
[----:B------:R-:W-:Y:S02]  /*15300*/  F2FP.PACK_AB R4, R31, R30 ;  /* 0x0000001e1f04723e */ /* 0x000fe400000000ff */
[----:B------:R-:W-:Y:S01]  /*15310*/  F2FP.PACK_AB R5, R43, R42 ;  /* 0x0000002a2b05723e */ /* 0x000fe200000000ff */
[----:B------:R-:W4:Y:S04]  /*15320*/  LDL.LU R15, [R1+0x38] ;  /* 0x00003800010f7983 */ /* 0x000f280000300800 */
[----:B--2---:R1:W-:Y:S04]  /*15330*/  STS [R10+0x80], R2 ;  /* 0x000080020a007388 */ /* 0x0043e80000000800 */
[----:B------:R2:W-:Y:S04]  /*15340*/  STS [R10+0x480], R3 ;  /* 0x000480030a007388 */ /* 0x0005e80000000800 */
[----:B---3--:R3:W-:Y:S01]  /*15350*/  STS [R18], R4 ;  /* 0x0000000412007388 */ /* 0x0087e20000000800 */
[----:B-1----:R-:W-:-:S02]  /*15360*/  F2FP.PACK_AB R2, R67, R66 ;  /* 0x000000424302723e */ /* 0x002fc400000000ff */
[----:B--2---:R-:W-:-:S03]  /*15370*/  F2FP.PACK_AB R3, R33, R32 ;  /* 0x000000202103723e */ /* 0x004fc600000000ff */
[----:B------:R1:W-:Y:S01]  /*15380*/  STS [R18+0x400], R2 ;  /* 0x0004000212007388 */ /* 0x0003e20000000800 */
[----:B---3--:R-:W-:-:S03]  /*15390*/  F2FP.PACK_AB R4, R55, R54 ;  /* 0x000000363704723e */ /* 0x008fc600000000ff */
[----:B----4-:R2:W-:Y:S04]  /*153a0*/  STS [R6+0x80], R3 ;  /* 0x0000800306007388 */ /* 0x0105e80000000800 */
[----:B------:R3:W-:Y:S01]  /*153b0*/  STS [R6+0x480], R4 ;  /* 0x0004800406007388 */ /* 0x0007e20000000800 */
[----:B-1----:R-:W-:Y:S02]  /*153c0*/  F2FP.PACK_AB R2, R35, R34 ;  /* 0x000000222302723e */ /* 0x002fe400000000ff */
[----:B--2---:R-:W-:-:S03]  /*153d0*/  F2FP.PACK_AB R3, R101, R100 ;  /* 0x000000646503723e */ /* 0x004fc600000000ff */
[----:B------:R1:W-:Y:S01]  /*153e0*/  STS [R17], R2 ;  /* 0x0000000211007388 */ /* 0x0003e20000000800 */
[----:B---3--:R-:W-:-:S03]  /*153f0*/  F2FP.PACK_AB R4, R37, R36 ;  /* 0x000000242504723e */ /* 0x008fc600000000ff */
[----:B------:R2:W-:Y:S04]  /*15400*/  STS [R17+0x400], R3 ;  /* 0x0004000311007388 */ /* 0x0005e80000000800 */
[----:B------:R3:W-:Y:S01]  /*15410*/  STS [R9+0x80], R4 ;  /* 0x0000800409007388 */ /* 0x0007e20000000800 */
        /* <DEDUP_REMOVED lines=8> */
[----:B------:R1:W-:Y:S01]  /*154a0*/  STS [R16+0x80], R2 ;  /* 0x0000800210007388 */ /* 0x0003e20000000800 */
        /* <DEDUP_REMOVED lines=24> */
[----:B------:R-:W-:Y:S02]  /*15630*/  ISETP.NE.U32.AND P0, PT, RZ, c[0x0][0x508], PT ;  /* 0x00014200ff007a0c */ /* 0x000fe40003f05070 */
[----:B-1----:R-:W-:-:S02]  /*15640*/  F2FP.PACK_AB R2, R89, R88 ;  /* 0x000000585902723e */ /* 0x002fc400000000ff */
[----:B------:R-:W-:-:S03]  /*15650*/  F2FP.PACK_AB R3, R87, R86 ;  /* 0x000000565703723e */ /* 0x000fc600000000ff */
[----:B------:R1:W-:Y:S04]  /*15660*/  STS [R9+0x4080], R2 ;  /* 0x0040800209007388 */ /* 0x0003e80000000800 */
[----:B------:R4:W-:Y:S04]  /*15670*/  STS [R9+0x4480], R5 ;  /* 0x0044800509007388 */ /* 0x0009e80000000800 */
[----:B------:R-:W-:Y:S04]  /*15680*/  STS [R8+0x4000], R4 ;  /* 0x0040000408007388 */ /* 0x000fe80000000800 */
[----:B------:R4:W-:Y:S01]  /*15690*/  STS [R8+0x4400], R3 ;  /* 0x0044000308007388 */ /* 0x0009e20000000800 */
[----:B-1----:R-:W-:-:S05]  /*156a0*/  F2FP.PACK_AB R2, R51, R50 ;  /* 0x000000323302723e */ /* 0x002fca00000000ff */
[----:B------:R1:W-:Y:S01]  /*156b0*/  STS [R16+0x4080], R2 ;  /* 0x0040800210007388 */ /* 0x0003e20000000800 */
[----:B----4-:R-:W-:Y:S02]  /*156c0*/  F2FP.PACK_AB R5, R65, R64 ;  /* 0x000000404105723e */ /* 0x010fe400000000ff */
[----:B------:R-:W-:-:S05]  /*156d0*/  F2FP.PACK_AB R3, R71, R70 ;  /* 0x000000464703723e */ /* 0x000fca00000000ff */
[----:B------:R4:W-:Y:S01]  /*156e0*/  STS [R16+0x4480], R3 ;  /* 0x0044800310007388 */ /* 0x0009e20000000800 */
[----:B------:R-:W-:Y:S02]  /*156f0*/  ISETP.NE.AND.EX P2, PT, RZ, c[0x0][0x50c], PT, P0 ;  /* 0x00014300ff007a0c */ /* 0x000fe40003f45300 */
[----:B-1----:R-:W-:-:S05]  /*15700*/  F2FP.PACK_AB R2, R29, R28 ;  /* 0x0000001c1d02723e */ /* 0x002fca00000000ff */
[----:B------:R-:W-:Y:S04]  /*15710*/  STS [R11+0x4000], R2 ;  /* 0x004000020b007388 */ /* 0x000fe80000000800 */
[----:B------:R1:W-:Y:S04]  /*15720*/  STS [R11+0x4400], R5 ;  /* 0x004400050b007388 */ /* 0x0003e80000000800 */
[----:B------:R-:W-:Y:S01]  /*15730*/  BAR.SYNC.DEFER_BLOCKING 0x1, 0x100 ;  /* 0x0044000000007b1d */ /* 0x000fe20000010000 */
[----:B------:R-:W-:-:S04]  /*15740*/  ISETP.NE.U32.AND P3, PT, RZ, c[0x0][0x500], PT ;  /* 0x00014000ff007a0c */ /* 0x000fc80003f65070 */
[----:B------:R-:W-:Y:S02]  /*15750*/  ISETP.NE.AND.EX P3, PT, RZ, c[0x0][0x504], PT, P3 ;  /* 0x00014100ff007a0c */ /* 0x000fe40003f65330 */
[C---:B------:R-:W-:Y:S02]  /*15760*/  @P2 IADD3 R8, P0, R15.reuse, c[0x0][0x508], RZ ;  /* 0x000142000f082a10 */ /* 0x040fe40007f1e0ff */
[----:B------:R-:W-:Y:S01]  /*15770*/  IADD3 R4, P1, R15, c[0x0][0x500], RZ ;  /* 0x000140000f047a10 */ /* 0x000fe20007f3e0ff */
[----:B------:R-:W-:Y:S02]  /*15780*/  IMAD.MOV.U32 R18, RZ, RZ, c[0x0][0x388] ;  /* 0x0000e200ff127624 */ /* 0x000fe400078e00ff */
[----:B----4-:R-:W-:Y:S01]  /*15790*/  IMAD.MOV.U32 R3, RZ, RZ, RZ ;  /* 0x000000ffff037224 */ /* 0x010fe200078e00ff */
[C---:B--2---:R-:W-:Y:S02]  /*157a0*/  @P2 IADD3.X R9, R10.reuse, c[0x0][0x50c], RZ, P0, !PT ;  /* 0x000143000a092a10 */ /* 0x044fe400007fe4ff */
[----:B-1----:R-:W-:-:S03]  /*157b0*/  IADD3.X R5, R10, c[0x0][0x504], RZ, P1, !PT ;  /* 0x000141000a057a10 */ /* 0x002fc60000ffe4ff */
[----:B------:R1:W5:Y:S04]  /*157c0*/  @P2 LDG.E R18, [R8.64] ;  /* 0x0000000808122981 */ /* 0x000368000c1e1900 */
[----:B------:R1:W5:Y:S01]  /*157d0*/  @P3 LDG.E R3, [R4.64] ;  /* 0x0000000804033981 */ /* 0x000362000c1e1900 */
[----:B---3--:R-:W-:-:S04]  /*157e0*/  ISETP.NE.AND P0, PT, R6, RZ, PT ;  /* 0x000000ff0600720c */ /* 0x008fc80003f05270 */
[----:B------:R-:W-:Y:S01]  /*157f0*/  SEL R2, R6, c[0x0][0x3d4], P0 ;  /* 0x0000f50006027a07 */ /* 0x000fe20000000000 */
[----:B------:R-:W-:Y:S05]  /*15800*/  @P2 BRA `(.L_x_464) ;  /* 0x0000004000002947 */ /* 0x000fea0003800000 */
[----:B-1----:R-:W-:Y:S05]  /*15810*/  @!P3 BRA `(.L_x_464) ;  /* 0x000000300000b947 */ /* 0x002fea0003800000 */
[----:B-----5:R1:W2:Y:S04]  /*15820*/  LDG.E R18, [R4.64] ;  /* 0x0000000804127981 */ /* 0x0202a8000c1e1900 */
[----:B-1----:R-:W2:Y:S02]  /*15830*/  LDG.E R4, [R4.64+0x4] ;  /* 0x0000040804047981 */ /* 0x002ea4000c1e1900 */
[----:B--2---:R-:W-:Y:S02]  /*15840*/  IADD3 R18, -R18, R4, RZ ;  /* 0x0000000412127210 */ /* 0x004fe40007ffe1ff */
.L_x_464:
[----:B-1----:R-:W2:Y:S04]  /*15850*/  LDL.LU R8, [R1+0x40] ;  /* 0x0000400001087983 */ /* 0x002ea80000300800 */
[----:B------:R-:W3:Y:S04]  /*15860*/  LDL R6, [R1+0x108] ;  /* 0x0001080001067983 */ /* 0x000ee80000100800 */
[----:B------:R-:W4:Y:S04]  /*15870*/  LDL.LU R4, [R1+0x44] ;  /* 0x0000440001047983 */ /* 0x000f280000300800 */
[----:B------:R-:W3:Y:S04]  /*15880*/  LDL.LU R5, [R1+0x30] ;  /* 0x0000300001057983 */ /* 0x000ee80000300800 */
[----:B------:R-:W3:Y:S04]  /*15890*/  LDL R75, [R1+0x2c] ;  /* 0x00002c00014b7983 */ /* 0x000ee80000100800 */
[----:B------:R-:W3:Y:S04]  /*158a0*/  LDL R19, [R1+0x4c] ;  /* 0x00004c0001137983 */ /* 0x000ee80000100800 */
[----:B------:R-:W3:Y:S01]  /*158b0*/  LDL R83, [R1+0x104] ;  /* 0x0001040001537983 */ /* 0x000ee20000100800 */
[----:B------:R-:W-:Y:S01]  /*158c0*/  IMAD.MOV.U32 R15, RZ, RZ, 0x368 ;  /* 0x00000368ff0f7424 */ /* 0x000fe200078e00ff */
[----:B------:R-:W-:-:S04]  /*158d0*/  ISETP.GT.AND P2, PT, R2, 0x1, PT ;  /* 0x000000010200780c */ /* 0x000fc80003f44270 */
[----:B------:R-:W-:-:S04]  /*158e0*/  SEL R15, R15, 0x328, P2 ;  /* 0x000003280f0f7807 */ /* 0x000fc80001000000 */
[----:B------:R-:W1:Y:S08]  /*158f0*/  LDC.64 R10, c[0x0][R15+0x170] ;  /* 0x00005c000f0a7b82 */ /* 0x000e700000000a00 */
[----:B------:R-:W1:Y:S08]  /*15900*/  LDC.64 R20, c[0x0][R15+0x168] ;  /* 0x00005a000f147b82 */ /* 0x000e700000000a00 */
[----:B------:R1:W1:Y:S08]  /*15910*/  LDC.64 R24, c[0x0][R15+0x178] ;  /* 0x00005e000f187b82 */ /* 0x0002700000000a00 */
[----:B------:R1:W1:Y:S01]  /*15920*/  LDC.64 R22, c[0x0][R15+0x160] ;  /* 0x000058000f167b82 */ /* 0x0002620000000a00 */
[----:B------:R-:W-:Y:S01]  /*15930*/  IMAD.MOV.U32 R2, RZ, RZ, c[0x0][0x4e8] ;  /* 0x00013a00ff027624 */ /* 0x000fe200078e00ff */
[----:B------:R-:W-:-:S04]  /*15940*/  ISETP.NE.U32.AND P0, PT, RZ, c[0x0][0x500], PT ;  /* 0x00014000ff007a0c */ /* 0x000fc80003f05070 */
[----:B------:R-:W-:Y:S02]  /*15950*/  ISETP.NE.AND P3, PT, R2, 0x1, PT ;  /* 0x000000010200780c */ /* 0x000fe40003f65270 */
[----:B------:R-:W-:Y:S01]  /*15960*/  ISETP.NE.AND.EX P0, PT, RZ, c[0x0][0x504], PT, P0 ;  /* 0x00014100ff007a0c */ /* 0x000fe20003f05300 */
[----:B------:R-:W1:Y:S03]  /*15970*/  S2R R98, SR_TID.X ;  /* 0x0000000000627919 */ /* 0x000e660000002100 */
[----:B--2---:R-:W-:Y:S02]  /*15980*/  SEL R2, R8, RZ, !P0 ;  /* 0x000000ff08027207 */ /* 0x004fe40004000000 */
[----:B----4-:R-:W-:-:S03]  /*15990*/  SEL R8, R4, RZ, !P0 ;  /* 0x000000ff04087207 */ /* 0x010fc60004000000 */
[----:B-1----:R-:W-:Y:S01]  /*159a0*/  IMAD R4, R11, R2, RZ ;  /* 0x000000020b047224 */ /* 0x002fe200078e02ff */
[----:B---3--:R-:W-:Y:S01]  /*159b0*/  LOP3.LUT R5, R5, 0xffff, RZ, 0xc0, !PT ;  /* 0x0000ffff05057812 */ /* 0x008fe200078ec0ff */
[----:B------:R-:W-:Y:S02]  /*159c0*/  IMAD R6, R75, 0x80, R6 ;  /* 0x000000804b067824 */ /* 0x000fe400078e0206 */
[----:B------:R-:W-:Y:S02]  /*159d0*/  IMAD R17, R10, R8, R4 ;  /* 0x000000080a117224 */ /* 0x000fe400078e0204 */
[----:B------:R-:W-:-:S04]  /*159e0*/  @P3 IMAD.HI.U32 R16, R6, c[0x0][0x4ec], RZ ;  /* 0x00013b0006103a27 */ /* 0x000fc800078e00ff */
[----:B------:R-:W-:-:S04]  /*159f0*/  IMAD.WIDE.U32 R8, R10, R2, RZ ;  /* 0x000000020a087225 */ /* 0x000fc800078e00ff */
[----:B------:R-:W-:-:S04]  /*15a00*/  IMAD.WIDE.U32 R10, R20, R5, RZ ;  /* 0x00000005140a7225 */ /* 0x000fc800078e00ff */
[----:B------:R-:W-:Y:S01]  /*15a10*/  IMAD.MOV.U32 R4, RZ, RZ, R6 ;  /* 0x000000ffff047224 */ /* 0x000fe200078e0006 */
[----:B------:R-:W-:Y:S01]  /*15a20*/  @P3 SHF.R.U32.HI R4, RZ, c[0x0][0x4f0], R16 ;  /* 0x00013c00ff043a19 */ /* 0x000fe20000011610 */
[----:B------:R-:W-:Y:S01]  /*15a30*/  IMAD R15, R21, R5, RZ ;  /* 0x00000005150f7224 */ /* 0x000fe200078e02ff */
[----:B------:R-:W-:Y:S01]  /*15a40*/  SEL R16, R19, RZ, P2 ;  /* 0x000000ff13107207 */ /* 0x000fe20001000000 */
[----:B------:R-:W-:Y:S01]  /*15a50*/  IMAD.IADD R19, R9, 0x1, R17 ;  /* 0x0000000109137824 */ /* 0x000fe200078e0211 */
[----:B-----5:R-:W-:Y:S01]  /*15a60*/  IADD3 R20, P1, P0, R8, R10, R3 ;  /* 0x0000000a08147210 */ /* 0x020fe2000783e003 */
[----:B------:R-:W-:Y:S01]  /*15a70*/  IMAD.IADD R8, R11, 0x1, R15 ;  /* 0x000000010b087824 */ /* 0x000fe200078e020f */
[----:B------:R-:W-:Y:S01]  /*15a80*/  SHF.R.S32.HI R15, RZ, 0x1f, R3 ;  /* 0x0000001fff0f7819 */ /* 0x000fe20000011403 */
[----:B------:R-:W-:Y:S02]  /*15a90*/  IMAD R17, R25, R16, RZ ;  /* 0x0000001019117224 */ /* 0x000fe400078e02ff */
[----:B------:R-:W-:-:S02]  /*15aa0*/  IMAD.MOV R9, RZ, RZ, -R4 ;  /* 0x000000ffff097224 */ /* 0x000fc400078e0a04 */
        /* <DEDUP_REMOVED lines=14> */
[----:B------:R-:W-:Y:S01]  /*15b90*/  SHF.R.S32.HI R21, RZ, 0x1f, R98 ;  /* 0x0000001fff157819 */ /* 0x000fe20000011462 */
[----:B------:R-:W-:Y:S01]  /*15ba0*/  IMAD.IADD R4, R9, 0x1, R4 ;  /* 0x0000000109047824 */ /* 0x000fe200078e0204 */
[C---:B------:R-:W-:Y:S02]  /*15bb0*/  LEA R10, P0, R8.reuse, R10, 0x2 ;  /* 0x0000000a080a7211 */ /* 0x040fe400078010ff */
[----:B------:R-:W-:Y:S02]  /*15bc0*/  SEL R11, R11, c[0x0][0x454], P2 ;  /* 0x000115000b0b7a07 */ /* 0x000fe40001000000 */
[----:B------:R-:W-:Y:S02]  /*15bd0*/  LEA.HI R21, R21, R98, RZ, 0x5 ;  /* 0x0000006215157211 */ /* 0x000fe400078f28ff */
[----:B------:R-:W-:Y:S02]  /*15be0*/  LEA.HI.X R8, R8, R11, R4, 0x2, P0 ;  /* 0x0000000b08087211 */ /* 0x000fe400000f1404 */
[----:B------:R-:W-:Y:S01]  /*15bf0*/  LOP3.LUT R21, R21, 0xffffffe0, RZ, 0xc0, !PT ;  /* 0xffffffe015157812 */ /* 0x000fe200078ec0ff */
[----:B------:R-:W-:Y:S04]  /*15c00*/  SHFL.IDX PT, R16, R10, RZ, 0x1c1f ;  /* 0x001c1fff0a107589 */ /* 0x000fe800000e0000 */
[----:B------:R-:W1:Y:S01]  /*15c10*/  SHFL.IDX PT, R17, R8, RZ, 0x1c1f ;  /* 0x001c1fff08117589 */ /* 0x000e6200000e0000 */
[----:B------:R-:W-:-:S03]  /*15c20*/  IMAD.IADD R21, R98, 0x1, -R21 ;  /* 0x0000000162157824 */ /* 0x000fc600078e0a15 */
[----:B------:R-:W-:Y:S01]  /*15c30*/  SHFL.IDX PT, R10, R10, 0x1, 0x1c1f ;  /* 0x003c1f000a0a7f89 */ /* 0x000fe200000e0000 */
[----:B------:R-:W-:-:S03]  /*15c40*/  IMAD R4, R18, c[0x0][0x4e8], RZ ;  /* 0x00013a0012047a24 */ /* 0x000fc600078e02ff */
[----:B------:R2:W3:Y:S01]  /*15c50*/  SHFL.IDX PT, R11, R8, 0x1, 0x1c1f ;  /* 0x003c1f00080b7f89 */ /* 0x0004e200000e0000 */
[----:B------:R-:W-:Y:S01]  /*15c60*/  LOP3.LUT P0, RZ, R21, 0x3, RZ, 0xc0, !PT ;  /* 0x0000000315ff7812 */ /* 0x000fe2000780c0ff */
[----:B--2---:R-:W-:-:S05]  /*15c70*/  IMAD R8, R75, 0x80, R83 ;  /* 0x000000804b087824 */ /* 0x004fca00078e0253 */
[C---:B------:R-:W-:Y:S02]  /*15c80*/  IADD3 R9, R8.reuse, 0x8, RZ ;  /* 0x0000000808097810 */ /* 0x040fe40007ffe0ff */
[-C--:B------:R-:W-:Y:S02]  /*15c90*/  ISETP.GE.OR P1, PT, R8, R4.reuse, P0 ;  /* 0x000000040800720c */ /* 0x080fe40000726670 */
[----:B------:R-:W-:-:S11]  /*15ca0*/  ISETP.GE.OR P0, PT, R9, R4, P0 ;  /* 0x000000040900720c */ /* 0x000fd60000706670 */
[----:B-1----:R1:W-:Y:S01]  /*15cb0*/  @!P1 ST.E [R16.64], R27 ;  /* 0x0000001b10009985 */ /* 0x0023e2000c101908 */
[----:B------:R-:W-:-:S03]  /*15cc0*/  ISETP.GE.AND P1, PT, R9, R4, PT ;  /* 0x000000040900720c */ /* 0x000fc60003f26270 */
[----:B---3--:R1:W-:Y:S01]  /*15cd0*/  @!P0 ST.E [R10.64], R26 ;  /* 0x0000001a0a008985 */ /* 0x0083e2000c101908 */
[----:B------:R-:W-:Y:S02]  /*15ce0*/  ISETP.GE.AND P0, PT, R8, R4, PT ;  /* 0x000000040800720c */ /* 0x000fe40003f06270 */
[----:B------:R-:W-:Y:S01]  /*15cf0*/  P2R R18, PR, RZ, 0x2 ;  /* 0x00000002ff127803 */ /* 0x000fe20000000000 */
[----:B------:R-:W-:Y:S05]  /*15d00*/  @P2 BRA `(.L_x_465) ;  /* 0x0000067000002947 */ /* 0x000fea0003800000 */
[----:B------:R-:W-:Y:S01]  /*15d10*/  IMAD R15, R15, c[0x0][0x3a0], RZ ;  /* 0x0000e8000f0f7a24 */ /* 0x000fe200078e02ff */
[----:B------:R-:W-:Y:S01]  /*15d20*/  LEA R6, R75, R0, 0x7 ;  /* 0x000000004b067211 */ /* 0x000fe200078e38ff */
[C---:B------:R-:W-:Y:S01]  /*15d30*/  IMAD.WIDE.U32 R8, R3.reuse, c[0x0][0x3a0], RZ ;  /* 0x0000e80003087a25 */ /* 0x040fe200078e00ff */
[----:B-1----:R-:W-:Y:S01]  /*15d40*/  SHF.R.S32.HI R10, RZ, 0x1f, R2 ;  /* 0x0000001fff0a7819 */ /* 0x002fe20000011402 */
[----:B------:R1:W2:Y:S02]  /*15d50*/  LDS.128 R20, [R213+0x80] ;  /* 0x00008000d5147984 */ /* 0x0002a40000000c00 */
[----:B------:R-:W-:-:S02]  /*15d60*/  IMAD R3, R3, c[0x0][0x3a4], R15 ;  /* 0x0000e90003037a24 */ /* 0x000fc400078e020f */
[----:B------:R-:W-:Y:S01]  /*15d70*/  @P3 IMAD.HI.U32 R11, R6, c[0x0][0x4ec], RZ ;  /* 0x00013b00060b3a27 */ /* 0x000fe200078e00ff */
[----:B------:R1:W3:Y:S02]  /*15d80*/  LDS.128 R28, [R213+0x1080] ;  /* 0x00108000d51c7984 */ /* 0x0002e40000000c00 */
[----:B------:R-:W-:Y:S01]  /*15d90*/  IADD3 R9, R9, R3, RZ ;  /* 0x0000000309097210 */ /* 0x000fe20007ffe0ff */
[----:B------:R-:W-:Y:S01]  /*15da0*/  IMAD R10, R10, c[0x0][0x3f0], RZ ;  /* 0x0000fc000a0a7a24 */ /* 0x000fe200078e02ff */
[----:B------:R1:W4:Y:S01]  /*15db0*/  LDS.128 R36, [R213+0x2080] ;  /* 0x00208000d5247984 */ /* 0x0003220000000c00 */
[----:B------:R-:W-:Y:S02]  /*15dc0*/  MOV R3, R6 ;  /* 0x0000000600037202 */ /* 0x000fe40000000f00 */
[----:B------:R-:W-:Y:S01]  /*15dd0*/  IMAD.WIDE.U32 R8, R5, c[0x0][0x3e8], R8 ;  /* 0x0000fa0005087a25 */ /* 0x000fe200078e0008 */
[----:B------:R1:W1:Y:S01]  /*15de0*/  LDS.128 R44, [R213+0x3080] ;  /* 0x00308000d52c7984 */ /* 0x0002620000000c00 */
[----:B------:R-:W-:-:S02]  /*15df0*/  @P3 SHF.R.U32.HI R3, RZ, c[0x0][0x4f0], R11 ;  /* 0x00013c00ff033a19 */ /* 0x000fc4000001160b */
[----:B------:R-:W-:Y:S01]  /*15e00*/  IMAD R9, R5, c[0x0][0x3ec], R9 ;  /* 0x0000fb0005097a24 */ /* 0x000fe200078e0209 */
[----:B------:R1:W1:Y:S01]  /*15e10*/  LDS.128 R16, [R213+0x4080] ;  /* 0x00408000d5107984 */ /* 0x0002620000000c00 */
[C---:B------:R-:W-:Y:S01]  /*15e20*/  IMAD R10, R2.reuse, c[0x0][0x3f4], R10 ;  /* 0x0000fd00020a7a24 */ /* 0x040fe200078e020a */
[----:B------:R-:W-:Y:S01]  /*15e30*/  SHF.R.S32.HI R5, RZ, 0x1f, R3 ;  /* 0x0000001fff057819 */ /* 0x000fe20000011403 */
[----:B------:R-:W-:Y:S01]  /*15e40*/  IMAD.WIDE.U32 R8, R2, c[0x0][0x3f0], R8 ;  /* 0x0000fc0002087a25 */ /* 0x000fe200078e0008 */
[----:B------:R1:W1:Y:S01]  /*15e50*/  LDS.128 R24, [R213+0x5080] ;  /* 0x00508000d5187984 */ /* 0x0002620000000c00 */
[----:B------:R-:W-:-:S03]  /*15e60*/  IADD3 R2, -R3, RZ, RZ ;  /* 0x000000ff03027210 */ /* 0x000fc60007ffe1ff */
[----:B------:R1:W1:Y:S01]  /*15e70*/  LDS.128 R32, [R213+0x6080] ;  /* 0x00608000d5207984 */ /* 0x0002620000000c00 */
[----:B------:R-:W-:Y:S01]  /*15e80*/  IADD3 R9, R9, R10, RZ ;  /* 0x0000000a09097210 */ /* 0x000fe20007ffe0ff */
[----:B------:R-:W-:Y:S02]  /*15e90*/  IMAD R10, R5, c[0x0][0x3e0], RZ ;  /* 0x0000f800050a7a24 */ /* 0x000fe400078e02ff */
[----:B------:R1:W1:Y:S01]  /*15ea0*/  LDS.128 R40, [R213+0x7080] ;  /* 0x00708000d5287984 */ /* 0x0002620000000c00 */
        /* <DEDUP_REMOVED lines=9> */
[----:B------:R-:W-:Y:S02]  /*15f40*/  IADD3 R3, R3, R5, RZ ;  /* 0x0000000503037210 */ /* 0x000fe40007ffe0ff */
[----:B------:R-:W-:Y:S02]  /*15f50*/  LEA R5, R75, R81, 0x7 ;  /* 0x000000514b057211 */ /* 0x000fe400078e38ff */
[----:B------:R-:W-:Y:S01]  /*15f60*/  LEA.HI.X R6, R2, c[0x0][0x384], R3, 0x1, P0 ;  /* 0x0000e10002067a11 */ /* 0x000fe200000f0c03 */
[----:B------:R-:W-:Y:S05]  /*15f70*/  BRA.DIV ~URZ, `(.L_x_466) ;  /* 0x00003b327f007947 */ /* 0x000fea000b800000 */
[----:B--234-:R2:W3:Y:S02]  /*15f80*/  SHFL.IDX PT, R11, R6, RZ, 0x181f ;  /* 0x00181fff060b7589 */ /* 0x01c4e400000e0000 */
.L_x_542:
[----:B------:R-:W-:Y:S05]  /*15f90*/  BRA.DIV ~URZ, `(.L_x_467) ;  /* 0x00003b827f007947 */ /* 0x000fea000b800000 */
[----:B------:R4:W2:Y:S02]  /*15fa0*/  SHFL.IDX PT, R2, R10, RZ, 0x181f ;  /* 0x00181fff0a027589 */ /* 0x0008a400000e0000 */
.L_x_543:
[----:B------:R-:W-:Y:S01]  /*15fb0*/  ISETP.GE.AND P0, PT, R5, R4, PT ;  /* 0x000000040500720c */ /* 0x000fe20003f06270 */
[----:B------:R-:W-:-:S12]  /*15fc0*/  BSSY B0, `(.L_x_468) ;  /* 0x000000a000007945 */ /* 0x000fd80003800000 */
[----:B------:R-:W-:Y:S05]  /*15fd0*/  @P0 BRA `(.L_x_469) ;  /* 0x0000008000000947 */ /* 0x000fea0003800000 */
[----:B------:R-:W-:Y:S02]  /*15fe0*/  ISETP.GE.AND P1, PT, R76, c[0x0][0x3c8], PT ;  /* 0x0000f2004c007a0c */ /* 0x000fe40003f26270 */
[----:B------:R-:W-:-:S11]  /*15ff0*/  ISETP.GE.AND P0, PT, R212, c[0x0][0x3c8], PT ;  /* 0x0000f200d4007a0c */ /* 0x000fd60003f06270 */
[-C--:B--2---:R-:W-:Y:S02]  /*16000*/  @!P1 LEA R8, P3, R76, R2.reuse, 0x1 ;  /* 0x000000024c089211 */ /* 0x084fe400078608ff */
[----:B------:R-:W-:Y:S02]  /*16010*/  @!P0 LEA R2, P2, R212, R2, 0x1 ;  /* 0x00000002d4028211 */ /* 0x000fe400078408ff */
[-C--:B---3--:R-:W-:Y:S02]  /*16020*/  @!P1 LEA.HI.X R9, R76, R11.reuse, R77, 0x1, P3 ;  /* 0x0000000b4c099211 */ /* 0x088fe400018f0c4d */
[----:B------:R-:W-:-:S03]  /*16030*/  @!P0 LEA.HI.X R3, R212, R11, R231, 0x1, P2 ;  /* 0x0000000bd4038211 */ /* 0x000fc600010f0ce7 */
[----:B------:R2:W-:Y:S04]  /*16040*/  @!P1 ST.E.128 [R8.64], R20 ;  /* 0x0000001408009985 */ /* 0x0005e8000c101d08 */
[----:B-1----:R2:W-:Y:S02]  /*16050*/  @!P0 ST.E.128 [R2.64], R16 ;  /* 0x0000001002008985 */ /* 0x0025e4000c101d08 */
.L_x_469:
[----:B------:R-:W-:Y:S05]  /*16060*/  BSYNC B0 ;  /* 0x0000000000007941 */ /* 0x000fea0003800000 */
.L_x_468:
[----:B------:R-:W-:Y:S05]  /*16070*/  BRA.DIV ~URZ, `(.L_x_470) ;  /* 0x00003b127f007947 */ /* 0x000fea000b800000 */
[----:B---3--:R3:W4:Y:S04]  /*16080*/  SHFL.IDX PT, R11, R6, 0x1, 0x181f ;  /* 0x00381f00060b7f89 */ /* 0x00872800000e0000 */
[----:B--2---:R3:W2:Y:S02]  /*16090*/  SHFL.IDX PT, R2, R10, 0x1, 0x181f ;  /* 0x00381f000a027f89 */ /* 0x0046a400000e0000 */
.L_x_544:
[----:B------:R-:W-:Y:S01]  /*160a0*/  IADD3 R3, R5, 0x20, RZ ;  /* 0x0000002005037810 */ /* 0x000fe20007ffe0ff */
[----:B------:R-:W-:Y:S03]  /*160b0*/  BSSY B0, `(.L_x_471) ;  /* 0x000000b000007945 */ /* 0x000fe60003800000 */
[----:B------:R-:W-:-:S13]  /*160c0*/  ISETP.GE.AND P0, PT, R3, R4, PT ;  /* 0x000000040300720c */ /* 0x000fda0003f06270 */
[----:B------:R-:W-:Y:S05]  /*160d0*/  @P0 BRA `(.L_x_472) ;  /* 0x0000008000000947 */ /* 0x000fea0003800000 */
[----:B------:R-:W-:Y:S02]  /*160e0*/  ISETP.GE.AND P1, PT, R76, c[0x0][0x3c8], PT ;  /* 0x0000f2004c007a0c */ /* 0x000fe40003f26270 */
[----:B------:R-:W-:-:S11]  /*160f0*/  ISETP.GE.AND P0, PT, R212, c[0x0][0x3c8], PT ;  /* 0x0000f200d4007a0c */ /* 0x000fd60003f06270 */
[-C--:B--2---:R-:W-:Y:S02]  /*16100*/  @!P1 LEA R8, P3, R76, R2.reuse, 0x1 ;  /* 0x000000024c089211 */ /* 0x084fe400078608ff */
[----:B------:R-:W-:Y:S02]  /*16110*/  @!P0 LEA R2, P2, R212, R2, 0x1 ;  /* 0x00000002d4028211 */ /* 0x000fe400078408ff */
[-C--:B----4-:R-:W-:Y:S02]  /*16120*/  @!P1 LEA.HI.X R9, R76, R11.reuse, R77, 0x1, P3 ;  /* 0x0000000b4c099211 */ /* 0x090fe400018f0c4d */
[----:B------:R-:W-:-:S03]  /*16130*/  @!P0 LEA.HI.X R3, R212, R11, R231, 0x1, P2 ;  /* 0x0000000bd4038211 */ /* 0x000fc600010f0ce7 */
[----:B------:R2:W-:Y:S04]  /*16140*/  @!P1 ST.E.128 [R8.64], R28 ;  /* 0x0000001c08009985 */ /* 0x0005e8000c101d08 */
[----:B-1----:R2:W-:Y:S02]  /*16150*/  @!P0 ST.E.128 [R2.64], R24 ;  /* 0x0000001802008985 */ /* 0x0025e4000c101d08 */
.L_x_472:
[----:B------:R-:W-:Y:S05]  /*16160*/  BSYNC B0 ;  /* 0x0000000000007941 */ /* 0x000fea0003800000 */
.L_x_471:
[----:B------:R-:W-:Y:S05]  /*16170*/  BRA.DIV ~URZ, `(.L_x_473) ;  /* 0x00003ae27f007947 */ /* 0x000fea000b800000 */
[----:B----4-:R4:W3:Y:S02]  /*16180*/  SHFL.IDX PT, R11, R6, 0x2, 0x181f ;  /* 0x00581f00060b7f89 */ /* 0x0108e400000e0000 */
.L_x_545:
[----:B------:R-:W-:Y:S05]  /*16190*/  BRA.DIV ~URZ, `(.L_x_474) ;  /* 0x00003b327f007947 */ /* 0x000fea000b800000 */
[----:B--2---:R2:W4:Y:S02]  /*161a0*/  SHFL.IDX PT, R2, R10, 0x2, 0x181f ;  /* 0x00581f000a027f89 */ /* 0x00452400000e0000 */
.L_x_546:
[----:B------:R-:W-:Y:S01]  /*161b0*/  IADD3 R3, R5, 0x40, RZ ;  /* 0x0000004005037810 */ /* 0x000fe20007ffe0ff */
[----:B------:R-:W-:Y:S03]  /*161c0*/  BSSY B0, `(.L_x_475) ;  /* 0x000000b000007945 */ /* 0x000fe60003800000 */
[----:B------:R-:W-:-:S13]  /*161d0*/  ISETP.GE.AND P0, PT, R3, R4, PT ;  /* 0x000000040300720c */ /* 0x000fda0003f06270 */
[----:B------:R-:W-:Y:S05]  /*161e0*/  @P0 BRA `(.L_x_476) ;  /* 0x0000008000000947 */ /* 0x000fea0003800000 */
[----:B------:R-:W-:Y:S02]  /*161f0*/  ISETP.GE.AND P1, PT, R76, c[0x0][0x3c8], PT ;  /* 0x0000f2004c007a0c */ /* 0x000fe40003f26270 */
[----:B------:R-:W-:-:S11]  /*16200*/  ISETP.GE.AND P0, PT, R212, c[0x0][0x3c8], PT ;  /* 0x0000f200d4007a0c */ /* 0x000fd60003f06270 */
[-C--:B----4-:R-:W-:Y:S02]  /*16210*/  @!P1 LEA R8, P3, R76, R2.reuse, 0x1 ;  /* 0x000000024c089211 */ /* 0x090fe400078608ff */
[----:B------:R-:W-:Y:S02]  /*16220*/  @!P0 LEA R2, P2, R212, R2, 0x1 ;  /* 0x00000002d4028211 */ /* 0x000fe400078408ff */
[-C--:B---3--:R-:W-:Y:S02]  /*16230*/  @!P1 LEA.HI.X R9, R76, R11.reuse, R77, 0x1, P3 ;  /* 0x0000000b4c099211 */ /* 0x088fe400018f0c4d */
[----:B------:R-:W-:-:S03]  /*16240*/  @!P0 LEA.HI.X R3, R212, R11, R231, 0x1, P2 ;  /* 0x0000000bd4038211 */ /* 0x000fc600010f0ce7 */
[----:B------:R3:W-:Y:S04]  /*16250*/  @!P1 ST.E.128 [R8.64], R36 ;  /* 0x0000002408009985 */ /* 0x0007e8000c101d08 */
[----:B-1----:R3:W-:Y:S02]  /*16260*/  @!P0 ST.E.128 [R2.64], R32 ;  /* 0x0000002002008985 */ /* 0x0027e4000c101d08 */
.L_x_476:
[----:B------:R-:W-:Y:S05]  /*16270*/  BSYNC B0 ;  /* 0x0000000000007941 */ /* 0x000fea0003800000 */
.L_x_475:
[----:B------:R-:W-:Y:S05]  /*16280*/  BRA.DIV ~URZ, `(.L_x_477) ;  /* 0x00003ab27f007947 */ /* 0x000fea000b800000 */
[----:B---3--:R3:W2:Y:S04]  /*16290*/  SHFL.IDX PT, R8, R6, 0x3, 0x181f ;  /* 0x00781f0006087f89 */ /* 0x0086a800000e0000 */
[----:B----4-:R3:W4:Y:S02]  /*162a0*/  SHFL.IDX PT, R6, R10, 0x3, 0x181f ;  /* 0x00781f000a067f89 */ /* 0x01072400000e0000 */
.L_x_547:
[----:B------:R-:W-:-:S04]  /*162b0*/  IADD3 R2, R5, 0x60, RZ ;  /* 0x0000006005027810 */ /* 0x000fc80007ffe0ff */
[----:B------:R-:W-:-:S13]  /*162c0*/  ISETP.GE.AND P0, PT, R2, R4, PT ;  /* 0x000000040200720c */ /* 0x000fda0003f06270 */
[----:B------:R-:W-:Y:S05]  /*162d0*/  @P0 BRA `(.L_x_478) ;  /* 0x00001b1000000947 */ /* 0x000fea0003800000 */
[----:B------:R-:W-:-:S13]  /*162e0*/  ISETP.GE.AND P0, PT, R76, c[0x0][0x3c8], PT ;  /* 0x0000f2004c007a0c */ /* 0x000fda0003f06270 */
[----:B----4-:R-:W-:-:S04]  /*162f0*/  @!P0 LEA R2, P1, R76, R6, 0x1 ;  /* 0x000000064c028211 */ /* 0x010fc800078208ff */
[----:B--2---:R-:W-:-:S05]  /*16300*/  @!P0 LEA.HI.X R3, R76, R8, R77, 0x1, P1 ;  /* 0x000000084c038211 */ /* 0x004fca00008f0c4d */
[----:B-1----:R1:W-:Y:S01]  /*16310*/  @!P0 ST.E.128 [R2.64], R44 ;  /* 0x0000002c02008985 */ /* 0x0023e2000c101d08 */
[----:B------:R-:W-:-:S13]  /*16320*/  ISETP.GE.AND P0, PT, R212, c[0x0][0x3c8], PT ;  /* 0x0000f200d4007a0c */ /* 0x000fda0003f06270 */
[----:B------:R-:W-:Y:S05]  /*16330*/  @P0 BRA `(.L_x_478) ;  /* 0x00001ab000000947 */ /* 0x000fea0003800000 */
[----:B-1----:R-:W-:-:S04]  /*16340*/  LEA R2, P0, R212, R6, 0x1 ;  /* 0x00000006d4027211 */ /* 0x002fc800078008ff */
[----:B------:R-:W-:-:S05]  /*16350*/  LEA.HI.X R3, R212, R8, R231, 0x1, P0 ;  /* 0x00000008d4037211 */ /* 0x000fca00000f0ce7 */
[----:B------:R1:W-:Y:S01]  /*16360*/  ST.E.128 [R2.64], R40 ;  /* 0x0000002802007985 */ /* 0x0003e2000c101d08 */
[----:B------:R-:W-:Y:S05]  /*16370*/  BRA `(.L_x_478) ;  /* 0x00001a7000007947 */ /* 0x000fea0003800000 */
.L_x_465:
[----:B-1----:R-:W2:Y:S01]  /*16380*/  LDL.LU R10, [R1+0x4c] ;  /* 0x00004c00010a7983 */ /* 0x002ea20000300800 */
[----:B------:R-:W-:Y:S02]  /*16390*/  IMAD R15, R15, c[0x0][0x408], RZ ;  /* 0x000102000f0f7a24 */ /* 0x000fe400078e02ff */
[----:B------:R-:W-:-:S04]  /*163a0*/  IMAD.WIDE.U32 R8, R3, c[0x0][0x408], RZ ;  /* 0x0001020003087a25 */ /* 0x000fc800078e00ff */
[----:B------:R-:W-:-:S05]  /*163b0*/  IMAD R3, R3, c[0x0][0x40c], R15 ;  /* 0x0001030003037a24 */ /* 0x000fca00078e020f */
[----:B------:R-:W-:Y:S02]  /*163c0*/  IADD3 R9, R9, R3, RZ ;  /* 0x0000000309097210 */ /* 0x000fe40007ffe0ff */
[----:B------:R-:W-:-:S03]  /*163d0*/  SHF.R.S32.HI R3, RZ, 0x1f, R2 ;  /* 0x0000001fff037819 */ /* 0x000fc60000011402 */
[----:B------:R-:W-:-:S04]  /*163e0*/  IMAD.WIDE.U32 R8, R5, c[0x0][0x438], R8 ;  /* 0x00010e0005087a25 */ /* 0x000fc800078e0008 */
[----:B------:R-:W-:Y:S01]  /*163f0*/  IMAD R3, R3, c[0x0][0x440], RZ ;  /* 0x0001100003037a24 */ /* 0x000fe200078e02ff */
[----:B------:R-:W-:Y:S01]  /*16400*/  MOV R4, R8 ;  /* 0x0000000800047202 */ /* 0x000fe20000000f00 */
[----:B------:R-:W-:Y:S02]  /*16410*/  IMAD R5, R5, c[0x0][0x43c], R9 ;  /* 0x00010f0005057a24 */ /* 0x000fe400078e0209 */
[----:B------:R-:W-:-:S04]  /*16420*/  @P3 IMAD.HI.U32 R9, R6, c[0x0][0x4ec], RZ ;  /* 0x00013b0006093a27 */ /* 0x000fc800078e00ff */
[C---:B------:R-:W-:Y:S02]  /*16430*/  IMAD R3, R2.reuse, c[0x0][0x444], R3 ;  /* 0x0001110002037a24 */ /* 0x040fe400078e0203 */
[----:B------:R-:W-:Y:S01]  /*16440*/  IMAD.WIDE.U32 R4, R2, c[0x0][0x440], R4 ;  /* 0x0001100002047a25 */ /* 0x000fe200078e0004 */
[----:B------:R-:W-:Y:S02]  /*16450*/  MOV R2, R6 ;  /* 0x0000000600027202 */ /* 0x000fe40000000f00 */
[----:B------:R-:W-:Y:S02]  /*16460*/  @P3 SHF.R.U32.HI R2, RZ, c[0x0][0x4f0], R9 ;  /* 0x00013c00ff023a19 */ /* 0x000fe40000011609 */
        /* <DEDUP_REMOVED lines=19> */
.L_x_548:
[----:B------:R-:W-:Y:S05]  /*165a0*/  BRA.DIV ~URZ, `(.L_x_480) ;  /* 0x000038d27f007947 */ /* 0x000fea000b800000 */
[----:B------:R3:W4:Y:S02]  /*165b0*/  SHFL.IDX PT, R2, R5, RZ, 0x1c1f ;  /* 0x001c1fff05027589 */ /* 0x00072400000e0000 */
.L_x_549:
        /* <DEDUP_REMOVED lines=22> */
[----:B------:R-:W-:-:S04]  /*16720*/  @!P1 IMAD.MOV.U32 R3, RZ, RZ, R4 ;  /* 0x000000ffff039224 */ /* 0x000fc800078e0004 */
[----:B------:R-:W-:Y:S01]  /*16730*/  @!P1 IMAD.WIDE R10, R10, 0x4, R2 ;  /* 0x000000040a0a9825 */ /* 0x000fe200078e0202 */
[----:B--2---:R-:W-:Y:S01]  /*16740*/  ISETP.GE.AND P4, PT, R15, c[0x0][0x3c8], PT ;  /* 0x0000f2000f007a0c */ /* 0x004fe20003f86270 */
[----:B------:R-:W2:Y:S04]  /*16750*/  LDL R3, [R1+0x58] ;  /* 0x0000580001037983 */ /* 0x000ea80000100800 */
[----:B------:R3:W-:Y:S01]  /*16760*/  @!P1 ST.E.64 [R10.64], R52 ;  /* 0x000000340a009985 */ /* 0x0007e2000c101b08 */
[----:B------:R-:W-:-:S04]  /*16770*/  @!P0 LEA R8, P2, R25, R2, 0x2 ;  /* 0x0000000219088211 */ /* 0x000fc800078410ff */
[----:B------:R-:W-:Y:S02]  /*16780*/  @!P0 LEA.HI.X R9, R25, R4, R26, 0x2, P2 ;  /* 0x0000000419098211 */ /* 0x000fe400010f141a */
[----:B------:R-:W4:Y:S01]  /*16790*/  LDL R25, [R1+0x60] ;  /* 0x0000600001197983 */ /* 0x000f220000100800 */
[----:B------:R-:W-:-:S03]  /*167a0*/  ISETP.GE.AND P2, PT, R22, c[0x0][0x3c8], PT ;  /* 0x0000f20016007a0c */ /* 0x000fc60003f46270 */
[----:B------:R5:W-:Y:S01]  /*167b0*/  @!P0 ST.E.64 [R8.64], R30 ;  /* 0x0000001e08008985 */ /* 0x000be2000c101b08 */
[----:B---3--:R-:W-:-:S03]  /*167c0*/  @!P3 LEA R10, P5, R17, R2, 0x2 ;  /* 0x00000002110ab211 */ /* 0x008fc600078a10ff */
[----:B------:R-:W3:Y:S01]  /*167d0*/  LDL R52, [R1+0xcc] ;  /* 0x0000cc0001347983 */ /* 0x000ee20000100800 */
[----:B------:R-:W-:-:S03]  /*167e0*/  @!P3 LEA.HI.X R11, R17, R4, R23, 0x2, P5 ;  /* 0x00000004110bb211 */ /* 0x000fc600028f1417 */
[----:B------:R-:W2:Y:S04]  /*167f0*/  LDL R26, [R1+0xc0] ;  /* 0x0000c000011a7983 */ /* 0x000ea80000100800 */
[----:B------:R-:W2:Y:S01]  /*16800*/  LDL R17, [R1+0xd0] ;  /* 0x0000d00001117983 */ /* 0x000ea20000100800 */
[----:B-----5:R-:W-:-:S03]  /*16810*/  @!P4 LEA R8, P0, R15, R2, 0x2 ;  /* 0x000000020f08c211 */ /* 0x020fc600078010ff */
[----:B------:R-:W5:Y:S01]  /*16820*/  LDL R31, [R1+0xc8] ;  /* 0x0000c800011f7983 */ /* 0x000f620000100800 */
[----:B------:R-:W-:Y:S02]  /*16830*/  ISETP.GE.AND P1, PT, R19, c[0x0][0x3c8], PT ;  /* 0x0000f20013007a0c */ /* 0x000fe40003f26270 */
[----:B------:R-:W-:Y:S01]  /*16840*/  @!P4 LEA.HI.X R9, R15, R4, R20, 0x2, P0 ;  /* 0x000000040f09c211 */ /* 0x000fe200000f1414 */
[----:B------:R-:W5:Y:S04]  /*16850*/  LDL R23, [R1+0x5c] ;  /* 0x00005c0001177983 */ /* 0x000f680000100800 */
[----:B------:R-:W5:Y:S04]  /*16860*/  LDL R30, [R1+0xc4] ;  /* 0x0000c400011e7983 */ /* 0x000f680000100800 */
[----:B------:R-:W5:Y:S04]  /*16870*/  LDL R20, [R1+0x54] ;  /* 0x0000540001147983 */ /* 0x000f680000100800 */
[----:B------:R-:W5:Y:S04]  /*16880*/  LDL R15, [R1+0x50] ;  /* 0x00005000010f7983 */ /* 0x000f680000100800 */
[----:B------:R1:W-:Y:S04]  /*16890*/  @!P3 ST.E.64 [R10.64], R32 ;  /* 0x000000200a00b985 */ /* 0x0003e8000c101b08 */
[----:B------:R1:W-:Y:S02]  /*168a0*/  @!P4 ST.E.64 [R8.64], R34 ;  /* 0x000000220800c985 */ /* 0x0003e4000c101b08 */
[----:B-1----:R-:W-:-:S02]  /*168b0*/  @!P2 LEA R10, P5, R22, R2, 0x2 ;  /* 0x00000002160aa211 */ /* 0x002fc400078a10ff */
[C---:B------:R-:W-:Y:S02]  /*168c0*/  @!P1 LEA R8, P0, R19.reuse, R2, 0x2 ;  /* 0x0000000213089211 */ /* 0x040fe400078010ff */
[-C--:B------:R-:W-:Y:S02]  /*168d0*/  @!P2 LEA.HI.X R11, R22, R4.reuse, R24, 0x2, P5 ;  /* 0x00000004160ba211 */ /* 0x080fe400028f1418 */
[----:B------:R-:W5:Y:S01]  /*168e0*/  LDL R22, [R1+0xb8] ;  /* 0x0000b80001167983 */ /* 0x000f620000100800 */
[----:B------:R-:W-:-:S03]  /*168f0*/  @!P1 LEA.HI.X R9, R19, R4, R21, 0x2, P0 ;  /* 0x0000000413099211 */ /* 0x000fc600000f1415 */
[----:B------:R-:W5:Y:S04]  /*16900*/  LDL R24, [R1+0xbc] ;  /* 0x0000bc0001187983 */ /* 0x000f680000100800 */
[----:B------:R-:W5:Y:S04]  /*16910*/  LDL R21, [R1+0xb4] ;  /* 0x0000b40001157983 */ /* 0x000f680000100800 */
[----:B------:R-:W5:Y:S01]  /*16920*/  LDL R19, [R1+0xb0] ;  /* 0x0000b00001137983 */ /* 0x000f620000100800 */
[----:B------:R-:W-:Y:S02]  /*16930*/  ISETP.GE.AND P3, PT, R98, c[0x0][0x3c8], PT ;  /* 0x0000f20062007a0c */ /* 0x000fe40003f66270 */
[----:B------:R-:W-:Y:S01]  /*16940*/  ISETP.GE.AND P4, PT, R16, c[0x0][0x3c8], PT ;  /* 0x0000f20010007a0c */ /* 0x000fe20003f86270 */
[----:B------:R1:W-:Y:S01]  /*16950*/  @!P2 ST.E.64 [R10.64], R36 ;  /* 0x000000240a00a985 */ /* 0x0003e2000c101b08 */
[----:B------:R-:W-:-:S03]  /*16960*/  ISETP.GE.AND P2, PT, R83, c[0x0][0x3c8], PT ;  /* 0x0000f20053007a0c */ /* 0x000fc60003f46270 */
[----:B------:R1:W-:Y:S01]  /*16970*/  @!P1 ST.E.64 [R8.64], R38 ;  /* 0x0000002608009985 */ /* 0x0003e2000c101b08 */
[----:B------:R-:W-:Y:S02]  /*16980*/  ISETP.GE.AND P1, PT, R75, c[0x0][0x3c8], PT ;  /* 0x0000f2004b007a0c */ /* 0x000fe40003f26270 */
[----:B------:R-:W-:-:S03]  /*16990*/  ISETP.GE.AND P6, PT, R27, c[0x0][0x3c8], PT ;  /* 0x0000f2001b007a0c */ /* 0x000fc60003fc6270 */
[-C--:B-1----:R-:W-:Y:S02]  /*169a0*/  @!P3 LEA R10, P5, R98, R2.reuse, 0x2 ;  /* 0x00000002620ab211 */ /* 0x082fe400078a10ff */
[----:B------:R-:W-:Y:S02]  /*169b0*/  @!P4 LEA R8, P0, R16, R2, 0x2 ;  /* 0x000000021008c211 */ /* 0x000fe400078010ff */
[----:B------:R-:W-:-:S05]  /*169c0*/  @!P3 LEA.HI.X R11, R98, R4, R99, 0x2, P5 ;  /* 0x00000004620bb211 */ /* 0x000fca00028f1463 */
[----:B------:R1:W-:Y:S01]  /*169d0*/  @!P3 ST.E.64 [R10.64], R40 ;  /* 0x000000280a00b985 */ /* 0x0003e2000c101b08 */
[----:B----4-:R-:W-:Y:S02]  /*169e0*/  ISETP.GE.AND P5, PT, R25, c[0x0][0x3c8], PT ;  /* 0x0000f20019007a0c */ /* 0x010fe40003fa6270 */
[----:B--2---:R-:W-:Y:S02]  /*169f0*/  @!P4 LEA.HI.X R9, R16, R4, R17, 0x2, P0 ;  /* 0x000000041009c211 */ /* 0x004fe400000f1411 */
[----:B------:R-:W-:-:S03]  /*16a00*/  @!P2 LEA R16, P0, R83, R2, 0x2 ;  /* 0x000000025310a211 */ /* 0x000fc600078010ff */
[----:B------:R2:W-:Y:S01]  /*16a10*/  @!P4 ST.E.64 [R8.64], R42 ;  /* 0x0000002a0800c985 */ /* 0x0005e2000c101b08 */
[----:B---3--:R-:W-:Y:S02]  /*16a20*/  @!P2 LEA.HI.X R17, R83, R4, R52, 0x2, P0 ;  /* 0x000000045311a211 */ /* 0x008fe400000f1434 */
[----:B-1----:R-:W-:-:S03]  /*16a30*/  @!P6 LEA R10, P0, R27, R2, 0x2 ;  /* 0x000000021b0ae211 */ /* 0x002fc600078010ff */
[----:B------:R1:W-:Y:S01]  /*16a40*/  @!P2 ST.E.64 [R16.64], R58 ;  /* 0x0000003a1000a985 */ /* 0x0003e2000c101b08 */
[----:B------:R-:W-:Y:S02]  /*16a50*/  ISETP.GE.AND P2, PT, R3, c[0x0][0x3c8], PT ;  /* 0x0000f20003007a0c */ /* 0x000fe40003f46270 */
[----:B-----5:R-:W-:Y:S02]  /*16a60*/  ISETP.GE.AND P4, PT, R23, c[0x0][0x3c8], PT ;  /* 0x0000f20017007a0c */ /* 0x020fe40003f86270 */
[----:B------:R-:W-:Y:S02]  /*16a70*/  @!P6 LEA.HI.X R11, R27, R4, R30, 0x2, P0 ;  /* 0x000000041b0be211 */ /* 0x000fe400000f141e */
[----:B------:R-:W-:Y:S02]  /*16a80*/  ISETP.GE.AND P0, PT, R15, c[0x0][0x3c8], PT ;  /* 0x0000f2000f007a0c */ /* 0x000fe40003f06270 */
[----:B--2---:R-:W-:-:S04]  /*16a90*/  @!P1 LEA R8, P3, R75, R2, 0x2 ;  /* 0x000000024b089211 */ /* 0x004fc800078610ff */
[----:B------:R-:W-:-:S05]  /*16aa0*/  @!P1 LEA.HI.X R9, R75, R4, R31, 0x2, P3 ;  /* 0x000000044b099211 */ /* 0x000fca00018f141f */
[----:B------:R2:W-:Y:S01]  /*16ab0*/  @!P1 ST.E.64 [R8.64], R44 ;  /* 0x0000002c08009985 */ /* 0x0005e2000c101b08 */
[----:B------:R-:W-:-:S03]  /*16ac0*/  ISETP.GE.AND P1, PT, R20, c[0x0][0x3c8], PT ;  /* 0x0000f20014007a0c */ /* 0x000fc60003f26270 */
[----:B------:R3:W-:Y:S01]  /*16ad0*/  @!P6 ST.E.64 [R10.64], R46 ;  /* 0x0000002e0a00e985 */ /* 0x0007e2000c101b08 */
[-C--:B-1----:R-:W-:Y:S02]  /*16ae0*/  @!P4 LEA R16, P6, R23, R2.reuse, 0x2 ;  /* 0x000000021710c211 */ /* 0x082fe400078c10ff */
[----:B--2---:R-:W-:-:S04]  /*16af0*/  @!P5 LEA R8, P3, R25, R2, 0x2 ;  /* 0x000000021908d211 */ /* 0x004fc800078610ff */
[----:B------:R-:W-:Y:S02]  /*16b00*/  @!P5 LEA.HI.X R9, R25, R4, R26, 0x2, P3 ;  /* 0x000000041909d211 */ /* 0x000fe400018f141a */
[----:B---3--:R-:W-:-:S03]  /*16b10*/  @!P2 LEA R10, P3, R3, R2, 0x2 ;  /* 0x00000002030aa211 */ /* 0x008fc600078610ff */
[----:B------:R1:W-:Y:S01]  /*16b20*/  @!P5 ST.E.64 [R8.64], R48 ;  /* 0x000000300800d985 */ /* 0x0003e2000c101b08 */
[-C--:B------:R-:W-:Y:S02]  /*16b30*/  @!P2 LEA.HI.X R11, R3, R4.reuse, R22, 0x2, P3 ;  /* 0x00000004030ba211 */ /* 0x080fe400018f1416 */
[----:B------:R-:W-:-:S05]  /*16b40*/  @!P4 LEA.HI.X R17, R23, R4, R24, 0x2, P6 ;  /* 0x000000041711c211 */ /* 0x000fca00030f1418 */
[----:B------:R2:W-:Y:S04]  /*16b50*/  @!P4 ST.E.64 [R16.64], R88 ;  /* 0x000000581000c985 */ /* 0x0005e8000c101b08 */
[----:B------:R2:W-:Y:S01]  /*16b60*/  @!P2 ST.E.64 [R10.64], R62 ;  /* 0x0000003e0a00a985 */ /* 0x0005e2000c101b08 */
[CC--:B-1----:R-:W-:Y:S02]  /*16b70*/  @!P1 LEA R8, P5, R20.reuse, R2.reuse, 0x2 ;  /* 0x0000000214089211 */ /* 0x0c2fe400078a10ff */
[C---:B------:R-:W-:Y:S02]  /*16b80*/  @!P0 LEA R2, P3, R15.reuse, R2, 0x2 ;  /* 0x000000020f028211 */ /* 0x040fe400078610ff */
[-C--:B------:R-:W-:Y:S02]  /*16b90*/  @!P1 LEA.HI.X R9, R20, R4.reuse, R21, 0x2, P5 ;  /* 0x0000000414099211 */ /* 0x080fe400028f1415 */
[----:B------:R-:W-:-:S03]  /*16ba0*/  @!P0 LEA.HI.X R3, R15, R4, R19, 0x2, P3 ;  /* 0x000000040f038211 */ /* 0x000fc600018f1413 */
[----:B------:R2:W-:Y:S04]  /*16bb0*/  @!P1 ST.E.64 [R8.64], R50 ;  /* 0x0000003208009985 */ /* 0x0005e8000c101b08 */
[----:B------:R2:W-:Y:S02]  /*16bc0*/  @!P0 ST.E.64 [R2.64], R28 ;  /* 0x0000001c02008985 */ /* 0x0005e4000c101b08 */
.L_x_482:
[----:B------:R-:W-:Y:S05]  /*16bd0*/  BSYNC B0 ;  /* 0x0000000000007941 */ /* 0x000fea0003800000 */
.L_x_481:
[----:B------:R-:W-:Y:S05]  /*16be0*/  BRA.DIV ~URZ, `(.L_x_483) ;  /* 0x000033027f007947 */ /* 0x000fea000b800000 */
[----:B--2---:R2:W1:Y:S04]  /*16bf0*/  SHFL.IDX PT, R4, R6, 0x1, 0x1c1f ;  /* 0x003c1f0006047f89 */ /* 0x00446800000e0000 */
[----:B----4-:R2:W4:Y:S02]  /*16c00*/  SHFL.IDX PT, R2, R5, 0x1, 0x1c1f ;  /* 0x003c1f0005027f89 */ /* 0x01052400000e0000 */
.L_x_550:
[----:B------:R-:W-:-:S13]  /*16c10*/  ISETP.NE.AND P0, PT, R18, RZ, PT ;  /* 0x000000ff1200720c */ /* 0x000fda0003f05270 */
[----:B------:R-:W-:Y:S05]  /*16c20*/  @P0 BRA `(.L_x_478) ;  /* 0x000011c000000947 */ /* 0x000fea0003800000 */
[----:B------:R-:W5:Y:S04]  /*16c30*/  LDL R16, [R1+0x8c] ;  /* 0x00008c0001107983 */ /* 0x000f680000100800 */
[----:B--2---:R-:W2:Y:S04]  /*16c40*/  LDL R24, [R1+0x88] ;  /* 0x0000880001187983 */ /* 0x004ea80000100800 */
[----:B---3--:R-:W3:Y:S04]  /*16c50*/  LDL R20, [R1+0x84] ;  /* 0x0000840001147983 */ /* 0x008ee80000100800 */
[----:B----4-:R-:W4:Y:S04]  /*16c60*/  LDL R19, [R1+0x7c] ;  /* 0x00007c0001137983 */ /* 0x010f280000100800 */
        /* <DEDUP_REMOVED lines=17> */
[----:B---3--:R-:W-:Y:S02]  /*16d80*/  ISETP.GE.AND P0, PT, R20, c[0x0][0x3c8], PT ;  /* 0x0000f20014007a0c */ /* 0x008fe40003f06270 */
[----:B----4-:R-:W-:-:S07]  /*16d90*/  ISETP.GE.AND P4, PT, R19, c[0x0][0x3c8], PT ;  /* 0x0000f20013007a0c */ /* 0x010fce0003f86270 */
[----:B------:R-:W-:Y:S02]  /*16da0*/  @!P2 IMAD.MOV.U32 R3, RZ, RZ, R4 ;  /* 0x000000ffff03a224 */ /* 0x000fe400078e0004 */
[----:B------:R-:W-:Y:S02]  /*16db0*/  @!P1 LEA R10, P3, R24, R2, 0x2 ;  /* 0x00000002180a9211 */ /* 0x000fe400078610ff */
[----:B------:R-:W-:Y:S02]  /*16dc0*/  @!P2 IMAD.WIDE R16, R16, 0x4, R2 ;  /* 0x000000041010a825 */ /* 0x000fe400078e0202 */
[----:B------:R-:W-:Y:S02]  /*16dd0*/  @!P1 LEA.HI.X R11, R24, R4, R26, 0x2, P3 ;  /* 0x00000004180b9211 */ /* 0x000fe400018f141a */
[----:B------:R-:W-:Y:S01]  /*16de0*/  @!P0 LEA R8, P6, R20, R2, 0x2 ;  /* 0x0000000214088211 */ /* 0x000fe200078c10ff */
[----:B------:R-:W-:Y:S01]  /*16df0*/  @!P2 ST.E.64 [R16.64], R92 ;  /* 0x0000005c1000a985 */ /* 0x000fe2000c101b08 */
[----:B------:R-:W-:-:S02]  /*16e00*/  ISETP.GE.AND P5, PT, R6, c[0x0][0x3c8], PT ;  /* 0x0000f20006007a0c */ /* 0x000fc40003fa6270 */
[----:B------:R-:W-:Y:S01]  /*16e10*/  @!P0 LEA.HI.X R9, R20, R4, R22, 0x2, P6 ;  /* 0x0000000414098211 */ /* 0x000fe200030f1416 */
[----:B------:R1:W-:Y:S04]  /*16e20*/  @!P1 ST.E.64 [R10.64], R66 ;  /* 0x000000420a009985 */ /* 0x0003e8000c101b08 */
[----:B------:R-:W2:Y:S04]  /*16e30*/  LDL R26, [R1+0x68] ;  /* 0x00006800011a7983 */ /* 0x000ea80000100800 */
[----:B------:R-:W3:Y:S04]  /*16e40*/  LDL R24, [R1+0x60] ;  /* 0x0000600001187983 */ /* 0x000ee80000100800 */
[----:B------:R4:W-:Y:S01]  /*16e50*/  @!P0 ST.E.64 [R8.64], R54 ;  /* 0x0000003608008985 */ /* 0x0009e2000c101b08 */
[----:B------:R-:W-:-:S03]  /*16e60*/  ISETP.GE.AND P3, PT, R15, c[0x0][0x3c8], PT ;  /* 0x0000f2000f007a0c */ /* 0x000fc60003f66270 */
[----:B------:R-:W5:Y:S04]  /*16e70*/  LDL R22, [R1+0x5c] ;  /* 0x00005c0001167983 */ /* 0x000f680000100800 */
[----:B------:R-:W5:Y:S01]  /*16e80*/  LDL R20, [R1+0x58] ;  /* 0x0000580001147983 */ /* 0x000f620000100800 */
[-C--:B-1----:R-:W-:Y:S02]  /*16e90*/  @!P4 LEA R10, P6, R19, R2.reuse, 0x2 ;  /* 0x00000002130ac211 */ /* 0x082fe400078c10ff */
[----:B------:R-:W-:-:S04]  /*16ea0*/  @!P5 LEA R16, P0, R6, R2, 0x2 ;  /* 0x000000020610d211 */ /* 0x000fc800078010ff */
[----:B------:R-:W-:Y:S02]  /*16eb0*/  @!P5 LEA.HI.X R17, R6, R4, R25, 0x2, P0 ;  /* 0x000000040611d211 */ /* 0x000fe400000f1419 */
[----:B------:R-:W5:Y:S01]  /*16ec0*/  LDL R6, [R1+0x54] ;  /* 0x0000540001067983 */ /* 0x000f620000100800 */
[----:B------:R-:W-:-:S03]  /*16ed0*/  ISETP.GE.AND P2, PT, R5, c[0x0][0x3c8], PT ;  /* 0x0000f20005007a0c */ /* 0x000fc60003f46270 */
[----:B------:R-:W5:Y:S01]  /*16ee0*/  LDL R25, [R1+0xc0] ;  /* 0x0000c00001197983 */ /* 0x000f620000100800 */
[----:B------:R-:W-:-:S04]  /*16ef0*/  P2R R3, PR, RZ, 0x40 ;  /* 0x00000040ff037803 */ /* 0x000fc80000000000 */
[----:B------:R-:W-:-:S04]  /*16f00*/  ISETP.NE.AND P0, PT, R3, RZ, PT ;  /* 0x000000ff0300720c */ /* 0x000fc80003f05270 */
[----:B------:R-:W-:Y:S02]  /*16f10*/  @!P4 LEA.HI.X R11, R19, R4, R23, 0x2, P0 ;  /* 0x00000004130bc211 */ /* 0x000fe400000f1417 */
[----:B------:R-:W5:Y:S01]  /*16f20*/  LDL R19, [R1+0xc4] ;  /* 0x0000c40001137983 */ /* 0x000f620000100800 */
[----:B----4-:R-:W-:-:S03]  /*16f30*/  @!P3 LEA R8, P6, R15, R2, 0x2 ;  /* 0x000000020f08b211 */ /* 0x010fc600078c10ff */
[----:B------:R-:W4:Y:S01]  /*16f40*/  LDL R23, [R1+0xbc] ;  /* 0x0000bc0001177983 */ /* 0x000f220000100800 */
[----:B------:R-:W-:-:S03]  /*16f50*/  @!P3 LEA.HI.X R9, R15, R4, R21, 0x2, P6 ;  /* 0x000000040f09b211 */ /* 0x000fc600030f1415 */
[----:B------:R1:W-:Y:S04]  /*16f60*/  @!P5 ST.E.64 [R16.64], R100 ;  /* 0x000000641000d985 */ /* 0x0003e8000c101b08 */
[----:B------:R-:W4:Y:S04]  /*16f70*/  LDL R21, [R1+0xb8] ;  /* 0x0000b80001157983 */ /* 0x000f280000100800 */
[----:B------:R1:W-:Y:S04]  /*16f80*/  @!P4 ST.E.64 [R10.64], R68 ;  /* 0x000000440a00c985 */ /* 0x0003e8000c101b08 */
[----:B------:R-:W4:Y:S04]  /*16f90*/  LDL R15, [R1+0xb4] ;  /* 0x0000b400010f7983 */ /* 0x000f280000100800 */
[----:B------:R1:W-:Y:S02]  /*16fa0*/  @!P3 ST.E.64 [R8.64], R56 ;  /* 0x000000380800b985 */ /* 0x0003e4000c101b08 */
[----:B-1----:R-:W-:-:S04]  /*16fb0*/  @!P2 LEA R16, P3, R5, R2, 0x2 ;  /* 0x000000020510a211 */ /* 0x002fc800078610ff */
[----:B------:R-:W-:Y:S02]  /*16fc0*/  @!P2 LEA.HI.X R17, R5, R4, R32, 0x2, P3 ;  /* 0x000000040511a211 */ /* 0x000fe400018f1420 */
[----:B------:R-:W4:Y:S01]  /*16fd0*/  LDL R5, [R1+0x50] ;  /* 0x0000500001057983 */ /* 0x000f220000100800 */
[----:B------:R-:W-:Y:S02]  /*16fe0*/  ISETP.GE.AND P1, PT, R30, c[0x0][0x3c8], PT ;  /* 0x0000f2001e007a0c */ /* 0x000fe40003f26270 */
[----:B------:R-:W-:-:S11]  /*16ff0*/  ISETP.GE.AND P0, PT, R28, c[0x0][0x3c8], PT ;  /* 0x0000f2001c007a0c */ /* 0x000fd60003f06270 */
[-C--:B------:R-:W-:Y:S02]  /*17000*/  @!P1 LEA R10, P4, R30, R2.reuse, 0x2 ;  /* 0x000000021e0a9211 */ /* 0x080fe400078810ff */
[----:B------:R-:W-:-:S11]  /*17010*/  @!P0 LEA R8, P6, R28, R2, 0x2 ;  /* 0x000000021c088211 */ /* 0x000fd600078c10ff */
[----:B------:R-:W-:-:S04]  /*17020*/  P2R R3, PR, RZ, 0x10 ;  /* 0x00000010ff037803 */ /* 0x000fc80000000000 */
[----:B------:R-:W-:Y:S02]  /*17030*/  ISETP.NE.AND P3, PT, R3, RZ, PT ;  /* 0x000000ff0300720c */ /* 0x000fe40003f65270 */
[----:B------:R-:W-:Y:S02]  /*17040*/  ISETP.GE.AND P4, PT, R18, c[0x0][0x3c8], PT ;  /* 0x0000f20012007a0c */ /* 0x000fe40003f86270 */
[-C--:B------:R-:W-:Y:S02]  /*17050*/  @!P1 LEA.HI.X R11, R30, R4.reuse, R31, 0x2, P3 ;  /* 0x000000041e0b9211 */ /* 0x080fe400018f141f */
[----:B------:R-:W-:Y:S01]  /*17060*/  @!P0 LEA.HI.X R9, R28, R4, R29, 0x2, P6 ;  /* 0x000000041c098211 */ /* 0x000fe200030f141d */
[----:B------:R-:W-:Y:S04]  /*17070*/  @!P2 ST.E.64 [R16.64], R104 ;  /* 0x000000681000a985 */ /* 0x000fe8000c101b08 */
[----:B------:R-:W-:Y:S04]  /*17080*/  @!P1 ST.E.64 [R10.64], R96 ;  /* 0x000000600a009985 */ /* 0x000fe8000c101b08 */
[----:B------:R1:W-:Y:S02]  /*17090*/  @!P0 ST.E.64 [R8.64], R60 ;  /* 0x0000003c08008985 */ /* 0x0003e4000c101b08 */
[----:B-1----:R-:W-:-:S02]  /*170a0*/  @!P4 LEA R8, P6, R18, R2, 0x2 ;  /* 0x000000021208c211 */ /* 0x002fc400078c10ff */
[----:B--2---:R-:W-:Y:S02]  /*170b0*/  ISETP.GE.AND P5, PT, R26, c[0x0][0x3c8], PT ;  /* 0x0000f2001a007a0c */ /* 0x004fe40003fa6270 */
[----:B---3--:R-:W-:-:S11]  /*170c0*/  ISETP.GE.AND P3, PT, R24, c[0x0][0x3c8], PT ;  /* 0x0000f20018007a0c */ /* 0x008fd60003f66270 */
[----:B------:R-:W-:-:S04]  /*170d0*/  @!P5 LEA R10, P0, R26, R2, 0x2 ;  /* 0x000000021a0ad211 */ /* 0x000fc800078010ff */
[----:B------:R-:W-:-:S05]  /*170e0*/  @!P5 LEA.HI.X R11, R26, R4, R27, 0x2, P0 ;  /* 0x000000041a0bd211 */ /* 0x000fca00000f141b */
[----:B------:R1:W-:Y:S01]  /*170f0*/  @!P5 ST.E.64 [R10.64], R72 ;  /* 0x000000480a00d985 */ /* 0x0003e2000c101b08 */
[----:B-----5:R-:W-:Y:S02]  /*17100*/  ISETP.GE.AND P2, PT, R22, c[0x0][0x3c8], PT ;  /* 0x0000f20016007a0c */ /* 0x020fe40003f46270 */
[----:B------:R-:W-:Y:S02]  /*17110*/  ISETP.GE.AND P1, PT, R20, c[0x0][0x3c8], PT ;  /* 0x0000f20014007a0c */ /* 0x000fe40003f26270 */
[----:B------:R-:W-:Y:S02]  /*17120*/  ISETP.GE.AND P0, PT, R6, c[0x0][0x3c8], PT ;  /* 0x0000f20006007a0c */ /* 0x000fe40003f06270 */
[----:B------:R-:W-:Y:S02]  /*17130*/  @!P4 LEA.HI.X R9, R18, R4, R19, 0x2, P6 ;  /* 0x000000041209c211 */ /* 0x000fe400030f1413 */
[----:B------:R-:W-:-:S03]  /*17140*/  @!P3 LEA R18, P5, R24, R2, 0x2 ;  /* 0x000000021812b211 */ /* 0x000fc600078a10ff */
[----:B------:R2:W-:Y:S02]  /*17150*/  @!P4 ST.E.64 [R8.64], R84 ;  /* 0x000000540800c985 */ /* 0x0005e4000c101b08 */
[----:B------:R-:W-:-:S08]  /*17160*/  @!P2 LEA R16, P6, R22, R2, 0x2 ;  /* 0x000000021610a211 */ /* 0x000fd000078c10ff */
[----:B------:R-:W-:-:S04]  /*17170*/  P2R R3, PR, RZ, 0x20 ;  /* 0x00000020ff037803 */ /* 0x000fc80000000000 */
[----:B------:R-:W-:Y:S02]  /*17180*/  ISETP.NE.AND P4, PT, R3, RZ, PT ;  /* 0x000000ff0300720c */ /* 0x000fe40003f85270 */
[----:B-1----:R-:W-:Y:S02]  /*17190*/  @!P1 LEA R10, P5, R20, R2, 0x2 ;  /* 0x00000002140a9211 */ /* 0x002fe400078a10ff */
[-C--:B------:R-:W-:Y:S02]  /*171a0*/  @!P3 LEA.HI.X R19, R24, R4.reuse, R25, 0x2, P4 ;  /* 0x000000041813b211 */ /* 0x080fe400020f1419 */
[-C--:B----4-:R-:W-:Y:S02]  /*171b0*/  @!P2 LEA.HI.X R17, R22, R4.reuse, R23, 0x2, P6 ;  /* 0x000000041611a211 */ /* 0x090fe400030f1417 */
[----:B------:R-:W-:Y:S01]  /*171c0*/  @!P1 LEA.HI.X R11, R20, R4, R21, 0x2, P5 ;  /* 0x00000004140b9211 */ /* 0x000fe200028f1415 */
[----:B------:R1:W-:Y:S01]  /*171d0*/  @!P3 ST.E.64 [R18.64], R94 ;  /* 0x0000005e1200b985 */ /* 0x0003e2000c101b08 */
[----:B--2---:R-:W-:-:S03]  /*171e0*/  @!P0 LEA R8, P4, R6, R2, 0x2 ;  /* 0x0000000206088211 */ /* 0x004fc600078810ff */
[----:B------:R1:W-:Y:S01]  /*171f0*/  @!P2 ST.E.64 [R16.64], R90 ;  /* 0x0000005a1000a985 */ /* 0x0003e2000c101b08 */
[----:B------:R-:W-:-:S03]  /*17200*/  @!P0 LEA.HI.X R9, R6, R4, R15, 0x2, P4 ;  /* 0x0000000406098211 */ /* 0x000fc600020f140f */
[----:B------:R1:W-:Y:S04]  /*17210*/  @!P1 ST.E.64 [R10.64], R86 ;  /* 0x000000560a009985 */ /* 0x0003e8000c101b08 */
[----:B------:R1:W-:Y:S01]  /*17220*/  @!P0 ST.E.64 [R8.64], R70 ;  /* 0x0000004608008985 */ /* 0x0003e2000c101b08 */
[----:B------:R-:W-:-:S13]  /*17230*/  ISETP.GE.AND P0, PT, R5, c[0x0][0x3c8], PT ;  /* 0x0000f20005007a0c */ /* 0x000fda0003f06270 */
[----:B------:R-:W-:Y:S05]  /*17240*/  @P0 BRA `(.L_x_478) ;  /* 0x00000ba000000947 */ /* 0x000fea0003800000 */
[----:B------:R-:W2:Y:S01]  /*17250*/  LDL R6, [R1+0xb0] ;  /* 0x0000b00001067983 */ /* 0x000ea20000100800 */
[----:B------:R-:W-:-:S04]  /*17260*/  LEA R2, P0, R5, R2, 0x2 ;  /* 0x0000000205027211 */ /* 0x000fc800078010ff */
[----:B--2---:R-:W-:-:S05]  /*17270*/  LEA.HI.X R3, R5, R4, R6, 0x2, P0 ;  /* 0x0000000405037211 */ /* 0x004fca00000f1406 */
[----:B------:R2:W-:Y:S01]  /*17280*/  ST.E.64 [R2.64], R64 ;  /* 0x0000004002007985 */ /* 0x0005e2000c101b08 */
[----:B------:R-:W-:Y:S05]  /*17290*/  BRA `(.L_x_478) ;  /* 0x00000b5000007947 */ /* 0x000fea0003800000 */
.L_x_463:
[----:B------:R-:W2:Y:S04]  /*172a0*/  LDL.LU R2, [R1+0x38] ;  /* 0x0000380001027983 */ /* 0x000ea80000300800 */
[----:B-1----:R-:W3:Y:S01]  /*172b0*/  LDL.LU R6, [R1+0x3c] ;  /* 0x00003c0001067983 */ /* 0x002ee20000300800 */
[----:B------:R-:W-:Y:S02]  /*172c0*/  ISETP.NE.U32.AND P0, PT, RZ, c[0x0][0x508], PT ;  /* 0x00014200ff007a0c */ /* 0x000fe40003f05070 */
[----:B------:R-:W-:Y:S01]  /*172d0*/  ISETP.NE.U32.AND P3, PT, RZ, c[0x0][0x500], PT ;  /* 0x00014000ff007a0c */ /* 0x000fe20003f65070 */
[----:B------:R-:W4:Y:S01]  /*172e0*/  LDL.LU R3, [R1+0x48] ;  /* 0x0000480001037983 */ /* 0x000f220000300800 */
[----:B------:R-:W-:Y:S01]  /*172f0*/  ISETP.NE.AND.EX P2, PT, RZ, c[0x0][0x50c], PT, P0 ;  /* 0x00014300ff007a0c */ /* 0x000fe20003f45300 */
[----:B------:R-:W-:Y:S01]  /*17300*/  IMAD.MOV.U32 R23, RZ, RZ, c[0x0][0x388] ;  /* 0x0000e200ff177624 */ /* 0x000fe200078e00ff */
[----:B------:R-:W-:-:S02]  /*17310*/  ISETP.NE.AND.EX P3, PT, RZ, c[0x0][0x504], PT, P3 ;  /* 0x00014100ff007a0c */ /* 0x000fc40003f65330 */
[----:B--2---:R-:W-:-:S09]  /*17320*/  IADD3 R4, P1, R2, c[0x0][0x500], RZ ;  /* 0x0001400002047a10 */ /* 0x004fd20007f3e0ff */
[----:B------:R-:W-:Y:S01]  /*17330*/  @P2 IADD3 R8, P0, R2, c[0x0][0x508], RZ ;  /* 0x0001420002082a10 */ /* 0x000fe20007f1e0ff */
[----:B------:R-:W-:Y:S01]  /*17340*/  IMAD.MOV.U32 R2, RZ, RZ, RZ ;  /* 0x000000ffff027224 */ /* 0x000fe200078e00ff */
[C---:B---3--:R-:W-:Y:S02]  /*17350*/  IADD3.X R5, R6.reuse, c[0x0][0x504], RZ, P1, !PT ;  /* 0x0001410006057a10 */ /* 0x048fe40000ffe4ff */
[----:B------:R-:W-:-:S03]  /*17360*/  @P2 IADD3.X R9, R6, c[0x0][0x50c], RZ, P0, !PT ;  /* 0x0001430006092a10 */ /* 0x000fc600007fe4ff */
[----:B------:R1:W5:Y:S04]  /*17370*/  @P3 LDG.E R2, [R4.64] ;  /* 0x0000000804023981 */ /* 0x000368000c1e1900 */
[----:B------:R1:W5:Y:S01]  /*17380*/  @P2 LDG.E R23, [R8.64] ;  /* 0x0000000808172981 */ /* 0x000362000c1e1900 */
[----:B----4-:R-:W-:-:S04]  /*17390*/  ISETP.NE.AND P0, PT, R3, RZ, PT ;  /* 0x000000ff0300720c */ /* 0x010fc80003f05270 */
[----:B------:R-:W-:Y:S01]  /*173a0*/  SEL R22, R3, c[0x0][0x3d4], P0 ;  /* 0x0000f50003167a07 */ /* 0x000fe20000000000 */
[----:B------:R-:W-:Y:S05]  /*173b0*/  @P2 BRA `(.L_x_484) ;  /* 0x0000004000002947 */ /* 0x000fea0003800000 */
[----:B------:R-:W-:Y:S05]  /*173c0*/  @!P3 BRA `(.L_x_484) ;  /* 0x000000300000b947 */ /* 0x000fea0003800000 */
[----:B------:R2:W3:Y:S04]  /*173d0*/  LDG.E R3, [R4.64] ;  /* 0x0000000804037981 */ /* 0x0004e8000c1e1900 */
[----:B-12---:R-:W3:Y:S02]  /*173e0*/  LDG.E R4, [R4.64+0x4] ;  /* 0x0000040804047981 */ /* 0x006ee4000c1e1900 */
[----:B---3-5:R-:W-:Y:S02]  /*173f0*/  IADD3 R23, -R3, R4, RZ ;  /* 0x0000000403177210 */ /* 0x028fe40007ffe1ff */
.L_x_484:
[----:B------:R-:W2:Y:S04]  /*17400*/  LDL.LU R6, [R1+0x30] ;  /* 0x0000300001067983 */ /* 0x000ea80000300800 */
[----:B-1----:R-:W3:Y:S04]  /*17410*/  LDL.LU R4, [R1+0x40] ;  /* 0x0000400001047983 */ /* 0x002ee80000300800 */
[----:B------:R-:W4:Y:S01]  /*17420*/  LDL.LU R3, [R1+0x44] ;  /* 0x0000440001037983 */ /* 0x000f220000300800 */
[----:B------:R-:W-:Y:S01]  /*17430*/  BSSY B0, `(.L_x_485) ;  /* 0x0000039000007945 */ /* 0x000fe20003800000 */
[----:B-----5:R-:W-:-:S02]  /*17440*/  SHF.R.S32.HI R21, RZ, 0x1f, R2 ;  /* 0x0000001fff157819 */ /* 0x020fc40000011402 */
[----:B------:R-:W1:Y:S02]  /*17450*/  S2R R5, SR_TID.X ;  /* 0x0000000000057919 */ /* 0x000e640000002100 */
[----:B-1----:R-:W-:Y:S02]  /*17460*/  ISETP.GT.AND P0, PT, R5, 0x7f, PT ;  /* 0x0000007f0500780c */ /* 0x002fe40003f04270 */
[----:B--2---:R-:W-:Y:S02]  /*17470*/  LOP3.LUT R6, R6, 0xffff, RZ, 0xc0, !PT ;  /* 0x0000ffff06067812 */ /* 0x004fe400078ec0ff */
[----:B---3--:R-:W-:Y:S02]  /*17480*/  SEL R15, R4, RZ, !P3 ;  /* 0x000000ff040f7207 */ /* 0x008fe40005800000 */
[----:B----4-:R-:W-:-:S07]  /*17490*/  SEL R26, R3, RZ, !P3 ;  /* 0x000000ff031a7207 */ /* 0x010fce0005800000 */
[----:B------:R-:W-:Y:S05]  /*174a0*/  @P0 BRA `(.L_x_486) ;  /* 0x0000031000000947 */ /* 0x000fea0003800000 */
[----:B------:R-:W2:Y:S01]  /*174b0*/  LDL R4, [R1+0x2c] ;  /* 0x00002c0001047983 */ /* 0x000ea20000100800 */
[----:B------:R-:W-:Y:S01]  /*174c0*/  IMAD R3, R23, c[0x0][0x4e8], RZ ;  /* 0x00013a0017037a24 */ /* 0x000fe200078e02ff */
[----:B--2---:R-:W-:-:S04]  /*174d0*/  LEA R20, R4, R5, 0x7 ;  /* 0x0000000504147211 */ /* 0x004fc800078e38ff */
        /* <DEDUP_REMOVED lines=12> */
[C---:B------:R-:W-:Y:S01]  /*175a0*/  IMAD.WIDE.U32 R4, R10.reuse, R15, RZ ;  /* 0x0000000f0a047225 */ /* 0x040fe200078e00ff */
        /* <DEDUP_REMOVED lines=33> */
.L_x_486:
[----:B------:R-:W-:Y:S05]  /*177c0*/  BSYNC B0 ;  /* 0x0000000000007941 */ /* 0x000fea0003800000 */
.L_x_485:
[----:B------:R-:W-:-:S13]  /*177d0*/  ISETP.GT.AND P0, PT, R22, 0x1, PT ;  /* 0x000000011600780c */ /* 0x000fda0003f04270 */
[----:B------:R-:W-:Y:S05]  /*177e0*/  @P0 BRA `(.L_x_478) ;  /* 0x0000060000000947 */ /* 0x000fea0003800000 */
[----:B------:R-:W2:Y:S01]  /*177f0*/  LDL.LU R11, [R1+0x2c] ;  /* 0x00002c00010b7983 */ /* 0x000ea20000300800 */
[----:B------:R-:W-:Y:S01]  /*17800*/  MOV R4, c[0x0][0x4e8] ;  /* 0x00013a0000047a02 */ /* 0x000fe20000000f00 */
[----:B-1----:R-:W-:Y:S02]  /*17810*/  IMAD R3, R21, c[0x0][0x3a0], RZ ;  /* 0x0000e80015037a24 */ /* 0x002fe400078e02ff */
[----:B------:R-:W-:Y:S01]  /*17820*/  IMAD R8, R26, c[0x0][0x3f0], RZ ;  /* 0x0000fc001a087a24 */ /* 0x000fe200078e02ff */
[----:B------:R-:W-:Y:S01]  /*17830*/  ISETP.NE.AND P0, PT, R4, 0x1, PT ;  /* 0x000000010400780c */ /* 0x000fe20003f05270 */
[----:B------:R-:W-:-:S04]  /*17840*/  IMAD.WIDE.U32 R4, R2, c[0x0][0x3a0], RZ ;  /* 0x0000e80002047a25 */ /* 0x000fc800078e00ff */
[----:B------:R-:W-:-:S05]  /*17850*/  IMAD R2, R2, c[0x0][0x3a4], R3 ;  /* 0x0000e90002027a24 */ /* 0x000fca00078e0203 */
[----:B------:R-:W-:-:S05]  /*17860*/  IADD3 R5, R5, R2, RZ ;  /* 0x0000000205057210 */ /* 0x000fca0007ffe0ff */
[----:B------:R-:W-:-:S04]  /*17870*/  IMAD.WIDE.U32 R4, R6, c[0x0][0x3e8], R4 ;  /* 0x0000fa0006047a25 */ /* 0x000fc800078e0004 */
[----:B------:R-:W-:-:S04]  /*17880*/  IMAD R5, R6, c[0x0][0x3ec], R5 ;  /* 0x0000fb0006057a24 */ /* 0x000fc800078e0205 */
[----:B------:R-:W-:Y:S01]  /*17890*/  IMAD.WIDE.U32 R4, R15, c[0x0][0x3f0], R4 ;  /* 0x0000fc000f047a25 */ /* 0x000fe200078e0004 */
[----:B--2---:R-:W-:-:S04]  /*178a0*/  LEA R3, R11, R0, 0x7 ;  /* 0x000000000b037211 */ /* 0x004fc800078e38ff */
[----:B------:R-:W-:Y:S01]  /*178b0*/  MOV R2, R3 ;  /* 0x0000000300027202 */ /* 0x000fe20000000f00 */
[----:B------:R-:W-:-:S05]  /*178c0*/  @P0 IMAD.HI.U32 R9, R3, c[0x0][0x4ec], RZ ;  /* 0x00013b0003090a27 */ /* 0x000fca00078e00ff */
[----:B------:R-:W-:Y:S01]  /*178d0*/  @P0 SHF.R.U32.HI R2, RZ, c[0x0][0x4f0], R9 ;  /* 0x00013c00ff020a19 */ /* 0x000fe20000011609 */
[----:B------:R-:W-:-:S03]  /*178e0*/  IMAD R9, R15, c[0x0][0x3f4], R8 ;  /* 0x0000fd000f097a24 */ /* 0x000fc600078e0208 */
[----:B------:R-:W-:Y:S02]  /*178f0*/  IADD3 R6, -R2, RZ, RZ ;  /* 0x000000ff02067210 */ /* 0x000fe40007ffe1ff */
[----:B------:R-:W-:Y:S02]  /*17900*/  SHF.R.S32.HI R8, RZ, 0x1f, R2 ;  /* 0x0000001fff087819 */ /* 0x000fe40000011402 */
[----:B------:R-:W-:Y:S01]  /*17910*/  IADD3 R5, R5, R9, RZ ;  /* 0x0000000905057210 */ /* 0x000fe20007ffe0ff */
[----:B------:R-:W-:Y:S02]  /*17920*/  IMAD R6, R6, c[0x0][0x4e8], R3 ;  /* 0x00013a0006067a24 */ /* 0x000fe400078e0203 */
[----:B------:R-:W-:-:S03]  /*17930*/  IMAD R3, R8, c[0x0][0x3e0], RZ ;  /* 0x0000f80008037a24 */ /* 0x000fc600078e02ff */
[----:B------:R-:W-:Y:S01]  /*17940*/  SHF.R.S32.HI R8, RZ, 0x1f, R6 ;  /* 0x0000001fff087819 */ /* 0x000fe20000011406 */
[C---:B------:R-:W-:Y:S02]  /*17950*/  IMAD R9, R2.reuse, c[0x0][0x3e4], R3 ;  /* 0x0000f90002097a24 */ /* 0x040fe400078e0203 */
[----:B------:R-:W-:-:S04]  /*17960*/  IMAD.WIDE.U32 R2, R2, c[0x0][0x3e0], R4 ;  /* 0x0000f80002027a25 */ /* 0x000fc800078e0004 */
[----:B------:R-:W-:Y:S01]  /*17970*/  IMAD R4, R8, c[0x0][0x3d8], RZ ;  /* 0x0000f60008047a24 */ /* 0x000fe200078e02ff */
[----:B------:R-:W-:-:S03]  /*17980*/  IADD3 R3, R3, R9, RZ ;  /* 0x0000000903037210 */ /* 0x000fc60007ffe0ff */
[C---:B------:R-:W-:Y:S02]  /*17990*/  IMAD R4, R6.reuse, c[0x0][0x3dc], R4 ;  /* 0x0000f70006047a24 */ /* 0x040fe400078e0204 */
[----:B------:R-:W-:Y:S01]  /*179a0*/  IMAD.WIDE.U32 R2, R6, c[0x0][0x3d8], R2 ;  /* 0x0000f60006027a25 */ /* 0x000fe200078e0002 */
[----:B------:R-:W-:-:S04]  /*179b0*/  LEA R6, R11, R81, 0x7 ;  /* 0x000000510b067211 */ /* 0x000fc800078e38ff */
[----:B------:R-:W-:Y:S02]  /*179c0*/  IADD3 R5, R3, R4, RZ ;  /* 0x0000000403057210 */ /* 0x000fe40007ffe0ff */
[----:B------:R-:W-:-:S04]  /*179d0*/  LEA R10, P0, R2, c[0x0][0x380], 0x1 ;  /* 0x0000e000020a7a11 */ /* 0x000fc800078008ff */
[----:B------:R-:W-:Y:S01]  /*179e0*/  LEA.HI.X R5, R2, c[0x0][0x384], R5, 0x1, P0 ;  /* 0x0000e10002057a11 */ /* 0x000fe200000f0c05 */
[----:B------:R-:W-:Y:S06]  /*179f0*/  BRA.DIV ~URZ, `(.L_x_487) ;  /* 0x000025c27f007947 */ /* 0x000fec000b800000 */
[----:B------:R1:W2:Y:S02]  /*17a00*/  SHFL.IDX PT, R11, R5, RZ, 0x181f ;  /* 0x00181fff050b7589 */ /* 0x0002a400000e0000 */
.L_x_551:
[----:B------:R-:W-:Y:S05]  /*17a10*/  BRA.DIV ~URZ, `(.L_x_488) ;  /* 0x000026127f007947 */ /* 0x000fea000b800000 */
[----:B------:R3:W4:Y:S02]  /*17a20*/  SHFL.IDX PT, R2, R10, RZ, 0x181f ;  /* 0x00181fff0a027589 */ /* 0x00072400000e0000 */
.L_x_552:
[----:B------:R-:W-:Y:S01]  /*17a30*/  IMAD R4, R23, c[0x0][0x4e8], RZ ;  /* 0x00013a0017047a24 */ /* 0x000fe200078e02ff */
[----:B------:R-:W-:Y:S04]  /*17a40*/  BSSY B0, `(.L_x_489) ;  /* 0x000000b000007945 */ /* 0x000fe80003800000 */
[----:B------:R-:W-:-:S13]  /*17a50*/  ISETP.GE.AND P0, PT, R6, R4, PT ;  /* 0x000000040600720c */ /* 0x000fda0003f06270 */
[----:B------:R-:W-:Y:S05]  /*17a60*/  @P0 BRA `(.L_x_490) ;  /* 0x0000008000000947 */ /* 0x000fea0003800000 */
[----:B------:R-:W-:Y:S02]  /*17a70*/  ISETP.GE.AND P1, PT, R76, c[0x0][0x3c8], PT ;  /* 0x0000f2004c007a0c */ /* 0x000fe40003f26270 */
[----:B------:R-:W-:-:S11]  /*17a80*/  ISETP.GE.AND P0, PT, R212, c[0x0][0x3c8], PT ;  /* 0x0000f200d4007a0c */ /* 0x000fd60003f06270 */
[-C--:B----4-:R-:W-:Y:S02]  /*17a90*/  @!P1 LEA R8, P3, R76, R2.reuse, 0x1 ;  /* 0x000000024c089211 */ /* 0x090fe400078608ff */
[----:B------:R-:W-:Y:S02]  /*17aa0*/  @!P0 LEA R2, P2, R212, R2, 0x1 ;  /* 0x00000002d4028211 */ /* 0x000fe400078408ff */
[-C--:B--2---:R-:W-:Y:S02]  /*17ab0*/  @!P1 LEA.HI.X R9, R76, R11.reuse, R77, 0x1, P3 ;  /* 0x0000000b4c099211 */ /* 0x084fe400018f0c4d */
[----:B------:R-:W-:-:S03]  /*17ac0*/  @!P0 LEA.HI.X R3, R212, R11, R231, 0x1, P2 ;  /* 0x0000000bd4038211 */ /* 0x000fc600010f0ce7 */
[----:B------:R2:W-:Y:S04]  /*17ad0*/  @!P1 ST.E.128 [R8.64], RZ ;  /* 0x000000ff08009985 */ /* 0x0005e8000c101d08 */
[----:B------:R2:W-:Y:S02]  /*17ae0*/  @!P0 ST.E.128 [R2.64], RZ ;  /* 0x000000ff02008985 */ /* 0x0005e4000c101d08 */
.L_x_490:
[----:B------:R-:W-:Y:S05]  /*17af0*/  BSYNC B0 ;  /* 0x0000000000007941 */ /* 0x000fea0003800000 */
.L_x_489:
[----:B------:R-:W-:Y:S05]  /*17b00*/  BRA.DIV ~URZ, `(.L_x_491) ;  /* 0x000025927f007947 */ /* 0x000fea000b800000 */
[----:B--2---:R2:W1:Y:S04]  /*17b10*/  SHFL.IDX PT, R11, R5, 0x1, 0x181f ;  /* 0x00381f00050b7f89 */ /* 0x00446800000e0000 */
[----:B----4-:R2:W4:Y:S02]  /*17b20*/  SHFL.IDX PT, R2, R10, 0x1, 0x181f ;  /* 0x00381f000a027f89 */ /* 0x01052400000e0000 */
.L_x_553:
        /* <DEDUP_REMOVED lines=8> */
[-C--:B-1----:R-:W-:Y:S02]  /*17bb0*/  @!P1 LEA.HI.X R9, R76, R11.reuse, R77, 0x1, P3 ;  /* 0x0000000b4c099211 */ /* 0x082fe400018f0c4d */
[----:B------:R-:W-:-:S03]  /*17bc0*/  @!P0 LEA.HI.X R3, R212, R11, R231, 0x1, P2 ;  /* 0x0000000bd4038211 */ /* 0x000fc600010f0ce7 */
[----:B------:R1:W-:Y:S04]  /*17bd0*/  @!P1 ST.E.128 [R8.64], RZ ;  /* 0x000000ff08009985 */ /* 0x0003e8000c101d08 */
[----:B------:R1:W-:Y:S02]  /*17be0*/  @!P0 ST.E.128 [R2.64], RZ ;  /* 0x000000ff02008985 */ /* 0x0003e4000c101d08 */
.L_x_493:
[----:B------:R-:W-:Y:S05]  /*17bf0*/  BSYNC B0 ;  /* 0x0000000000007941 */ /* 0x000fea0003800000 */
.L_x_492:
[----:B------:R-:W-:Y:S05]  /*17c00*/  BRA.DIV ~URZ, `(.L_x_494) ;  /* 0x000025627f007947 */ /* 0x000fea000b800000 */
[----:B-1----:R1:W2:Y:S02]  /*17c10*/  SHFL.IDX PT, R11, R5, 0x2, 0x181f ;  /* 0x00581f00050b7f89 */ /* 0x0022a400000e0000 */
.L_x_554:
[----:B------:R-:W-:Y:S05]  /*17c20*/  BRA.DIV ~URZ, `(.L_x_495) ;  /* 0x000025b27f007947 */ /* 0x000fea000b800000 */
[----:B----4-:R4:W1:Y:S02]  /*17c30*/  SHFL.IDX PT, R2, R10, 0x2, 0x181f ;  /* 0x00581f000a027f89 */ /* 0x01086400000e0000 */
.L_x_555:
[----:B------:R-:W-:Y:S01]  /*17c40*/  IADD3 R3, R6, 0x40, RZ ;  /* 0x0000004006037810 */ /* 0x000fe20007ffe0ff */
[----:B------:R-:W-:Y:S03]  /*17c50*/  BSSY B0, `(.L_x_496) ;  /* 0x000000b000007945 */ /* 0x000fe60003800000 */
[----:B------:R-:W-:-:S13]  /*17c60*/  ISETP.GE.AND P0, PT, R3, R4, PT ;  /* 0x000000040300720c */ /* 0x000fda0003f06270 */
[----:B------:R-:W-:Y:S05]  /*17c70*/  @P0 BRA `(.L_x_497) ;  /* 0x0000008000000947 */ /* 0x000fea0003800000 */
[----:B------:R-:W-:Y:S02]  /*17c80*/  ISETP.GE.AND P1, PT, R76, c[0x0][0x3c8], PT ;  /* 0x0000f2004c007a0c */ /* 0x000fe40003f26270 */
[----:B------:R-:W-:-:S11]  /*17c90*/  ISETP.GE.AND P0, PT, R212, c[0x0][0x3c8], PT ;  /* 0x0000f200d4007a0c */ /* 0x000fd60003f06270 */
[-C--:B-1----:R-:W-:Y:S02]  /*17ca0*/  @!P1 LEA R8, P3, R76, R2.reuse, 0x1 ;  /* 0x000000024c089211 */ /* 0x082fe400078608ff */
[----:B------:R-:W-:Y:S02]  /*17cb0*/  @!P0 LEA R2, P2, R212, R2, 0x1 ;  /* 0x00000002d4028211 */ /* 0x000fe400078408ff */
[-C--:B--2---:R-:W-:Y:S02]  /*17cc0*/  @!P1 LEA.HI.X R9, R76, R11.reuse, R77, 0x1, P3 ;  /* 0x0000000b4c099211 */ /* 0x084fe400018f0c4d */
[----:B------:R-:W-:-:S03]  /*17cd0*/  @!P0 LEA.HI.X R3, R212, R11, R231, 0x1, P2 ;  /* 0x0000000bd4038211 */ /* 0x000fc600010f0ce7 */
[----:B------:R1:W-:Y:S04]  /*17ce0*/  @!P1 ST.E.128 [R8.64], RZ ;  /* 0x000000ff08009985 */ /* 0x0003e8000c101d08 */
[----:B------:R1:W-:Y:S02]  /*17cf0*/  @!P0 ST.E.128 [R2.64], RZ ;  /* 0x000000ff02008985 */ /* 0x0003e4000c101d08 */
.L_x_497:
[----:B------:R-:W-:Y:S05]  /*17d00*/  BSYNC B0 ;  /* 0x0000000000007941 */ /* 0x000fea0003800000 */
.L_x_496:
[----:B------:R-:W-:Y:S05]  /*17d10*/  BRA.DIV ~URZ, `(.L_x_498) ;  /* 0x000025327f007947 */ /* 0x000fea000b800000 */
[----:B-1----:R1:W3:Y:S04]  /*17d20*/  SHFL.IDX PT, R8, R5, 0x3, 0x181f ;  /* 0x00781f0005087f89 */ /* 0x0022e800000e0000 */
[----:B------:R1:W4:Y:S02]  /*17d30*/  SHFL.IDX PT, R2, R10, 0x3, 0x181f ;  /* 0x00781f000a027f89 */ /* 0x00032400000e0000 */
.L_x_556:
[----:B------:R-:W-:-:S04]  /*17d40*/  IADD3 R6, R6, 0x60, RZ ;  /* 0x0000006006067810 */ /* 0x000fc80007ffe0ff */
[----:B------:R-:W-:-:S13]  /*17d50*/  ISETP.GE.AND P0, PT, R6, R4, PT ;  /* 0x000000040600720c */ /* 0x000fda0003f06270 */
[----:B------:R-:W-:Y:S05]  /*17d60*/  @P0 BRA `(.L_x_478) ;  /* 0x0000008000000947 */ /* 0x000fea0003800000 */
[----:B------:R-:W-:Y:S02]  /*17d70*/  ISETP.GE.AND P1, PT, R76, c[0x0][0x3c8], PT ;  /* 0x0000f2004c007a0c */ /* 0x000fe40003f26270 */
[----:B------:R-:W-:-:S11]  /*17d80*/  ISETP.GE.AND P0, PT, R212, c[0x0][0x3c8], PT ;  /* 0x0000f200d4007a0c */ /* 0x000fd60003f06270 */
[-C--:B----4-:R-:W-:Y:S02]  /*17d90*/  @!P1 LEA R4, P3, R76, R2.reuse, 0x1 ;  /* 0x000000024c049211 */ /* 0x090fe400078608ff */
[----:B------:R-:W-:Y:S02]  /*17da0*/  @!P0 LEA R2, P2, R212, R2, 0x1 ;  /* 0x00000002d4028211 */ /* 0x000fe400078408ff */
[-C--:B-123--:R-:W-:Y:S02]  /*17db0*/  @!P1 LEA.HI.X R5, R76, R8.reuse, R77, 0x1, P3 ;  /* 0x000000084c059211 */ /* 0x08efe400018f0c4d */
[----:B------:R-:W-:-:S03]  /*17dc0*/  @!P0 LEA.HI.X R3, R212, R8, R231, 0x1, P2 ;  /* 0x00000008d4038211 */ /* 0x000fc600010f0ce7 */
[----:B------:R1:W-:Y:S04]  /*17dd0*/  @!P1 ST.E.128 [R4.64], RZ ;  /* 0x000000ff04009985 */ /* 0x0003e8000c101d08 */
[----:B------:R1:W-:Y:S02]  /*17de0*/  @!P0 ST.E.128 [R2.64], RZ ;  /* 0x000000ff02008985 */ /* 0x0003e4000c101d08 */
.L_x_478:
[----:B------:R-:W-:Y:S05]  /*17df0*/  BSYNC B1 ;  /* 0x0000000000017941 */ /* 0x000fea0003800000 */
.L_x_462:
[----:B------:R-:W-:-:S13]  /*17e00*/  ISETP.NE.AND P0, PT, RZ, UR7, PT ;  /* 0x00000007ff007c0c */ /* 0x000fda000bf05270 */
[----:B------:R-:W-:Y:S01]  /*17e10*/  @P0 WARPSYNC 0xffffffff ;  /* 0xffffffff00000948 */ /* 0x000fe20003800000 */
[----:B------:R-:W-:Y:S06]  /*17e20*/  @P0 BAR.SYNC.DEFER_BLOCKING 0x5, 0x100 ;  /* 0x0144000000000b1d */ /* 0x000fec0000010000 */
[----:B-1234-:R-:W1:Y:S04]  /*17e30*/  @P0 LDS.128 R8, [0xf100] ;  /* 0x00f10000ff080984 */ /* 0x01ee680000000c00 */
[----:B-1----:R1:W-:Y:S04]  /*17e40*/  @P0 STL.64 [R1+0x28], R8 ;  /* 0x0000280801000387 */ /* 0x0023e80000100a00 */
[----:B------:R1:W-:Y:S04]  /*17e50*/  @P0 STL.64 [R1+0x30], R10 ;  /* 0x0000300a01000387 */ /* 0x0003e80000100a00 */
[----:B------:R-:W-:Y:S06]  /*17e60*/  @P0 BAR.ARV 0x4, 0x100 ;  /* 0x0104000000000b1d */ /* 0x000fec0000002000 */
[----:B------:R-:W-:Y:S05]  /*17e70*/  @P0 BRA `(.L_x_499) ;  /* 0x00000ba000000947 */ /* 0x000fea0003800000 */
[----:B------:R-:W2:Y:S01]  /*17e80*/  S2R R2, SR_TID.X ;  /* 0x0000000000027919 */ /* 0x000ea20000002100 */
[----:B-1----:R-:W-:Y:S01]  /*17e90*/  IMAD.MOV.U32 R8, RZ, RZ, RZ ;  /* 0x000000ffff087224 */ /* 0x002fe200078e00ff */
[----:B--2---:R-:W-:-:S04]  /*17ea0*/  LOP3.LUT R18, R2, 0x1f, RZ, 0xc0, !PT ;  /* 0x0000001f02127812 */ /* 0x004fc800078ec0ff */
[----:B------:R-:W-:Y:S01]  /*17eb0*/  ISETP.NE.AND P6, PT, R18, 0x1f, PT ;  /* 0x0000001f1200780c */ /* 0x000fe20003fc5270 */
[----:B------:R-:W-:Y:S10]  /*17ec0*/  BRA.DIV ~URZ, `(.L_x_500) ;  /* 0x000024527f007947 */ /* 0x000ff4000b800000 */
[----:B------:R1:W2:Y:S02]  /*17ed0*/  SHFL.IDX PT, R10, R74, RZ, 0x1f ;  /* 0x00001fff4a0a7589 */ /* 0x0002a400000e0000 */
.L_x_557:
[----:B------:R-:W-:Y:S05]  /*17ee0*/  BRA.DIV ~URZ, `(.L_x_501) ;  /* 0x000024a27f007947 */ /* 0x000fea000b800000 */
[----:B------:R3:W4:Y:S02]  /*17ef0*/  SHFL.IDX PT, R9, R74, 0x1, 0x1f ;  /* 0x00201f004a097f89 */ /* 0x00072400000e0000 */
.L_x_558:
[----:B------:R-:W5:Y:S01]  /*17f00*/  LDL R2, [R1+0x34] ;  /* 0x0000340001027983 */ /* 0x000f620000100800 */
[----:B------:R-:W-:Y:S02]  /*17f10*/  IMAD.MOV.U32 R6, RZ, RZ, RZ ;  /* 0x000000ffff067224 */ /* 0x000fe400078e00ff */
[----:B-----5:R-:W-:-:S05]  /*17f20*/  IMAD.IADD R2, R2, 0x1, R18 ;  /* 0x0000000102027824 */ /* 0x020fca00078e0212 */
        /* <DEDUP_REMOVED lines=16> */
.L_x_559:
        /* <DEDUP_REMOVED lines=16> */
.L_x_560:
[----:B---3--:R-:W-:Y:S01]  /*18130*/  IMAD R2, R2, c[0x0][0x538], RZ ;  /* 0x00014e0002027a24 */ /* 0x008fe200078e02ff */
[----:B------:R-:W-:Y:S04]  /*18140*/  BSSY B1, `(.L_x_504) ;  /* 0x0000084000017945 */ /* 0x000fe80003800000 */
[----:B----4-:R-:W-:-:S04]  /*18150*/  IADD3 R9, R2, R9, RZ ;  /* 0x0000000902097210 */ /* 0x010fc80007ffe0ff */
[----:B--2---:R-:W-:-:S13]  /*18160*/  ISETP.GT.AND P0, PT, R9, R10, PT ;  /* 0x0000000a0900720c */ /* 0x004fda0003f04270 */
[----:B------:R-:W-:Y:S05]  /*18170*/  @P0 BRA `(.L_x_505) ;  /* 0x0000026000000947 */ /* 0x000fea0003800000 */
.L_x_509:
[----:B------:R-:W2:Y:S02]  /*18180*/  LDL.LU R2, [R1+0x34] ;  /* 0x0000340001027983 */ /* 0x000ea40000300800 */
[----:B--2---:R-:W-:-:S04]  /*18190*/  IADD3 R2, R2, 0x1f, RZ ;  /* 0x0000001f02027810 */ /* 0x004fc80007ffe0ff */
[----:B------:R-:W-:-:S13]  /*181a0*/  ISETP.GE.AND P0, PT, R2, c[0x0][0x53c], PT ;  /* 0x00014f0002007a0c */ /* 0x000fda0003f06270 */
[----:B------:R-:W-:Y:S05]  /*181b0*/  @P0 BRA `(.L_x_506) ;  /* 0x0000077000000947 */ /* 0x000fea0003800000 */
[----:B------:R2:W-:Y:S01]  /*181c0*/  STL [R1+0x34], R2 ;  /* 0x0000340201007387 */ /* 0x0005e20000100800 */
[----:B------:R-:W-:Y:S02]  /*181d0*/  MOV R6, RZ ;  /* 0x000000ff00067202 */ /* 0x000fe40000000f00 */
[----:B------:R-:W-:Y:S02]  /*181e0*/  MOV R8, RZ ;  /* 0x000000ff00087202 */ /* 0x000fe40000000f00 */
[----:B--2---:R-:W-:-:S04]  /*181f0*/  IADD3 R2, R2, R18, RZ ;  /* 0x0000001202027210 */ /* 0x004fc80007ffe0ff */
[----:B------:R-:W-:-:S13]  /*18200*/  ISETP.GE.OR P0, PT, R2, c[0x0][0x53c], !P6 ;  /* 0x00014f0002007a0c */ /* 0x000fda0007706670 */
[----:B-1----:R-:W-:Y:S02]  /*18210*/  @!P0 MOV R4, 0x4 ;  /* 0x0000000400048802 */ /* 0x002fe40000000f00 */
[----:B------:R-:W-:-:S03]  /*18220*/  @!P0 MOV R3, 0x4 ;  /* 0x0000000400038802 */ /* 0x000fc60000000f00 */
[----:B------:R-:W-:-:S04]  /*18230*/  @!P0 IMAD.WIDE R4, R2, R4, c[0x0][0x580] ;  /* 0x0001600002048625 */ /* 0x000fc800078e0204 */
[----:B------:R-:W-:Y:S01]  /*18240*/  @!P0 IMAD.WIDE R2, R2, R3, c[0x0][0x578] ;  /* 0x00015e0002028625 */ /* 0x000fe200078e0203 */
[----:B------:R-:W2:Y:S04]  /*18250*/  @!P0 LDG.E R6, [R4.64] ;  /* 0x0000000804068981 */ /* 0x000ea8000c1e1900 */
[----:B------:R-:W2:Y:S02]  /*18260*/  @!P0 LDG.E R8, [R2.64] ;  /* 0x0000000802088981 */ /* 0x000ea4000c1e1900 */
[----:B--2---:R-:W-:Y:S01]  /*18270*/  IMAD R2, R8, R6, RZ ;  /* 0x0000000608027224 */ /* 0x004fe200078e02ff */
[----:B------:R-:W-:Y:S05]  /*18280*/  BRA.DIV ~URZ, `(.L_x_507) ;  /* 0x000023627f007947 */ /* 0x000fea000b800000 */
[----:B------:R1:W2:Y:S02]  /*18290*/  SHFL.UP PT, R3, R2, 0x1, RZ ;  /* 0x0420000002037989 */ /* 0x0002a400000e00ff */
.L_x_561:
        /* <DEDUP_REMOVED lines=16> */
.L_x_562:
[----:B--2---:R-:W-:-:S05]  /*183a0*/  IMAD R2, R2, c[0x0][0x538], RZ ;  /* 0x00014e0002027a24 */ /* 0x004fca00078e02ff */
[----:B------:R-:W-:-:S04]  /*183b0*/  IADD3 R9, R2, R9, RZ ;  /* 0x0000000902097210 */ /* 0x000fc80007ffe0ff */
[----:B------:R-:W-:-:S13]  /*183c0*/  ISETP.GT.AND P0, PT, R9, R10, PT ;  /* 0x0000000a0900720c */ /* 0x000fda0003f04270 */
[----:B-1----:R-:W-:Y:S05]  /*183d0*/  @!P0 BRA `(.L_x_509) ;  /* 0xfffffda000008947 */ /* 0x002fea000383ffff */
.L_x_505:
[----:B------:R-:W-:-:S05]  /*183e0*/  IADD3 R15, -R2, R9, RZ ;  /* 0x00000009020f7210 */ /* 0x000fca0007ffe1ff */
[----:B------:R-:W-:-:S05]  /*183f0*/  IMAD R2, R4, c[0x0][0x538], R15 ;  /* 0x00014e0004027a24 */ /* 0x000fca00078e020f */
[----:B------:R-:W-:Y:S01]  /*18400*/  ISETP.GT.AND P0, PT, R2, R10, PT ;  /* 0x0000000a0200720c */ /* 0x000fe20003f04270 */
[----:B------:R-:W-:-:S12]  /*18410*/  BRA.DIV ~URZ, `(.L_x_510) ;  /* 0x000023c27f007947 */ /* 0x000fd8000b800000 */
[----:B------:R-:W-:-:S04]  /*18420*/  VOTE.ANY R9, PT, !P0 ;  /* 0x0000000000097806 */ /* 0x000fc800040e0100 */
.L_x_563:
[----:B------:R2:W3:Y:S01]  /*18430*/  POPC R11, R9 ;  /* 0x00000009000b7309 */ /* 0x0004e20000000000 */
[----:B------:R-:W-:Y:S05]  /*18440*/  BRA.DIV ~URZ, `(.L_x_511) ;  /* 0x000023e27f007947 */ /* 0x000fea000b800000 */
[----:B---3--:R3:W4:Y:S04]  /*18450*/  SHFL.IDX PT, R6, R6, R11, 0x1f ;  /* 0x00001f0b06067589 */ /* 0x00872800000e0000 */
[----:B------:R3:W1:Y:S02]  /*18460*/  SHFL.IDX PT, R5, R8, R11, 0x1f ;  /* 0x00001f0b08057589 */ /* 0x00066400000e0000 */
.L_x_564:
[----:B------:R-:W-:Y:S01]  /*18470*/  ISETP.NE.AND P0, PT, R9, RZ, PT ;  /* 0x000000ff0900720c */ /* 0x000fe20003f05270 */
[----:B------:R-:W-:-:S12]  /*18480*/  BSSY B0, `(.L_x_512) ;  /* 0x0000005000007945 */ /* 0x000fd80003800000 */
[----:B------:R-:W-:Y:S05]  /*18490*/  @!P0 BRA `(.L_x_513) ;  /* 0x0000003000008947 */ /* 0x000fea0003800000 */
[----:B------:R-:W-:Y:S01]  /*184a0*/  IADD3 R2, R11, -0x1, RZ ;  /* 0xffffffff0b027810 */ /* 0x000fe20007ffe0ff */
[----:B------:R-:W-:Y:S05]  /*184b0*/  BRA.DIV ~URZ, `(.L_x_514) ;  /* 0x000024427f007947 */ /* 0x000fea000b800000 */
[----:B------:R2:W3:Y:S02]  /*184c0*/  SHFL.IDX PT, R16, R4, R2, 0x1f ;  /* 0x00001f0204107589 */ /* 0x0004e400000e0000 */
.L_x_513:
[----:B------:R-:W-:Y:S05]  /*184d0*/  BSYNC B0 ;  /* 0x0000000000007941 */ /* 0x000fea0003800000 */
.L_x_512:
[----:B---3--:R-:W-:Y:S01]  /*184e0*/  IMAD R15, R16, c[0x0][0x538], R15 ;  /* 0x00014e00100f7a24 */ /* 0x008fe200078e020f */
[----:B----4-:R-:W-:Y:S02]  /*184f0*/  IABS R3, R6 ;  /* 0x0000000600037213 */ /* 0x010fe40000000000 */
[----:B-12---:R-:W-:Y:S02]  /*18500*/  IABS R2, R5 ;  /* 0x0000000500027213 */ /* 0x006fe40000000000 */
[----:B------:R1:W-:Y:S01]  /*18510*/  STL [R1+0x28], R15 ;  /* 0x0000280f01007387 */ /* 0x0003e20000100800 */
[----:B------:R-:W2:Y:S03]  /*18520*/  I2F.RP R8, R3 ;  /* 0x0000000300087306 */ /* 0x000ea60000209400 */
[----:B------:R-:W3:Y:S05]  /*18530*/  LDL.LU R19, [R1+0x34] ;  /* 0x0000340001137983 */ /* 0x000eea0000300800 */
[----:B--2---:R-:W2:Y:S01]  /*18540*/  MUFU.RCP R8, R8 ;  /* 0x0000000800087308 */ /* 0x004ea20000001000 */
[----:B-1----:R-:W-:Y:S01]  /*18550*/  IMAD.IADD R15, R10, 0x1, -R15 ;  /* 0x000000010a0f7824 */ /* 0x002fe200078e0a0f */
[----:B--2---:R-:W-:-:S06]  /*18560*/  IADD3 R8, R8, 0xffffffe, RZ ;  /* 0x0ffffffe08087810 */ /* 0x004fcc0007ffe0ff */
[----:B------:R-:W1:Y:S01]  /*18570*/  F2I.FTZ.U32.TRUNC.NTZ R9, R8 ;  /* 0x0000000800097305 */ /* 0x000e62000021f000 */
[----:B------:R-:W-:Y:S01]  /*18580*/  IMAD.MOV.U32 R10, RZ, RZ, R2 ;  /* 0x000000ffff0a7224 */ /* 0x000fe200078e0002 */
[----:B------:R-:W-:Y:S02]  /*18590*/  IABS R2, R6 ;  /* 0x0000000600027213 */ /* 0x000fe40000000000 */
[----:B------:R-:W-:-:S04]  /*185a0*/  IABS R16, R15 ;  /* 0x0000000f00107213 */ /* 0x000fc80000000000 */
[----:B------:R-:W2:Y:S01]  /*185b0*/  I2F.RP R17, R10 ;  /* 0x0000000a00117306 */ /* 0x000ea20000209400 */
[----:B-1----:R-:W-:Y:S01]  /*185c0*/  IMAD.MOV R4, RZ, RZ, -R9 ;  /* 0x000000ffff047224 */ /* 0x002fe200078e0a09 */
[----:B------:R-:W-:-:S03]  /*185d0*/  MOV R8, RZ ;  /* 0x000000ff00087202 */ /* 0x000fc60000000f00 */
[----:B------:R-:W-:Y:S02]  /*185e0*/  IMAD R4, R4, R3, RZ ;  /* 0x0000000304047224 */ /* 0x000fe400078e02ff */
[----:B------:R-:W-:Y:S02]  /*185f0*/  IMAD.MOV R2, RZ, RZ, -R2 ;  /* 0x000000ffff027224 */ /* 0x000fe400078e0a02 */
[----:B------:R-:W-:-:S04]  /*18600*/  IMAD.HI.U32 R9, R9, R4, R8 ;  /* 0x0000000409097227 */ /* 0x000fc800078e0008 */
[----:B------:R-:W-:Y:S02]  /*18610*/  IMAD.MOV.U32 R4, RZ, RZ, R16 ;  /* 0x000000ffff047224 */ /* 0x000fe400078e0010 */
[----:B------:R-:W-:Y:S02]  /*18620*/  IMAD.MOV.U32 R8, RZ, RZ, R2 ;  /* 0x000000ffff087224 */ /* 0x000fe400078e0002 */
[----:B------:R-:W-:-:S04]  /*18630*/  IMAD.HI.U32 R2, R9, R4, RZ ;  /* 0x0000000409027227 */ /* 0x000fc800078e00ff */
[----:B------:R-:W-:Y:S02]  /*18640*/  IMAD R4, R2, R8, R4 ;  /* 0x0000000802047224 */ /* 0x000fe400078e0204 */
[----:B--2---:R-:W1:Y:S03]  /*18650*/  MUFU.RCP R8, R17 ;  /* 0x0000001100087308 */ /* 0x004e660000001000 */
[----:B------:R-:W-:Y:S02]  /*18660*/  ISETP.GT.U32.AND P0, PT, R3, R4, PT ;  /* 0x000000040300720c */ /* 0x000fe40003f04070 */
[----:B-1----:R-:W-:-:S11]  /*18670*/  IADD3 R8, R8, 0xffffffe, RZ ;  /* 0x0ffffffe08087810 */ /* 0x002fd60007ffe0ff */
[-C--:B------:R-:W-:Y:S01]  /*18680*/  @!P0 IADD3 R4, R4, -R3.reuse, RZ ;  /* 0x8000000304048210 */ /* 0x080fe20007ffe0ff */
[----:B------:R-:W1:Y:S03]  /*18690*/  F2I.FTZ.U32.TRUNC.NTZ R9, R8 ;  /* 0x0000000800097305 */ /* 0x000e66000021f000 */
[----:B------:R-:W-:Y:S02]  /*186a0*/  ISETP.GE.U32.AND P2, PT, R4, R3, PT ;  /* 0x000000030400720c */ /* 0x000fe40003f46070 */
[----:B------:R-:W-:Y:S02]  /*186b0*/  LOP3.LUT R3, R15, R6, RZ, 0x3c, !PT ;  /* 0x000000060f037212 */ /* 0x000fe400078e3cff */
[----:B------:R-:W-:Y:S02]  /*186c0*/  @!P0 IADD3 R2, R2, 0x1, RZ ;  /* 0x0000000102028810 */ /* 0x000fe40007ffe0ff */
[----:B------:R-:W-:-:S02]  /*186d0*/  ISETP.GE.AND P1, PT, R3, RZ, PT ;  /* 0x000000ff0300720c */ /* 0x000fc40003f26270 */
[----:B------:R-:W-:-:S05]  /*186e0*/  ISETP.NE.AND P0, PT, R6, RZ, PT ;  /* 0x000000ff0600720c */ /* 0x000fca0003f05270 */
[----:B------:R-:W-:Y:S01]  /*186f0*/  @P2 IADD3 R2, R2, 0x1, RZ ;  /* 0x0000000102022810 */ /* 0x000fe20007ffe0ff */
[----:B-1----:R-:W-:-:S04]  /*18700*/  IMAD.MOV R3, RZ, RZ, -R9 ;  /* 0x000000ffff037224 */ /* 0x002fc800078e0a09 */
[----:B------:R-:W-:Y:S02]  /*18710*/  IMAD.MOV.U32 R4, RZ, RZ, R3 ;  /* 0x000000ffff047224 */ /* 0x000fe400078e0003 */
[----:B------:R-:W-:Y:S01]  /*18720*/  @!P1 IMAD.MOV R2, RZ, RZ, -R2 ;  /* 0x000000ffff029224 */ /* 0x000fe200078e0a02 */
[----:B------:R-:W-:Y:S01]  /*18730*/  @!P0 LOP3.LUT R2, RZ, R6, RZ, 0x33, !PT ;  /* 0x00000006ff028212 */ /* 0x000fe200078e33ff */
[----:B------:R-:W-:Y:S01]  /*18740*/  IMAD R4, R4, R10, RZ ;  /* 0x0000000a04047224 */ /* 0x000fe200078e02ff */
[----:B------:R-:W-:Y:S01]  /*18750*/  IABS R3, R5 ;  /* 0x0000000500037213 */ /* 0x000fe20000000000 */
[----:B------:R-:W-:Y:S01]  /*18760*/  IMAD.MOV.U32 R8, RZ, RZ, RZ ;  /* 0x000000ffff087224 */ /* 0x000fe200078e00ff */
[----:B------:R-:W-:Y:S02]  /*18770*/  IABS R17, R2 ;  /* 0x0000000200117213 */ /* 0x000fe40000000000 */
[----:B------:R-:W-:Y:S01]  /*18780*/  IADD3 R16, RZ, -R3, RZ ;  /* 0x80000003ff107210 */ /* 0x000fe20007ffe0ff */
[----:B------:R-:W-:-:S04]  /*18790*/  IMAD.HI.U32 R3, R9, R4, R8 ;  /* 0x0000000409037227 */ /* 0x000fc800078e0008 */
[----:B------:R-:W-:Y:S01]  /*187a0*/  IMAD.MOV.U32 R4, RZ, RZ, R17 ;  /* 0x000000ffff047224 */ /* 0x000fe200078e0011 */
[----:B------:R-:W-:-:S03]  /*187b0*/  MOV R8, R16 ;  /* 0x0000001000087202 */ /* 0x000fc60000000f00 */
[----:B------:R-:W-:-:S04]  /*187c0*/  IMAD.HI.U32 R3, R3, R4, RZ ;  /* 0x0000000403037227 */ /* 0x000fc800078e00ff */
[----:B------:R-:W-:-:S05]  /*187d0*/  IMAD R4, R3, R8, R4 ;  /* 0x0000000803047224 */ /* 0x000fca00078e0204 */
[----:B------:R-:W-:-:S13]  /*187e0*/  ISETP.GT.U32.AND P0, PT, R10, R4, PT ;  /* 0x000000040a00720c */ /* 0x000fda0003f04070 */
[----:B------:R-:W-:-:S05]  /*187f0*/  @!P0 IMAD.IADD R4, R4, 0x1, -R10 ;  /* 0x0000000104048824 */ /* 0x000fca00078e0a0a */
[----:B------:R-:W-:Y:S02]  /*18800*/  ISETP.GE.U32.AND P2, PT, R4, R10, PT ;  /* 0x0000000a0400720c */ /* 0x000fe40003f46070 */
[----:B------:R-:W-:Y:S02]  /*18810*/  LOP3.LUT R4, R2, R5, RZ, 0x3c, !PT ;  /* 0x0000000502047212 */ /* 0x000fe400078e3cff */
[----:B------:R-:W-:Y:S02]  /*18820*/  @!P0 IADD3 R3, R3, 0x1, RZ ;  /* 0x0000000103038810 */ /* 0x000fe40007ffe0ff */
[----:B------:R-:W-:Y:S02]  /*18830*/  ISETP.GE.AND P1, PT, R4, RZ, PT ;  /* 0x000000ff0400720c */ /* 0x000fe40003f26270 */
[----:B------:R-:W-:-:S05]  /*18840*/  ISETP.NE.AND P0, PT, R5, RZ, PT ;  /* 0x000000ff0500720c */ /* 0x000fca0003f05270 */
[----:B------:R-:W-:-:S06]  /*18850*/  @P2 IADD3 R3, R3, 0x1, RZ ;  /* 0x0000000103032810 */ /* 0x000fcc0007ffe0ff */
[----:B------:R-:W-:Y:S02]  /*18860*/  @!P1 IMAD.MOV R3, RZ, RZ, -R3 ;  /* 0x000000ffff039224 */ /* 0x000fe400078e0a03 */
[----:B------:R-:W-:-:S04]  /*18870*/  @!P0 LOP3.LUT R3, RZ, R5, RZ, 0x33, !PT ;  /* 0x00000005ff038212 */ /* 0x000fc800078e33ff */
[----:B------:R-:W-:Y:S01]  /*18880*/  IADD3 R4, -R3, RZ, RZ ;  /* 0x000000ff03047210 */ /* 0x000fe20007ffe1ff */
[----:B------:R-:W-:Y:S02]  /*18890*/  IMAD R6, R2, R6, RZ ;  /* 0x0000000602067224 */ /* 0x000fe400078e02ff */
[C---:B------:R-:W-:Y:S02]  /*188a0*/  IMAD R3, R5.reuse, 0x1000000, R3 ;  /* 0x0100000005037824 */ /* 0x040fe400078e0203 */
[----:B------:R-:W-:Y:S01]  /*188b0*/  IMAD R2, R5, R4, R2 ;  /* 0x0000000405027224 */ /* 0x000fe200078e0202 */
[----:B------:R-:W-:-:S03]  /*188c0*/  IADD3 R4, R15, -R6, RZ ;  /* 0x800000060f047210 */ /* 0x000fc60007ffe0ff */
[----:B------:R-:W-:-:S05]  /*188d0*/  IMAD R2, R2, 0x10000, R3 ;  /* 0x0001000002027824 */ /* 0x000fca00078e0203 */
[----:B------:R1:W-:Y:S01]  /*188e0*/  STL [R1+0x30], R2 ;  /* 0x0000300201007387 */ /* 0x0003e20000100800 */
[----:B---3--:R-:W-:-:S05]  /*188f0*/  IMAD.IADD R19, R11, 0x1, R19 ;  /* 0x000000010b137824 */ /* 0x008fca00078e0213 */
[----:B------:R1:W-:Y:S04]  /*18900*/  STL [R1+0x34], R19 ;  /* 0x0000341301007387 */ /* 0x0003e80000100800 */
[----:B------:R1:W-:Y:S01]  /*18910*/  STL [R1+0x2c], R4 ;  /* 0x00002c0401007387 */ /* 0x0003e20000100800 */
[----:B------:R-:W-:Y:S05]  /*18920*/  BRA `(.L_x_515) ;  /* 0x0000005000007947 */ /* 0x000fea0003800000 */
.L_x_506:
[----:B------:R-:W-:Y:S01]  /*18930*/  MOV R2, c[0x0][0x53c] ;  /* 0x00014f0000027a02 */ /* 0x000fe20000000f00 */
[----:B------:R2:W-:Y:S04]  /*18940*/  STL [R1+0x28], R10 ;  /* 0x0000280a01007387 */ /* 0x0005e80000100800 */
[----:B------:R2:W-:Y:S04]  /*18950*/  STL [R1+0x2c], RZ ;  /* 0x00002cff01007387 */ /* 0x0005e80000100800 */
[----:B------:R2:W-:Y:S04]  /*18960*/  STL [R1+0x30], RZ ;  /* 0x000030ff01007387 */ /* 0x0005e80000100800 */
[----:B------:R2:W-:Y:S02]  /*18970*/  STL [R1+0x34], R2 ;  /* 0x0000340201007387 */ /* 0x0005e40000100800 */
.L_x_515:
[----:B------:R-:W-:Y:S05]  /*18980*/  BSYNC B1 ;  /* 0x0000000000017941 */ /* 0x000fea0003800000 */
.L_x_504:
[----:B------:R-:W3:Y:S04]  /*18990*/  LDL R8, [R1+0x28] ;  /* 0x0000280001087983 */ /* 0x000ee80000100800 */
[----:B------:R-:W3:Y:S04]  /*189a0*/  LDL R9, [R1+0x2c] ;  /* 0x00002c0001097983 */ /* 0x000ee80000100800 */
[----:B--2---:R-:W3:Y:S04]  /*189b0*/  LDL R10, [R1+0x30] ;  /* 0x00003000010a7983 */ /* 0x004ee80000100800 */
[----:B------:R-:W3:Y:S01]  /*189c0*/  LDL R11, [R1+0x34] ;  /* 0x00003400010b7983 */ /* 0x000ee20000100800 */
[----:B------:R-:W-:Y:S03]  /*189d0*/  WARPSYNC 0xffffffff ;  /* 0xffffffff00007948 */ /* 0x000fe60003800000 */
[----:B------:R-:W-:Y:S01]  /*189e0*/  BAR.SYNC.DEFER_BLOCKING 0x4, 0x100 ;  /* 0x0104000000007b1d */ /* 0x000fe20000010000 */
[----:B------:R-:W-:-:S13]  /*189f0*/  ISETP.NE.AND P0, PT, R18, RZ, PT ;  /* 0x000000ff1200720c */ /* 0x000fda0003f05270 */
[----:B---3--:R2:W-:Y:S04]  /*18a00*/  @!P0 STS.128 [0xf100], R8 ;  /* 0x00f10008ff008388 */ /* 0x0085e80000000c00 */
[----:B------:R-:W-:Y:S06]  /*18a10*/  BAR.ARV 0x5, 0x100 ;  /* 0x0144000000007b1d */ /* 0x000fec0000002000 */
.L_x_499:
[----:B-1----:R-:W3:Y:S02]  /*18a20*/  LDL R2, [R1+0x34] ;  /* 0x0000340001027983 */ /* 0x002ee40000100800 */
[----:B---3--:R-:W-:-:S13]  /*18a30*/  ISETP.GE.AND P0, PT, R2, c[0x0][0x53c], PT ;  /* 0x00014f0002007a0c */ /* 0x008fda0003f06270 */
[----:B--2---:R-:W-:Y:S01]  /*18a40*/  @P0 CALL.REL.NOINC `(.L_x_516) ;  /* 0x0000001000000944 */ /* 0x004fe20003c00000 */
[----:B------:R-:W-:Y:S05]  /*18a50*/  BRA `(.L_x_517) ;  /* 0xfffe902000007947 */ /* 0x000fea000383ffff */
.L_x_516:
[----:B------:R-:W-:Y:S05]  /*18a60*/  EXIT ;  /* 0x000000000000794d */ /* 0x000fea0003800000 */
.L_x_327:
[----:B------:R-:W-:Y:S02]  /*18a70*/  MOV R3, 0x1 ;  /* 0x0000000100037802 */ /* 0x000fe40000000f00 */
[----:B------:R-:W-:Y:S02]  /*18a80*/  MOV R4, 0x18aa0 ;  /* 0x00018aa000047802 */ /* 0x000fe40000000f00 */
[----:B------:R-:W-:Y:S05]  /*18a90*/  CALL.REL.NOINC `($__internal_8_$__cuda_sm70_shflsync_up_p) ;  /* 0x00001f8000007944 */ /* 0x000fea0003c00000 */
[----:B------:R-:W-:Y:S01]  /*18aa0*/  MOV R0, R3 ;  /* 0x0000000300007202 */ /* 0x000fe20000000f00 */
[----:B------:R-:W-:Y:S05]  /*18ab0*/  BRA `(.L_x_518) ;  /* 0xfffe79b000007947 */ /* 0x000fea000383ffff */
.L_x_328:
[----:B------:R-:W-:Y:S02]  /*18ac0*/  MOV R3, 0x2 ;  /* 0x0000000200037802 */ /* 0x000fe40000000f00 */
[----:B------:R-:W-:Y:S02]  /*18ad0*/  MOV R4, 0x18af0 ;  /* 0x00018af000047802 */ /* 0x000fe40000000f00 */
[----:B------:R-:W-:Y:S05]  /*18ae0*/  CALL.REL.NOINC `($__internal_8_$__cuda_sm70_shflsync_up_p) ;  /* 0x00001f3000007944 */ /* 0x000fea0003c00000 */
[----:B------:R-:W-:Y:S02]  /*18af0*/  SEL R0, R3, RZ, P4 ;  /* 0x000000ff03007207 */ /* 0x000fe40002000000 */
[----:B------:R-:W-:Y:S02]  /*18b00*/  MOV R3, 0x4 ;  /* 0x0000000400037802 */ /* 0x000fe40000000f00 */
[----:B------:R-:W-:Y:S01]  /*18b10*/  MOV R4, 0x18b50 ;  /* 0x00018b5000047802 */ /* 0x000fe20000000f00 */
[----:B------:R-:W-:-:S04]  /*18b20*/  IMAD.IADD R0, R2, 0x1, R0 ;  /* 0x0000000102007824 */ /* 0x000fc800078e0200 */
[----:B------:R-:W-:Y:S02]  /*18b30*/  IMAD.MOV.U32 R2, RZ, RZ, R0 ;  /* 0x000000ffff027224 */ /* 0x000fe400078e0000 */
[----:B------:R-:W-:Y:S05]  /*18b40*/  CALL.REL.NOINC `($__internal_8_$__cuda_sm70_shflsync_up_p) ;  /* 0x00001ed000007944 */ /* 0x000fea0003c00000 */
[----:B------:R-:W-:Y:S02]  /*18b50*/  SEL R3, R3, RZ, P3 ;  /* 0x000000ff03037207 */ /* 0x000fe40001800000 */
[----:B------:R-:W-:-:S03]  /*18b60*/  MOV R4, 0x18bb0 ;  /* 0x00018bb000047802 */ /* 0x000fc60000000f00 */
[----:B------:R-:W-:Y:S01]  /*18b70*/  IMAD.IADD R0, R0, 0x1, R3 ;  /* 0x0000000100007824 */ /* 0x000fe200078e0203 */
[----:B------:R-:W-:-:S03]  /*18b80*/  MOV R3, 0x8 ;  /* 0x0000000800037802 */ /* 0x000fc60000000f00 */
        /* <DEDUP_REMOVED lines=8> */
[----:B------:R-:W-:Y:S01]  /*18c10*/  SEL R3, R3, RZ, P1 ;  /* 0x000000ff03037207 */ /* 0x000fe20000800000 */
[----:B------:R-:W-:Y:S01]  /*18c20*/  IMAD.MOV.U32 R221, RZ, RZ, 0x1f ;  /* 0x0000001fffdd7424 */ /* 0x000fe200078e00ff */
[----:B------:R-:W-:-:S03]  /*18c30*/  MOV R2, 0x18c80 ;  /* 0x00018c8000027802 */ /* 0x000fc60000000f00 */
[----:B------:R-:W-:Y:S01]  /*18c40*/  IMAD.IADD R4, R0, 0x1, R3 ;  /* 0x0000000100047824 */ /* 0x000fe200078e0203 */
[----:B------:R-:W-:-:S03]  /*18c50*/  MOV R3, 0x1f ;  /* 0x0000001f00037802 */ /* 0x000fc60000000f00 */
[----:B------:R-:W-:Y:S02]  /*18c60*/  IMAD.MOV.U32 R222, RZ, RZ, R4 ;  /* 0x000000ffffde7224 */ /* 0x000fe400078e0004 */
[----:B------:R-:W-:Y:S05]  /*18c70*/  CALL.REL.NOINC `($__internal_7_$__cuda_sm70_shflsync_idx_p) ;  /* 0x00001d5000007944 */ /* 0x000fea0003c00000 */
[----:B------:R-:W-:Y:S01]  /*18c80*/  MOV R0, R221 ;  /* 0x000000dd00007202 */ /* 0x000fe20000000f00 */
[----:B------:R-:W-:Y:S05]  /*18c90*/  BRA `(.L_x_519) ;  /* 0xfffe78d000007947 */ /* 0x000fea000383ffff */
.L_x_330:
[----:B------:R-:W-:Y:S02]  /*18ca0*/  SEL R2, RZ, 0x1, P0 ;  /* 0x00000001ff027807 */ /* 0x000fe40000000000 */
[----:B------:R-:W-:Y:S02]  /*18cb0*/  MOV R3, 0x18cd0 ;  /* 0x00018cd000037802 */ /* 0x000fe40000000f00 */
[----:B------:R-:W-:Y:S05]  /*18cc0*/  CALL.REL.NOINC `($__internal_9_$__cuda_sm70_votesync_ballot) ;  /* 0x00001db000007944 */ /* 0x000fea0003c00000 */
[----:B------:R-:W-:Y:S05]  /*18cd0*/  BRA `(.L_x_520) ;  /* 0xfffe792000007947 */ /* 0x000fea000383ffff */
.L_x_331:
[----:B------:R-:W-:Y:S01]  /*18ce0*/  IMAD.MOV.U32 R222, RZ, RZ, R8 ;  /* 0x000000ffffde7224 */ /* 0x000fe200078e0008 */
[----:B--2---:R-:W-:Y:S01]  /*18cf0*/  MOV R221, R13 ;  /* 0x0000000d00dd7202 */ /* 0x004fe20000000f00 */
[----:B------:R-:W-:Y:S01]  /*18d00*/  IMAD.MOV.U32 R3, RZ, RZ, 0x1f ;  /* 0x0000001fff037424 */ /* 0x000fe200078e00ff */
[----:B------:R-:W-:Y:S02]  /*18d10*/  MOV R2, 0x18d30 ;  /* 0x00018d3000027802 */ /* 0x000fe40000000f00 */
[----:B-1----:R-:W-:Y:S05]  /*18d20*/  CALL.REL.NOINC `($__internal_7_$__cuda_sm70_shflsync_idx_p) ;  /* 0x00001ca000007944 */ /* 0x002fea0003c00000 */
[----:B------:R-:W-:Y:S01]  /*18d30*/  IMAD.MOV.U32 R11, RZ, RZ, R221 ;  /* 0x000000ffff0b7224 */ /* 0x000fe200078e00dd */
[----:B------:R-:W-:Y:S01]  /*18d40*/  MOV R222, R7 ;  /* 0x0000000700de7202 */ /* 0x000fe20000000f00 */
[----:B------:R-:W-:Y:S01]  /*18d50*/  IMAD.MOV.U32 R6, RZ, RZ, RZ ;  /* 0x000000ffff067224 */ /* 0x000fe200078e00ff */
[----:B------:R-:W-:Y:S01]  /*18d60*/  MOV R221, R13 ;  /* 0x0000000d00dd7202 */ /* 0x000fe20000000f00 */
[----:B------:R-:W-:Y:S01]  /*18d70*/  IMAD.MOV.U32 R3, RZ, RZ, 0x1f ;  /* 0x0000001fff037424 */ /* 0x000fe200078e00ff */
[----:B------:R-:W-:-:S02]  /*18d80*/  MOV R2, 0x18da0 ;  /* 0x00018da000027802 */ /* 0x000fc40000000f00 */
[----:B------:R-:W-:Y:S05]  /*18d90*/  CALL.REL.NOINC `($__internal_7_$__cuda_sm70_shflsync_idx_p) ;  /* 0x00001c3000007944 */ /* 0x000fea0003c00000 */
[----:B------:R-:W-:Y:S01]  /*18da0*/  MOV R10, R221 ;  /* 0x000000dd000a7202 */ /* 0x000fe20000000f00 */
[----:B------:R-:W-:Y:S05]  /*18db0*/  BRA `(.L_x_521) ;  /* 0xfffe789000007947 */ /* 0x000fea000383ffff */
.L_x_334:
[----:B------:R-:W-:Y:S01]  /*18dc0*/  IMAD.MOV.U32 R222, RZ, RZ, R4 ;  /* 0x000000ffffde7224 */ /* 0x000fe200078e0004 */
[----:B------:R-:W-:-:S02]  /*18dd0*/  MOV R3, 0x1f ;  /* 0x0000001f00037802 */ /* 0x000fc40000000f00 */
[----:B------:R-:W-:Y:S02]  /*18de0*/  MOV R2, 0x18e00 ;  /* 0x00018e0000027802 */ /* 0x000fe40000000f00 */
[----:B-1234-:R-:W-:Y:S05]  /*18df0*/  CALL.REL.NOINC `($__internal_7_$__cuda_sm70_shflsync_idx_p) ;  /* 0x00001bd000007944 */ /* 0x01efea0003c00000 */
[----:B------:R-:W-:Y:S01]  /*18e00*/  MOV R6, R221 ;  /* 0x000000dd00067202 */ /* 0x000fe20000000f00 */
[----:B------:R-:W-:Y:S05]  /*18e10*/  BRA `(.L_x_333) ;  /* 0xfffe789000007947 */ /* 0x000fea000383ffff */
.L_x_426:
[----:B------:R-:W-:Y:S01]  /*18e20*/  IMAD.MOV.U32 R222, RZ, RZ, R3 ;  /* 0x000000ffffde7224 */ /* 0x000fe200078e0003 */
[----:B------:R-:W-:Y:S01]  /*18e30*/  MOV R221, 0x3 ;  /* 0x0000000300dd7802 */ /* 0x000fe20000000f00 */
[----:B------:R-:W-:Y:S01]  /*18e40*/  IMAD.MOV.U32 R3, RZ, RZ, 0x181f ;  /* 0x0000181fff037424 */ /* 0x000fe200078e00ff */
[----:B------:R-:W-:Y:S02]  /*18e50*/  MOV R2, 0x18e70 ;  /* 0x00018e7000027802 */ /* 0x000fe40000000f00 */
[----:B--2--5:R-:W-:Y:S05]  /*18e60*/  CALL.REL.NOINC `($__internal_7_$__cuda_sm70_shflsync_idx_p) ;  /* 0x00001b6000007944 */ /* 0x024fea0003c00000 */
[----:B------:R-:W-:Y:S01]  /*18e70*/  IMAD.MOV.U32 R6, RZ, RZ, R221 ;  /* 0x000000ffff067224 */ /* 0x000fe200078e00dd */
[----:B------:R-:W-:Y:S01]  /*18e80*/  MOV R221, 0x3 ;  /* 0x0000000300dd7802 */ /* 0x000fe20000000f00 */
[----:B------:R-:W-:Y:S01]  /*18e90*/  IMAD.MOV.U32 R222, RZ, RZ, R5 ;  /* 0x000000ffffde7224 */ /* 0x000fe200078e0005 */
[----:B------:R-:W-:Y:S02]  /*18ea0*/  MOV R3, 0x181f ;  /* 0x0000181f00037802 */ /* 0x000fe40000000f00 */
[----:B------:R-:W-:Y:S02]  /*18eb0*/  MOV R2, 0x18ed0 ;  /* 0x00018ed000027802 */ /* 0x000fe40000000f00 */
[----:B------:R-:W-:Y:S05]  /*18ec0*/  CALL.REL.NOINC `($__internal_7_$__cuda_sm70_shflsync_idx_p) ;  /* 0x00001b0000007944 */ /* 0x000fea0003c00000 */
[----:B------:R-:W-:Y:S01]  /*18ed0*/  MOV R2, R221 ;  /* 0x000000dd00027202 */ /* 0x000fe20000000f00 */
[----:B------:R-:W-:Y:S05]  /*18ee0*/  BRA `(.L_x_522) ;  /* 0xffff520000007947 */ /* 0x000fea000383ffff */
.L_x_429:
[----:B------:R-:W-:Y:S01]  /*18ef0*/  IMAD.MOV.U32 R222, RZ, RZ, R4 ;  /* 0x000000ffffde7224 */ /* 0x000fe200078e0004 */
[----:B------:R-:W-:Y:S01]  /*18f00*/  MOV R221, RZ ;  /* 0x000000ff00dd7202 */ /* 0x000fe20000000f00 */
[----:B------:R-:W-:Y:S01]  /*18f10*/  IMAD.MOV.U32 R3, RZ, RZ, 0x181f ;  /* 0x0000181fff037424 */ /* 0x000fe200078e00ff */
[----:B------:R-:W-:-:S02]  /*18f20*/  MOV R2, 0x18f40 ;  /* 0x00018f4000027802 */ /* 0x000fc40000000f00 */
[----:B-----5:R-:W-:Y:S05]  /*18f30*/  CALL.REL.NOINC `($__internal_7_$__cuda_sm70_shflsync_idx_p) ;  /* 0x00001a9000007944 */ /* 0x020fea0003c00000 */
[----:B------:R-:W-:Y:S01]  /*18f40*/  MOV R6, R221 ;  /* 0x000000dd00067202 */ /* 0x000fe20000000f00 */
[----:B------:R-:W-:Y:S05]  /*18f50*/  BRA `(.L_x_523) ;  /* 0xffff5f1000007947 */ /* 0x000fea000383ffff */
.L_x_430:
[----:B------:R-:W-:Y:S01]  /*18f60*/  IMAD.MOV.U32 R222, RZ, RZ, R5 ;  /* 0x000000ffffde7224 */ /* 0x000fe200078e0005 */
[----:B------:R-:W-:Y:S01]  /*18f70*/  MOV R221, RZ ;  /* 0x000000ff00dd7202 */ /* 0x000fe20000000f00 */
[----:B------:R-:W-:Y:S01]  /*18f80*/  IMAD.MOV.U32 R3, RZ, RZ, 0x181f ;  /* 0x0000181fff037424 */ /* 0x000fe200078e00ff */
[----:B------:R-:W-:-:S02]  /*18f90*/  MOV R2, 0x18fb0 ;  /* 0x00018fb000027802 */ /* 0x000fc40000000f00 */
[----:B-12--5:R-:W-:Y:S05]  /*18fa0*/  CALL.REL.NOINC `($__internal_7_$__cuda_sm70_shflsync_idx_p) ;  /* 0x00001a2000007944 */ /* 0x026fea0003c00000 */
[----:B------:R-:W-:Y:S01]  /*18fb0*/  MOV R2, R221 ;  /* 0x000000dd00027202 */ /* 0x000fe20000000f00 */
[----:B------:R-:W-:Y:S05]  /*18fc0*/  BRA `(.L_x_524) ;  /* 0xffff5ec000007947 */ /* 0x000fea000383ffff */
.L_x_433:
[----:B------:R-:W-:Y:S01]  /*18fd0*/  IMAD.MOV.U32 R222, RZ, RZ, R4 ;  /* 0x000000ffffde7224 */ /* 0x000fe200078e0004 */
[----:B------:R-:W-:Y:S01]  /*18fe0*/  MOV R221, 0x1 ;  /* 0x0000000100dd7802 */ /* 0x000fe20000000f00 */
[----:B--2---:R-:W-:Y:S01]  /*18ff0*/  IMAD.MOV.U32 R3, RZ, RZ, 0x181f ;  /* 0x0000181fff037424 */ /* 0x004fe200078e00ff */
[----:B----4-:R-:W-:-:S02]  /*19000*/  MOV R2, 0x19020 ;  /* 0x0001902000027802 */ /* 0x010fc40000000f00 */
[----:B-1-3-5:R-:W-:Y:S05]  /*19010*/  CALL.REL.NOINC `($__internal_7_$__cuda_sm70_shflsync_idx_p) ;  /* 0x000019b000007944 */ /* 0x02afea0003c00000 */
[----:B------:R-:W-:Y:S01]  /*19020*/  IMAD.MOV.U32 R6, RZ, RZ, R221 ;  /* 0x000000ffff067224 */ /* 0x000fe200078e00dd */
[----:B------:R-:W-:Y:S01]  /*19030*/  MOV R221, 0x1 ;  /* 0x0000000100dd7802 */ /* 0x000fe20000000f00 */
[----:B------:R-:W-:Y:S01]  /*19040*/  IMAD.MOV.U32 R222, RZ, RZ, R5 ;  /* 0x000000ffffde7224 */ /* 0x000fe200078e0005 */
[----:B------:R-:W-:-:S02]  /*19050*/  MOV R3, 0x181f ;  /* 0x0000181f00037802 */ /* 0x000fc40000000f00 */
[----:B------:R-:W-:Y:S02]  /*19060*/  MOV R2, 0x19080 ;  /* 0x0001908000027802 */ /* 0x000fe40000000f00 */
[----:B------:R-:W-:Y:S05]  /*19070*/  CALL.REL.NOINC `($__internal_7_$__cuda_sm70_shflsync_idx_p) ;  /* 0x0000195000007944 */ /* 0x000fea0003c00000 */
[----:B------:R-:W-:Y:S01]  /*19080*/  MOV R2, R221 ;  /* 0x000000dd00027202 */ /* 0x000fe20000000f00 */
[----:B------:R-:W-:Y:S05]  /*19090*/  BRA `(.L_x_525) ;  /* 0xffff5ef000007947 */ /* 0x000fea000383ffff */
.L_x_436:
[----:B------:R-:W-:Y:S01]  /*190a0*/  IMAD.MOV.U32 R222, RZ, RZ, R4 ;  /* 0x000000ffffde7224 */ /* 0x000fe200078e0004 */
[----:B------:R-:W-:Y:S01]  /*190b0*/  MOV R221, 0x2 ;  /* 0x0000000200dd7802 */ /* 0x000fe20000000f00 */
[----:B-1----:R-:W-:Y:S01]  /*190c0*/  IMAD.MOV.U32 R3, RZ, RZ, 0x181f ;  /* 0x0000181fff037424 */ /* 0x002fe200078e00ff */
[----:B----4-:R-:W-:Y:S02]  /*190d0*/  MOV R2, 0x190f0 ;  /* 0x000190f000027802 */ /* 0x010fe40000000f00 */
[----:B--23-5:R-:W-:Y:S05]  /*190e0*/  CALL.REL.NOINC `($__internal_7_$__cuda_sm70_shflsync_idx_p) ;  /* 0x000018e000007944 */ /* 0x02cfea0003c00000 */
[----:B------:R-:W-:Y:S01]  /*190f0*/  MOV R6, R221 ;  /* 0x000000dd00067202 */ /* 0x000fe20000000f00 */
[----:B------:R-:W-:Y:S05]  /*19100*/  BRA `(.L_x_526) ;  /* 0xffff5f7000007947 */ /* 0x000fea000383ffff */
.L_x_437:
[----:B------:R-:W-:Y:S01]  /*19110*/  IMAD.MOV.U32 R222, RZ, RZ, R5 ;  /* 0x000000ffffde7224 */ /* 0x000fe200078e0005 */
[----:B------:R-:W-:Y:S01]  /*19120*/  MOV R221, 0x2 ;  /* 0x0000000200dd7802 */ /* 0x000fe20000000f00 */
[----:B------:R-:W-:Y:S01]  /*19130*/  IMAD.MOV.U32 R3, RZ, RZ, 0x181f ;  /* 0x0000181fff037424 */ /* 0x000fe200078e00ff */
[----:B----4-:R-:W-:Y:S02]  /*19140*/  MOV R2, 0x19160 ;  /* 0x0001916000027802 */ /* 0x010fe40000000f00 */
[----:B-123-5:R-:W-:Y:S05]  /*19150*/  CALL.REL.NOINC `($__internal_7_$__cuda_sm70_shflsync_idx_p) ;  /* 0x0000187000007944 */ /* 0x02efea0003c00000 */
[----:B------:R-:W-:Y:S01]  /*19160*/  MOV R2, R221 ;  /* 0x000000dd00027202 */ /* 0x000fe20000000f00 */
[----:B------:R-:W-:Y:S05]  /*19170*/  BRA `(.L_x_527) ;  /* 0xffff5f2000007947 */ /* 0x000fea000383ffff */
.L_x_440:
[----:B------:R-:W-:Y:S01]  /*19180*/  IMAD.MOV.U32 R222, RZ, RZ, R4 ;  /* 0x000000ffffde7224 */ /* 0x000fe200078e0004 */
[----:B------:R-:W-:Y:S01]  /*19190*/  MOV R221, 0x3 ;  /* 0x0000000300dd7802 */ /* 0x000fe20000000f00 */
[----:B-1----:R-:W-:Y:S01]  /*191a0*/  IMAD.MOV.U32 R3, RZ, RZ, 0x181f ;  /* 0x0000181fff037424 */ /* 0x002fe200078e00ff */
[----:B------:R-:W-:-:S02]  /*191b0*/  MOV R2, 0x191d0 ;  /* 0x000191d000027802 */ /* 0x000fc40000000f00 */
[----:B--2345:R-:W-:Y:S05]  /*191c0*/  CALL.REL.NOINC `($__internal_7_$__cuda_sm70_shflsync_idx_p) ;  /* 0x0000180000007944 */ /* 0x03cfea0003c00000 */
        /* <DEDUP_REMOVED lines=8> */
.L_x_441:
[----:B------:R-:W-:Y:S01]  /*19250*/  IMAD.MOV.U32 R4, RZ, RZ, R6 ;  /* 0x000000ffff047224 */ /* 0x000fe200078e0006 */
[----:B------:R-:W-:Y:S02]  /*19260*/  MOV R3, 0x2 ;  /* 0x0000000200037802 */ /* 0x000fe40000000f00 */
[----:B------:R-:W-:Y:S02]  /*19270*/  MOV R2, 0x19290 ;  /* 0x0001929000027802 */ /* 0x000fe40000000f00 */
[----:B-----5:R-:W-:Y:S05]  /*19280*/  CALL.REL.NOINC `($__internal_6_$__cuda_sm70_shflsync_bfly_p) ;  /* 0x000016e000007944 */ /* 0x020fea0003c00000 */
[----:B------:R-:W-:Y:S01]  /*19290*/  MOV R2, R149 ;  /* 0x0000009500027202 */ /* 0x000fe20000000f00 */
[----:B------:R-:W-:Y:S05]  /*192a0*/  BRA `(.L_x_529) ;  /* 0xffff68a000007947 */ /* 0x000fea000383ffff */
.L_x_442:
[----:B------:R-:W-:Y:S01]  /*192b0*/  IMAD.MOV.U32 R4, RZ, RZ, R6 ;  /* 0x000000ffff047224 */ /* 0x000fe200078e0006 */
[----:B------:R-:W-:Y:S02]  /*192c0*/  MOV R3, 0x1 ;  /* 0x0000000100037802 */ /* 0x000fe40000000f00 */
[----:B------:R-:W-:Y:S02]  /*192d0*/  MOV R2, 0x192f0 ;  /* 0x000192f000027802 */ /* 0x000fe40000000f00 */
[----:B-----5:R-:W-:Y:S05]  /*192e0*/  CALL.REL.NOINC `($__internal_6_$__cuda_sm70_shflsync_bfly_p) ;  /* 0x0000168000007944 */ /* 0x020fea0003c00000 */
[----:B------:R-:W-:Y:S01]  /*192f0*/  FMNMX.FTZ R6, R6, R149, !PT ;  /* 0x0000009506067209 */ /* 0x000fe20007810000 */
[----:B------:R-:W-:Y:S01]  /*19300*/  IMAD.MOV.U32 R4, RZ, RZ, R5 ;  /* 0x000000ffff047224 */ /* 0x000fe200078e0005 */
[----:B------:R-:W-:Y:S01]  /*19310*/  MOV R2, 0x19340 ;  /* 0x0001934000027802 */ /* 0x000fe20000000f00 */
[----:B------:R-:W-:-:S02]  /*19320*/  IMAD.MOV.U32 R3, RZ, RZ, 0x2 ;  /* 0x00000002ff037424 */ /* 0x000fc400078e00ff */
[----:B------:R-:W-:Y:S05]  /*19330*/  CALL.REL.NOINC `($__internal_6_$__cuda_sm70_shflsync_bfly_p) ;  /* 0x0000163000007944 */ /* 0x000fea0003c00000 */
[----:B------:R-:W-:Y:S01]  /*19340*/  FMNMX.FTZ R5, R5, R149, !PT ;  /* 0x0000009505057209 */ /* 0x000fe20007810000 */
[----:B------:R-:W-:Y:S01]  /*19350*/  IMAD.MOV.U32 R3, RZ, RZ, 0x1 ;  /* 0x00000001ff037424 */ /* 0x000fe200078e00ff */
[----:B------:R-:W-:-:S03]  /*19360*/  MOV R2, 0x19390 ;  /* 0x0001939000027802 */ /* 0x000fc60000000f00 */
[----:B------:R-:W-:Y:S02]  /*19370*/  IMAD.MOV.U32 R4, RZ, RZ, R5 ;  /* 0x000000ffff047224 */ /* 0x000fe400078e0005 */
[----:B------:R-:W-:Y:S05]  /*19380*/  CALL.REL.NOINC `($__internal_6_$__cuda_sm70_shflsync_bfly_p) ;  /* 0x000015e000007944 */ /* 0x000fea0003c00000 */
[----:B------:R-:W-:Y:S01]  /*19390*/  MOV R4, R149 ;  /* 0x0000009500047202 */ /* 0x000fe20000000f00 */
[----:B------:R-:W-:Y:S05]  /*193a0*/  BRA `(.L_x_530) ;  /* 0xffff681000007947 */ /* 0x000fea000383ffff */
.L_x_444:
[----:B----4-:R-:W-:Y:S01]  /*193b0*/  MOV R221, RZ ;  /* 0x000000ff00dd7202 */ /* 0x010fe20000000f00 */
[----:B------:R-:W-:Y:S01]  /*193c0*/  IMAD.MOV.U32 R222, RZ, RZ, R4 ;  /* 0x000000ffffde7224 */ /* 0x000fe200078e0004 */
[----:B-1----:R-:W-:Y:S01]  /*193d0*/  MOV R2, 0x19400 ;  /* 0x0001940000027802 */ /* 0x002fe20000000f00 */
[----:B------:R-:W-:Y:S02]  /*193e0*/  IMAD.MOV.U32 R3, RZ, RZ, 0x181f ;  /* 0x0000181fff037424 */ /* 0x000fe400078e00ff */
[----:B--2---:R-:W-:Y:S05]  /*193f0*/  CALL.REL.NOINC `($__internal_7_$__cuda_sm70_shflsync_idx_p) ;  /* 0x000015d000007944 */ /* 0x004fea0003c00000 */
[----:B------:R-:W-:Y:S01]  /*19400*/  MOV R3, R221 ;  /* 0x000000dd00037202 */ /* 0x000fe20000000f00 */
[----:B------:R-:W-:-:S05]  /*19410*/  BRA `(.L_x_531) ;  /* 0xffff81e000007947 */ /* 0x000fca000383ffff */
.L_x_447:
[----:B------:R-:W-:Y:S01]  /*19420*/  MOV R221, 0x3 ;  /* 0x0000000300dd7802 */ /* 0x000fe20000000f00 */
[----:B------:R-:W-:Y:S01]  /*19430*/  IMAD.MOV.U32 R222, RZ, RZ, R4 ;  /* 0x000000ffffde7224 */ /* 0x000fe200078e0004 */
[----:B-1----:R-:W-:Y:S01]  /*19440*/  MOV R2, 0x19470 ;  /* 0x0001947000027802 */ /* 0x002fe20000000f00 */
[----:B------:R-:W-:Y:S02]  /*19450*/  IMAD.MOV.U32 R3, RZ, RZ, 0x181f ;  /* 0x0000181fff037424 */ /* 0x000fe400078e00ff */
[----:B---3--:R-:W-:Y:S05]  /*19460*/  CALL.REL.NOINC `($__internal_7_$__cuda_sm70_shflsync_idx_p) ;  /* 0x0000156000007944 */ /* 0x008fea0003c00000 */
[----:B------:R-:W-:Y:S01]  /*19470*/  MOV R3, 0x181f ;  /* 0x0000181f00037802 */ /* 0x000fe20000000f00 */
[----:B------:R-:W-:Y:S01]  /*19480*/  IMAD.MOV.U32 R9, RZ, RZ, R221 ;  /* 0x000000ffff097224 */ /* 0x000fe200078e00dd */
[----:B------:R-:W-:Y:S01]  /*19490*/  MOV R221, 0x3 ;  /* 0x0000000300dd7802 */ /* 0x000fe20000000f00 */
[----:B------:R-:W-:Y:S01]  /*194a0*/  IMAD.MOV.U32 R222, RZ, RZ, R8 ;  /* 0x000000ffffde7224 */ /* 0x000fe200078e0008 */
[----:B------:R-:W-:Y:S02]  /*194b0*/  MOV R2, 0x194d0 ;  /* 0x000194d000027802 */ /* 0x000fe40000000f00 */
[----:B------:R-:W-:Y:S05]  /*194c0*/  CALL.REL.NOINC `($__internal_7_$__cuda_sm70_shflsync_idx_p) ;  /* 0x0000150000007944 */ /* 0x000fea0003c00000 */
[----:B------:R-:W-:Y:S01]  /*194d0*/  MOV R4, R221 ;  /* 0x000000dd00047202 */ /* 0x000fe20000000f00 */
[----:B------:R-:W-:-:S05]  /*194e0*/  BRA `(.L_x_532) ;  /* 0xffff838000007947 */ /* 0x000fca000383ffff */
.L_x_450:
[----:B------:R-:W-:Y:S01]  /*194f0*/  MOV R221, RZ ;  /* 0x000000ff00dd7202 */ /* 0x000fe20000000f00 */
[----:B------:R-:W-:Y:S01]  /*19500*/  IMAD.MOV.U32 R222, RZ, RZ, R4 ;  /* 0x000000ffffde7224 */ /* 0x000fe200078e0004 */
[----:B------:R-:W-:Y:S01]  /*19510*/  MOV R2, 0x19540 ;  /* 0x0001954000027802 */ /* 0x000fe20000000f00 */
[----:B------:R-:W-:Y:S02]  /*19520*/  IMAD.MOV.U32 R3, RZ, RZ, 0x181f ;  /* 0x0000181fff037424 */ /* 0x000fe400078e00ff */
[----:B------:R-:W-:Y:S05]  /*19530*/  CALL.REL.NOINC `($__internal_7_$__cuda_sm70_shflsync_idx_p) ;  /* 0x0000149000007944 */ /* 0x000fea0003c00000 */
[----:B------:R-:W-:Y:S01]  /*19540*/  MOV R150, R221 ;  /* 0x000000dd00967202 */ /* 0x000fe20000000f00 */
[----:B------:R-:W-:-:S05]  /*19550*/  BRA `(.L_x_533) ;  /* 0xffff90a000007947 */ /* 0x000fca000383ffff */
.L_x_451:
[----:B------:R-:W-:Y:S01]  /*19560*/  MOV R221, RZ ;  /* 0x000000ff00dd7202 */ /* 0x000fe20000000f00 */
[----:B------:R-:W-:Y:S01]  /*19570*/  IMAD.MOV.U32 R222, RZ, RZ, R148 ;  /* 0x000000ffffde7224 */ /* 0x000fe200078e0094 */
[----:B------:R-:W-:Y:S01]  /*19580*/  MOV R2, 0x195b0 ;  /* 0x000195b000027802 */ /* 0x000fe20000000f00 */
[----:B------:R-:W-:Y:S02]  /*19590*/  IMAD.MOV.U32 R3, RZ, RZ, 0x181f ;  /* 0x0000181fff037424 */ /* 0x000fe400078e00ff */
[----:B-12---:R-:W-:Y:S05]  /*195a0*/  CALL.REL.NOINC `($__internal_7_$__cuda_sm70_shflsync_idx_p) ;  /* 0x0000142000007944 */ /* 0x006fea0003c00000 */
[----:B------:R-:W-:Y:S01]  /*195b0*/  MOV R149, R221 ;  /* 0x000000dd00957202 */ /* 0x000fe20000000f00 */
[----:B------:R-:W-:-:S05]  /*195c0*/  BRA `(.L_x_534) ;  /* 0xffff905000007947 */ /* 0x000fca000383ffff */
.L_x_452:
[----:B------:R-:W-:Y:S01]  /*195d0*/  MOV R221, 0x1 ;  /* 0x0000000100dd7802 */ /* 0x000fe20000000f00 */
[----:B------:R-:W-:Y:S01]  /*195e0*/  IMAD.MOV.U32 R222, RZ, RZ, R4 ;  /* 0x000000ffffde7224 */ /* 0x000fe200078e0004 */
[----:B--2---:R-:W-:Y:S01]  /*195f0*/  MOV R2, 0x19620 ;  /* 0x0001962000027802 */ /* 0x004fe20000000f00 */
[----:B------:R-:W-:Y:S02]  /*19600*/  IMAD.MOV.U32 R3, RZ, RZ, 0x181f ;  /* 0x0000181fff037424 */ /* 0x000fe400078e00ff */
[----:B-1-3--:R-:W-:Y:S05]  /*19610*/  CALL.REL.NOINC `($__internal_7_$__cuda_sm70_shflsync_idx_p) ;  /* 0x000013b000007944 */ /* 0x00afea0003c00000 */
        /* <DEDUP_REMOVED lines=8> */
.L_x_453:
[----:B------:R-:W-:Y:S01]  /*196a0*/  MOV R221, 0x2 ;  /* 0x0000000200dd7802 */ /* 0x000fe20000000f00 */
[----:B------:R-:W-:Y:S01]  /*196b0*/  IMAD.MOV.U32 R222, RZ, RZ, R4 ;  /* 0x000000ffffde7224 */ /* 0x000fe200078e0004 */
[----:B-1----:R-:W-:Y:S01]  /*196c0*/  MOV R2, 0x196f0 ;  /* 0x000196f000027802 */ /* 0x002fe20000000f00 */
[----:B------:R-:W-:Y:S02]  /*196d0*/  IMAD.MOV.U32 R3, RZ, RZ, 0x181f ;  /* 0x0000181fff037424 */ /* 0x000fe400078e00ff */
[----:B---34-:R-:W-:Y:S05]  /*196e0*/  CALL.REL.NOINC `($__internal_7_$__cuda_sm70_shflsync_idx_p) ;  /* 0x000012e000007944 */ /* 0x018fea0003c00000 */
[----:B------:R-:W-:Y:S01]  /*196f0*/  MOV R150, R221 ;  /* 0x000000dd00967202 */ /* 0x000fe20000000f00 */
[----:B------:R-:W-:-:S05]  /*19700*/  BRA `(.L_x_536) ;  /* 0xffff918000007947 */ /* 0x000fca000383ffff */
.L_x_454:
[----:B------:R-:W-:Y:S01]  /*19710*/  MOV R221, 0x2 ;  /* 0x0000000200dd7802 */ /* 0x000fe20000000f00 */
[----:B------:R-:W-:Y:S01]  /*19720*/  IMAD.MOV.U32 R222, RZ, RZ, R148 ;  /* 0x000000ffffde7224 */ /* 0x000fe200078e0094 */
[----:B-1----:R-:W-:Y:S01]  /*19730*/  MOV R2, 0x19760 ;  /* 0x0001976000027802 */ /* 0x002fe20000000f00 */
[----:B------:R-:W-:Y:S02]  /*19740*/  IMAD.MOV.U32 R3, RZ, RZ, 0x181f ;  /* 0x0000181fff037424 */ /* 0x000fe400078e00ff */
[----:B--234-:R-:W-:Y:S05]  /*19750*/  CALL.REL.NOINC `($__internal_7_$__cuda_sm70_shflsync_idx_p) ;  /* 0x0000127000007944 */ /* 0x01cfea0003c00000 */
[----:B------:R-:W-:Y:S01]  /*19760*/  MOV R149, R221 ;  /* 0x000000dd00957202 */ /* 0x000fe20000000f00 */
[----:B------:R-:W-:-:S05]  /*19770*/  BRA `(.L_x_537) ;  /* 0xffff913000007947 */ /* 0x000fca000383ffff */
.L_x_455:
[----:B------:R-:W-:Y:S01]  /*19780*/  MOV R221, 0x3 ;  /* 0x0000000300dd7802 */ /* 0x000fe20000000f00 */
[----:B------:R-:W-:Y:S01]  /*19790*/  IMAD.MOV.U32 R222, RZ, RZ, R4 ;  /* 0x000000ffffde7224 */ /* 0x000fe200078e0004 */
[----:B-1----:R-:W-:Y:S01]  /*197a0*/  MOV R2, 0x197d0 ;  /* 0x000197d000027802 */ /* 0x002fe20000000f00 */
[----:B------:R-:W-:Y:S02]  /*197b0*/  IMAD.MOV.U32 R3, RZ, RZ, 0x181f ;  /* 0x0000181fff037424 */ /* 0x000fe400078e00ff */
[----:B--2-4-:R-:W-:Y:S05]  /*197c0*/  CALL.REL.NOINC `($__internal_7_$__cuda_sm70_shflsync_idx_p) ;  /* 0x0000120000007944 */ /* 0x014fea0003c00000 */
        /* <DEDUP_REMOVED lines=8> */
.L_x_456:
[----:B------:R-:W-:Y:S02]  /*19850*/  MOV R3, 0x2 ;  /* 0x0000000200037802 */ /* 0x000fe40000000f00 */
[----:B------:R-:W-:Y:S02]  /*19860*/  MOV R2, 0x19880 ;  /* 0x0001988000027802 */ /* 0x000fe40000000f00 */
[----:B------:R-:W-:Y:S05]  /*19870*/  CALL.REL.NOINC `($__internal_6_$__cuda_sm70_shflsync_bfly_p) ;  /* 0x000010f000007944 */ /* 0x000fea0003c00000 */
[----:B------:R-:W-:Y:S01]  /*19880*/  MOV R2, R149 ;  /* 0x0000009500027202 */ /* 0x000fe20000000f00 */
[----:B------:R-:W-:-:S05]  /*19890*/  BRA `(.L_x_539) ;  /* 0xffff962000007947 */ /* 0x000fca000383ffff */
.L_x_457:
[----:B------:R-:W-:Y:S02]  /*198a0*/  MOV R3, 0x1 ;  /* 0x0000000100037802 */ /* 0x000fe40000000f00 */
[----:B------:R-:W-:Y:S02]  /*198b0*/  MOV R2, 0x198d0 ;  /* 0x000198d000027802 */ /* 0x000fe40000000f00 */
[----:B------:R-:W-:Y:S05]  /*198c0*/  CALL.REL.NOINC `($__internal_6_$__cuda_sm70_shflsync_bfly_p) ;  /* 0x000010a000007944 */ /* 0x000fea0003c00000 */
[----:B------:R-:W-:Y:S01]  /*198d0*/  IMAD.MOV.U32 R3, RZ, RZ, 0x2 ;  /* 0x00000002ff037424 */ /* 0x000fe200078e00ff */
[----:B------:R-:W-:Y:S01]  /*198e0*/  FMNMX.FTZ R6, R4, R149, !PT ;  /* 0x0000009504067209 */ /* 0x000fe20007810000 */
[----:B------:R-:W-:Y:S01]  /*198f0*/  IMAD.MOV.U32 R4, RZ, RZ, R148 ;  /* 0x000000ffff047224 */ /* 0x000fe200078e0094 */
[----:B------:R-:W-:Y:S02]  /*19900*/  MOV R2, 0x19920 ;  /* 0x0001992000027802 */ /* 0x000fe40000000f00 */
[----:B------:R-:W-:Y:S05]  /*19910*/  CALL.REL.NOINC `($__internal_6_$__cuda_sm70_shflsync_bfly_p) ;  /* 0x0000105000007944 */ /* 0x000fea0003c00000 */
[----:B------:R-:W-:Y:S01]  /*19920*/  FMNMX.FTZ R4, R148, R149, !PT ;  /* 0x0000009594047209 */ /* 0x000fe20007810000 */
[----:B------:R-:W-:Y:S01]  /*19930*/  IMAD.MOV.U32 R3, RZ, RZ, 0x1 ;  /* 0x00000001ff037424 */ /* 0x000fe200078e00ff */
[----:B------:R-:W-:Y:S02]  /*19940*/  MOV R2, 0x19960 ;  /* 0x0001996000027802 */ /* 0x000fe40000000f00 */
[----:B------:R-:W-:Y:S05]  /*19950*/  CALL.REL.NOINC `($__internal_6_$__cuda_sm70_shflsync_bfly_p) ;  /* 0x0000101000007944 */ /* 0x000fea0003c00000 */
[----:B------:R-:W-:Y:S01]  /*19960*/  MOV R2, R149 ;  /* 0x0000009500027202 */ /* 0x000fe20000000f00 */
[----:B------:R-:W-:-:S05]  /*19970*/  BRA `(.L_x_540) ;  /* 0xffff95b000007947 */ /* 0x000fca000383ffff */
.L_x_459:
[----:B------:R-:W-:Y:S01]  /*19980*/  IMAD.MOV.U32 R4, RZ, RZ, R224 ;  /* 0x000000ffff047224 */ /* 0x000fe200078e00e0 */
[----:B------:R-:W-:-:S02]  /*19990*/  MOV R3, 0x2 ;  /* 0x0000000200037802 */ /* 0x000fc40000000f00 */
[----:B------:R-:W-:Y:S02]  /*199a0*/  MOV R2, 0x199c0 ;  /* 0x000199c000027802 */ /* 0x000fe40000000f00 */
[----:B------:R-:W-:Y:S05]  /*199b0*/  CALL.REL.NOINC `($__internal_6_$__cuda_sm70_shflsync_bfly_p) ;  /* 0x00000fb000007944 */ /* 0x000fea0003c00000 */
[----:B------:R-:W-:Y:S01]  /*199c0*/  FADD.FTZ R4, R224, R149 ;  /* 0x00000095e0047221 */ /* 0x000fe20000010000 */
[----:B------:R-:W-:Y:S02]  /*199d0*/  MOV R3, 0x1 ;  /* 0x0000000100037802 */ /* 0x000fe40000000f00 */
[----:B------:R-:W-:Y:S02]  /*199e0*/  MOV R2, 0x19a00 ;  /* 0x00019a0000027802 */ /* 0x000fe40000000f00 */
[----:B------:R-:W-:Y:S05]  /*199f0*/  CALL.REL.NOINC `($__internal_6_$__cuda_sm70_shflsync_bfly_p) ;  /* 0x00000f7000007944 */ /* 0x000fea0003c00000 */
[----:B------:R-:W-:Y:S01]  /*19a00*/  FADD.FTZ R8, R4, R149 ;  /* 0x0000009504087221 */ /* 0x000fe20000010000 */
[----:B------:R-:W-:Y:S02]  /*19a10*/  MOV R4, R248 ;  /* 0x000000f800047202 */ /* 0x000fe40000000f00 */
[----:B------:R-:W-:Y:S02]  /*19a20*/  MOV R3, 0x2 ;  /* 0x0000000200037802 */ /* 0x000fe40000000f00 */
[----:B------:R-:W-:Y:S02]  /*19a30*/  MOV R2, 0x19a50 ;  /* 0x00019a5000027802 */ /* 0x000fe40000000f00 */
[----:B------:R-:W-:Y:S05]  /*19a40*/  CALL.REL.NOINC `($__internal_6_$__cuda_sm70_shflsync_bfly_p) ;  /* 0x00000f2000007944 */ /* 0x000fea0003c00000 */
[----:B------:R-:W-:Y:S01]  /*19a50*/  FADD.FTZ R4, R248, R149 ;  /* 0x00000095f8047221 */ /* 0x000fe20000010000 */
[----:B------:R-:W-:Y:S02]  /*19a60*/  MOV R3, 0x1 ;  /* 0x0000000100037802 */ /* 0x000fe40000000f00 */
[----:B------:R-:W-:-:S02]  /*19a70*/  MOV R2, 0x19a90 ;  /* 0x00019a9000027802 */ /* 0x000fc40000000f00 */
[----:B------:R-:W-:Y:S05]  /*19a80*/  CALL.REL.NOINC `($__internal_6_$__cuda_sm70_shflsync_bfly_p) ;  /* 0x00000ee000007944 */ /* 0x000fea0003c00000 */
[----:B------:R-:W-:Y:S01]  /*19a90*/  MOV R9, R149 ;  /* 0x0000009500097202 */ /* 0x000fe20000000f00 */
[----:B------:R-:W-:Y:S05]  /*19aa0*/  BRA `(.L_x_541) ;  /* 0xffffb0c000007947 */ /* 0x000fea000383ffff */
.L_x_466:
[----:B--234-:R-:W-:Y:S01]  /*19ab0*/  IMAD.MOV.U32 R222, RZ, RZ, R6 ;  /* 0x000000ffffde7224 */ /* 0x01cfe200078e0006 */
[----:B------:R-:W-:Y:S01]  /*19ac0*/  MOV R221, RZ ;  /* 0x000000ff00dd7202 */ /* 0x000fe20000000f00 */
[----:B------:R-:W-:Y:S01]  /*19ad0*/  IMAD.MOV.U32 R3, RZ, RZ, 0x181f ;  /* 0x0000181fff037424 */ /* 0x000fe200078e00ff */
[----:B------:R-:W-:-:S02]  /*19ae0*/  MOV R2, 0x19b00 ;  /* 0x00019b0000027802 */ /* 0x000fc40000000f00 */
[----:B-1----:R-:W-:Y:S05]  /*19af0*/  CALL.REL.NOINC `($__internal_7_$__cuda_sm70_shflsync_idx_p) ;  /* 0x00000ed000007944 */ /* 0x002fea0003c00000 */
[----:B------:R-:W-:Y:S01]  /*19b00*/  MOV R11, R221 ;  /* 0x000000dd000b7202 */ /* 0x000fe20000000f00 */
[----:B------:R-:W-:Y:S05]  /*19b10*/  BRA `(.L_x_542) ;  /* 0xffffc47000007947 */ /* 0x000fea000383ffff */
.L_x_467:
[----:B------:R-:W-:Y:S01]  /*19b20*/  IMAD.MOV.U32 R222, RZ, RZ, R10 ;  /* 0x000000ffffde7224 */ /* 0x000fe200078e000a */
[----:B------:R-:W-:Y:S01]  /*19b30*/  MOV R221, RZ ;  /* 0x000000ff00dd7202 */ /* 0x000fe20000000f00 */
[----:B------:R-:W-:Y:S01]  /*19b40*/  IMAD.MOV.U32 R3, RZ, RZ, 0x181f ;  /* 0x0000181fff037424 */ /* 0x000fe200078e00ff */
[----:B------:R-:W-:-:S02]  /*19b50*/  MOV R2, 0x19b70 ;  /* 0x00019b7000027802 */ /* 0x000fc40000000f00 */
[----:B-123--:R-:W-:Y:S05]  /*19b60*/  CALL.REL.NOINC `($__internal_7_$__cuda_sm70_shflsync_idx_p) ;  /* 0x00000e6000007944 */ /* 0x00efea0003c00000 */
[----:B------:R-:W-:Y:S01]  /*19b70*/  MOV R2, R221 ;  /* 0x000000dd00027202 */ /* 0x000fe20000000f00 */
[----:B------:R-:W-:Y:S05]  /*19b80*/  BRA `(.L_x_543) ;  /* 0xffffc42000007947 */ /* 0x000fea000383ffff */
.L_x_470:
[----:B------:R-:W-:Y:S01]  /*19b90*/  IMAD.MOV.U32 R222, RZ, RZ, R6 ;  /* 0x000000ffffde7224 */ /* 0x000fe200078e0006 */
[----:B------:R-:W-:Y:S01]  /*19ba0*/  MOV R221, 0x1 ;  /* 0x0000000100dd7802 */ /* 0x000fe20000000f00 */
[----:B--2---:R-:W-:Y:S01]  /*19bb0*/  IMAD.MOV.U32 R3, RZ, RZ, 0x181f ;  /* 0x0000181fff037424 */ /* 0x004fe200078e00ff */
[----:B------:R-:W-:-:S02]  /*19bc0*/  MOV R2, 0x19be0 ;  /* 0x00019be000027802 */ /* 0x000fc40000000f00 */
[----:B-1-34-:R-:W-:Y:S05]  /*19bd0*/  CALL.REL.NOINC `($__internal_7_$__cuda_sm70_shflsync_idx_p) ;  /* 0x00000df000007944 */ /* 0x01afea0003c00000 */
        /* <DEDUP_REMOVED lines=8> */
.L_x_473:
[----:B------:R-:W-:Y:S01]  /*19c60*/  IMAD.MOV.U32 R222, RZ, RZ, R6 ;  /* 0x000000ffffde7224 */ /* 0x000fe200078e0006 */
[----:B------:R-:W-:Y:S01]  /*19c70*/  MOV R221, 0x2 ;  /* 0x0000000200dd7802 */ /* 0x000fe20000000f00 */
[----:B--2---:R-:W-:Y:S01]  /*19c80*/  IMAD.MOV.U32 R3, RZ, RZ, 0x181f ;  /* 0x0000181fff037424 */ /* 0x004fe200078e00ff */
[----:B------:R-:W-:Y:S02]  /*19c90*/  MOV R2, 0x19cb0 ;  /* 0x00019cb000027802 */ /* 0x000fe40000000f00 */
[----:B-1-34-:R-:W-:Y:S05]  /*19ca0*/  CALL.REL.NOINC `($__internal_7_$__cuda_sm70_shflsync_idx_p) ;  /* 0x00000d2000007944 */ /* 0x01afea0003c00000 */
[----:B------:R-:W-:Y:S01]  /*19cb0*/  MOV R11, R221 ;  /* 0x000000dd000b7202 */ /* 0x000fe20000000f00 */
[----:B------:R-:W-:Y:S05]  /*19cc0*/  BRA `(.L_x_545) ;  /* 0xffffc4c000007947 */ /* 0x000fea000383ffff */
.L_x_474:
[----:B------:R-:W-:Y:S01]  /*19cd0*/  IMAD.MOV.U32 R222, RZ, RZ, R10 ;  /* 0x000000ffffde7224 */ /* 0x000fe200078e000a */
[----:B------:R-:W-:Y:S01]  /*19ce0*/  MOV R221, 0x2 ;  /* 0x0000000200dd7802 */ /* 0x000fe20000000f00 */
[----:B--2---:R-:W-:Y:S01]  /*19cf0*/  IMAD.MOV.U32 R3, RZ, RZ, 0x181f ;  /* 0x0000181fff037424 */ /* 0x004fe200078e00ff */
[----:B------:R-:W-:Y:S02]  /*19d00*/  MOV R2, 0x19d20 ;  /* 0x00019d2000027802 */ /* 0x000fe40000000f00 */
[----:B-1-34-:R-:W-:Y:S05]  /*19d10*/  CALL.REL.NOINC `($__internal_7_$__cuda_sm70_shflsync_idx_p) ;  /* 0x00000cb000007944 */ /* 0x01afea0003c00000 */
[----:B------:R-:W-:Y:S01]  /*19d20*/  MOV R2, R221 ;  /* 0x000000dd00027202 */ /* 0x000fe20000000f00 */
[----:B------:R-:W-:Y:S05]  /*19d30*/  BRA `(.L_x_546) ;  /* 0xffffc47000007947 */ /* 0x000fea000383ffff */
.L_x_477:
[----:B------:R-:W-:Y:S01]  /*19d40*/  IMAD.MOV.U32 R222, RZ, RZ, R6 ;  /* 0x000000ffffde7224 */ /* 0x000fe200078e0006 */
[----:B------:R-:W-:Y:S01]  /*19d50*/  MOV R221, 0x3 ;  /* 0x0000000300dd7802 */ /* 0x000fe20000000f00 */
[----:B---3--:R-:W-:Y:S01]  /*19d60*/  IMAD.MOV.U32 R3, RZ, RZ, 0x181f ;  /* 0x0000181fff037424 */ /* 0x008fe200078e00ff */
[----:B----4-:R-:W-:-:S02]  /*19d70*/  MOV R2, 0x19d90 ;  /* 0x00019d9000027802 */ /* 0x010fc40000000f00 */
[----:B-12---:R-:W-:Y:S05]  /*19d80*/  CALL.REL.NOINC `($__internal_7_$__cuda_sm70_shflsync_idx_p) ;  /* 0x00000c4000007944 */ /* 0x006fea0003c00000 */
        /* <DEDUP_REMOVED lines=8> */
.L_x_479:
[----:B------:R-:W-:Y:S01]  /*19e10*/  IMAD.MOV.U32 R222, RZ, RZ, R6 ;  /* 0x000000ffffde7224 */ /* 0x000fe200078e0006 */
[----:B------:R-:W-:Y:S01]  /*19e20*/  MOV R221, RZ ;  /* 0x000000ff00dd7202 */ /* 0x000fe20000000f00 */
[----:B------:R-:W-:Y:S01]  /*19e30*/  IMAD.MOV.U32 R3, RZ, RZ, 0x1c1f ;  /* 0x00001c1fff037424 */ /* 0x000fe200078e00ff */
[----:B------:R-:W-:Y:S02]  /*19e40*/  MOV R2, 0x19e60 ;  /* 0x00019e6000027802 */ /* 0x000fe40000000f00 */
[----:B------:R-:W-:Y:S05]  /*19e50*/  CALL.REL.NOINC `($__internal_7_$__cuda_sm70_shflsync_idx_p) ;  /* 0x00000b7000007944 */ /* 0x000fea0003c00000 */
[----:B------:R-:W-:Y:S01]  /*19e60*/  MOV R4, R221 ;  /* 0x000000dd00047202 */ /* 0x000fe20000000f00 */
[----:B------:R-:W-:Y:S05]  /*19e70*/  BRA `(.L_x_548) ;  /* 0xffffc72000007947 */ /* 0x000fea000383ffff */
.L_x_480:
[----:B------:R-:W-:Y:S01]  /*19e80*/  IMAD.MOV.U32 R222, RZ, RZ, R5 ;  /* 0x000000ffffde7224 */ /* 0x000fe200078e0005 */
[----:B------:R-:W-:Y:S01]  /*19e90*/  MOV R221, RZ ;  /* 0x000000ff00dd7202 */ /* 0x000fe20000000f00 */
[----:B------:R-:W-:Y:S01]  /*19ea0*/  IMAD.MOV.U32 R3, RZ, RZ, 0x1c1f ;  /* 0x00001c1fff037424 */ /* 0x000fe200078e00ff */
[----:B------:R-:W-:Y:S02]  /*19eb0*/  MOV R2, 0x19ed0 ;  /* 0x00019ed000027802 */ /* 0x000fe40000000f00 */
[----:B-12---:R-:W-:Y:S05]  /*19ec0*/  CALL.REL.NOINC `($__internal_7_$__cuda_sm70_shflsync_idx_p) ;  /* 0x00000b0000007944 */ /* 0x006fea0003c00000 */
[----:B------:R-:W-:Y:S01]  /*19ed0*/  MOV R2, R221 ;  /* 0x000000dd00027202 */ /* 0x000fe20000000f00 */
[----:B------:R-:W-:Y:S05]  /*19ee0*/  BRA `(.L_x_549) ;  /* 0xffffc6d000007947 */ /* 0x000fea000383ffff */
.L_x_483:
[----:B------:R-:W-:Y:S01]  /*19ef0*/  IMAD.MOV.U32 R222, RZ, RZ, R6 ;  /* 0x000000ffffde7224 */ /* 0x000fe200078e0006 */
[----:B------:R-:W-:Y:S01]  /*19f00*/  MOV R221, 0x1 ;  /* 0x0000000100dd7802 */ /* 0x000fe20000000f00 */
[----:B--2---:R-:W-:Y:S01]  /*19f10*/  IMAD.MOV.U32 R3, RZ, RZ, 0x1c1f ;  /* 0x00001c1fff037424 */ /* 0x004fe200078e00ff */
[----:B----4-:R-:W-:-:S02]  /*19f20*/  MOV R2, 0x19f40 ;  /* 0x00019f4000027802 */ /* 0x010fc40000000f00 */
[----:B-1-3--:R-:W-:Y:S05]  /*19f30*/  CALL.REL.NOINC `($__internal_7_$__cuda_sm70_shflsync_idx_p) ;  /* 0x00000a9000007944 */ /* 0x00afea0003c00000 */
        /* <DEDUP_REMOVED lines=8> */
.L_x_487:
[----:B------:R-:W-:Y:S01]  /*19fc0*/  IMAD.MOV.U32 R222, RZ, RZ, R5 ;  /* 0x000000ffffde7224 */ /* 0x000fe200078e0005 */
[----:B------:R-:W-:Y:S01]  /*19fd0*/  MOV R221, RZ ;  /* 0x000000ff00dd7202 */ /* 0x000fe20000000f00 */
[----:B------:R-:W-:Y:S01]  /*19fe0*/  IMAD.MOV.U32 R3, RZ, RZ, 0x181f ;  /* 0x0000181fff037424 */ /* 0x000fe200078e00ff */
[----:B------:R-:W-:Y:S02]  /*19ff0*/  MOV R2, 0x1a010 ;  /* 0x0001a01000027802 */ /* 0x000fe40000000f00 */
[----:B------:R-:W-:Y:S05]  /*1a000*/  CALL.REL.NOINC `($__internal_7_$__cuda_sm70_shflsync_idx_p) ;  /* 0x000009c000007944 */ /* 0x000fea0003c00000 */
[----:B------:R-:W-:Y:S01]  /*1a010*/  MOV R11, R221 ;  /* 0x000000dd000b7202 */ /* 0x000fe20000000f00 */
[----:B------:R-:W-:Y:S05]  /*1a020*/  BRA `(.L_x_551) ;  /* 0xffffd9e000007947 */ /* 0x000fea000383ffff */
.L_x_488:
[----:B------:R-:W-:Y:S01]  /*1a030*/  IMAD.MOV.U32 R222, RZ, RZ, R10 ;  /* 0x000000ffffde7224 */ /* 0x000fe200078e000a */
[----:B------:R-:W-:Y:S01]  /*1a040*/  MOV R221, RZ ;  /* 0x000000ff00dd7202 */ /* 0x000fe20000000f00 */
[----:B------:R-:W-:Y:S01]  /*1a050*/  IMAD.MOV.U32 R3, RZ, RZ, 0x181f ;  /* 0x0000181fff037424 */ /* 0x000fe200078e00ff */
[----:B------:R-:W-:Y:S02]  /*1a060*/  MOV R2, 0x1a080 ;  /* 0x0001a08000027802 */ /* 0x000fe40000000f00 */
[----:B-12---:R-:W-:Y:S05]  /*1a070*/  CALL.REL.NOINC `($__internal_7_$__cuda_sm70_shflsync_idx_p) ;  /* 0x0000095000007944 */ /* 0x006fea0003c00000 */
[----:B------:R-:W-:Y:S01]  /*1a080*/  MOV R2, R221 ;  /* 0x000000dd00027202 */ /* 0x000fe20000000f00 */
[----:B------:R-:W-:Y:S05]  /*1a090*/  BRA `(.L_x_552) ;  /* 0xffffd99000007947 */ /* 0x000fea000383ffff */
.L_x_491:
        /* <DEDUP_REMOVED lines=13> */
.L_x_494:
[----:B------:R-:W-:Y:S01]  /*1a170*/  IMAD.MOV.U32 R222, RZ, RZ, R5 ;  /* 0x000000ffffde7224 */ /* 0x000fe200078e0005 */
[----:B------:R-:W-:Y:S01]  /*1a180*/  MOV R221, 0x2 ;  /* 0x0000000200dd7802 */ /* 0x000fe20000000f00 */
[----:B-1----:R-:W-:Y:S01]  /*1a190*/  IMAD.MOV.U32 R3, RZ, RZ, 0x181f ;  /* 0x0000181fff037424 */ /* 0x002fe200078e00ff */
[----:B----4-:R-:W-:Y:S02]  /*1a1a0*/  MOV R2, 0x1a1c0 ;  /* 0x0001a1c000027802 */ /* 0x010fe40000000f00 */
[----:B--23--:R-:W-:Y:S05]  /*1a1b0*/  CALL.REL.NOINC `($__internal_7_$__cuda_sm70_shflsync_idx_p) ;  /* 0x0000081000007944 */ /* 0x00cfea0003c00000 */
[----:B------:R-:W-:Y:S01]  /*1a1c0*/  MOV R11, R221 ;  /* 0x000000dd000b7202 */ /* 0x000fe20000000f00 */
[----:B------:R-:W-:Y:S05]  /*1a1d0*/  BRA `(.L_x_554) ;  /* 0xffffda4000007947 */ /* 0x000fea000383ffff */
.L_x_495:
[----:B------:R-:W-:Y:S01]  /*1a1e0*/  IMAD.MOV.U32 R222, RZ, RZ, R10 ;  /* 0x000000ffffde7224 */ /* 0x000fe200078e000a */
[----:B------:R-:W-:Y:S01]  /*1a1f0*/  MOV R221, 0x2 ;  /* 0x0000000200dd7802 */ /* 0x000fe20000000f00 */
[----:B------:R-:W-:Y:S01]  /*1a200*/  IMAD.MOV.U32 R3, RZ, RZ, 0x181f ;  /* 0x0000181fff037424 */ /* 0x000fe200078e00ff */
[----:B----4-:R-:W-:Y:S02]  /*1a210*/  MOV R2, 0x1a230 ;  /* 0x0001a23000027802 */ /* 0x010fe40000000f00 */
[----:B-123--:R-:W-:Y:S05]  /*1a220*/  CALL.REL.NOINC `($__internal_7_$__cuda_sm70_shflsync_idx_p) ;  /* 0x000007a000007944 */ /* 0x00efea0003c00000 */
[----:B------:R-:W-:Y:S01]  /*1a230*/  MOV R2, R221 ;  /* 0x000000dd00027202 */ /* 0x000fe20000000f00 */
[----:B------:R-:W-:Y:S05]  /*1a240*/  BRA `(.L_x_555) ;  /* 0xffffd9f000007947 */ /* 0x000fea000383ffff */
.L_x_498:
[----:B------:R-:W-:Y:S01]  /*1a250*/  IMAD.MOV.U32 R222, RZ, RZ, R5 ;  /* 0x000000ffffde7224 */ /* 0x000fe200078e0005 */
[----:B------:R-:W-:Y:S01]  /*1a260*/  MOV R221, 0x3 ;  /* 0x0000000300dd7802 */ /* 0x000fe20000000f00 */
[----:B-1----:R-:W-:Y:S01]  /*1a270*/  IMAD.MOV.U32 R3, RZ, RZ, 0x181f ;  /* 0x0000181fff037424 */ /* 0x002fe200078e00ff */
[----:B------:R-:W-:-:S02]  /*1a280*/  MOV R2, 0x1a2a0 ;  /* 0x0001a2a000027802 */ /* 0x000fc40000000f00 */
[----:B--234-:R-:W-:Y:S05]  /*1a290*/  CALL.REL.NOINC `($__internal_7_$__cuda_sm70_shflsync_idx_p) ;  /* 0x0000073000007944 */ /* 0x01cfea0003c00000 */
        /* <DEDUP_REMOVED lines=8> */
.L_x_500:
[----:B------:R-:W-:Y:S01]  /*1a320*/  IMAD.MOV.U32 R222, RZ, RZ, R74 ;  /* 0x000000ffffde7224 */ /* 0x000fe200078e004a */
[----:B------:R-:W-:Y:S01]  /*1a330*/  MOV R221, RZ ;  /* 0x000000ff00dd7202 */ /* 0x000fe20000000f00 */
[----:B------:R-:W-:Y:S01]  /*1a340*/  IMAD.MOV.U32 R3, RZ, RZ, 0x1f ;  /* 0x0000001fff037424 */ /* 0x000fe200078e00ff */
[----:B------:R-:W-:Y:S02]  /*1a350*/  MOV R2, 0x1a370 ;  /* 0x0001a37000027802 */ /* 0x000fe40000000f00 */
[----:B------:R-:W-:Y:S05]  /*1a360*/  CALL.REL.NOINC `($__internal_7_$__cuda_sm70_shflsync_idx_p) ;  /* 0x0000066000007944 */ /* 0x000fea0003c00000 */
[----:B------:R-:W-:Y:S01]  /*1a370*/  MOV R10, R221 ;  /* 0x000000dd000a7202 */ /* 0x000fe20000000f00 */
[----:B------:R-:W-:Y:S05]  /*1a380*/  BRA `(.L_x_557) ;  /* 0xffffdb5000007947 */ /* 0x000fea000383ffff */
.L_x_501:
[----:B------:R-:W-:Y:S01]  /*1a390*/  IMAD.MOV.U32 R222, RZ, RZ, R74 ;  /* 0x000000ffffde7224 */ /* 0x000fe200078e004a */
[----:B------:R-:W-:Y:S01]  /*1a3a0*/  MOV R221, 0x1 ;  /* 0x0000000100dd7802 */ /* 0x000fe20000000f00 */
[----:B------:R-:W-:Y:S01]  /*1a3b0*/  IMAD.MOV.U32 R3, RZ, RZ, 0x1f ;  /* 0x0000001fff037424 */ /* 0x000fe200078e00ff */
[----:B------:R-:W-:Y:S02]  /*1a3c0*/  MOV R2, 0x1a3e0 ;  /* 0x0001a3e000027802 */ /* 0x000fe40000000f00 */
[----:B-12---:R-:W-:Y:S05]  /*1a3d0*/  CALL.REL.NOINC `($__internal_7_$__cuda_sm70_shflsync_idx_p) ;  /* 0x000005f000007944 */ /* 0x006fea0003c00000 */
[----:B------:R-:W-:Y:S01]  /*1a3e0*/  MOV R9, R221 ;  /* 0x000000dd00097202 */ /* 0x000fe20000000f00 */
[----:B------:R-:W-:Y:S05]  /*1a3f0*/  BRA `(.L_x_558) ;  /* 0xffffdb0000007947 */ /* 0x000fea000383ffff */
.L_x_502:
[----:B------:R-:W-:Y:S02]  /*1a400*/  MOV R3, 0x1 ;  /* 0x0000000100037802 */ /* 0x000fe40000000f00 */
[----:B------:R-:W-:-:S02]  /*1a410*/  MOV R4, 0x1a430 ;  /* 0x0001a43000047802 */ /* 0x000fc40000000f00 */
[----:B-1234-:R-:W-:Y:S05]  /*1a420*/  CALL.REL.NOINC `($__internal_8_$__cuda_sm70_shflsync_up_p) ;  /* 0x000005f000007944 */ /* 0x01efea0003c00000 */
[----:B------:R-:W-:Y:S05]  /*1a430*/  BRA `(.L_x_559) ;  /* 0xffffdbf000007947 */ /* 0x000fea000383ffff */
.L_x_503:
[----:B------:R-:W-:Y:S02]  /*1a440*/  MOV R3, 0x2 ;  /* 0x0000000200037802 */ /* 0x000fe40000000f00 */
[----:B------:R-:W-:-:S02]  /*1a450*/  MOV R4, 0x1a470 ;  /* 0x0001a47000047802 */ /* 0x000fc40000000f00 */
[----:B--2-4-:R-:W-:Y:S05]  /*1a460*/  CALL.REL.NOINC `($__internal_8_$__cuda_sm70_shflsync_up_p) ;  /* 0x000005b000007944 */ /* 0x014fea0003c00000 */
[----:B------:R-:W-:Y:S02]  /*1a470*/  SEL R3, R3, RZ, P1 ;  /* 0x000000ff03037207 */ /* 0x000fe40000800000 */
[----:B------:R-:W-:-:S03]  /*1a480*/  MOV R4, 0x1a4c0 ;  /* 0x0001a4c000047802 */ /* 0x000fc60000000f00 */
[----:B------:R-:W-:Y:S02]  /*1a490*/  IMAD.IADD R2, R2, 0x1, R3 ;  /* 0x0000000102027824 */ /* 0x000fe400078e0203 */
[----:B------:R-:W-:Y:S02]  /*1a4a0*/  IMAD.MOV.U32 R3, RZ, RZ, 0x4 ;  /* 0x00000004ff037424 */ /* 0x000fe400078e00ff */
[----:B------:R-:W-:Y:S05]  /*1a4b0*/  CALL.REL.NOINC `($__internal_8_$__cuda_sm70_shflsync_up_p) ;  /* 0x0000056000007944 */ /* 0x000fea0003c00000 */
        /* <DEDUP_REMOVED lines=10> */
[----:B------:R-:W-:Y:S01]  /*1a560*/  SEL R3, R3, RZ, P4 ;  /* 0x000000ff03037207 */ /* 0x000fe20002000000 */
[----:B------:R-:W-:-:S04]  /*1a570*/  IMAD.MOV.U32 R221, RZ, RZ, 0x1f ;  /* 0x0000001fffdd7424 */ /* 0x000fc800078e00ff */
[----:B------:R-:W-:Y:S01]  /*1a580*/  IMAD.IADD R4, R3, 0x1, R2 ;  /* 0x0000000103047824 */ /* 0x000fe200078e0202 */
[----:B------:R-:W-:Y:S02]  /*1a590*/  MOV R3, 0x1f ;  /* 0x0000001f00037802 */ /* 0x000fe40000000f00 */
[----:B------:R-:W-:Y:S01]  /*1a5a0*/  MOV R2, 0x1a5d0 ;  /* 0x0001a5d000027802 */ /* 0x000fe20000000f00 */
[----:B------:R-:W-:Y:S02]  /*1a5b0*/  IMAD.MOV.U32 R222, RZ, RZ, R4 ;  /* 0x000000ffffde7224 */ /* 0x000fe400078e0004 */
[----:B------:R-:W-:Y:S05]  /*1a5c0*/  CALL.REL.NOINC `($__internal_7_$__cuda_sm70_shflsync_idx_p) ;  /* 0x0000040000007944 */ /* 0x000fea0003c00000 */
[----:B------:R-:W-:Y:S01]  /*1a5d0*/  MOV R2, R221 ;  /* 0x000000dd00027202 */ /* 0x000fe20000000f00 */
[----:B------:R-:W-:Y:S05]  /*1a5e0*/  BRA `(.L_x_560) ;  /* 0xffffdb4000007947 */ /* 0x000fea000383ffff */
.L_x_507:
[----:B------:R-:W-:Y:S02]  /*1a5f0*/  MOV R3, 0x1 ;  /* 0x0000000100037802 */ /* 0x000fe40000000f00 */
[----:B------:R-:W-:Y:S02]  /*1a600*/  MOV R4, 0x1a620 ;  /* 0x0001a62000047802 */ /* 0x000fe40000000f00 */
[----:B------:R-:W-:Y:S05]  /*1a610*/  CALL.REL.NOINC `($__internal_8_$__cuda_sm70_shflsync_up_p) ;  /* 0x0000040000007944 */ /* 0x000fea0003c00000 */
[----:B------:R-:W-:Y:S05]  /*1a620*/  BRA `(.L_x_561) ;  /* 0xffffdc7000007947 */ /* 0x000fea000383ffff */
.L_x_508:
[----:B------:R-:W-:Y:S02]  /*1a630*/  MOV R3, 0x2 ;  /* 0x0000000200037802 */ /* 0x000fe40000000f00 */
[----:B------:R-:W-:Y:S02]  /*1a640*/  MOV R4, 0x1a660 ;  /* 0x0001a66000047802 */ /* 0x000fe40000000f00 */
        /* <DEDUP_REMOVED lines=25> */
.L_x_510:
[----:B------:R-:W-:Y:S02]  /*1a7e0*/  SEL R2, RZ, 0x1, P0 ;  /* 0x00000001ff027807 */ /* 0x000fe40000000000 */
[----:B------:R-:W-:Y:S02]  /*1a7f0*/  MOV R3, 0x1a810 ;  /* 0x0001a81000037802 */ /* 0x000fe40000000f00 */
[----:B-1----:R-:W-:Y:S05]  /*1a800*/  CALL.REL.NOINC `($__internal_9_$__cuda_sm70_votesync_ballot) ;  /* 0x0000027000007944 */ /* 0x002fea0003c00000 */
[----:B------:R-:W-:Y:S01]  /*1a810*/  MOV R9, R5 ;  /* 0x0000000500097202 */ /* 0x000fe20000000f00 */
[----:B------:R-:W-:Y:S05]  /*1a820*/  BRA `(.L_x_563) ;  /* 0xffffdc0000007947 */ /* 0x000fea000383ffff */
.L_x_511:
[----:B------:R-:W-:Y:S01]  /*1a830*/  IMAD.MOV.U32 R222, RZ, RZ, R6 ;  /* 0x000000ffffde7224 */ /* 0x000fe200078e0006 */
[----:B---3--:R-:W-:Y:S01]  /*1a840*/  MOV R221, R11 ;  /* 0x0000000b00dd7202 */ /* 0x008fe20000000f00 */
[----:B------:R-:W-:Y:S01]  /*1a850*/  IMAD.MOV.U32 R3, RZ, RZ, 0x1f ;  /* 0x0000001fff037424 */ /* 0x000fe200078e00ff */
[----:B------:R-:W-:-:S02]  /*1a860*/  MOV R2, 0x1a880 ;  /* 0x0001a88000027802 */ /* 0x000fc40000000f00 */
[----:B-12---:R-:W-:Y:S05]  /*1a870*/  CALL.REL.NOINC `($__internal_7_$__cuda_sm70_shflsync_idx_p) ;  /* 0x0000015000007944 */ /* 0x006fea0003c00000 */
[----:B------:R-:W-:Y:S01]  /*1a880*/  IMAD.MOV.U32 R6, RZ, RZ, R221 ;  /* 0x000000ffff067224 */ /* 0x000fe200078e00dd */
[----:B------:R-:W-:Y:S01]  /*1a890*/  MOV R221, R11 ;  /* 0x0000000b00dd7202 */ /* 0x000fe20000000f00 */
[----:B------:R-:W-:Y:S01]  /*1a8a0*/  IMAD.MOV.U32 R222, RZ, RZ, R8 ;  /* 0x000000ffffde7224 */ /* 0x000fe200078e0008 */
[----:B------:R-:W-:-:S02]  /*1a8b0*/  MOV R3, 0x1f ;  /* 0x0000001f00037802 */ /* 0x000fc40000000f00 */
[----:B------:R-:W-:Y:S02]  /*1a8c0*/  MOV R2, 0x1a8e0 ;  /* 0x0001a8e000027802 */ /* 0x000fe40000000f00 */
[----:B------:R-:W-:Y:S05]  /*1a8d0*/  CALL.REL.NOINC `($__internal_7_$__cuda_sm70_shflsync_idx_p) ;  /* 0x000000f000007944 */ /* 0x000fea0003c00000 */
[----:B------:R-:W-:Y:S01]  /*1a8e0*/  MOV R5, R221 ;  /* 0x000000dd00057202 */ /* 0x000fe20000000f00 */
[----:B------:R-:W-:Y:S05]  /*1a8f0*/  BRA `(.L_x_564) ;  /* 0xffffdb7000007947 */ /* 0x000fea000383ffff */
.L_x_514:
[----:B------:R-:W-:Y:S01]  /*1a900*/  MOV R221, R2 ;  /* 0x0000000200dd7202 */ /* 0x000fe20000000f00 */
[----:B------:R-:W-:Y:S01]  /*1a910*/  IMAD.MOV.U32 R222, RZ, RZ, R4 ;  /* 0x000000ffffde7224 */ /* 0x000fe200078e0004 */
[----:B------:R-:W-:Y:S01]  /*1a920*/  MOV R2, 0x1a950 ;  /* 0x0001a95000027802 */ /* 0x000fe20000000f00 */
[----:B------:R-:W-:Y:S02]  /*1a930*/  IMAD.MOV.U32 R3, RZ, RZ, 0x1f ;  /* 0x0000001fff037424 */ /* 0x000fe400078e00ff */
[----:B-1234-:R-:W-:Y:S05]  /*1a940*/  CALL.REL.NOINC `($__internal_7_$__cuda_sm70_shflsync_idx_p) ;  /* 0x0000008000007944 */ /* 0x01efea0003c00000 */
[----:B------:R-:W-:Y:S01]  /*1a950*/  MOV R16, R221 ;  /* 0x000000dd00107202 */ /* 0x000fe20000000f00 */
[----:B------:R-:W-:Y:S05]  /*1a960*/  BRA `(.L_x_513) ;  /* 0xffffdb6000007947 */ /* 0x000fea000383ffff */
        .weak           $__internal_6_$__cuda_sm70_shflsync_bfly_p
        .type           $__internal_6_$__cuda_sm70_shflsync_bfly_p,@function
        .size           $__internal_6_$__cuda_sm70_shflsync_bfly_p,($__internal_7_$__cuda_sm70_shflsync_idx_p - $__internal_6_$__cuda_sm70_shflsync_bfly_p)
$__internal_6_$__cuda_sm70_shflsync_bfly_p:
[----:B------:R-:W-:Y:S02]  /*1a970*/  MOV R149, 0x1f ;  /* 0x0000001f00957802 */ /* 0x000fe40000000f00 */
[----:B------:R-:W-:-:S04]  /*1a980*/  MOV R150, 0xffffffff ;  /* 0xffffffff00967802 */ /* 0x000fc80000000f00 */
[----:B------:R-:W-:Y:S04]  /*1a990*/  WARPSYNC R150 ;  /* 0x0000009600007348 */ /* 0x000fe80003800000 */
[----:B------:R1:W2:Y:S02]  /*1a9a0*/  SHFL.BFLY PT, R149, R4, R3, R149 ;  /* 0x0c00000304957389 */ /* 0x0002a400000e0095 */
[----:B-1----:R-:W-:-:S04]  /*1a9b0*/  MOV R3, 0x0 ;  /* 0x0000000000037802 */ /* 0x002fc80000000f00 */
[----:B--2---:R-:W-:Y:S05]  /*1a9c0*/  RET.REL.NODEC R2 `(_ZN7cutlass13device_kernelIN5flash19enable_sm80_to_sm89INS1_16FlashAttnFwdSm80INS1_25CollectiveMainloopFwdSm80ILi8ELi1ELb1EN4cute5tupleIJNS5_1CILi128EEENS7_ILi112EEES8_EEELi128ENS_6half_tEfNS_4arch4Sm80ELb0ELb0ELb0ELb1ELb1ELb1ELb1ELb1EEENS1_21CollectiveEpilogueFwdINS6_IJS8_S8_S9_EEENS6_IJNS7_ILi1EEESH_SH_EEESB_SD_Li256ELb1ELb1ELb1ELb0EEENS1_36VarlenDynamicPersistentTileSchedulerILi128ELi112ELi256ELi256ELb1ELb1ELb0ELb0ELb1ELb1EEEEEEEEEvNT_6ParamsE) ;  /* 0xfffe563002007950 */ /* 0x004fea0003c3ffff */
        .weak           $__internal_7_$__cuda_sm70_shflsync_idx_p
        .type           $__internal_7_$__cuda_sm70_shflsync_idx_p,@function
        .size           $__internal_7_$__cuda_sm70_shflsync_idx_p,($__internal_8_$__cuda_sm70_shflsync_up_p - $__internal_7_$__cuda_sm70_shflsync_idx_p)
$__internal_7_$__cuda_sm70_shflsync_idx_p:
[----:B------:R-:W-:-:S04]  /*1a9d0*/  MOV R225, 0xffffffff ;  /* 0xffffffff00e17802 */ /* 0x000fc80000000f00 */
[----:B------:R-:W-:Y:S04]  /*1a9e0*/  WARPSYNC R225 ;  /* 0x000000e100007348 */ /* 0x000fe80003800000 */
[----:B------:R1:W2:Y:S02]  /*1a9f0*/  SHFL.IDX PT, R221, R222, R221, R3 ;  /* 0x000000dddedd7389 */ /* 0x0002a400000e0003 */
[----:B-1----:R-:W-:-:S04]  /*1aa00*/  MOV R3, 0x0 ;  /* 0x0000000000037802 */ /* 0x002fc80000000f00 */
[----:B--2---:R-:W-:Y:S05]  /*1aa10*/  RET.REL.NODEC R2 `(_ZN7cutlass13device_kernelIN5flash19enable_sm80_to_sm89INS1_16FlashAttnFwdSm80INS1_25CollectiveMainloopFwdSm80ILi8ELi1ELb1EN4cute5tupleIJNS5_1CILi128EEENS7_ILi112EEES8_EEELi128ENS_6half_tEfNS_4arch4Sm80ELb0ELb0ELb0ELb1ELb1ELb1ELb1ELb1EEENS1_21CollectiveEpilogueFwdINS6_IJS8_S8_S9_EEENS6_IJNS7_ILi1EEESH_SH_EEESB_SD_Li256ELb1ELb1ELb1ELb0EEENS1_36VarlenDynamicPersistentTileSchedulerILi128ELi112ELi256ELi256ELb1ELb1ELb0ELb0ELb1ELb1EEEEEEEEEvNT_6ParamsE) ;  /* 0xfffe55e002007950 */ /* 0x004fea0003c3ffff */
        .weak           $__internal_8_$__cuda_sm70_shflsync_up_p
        .type           $__internal_8_$__cuda_sm70_shflsync_up_p,@function
        .size           $__internal_8_$__cuda_sm70_shflsync_up_p,($__internal_9_$__cuda_sm70_votesync_ballot - $__internal_8_$__cuda_sm70_shflsync_up_p)
$__internal_8_$__cuda_sm70_shflsync_up_p:
[----:B------:R-:W-:Y:S02]  /*1aa20*/  MOV R11, 0xffffffff ;  /* 0xffffffff000b7802 */ /* 0x000fe40000000f00 */
[----:B------:R-:W-:Y:S02]  /*1aa30*/  MOV R5, RZ ;  /* 0x000000ff00057202 */ /* 0x000fe40000000f00 */
[----:B------:R-:W-:Y:S04]  /*1aa40*/  WARPSYNC R11 ;  /* 0x0000000b00007348 */ /* 0x000fe80003800000 */
[----:B------:R1:W2:Y:S02]  /*1aa50*/  SHFL.UP PT, R3, R2, R3, R5 ;  /* 0x0400000302037389 */ /* 0x0002a400000e0005 */
[----:B-1----:R-:W-:-:S04]  /*1aa60*/  MOV R5, 0x0 ;  /* 0x0000000000057802 */ /* 0x002fc80000000f00 */
[----:B--2---:R-:W-:Y:S05]  /*1aa70*/  RET.REL.NODEC R4 `(_ZN7cutlass13device_kernelIN5flash19enable_sm80_to_sm89INS1_16FlashAttnFwdSm80INS1_25CollectiveMainloopFwdSm80ILi8ELi1ELb1EN4cute5tupleIJNS5_1CILi128EEENS7_ILi112EEES8_EEELi128ENS_6half_tEfNS_4arch4Sm80ELb0ELb0ELb0ELb1ELb1ELb1ELb1ELb1EEENS1_21CollectiveEpilogueFwdINS6_IJS8_S8_S9_EEENS6_IJNS7_ILi1EEESH_SH_EEESB_SD_Li256ELb1ELb1ELb1ELb0EEENS1_36VarlenDynamicPersistentTileSchedulerILi128ELi112ELi256ELi256ELb1ELb1ELb0ELb0ELb1ELb1EEEEEEEEEvNT_6ParamsE) ;  /* 0xfffe558004007950 */ /* 0x004fea0003c3ffff */
        .weak           $__internal_9_$__cuda_sm70_votesync_ballot
        .type           $__internal_9_$__cuda_sm70_votesync_ballot,@function
        .size           $__internal_9_$__cuda_sm70_votesync_ballot,(.L_x_1795 - $__internal_9_$__cuda_sm70_votesync_ballot)
$__internal_9_$__cuda_sm70_votesync_ballot:
[----:B------:R-:W-:Y:S01]  /*1aa80*/  ISETP.NE.U32.AND P0, PT, R2, 0x1, PT ;  /* 0x000000010200780c */ /* 0x000fe20003f05070 */
[----:B------:R-:W-:-:S04]  /*1aa90*/  IMAD.MOV.U32 R5, RZ, RZ, -0x1 ;  /* 0xffffffffff057424 */ /* 0x000fc800078e00ff */
[----:B------:R-:W-:Y:S08]  /*1aaa0*/  WARPSYNC R5 ;  /* 0x0000000500007348 */ /* 0x000ff00003800000 */
[----:B------:R-:W-:-:S04]  /*1aab0*/  VOTE.ANY R2, PT, !P0 ;  /* 0x0000000000027806 */ /* 0x000fc800040e0100 */
[----:B------:R-:W-:Y:S01]  /*1aac0*/  LOP3.LUT R5, R2, R5, RZ, 0xc0, !PT ;  /* 0x0000000502057212 */ /* 0x000fe200078ec0ff */
[----:B------:R-:W-:Y:S02]  /*1aad0*/  IMAD.MOV.U32 R2, RZ, RZ, R3 ;  /* 0x000000ffff027224 */ /* 0x000fe400078e0003 */
[----:B------:R-:W-:-:S04]  /*1aae0*/  IMAD.MOV.U32 R3, RZ, RZ, 0x0 ;  /* 0x00000000ff037424 */ /* 0x000fc800078e00ff */
[----:B------:R-:W-:Y:S05]  /*1aaf0*/  RET.REL.NODEC R2 `(_ZN7cutlass13device_kernelIN5flash19enable_sm80_to_sm89INS1_16FlashAttnFwdSm80INS1_25CollectiveMainloopFwdSm80ILi8ELi1ELb1EN4cute5tupleIJNS5_1CILi128EEENS7_ILi112EEES8_EEELi128ENS_6half_tEfNS_4arch4Sm80ELb0ELb0ELb0ELb1ELb1ELb1ELb1ELb1EEENS1_21CollectiveEpilogueFwdINS6_IJS8_S8_S9_EEENS6_IJNS7_ILi1EEESH_SH_EEESB_SD_Li256ELb1ELb1ELb1ELb0EEENS1_36VarlenDynamicPersistentTileSchedulerILi128ELi112ELi256ELi256ELb1ELb1ELb0ELb0ELb1ELb1EEEEEEEEEvNT_6ParamsE) ;  /* 0xfffe550002007950 */ /* 0x000fea0003c3ffff */
.L_x_565:
        /* <DEDUP_REMOVED lines=16> */
.L_x_1795:


//--------------------- .text._ZN7cutlass13device_kernelIN5flash19enable_sm80_to_sm89INS1_16FlashAttnFwdSm80INS1_25CollectiveMainloopFwdSm80ILi4ELi1ELb0EN4cute5tupleIJNS5_1CILi128EEENS7_ILi48EEES8_EEELi128ENS_6half_tEfNS_4arch4Sm80ELb0ELb1ELb0ELb0ELb1ELb0ELb1ELb1EEENS1_21CollectiveEpilogueFwdINS6_IJS8_S8_S9_EEENS6_IJNS7_ILi1EEESH_SH_EEESB_SD_Li128ELb0ELb1ELb1ELb0EEENS1_19SingleTileSchedulerILb0ELb1ELb1ELi128EEEEEEEEEvNT_6ParamsE --------------------------
	.section	.text._ZN7cutlass13device_kernelIN5flash19enable_sm80_to_sm89INS1_16FlashAttnFwdSm80INS1_25CollectiveMainloopFwdSm80ILi4ELi1ELb0EN4cute5tupleIJNS5_1CILi128EEENS7_ILi48EEES8_EEELi128ENS_6half_tEfNS_4arch4Sm80ELb0ELb1ELb0ELb0ELb1ELb0ELb1ELb1EEENS1_21CollectiveEpilogueFwdINS6_IJS8_S8_S9_EEENS6_IJNS7_ILi1EEESH_SH_EEESB_SD_Li128ELb0ELb1ELb1ELb0EEENS1_19SingleTileSchedulerILb0ELb1ELb1ELi128EEEEEEEEEvNT_6ParamsE,"ax",@progbits
	.sectioninfo	@"SHI_REGISTERS=255"
	.align	128
.text._ZN7cutlass13device_kernelIN5flash19enable_sm80_to_sm89INS1_16FlashAttnFwdSm80INS1_25CollectiveMainloopFwdSm80ILi4ELi1ELb0EN4cute5tupleIJNS5_1CILi128EEENS7_ILi48EEES8_EEELi128ENS_6half_tEfNS_4arch4Sm80ELb0ELb1ELb0ELb0ELb1ELb0ELb1ELb1EEENS1_21CollectiveEpilogueFwdINS6_IJS8_S8_S9_EEENS6_IJNS7_ILi1EEESH_SH_EEESB_SD_Li128ELb0ELb1ELb1ELb0EEENS1_19SingleTileSchedulerILb0ELb1ELb1ELi128EEEEEEEEEvNT_6ParamsE:
        .type           _ZN7cutlass13device_kernelIN5flash19enable_sm80_to_sm89INS1_16FlashAttnFwdSm80INS1_25CollectiveMainloopFwdSm80ILi4ELi1ELb0EN4cute5tupleIJNS5_1CILi128EEENS7_ILi48EEES8_EEELi128ENS_6half_tEfNS_4arch4Sm80ELb0ELb1ELb0ELb0ELb1ELb0ELb1ELb1EEENS1_21CollectiveEpilogueFwdINS6_IJS8_S8_S9_EEENS6_IJNS7_ILi1EEESH_SH_EEESB_SD_Li128ELb0ELb1ELb1ELb0EEENS1_19SingleTileSchedulerILb0ELb1ELb1ELi128EEEEEEEEEvNT_6ParamsE,@function
        .size           _ZN7cutlass13device_kernelIN5flash19enable_sm80_to_sm89INS1_16FlashAttnFwdSm80INS1_25CollectiveMainloopFwdSm80ILi4ELi1ELb0EN4cute5tupleIJNS5_1CILi128EEENS7_ILi48EEES8_EEELi128ENS_6half_tEfNS_4arch4Sm80ELb0ELb1ELb0ELb0ELb1ELb0ELb1ELb1EEENS1_21CollectiveEpilogueFwdINS6_IJS8_S8_S9_EEENS6_IJNS7_ILi1EEESH_SH_EEESB_SD_Li128ELb0ELb1ELb1ELb0EEENS1_19SingleTileSchedulerILb0ELb1ELb1ELi128EEEEEEEEEvNT_6ParamsE,(.L_x_1800 - _ZN7cutlass13device_kernelIN5flash19enable_sm80_to_sm89INS1_16FlashAttnFwdSm80INS1_25CollectiveMainloopFwdSm80ILi4ELi1ELb0EN4cute5tupleIJNS5_1CILi128EEENS7_ILi48EEES8_EEELi128ENS_6half_tEfNS_4arch4Sm80ELb0ELb1ELb0ELb0ELb1ELb0ELb1ELb1EEENS1_21CollectiveEpilogueFwdINS6_IJS8_S8_S9_EEENS6_IJNS7_ILi1EEESH_SH_EEESB_SD_Li128ELb0ELb1ELb1ELb0EEENS1_19SingleTileSchedulerILb0ELb1ELb1ELi128EEEEEEEEEvNT_6ParamsE)
        .other          _ZN7cutlass13device_kernelIN5flash19enable_sm80_to_sm89INS1_16FlashAttnFwdSm80INS1_25CollectiveMainloopFwdSm80ILi4ELi1ELb0EN4cute5tupleIJNS5_1CILi128EEENS7_ILi48EEES8_EEELi128ENS_6half_tEfNS_4arch4Sm80ELb0ELb1ELb0ELb0ELb1ELb0ELb1ELb1EEENS1_21CollectiveEpilogueFwdINS6_IJS8_S8_S9_EEENS6_IJNS7_ILi1EEESH_SH_EEESB_SD_Li128ELb0ELb1ELb1ELb0EEENS1_19SingleTileSchedulerILb0ELb1ELb1ELi128EEEEEEEEEvNT_6ParamsE,@"STO_CUDA_ENTRY STV_DEFAULT"
_ZN7cutlass13device_kernelIN5flash19enable_sm80_to_sm89INS1_16FlashAttnFwdSm80INS1_25CollectiveMainloopFwdSm80ILi4ELi1ELb0EN4cute5tupleIJNS5_1CILi128EEENS7_ILi48EEES8_EEELi128ENS_6half_tEfNS_4arch4Sm80ELb0ELb1ELb0ELb0ELb1ELb0ELb1ELb1EEENS1_21CollectiveEpilogueFwdINS6_IJS8_S8_S9_EEENS6_IJNS7_ILi1EEESH_SH_EEESB_SD_Li128ELb0ELb1ELb1ELb0EEENS1_19SingleTileSchedulerILb0ELb1ELb1ELi128EEEEEEEEEvNT_6ParamsE:
        /* <DEDUP_REMOVED lines=18> */
.L_x_566:
[----:B------:R-:W-:Y:S02]  /*0120*/  ULDC.64 UR4, c[0x0][0x550] ;  /* 0x0001540000047ab9 */ /* 0x000fe40000000a00 */
[----:B------:R-:W-:Y:S02]  /*0130*/  UISETP.NE.AND UP0, UPT, UR4, 0x1, UPT ;  /* 0x000000010400788c */ /* 0x000fe4000bf05270 */
[----:B------:R-:W-:-:S02]  /*0140*/  UIMAD.WIDE.U32 UR8, UR7, UR5, URZ ;  /* 0x00000005070872a5 */ /* 0x000fc4000f8e003f */
[----:B------:R-:W-:Y:S02]  /*0150*/  ULDC UR4, c[0x0][0x558] ;  /* 0x0001560000047ab9 */ /* 0x000fe40000000800 */
[----:B------:R-:W-:-:S05]  /*0160*/  UMOV UR11, UR7 ;  /* 0x00000007000b7c82 */ /* 0x000fca0008000000 */
[----:B------:R-:W-:-:S03]  /*0170*/  @UP0 USHF.R.U32.HI UR11, URZ, UR4, UR9 ;  /* 0x000000043f0b0299 */ /* 0x000fc60008011609 */
.L_x_567:
        /* <DEDUP_REMOVED lines=16> */
[----:B------:R-:W1:Y:S01]  /*0280*/  S2UR UR26, SR_CTAID.X ;  /* 0x00000000001a79c3 */ /* 0x000e620000002500 */
[----:B------:R-:W-:Y:S02]  /*0290*/  ULDC UR4, c[0x0][0x2c4] ;  /* 0x0000b10000047ab9 */ /* 0x000fe40000000800 */
[----:B------:R-:W-:Y:S02]  /*02a0*/  UISETP.NE.AND UP1, UPT, UR4, 0x1, UPT ;  /* 0x000000010400788c */ /* 0x000fe4000bf25270 */
[----:B------:R-:W-:Y:S02]  /*02b0*/  UMOV UR10, URZ ;  /* 0x0000003f000a7c82 */ /* 0x000fe40008000000 */
[----:B------:R-:W-:Y:S02]  /*02c0*/  ULDC.64 UR4, c[0x0][0x2c8] ;  /* 0x0000b20000047ab9 */ /* 0x000fe40000000a00 */
[----:B------:R-:W-:-:S02]  /*02d0*/  ULDC UR12, c[0x0][0x168] ;  /* 0x00005a00000c7ab9 */ /* 0x000fc40000000800 */
[----:B------:R-:W-:Y:S02]  /*02e0*/  UP2UR UR13, UPR, URZ, 0x2 ;  /* 0x000000023f0d7883 */ /* 0x000fe40008000000 */
[----:B-1----:R-:W-:-:S04]  /*02f0*/  USHF.L.U32 UR26, UR26, 0x7, URZ ;  /* 0x000000071a1a7899 */ /* 0x002fc8000800063f */
[----:B------:R-:W-:Y:S02]  /*0300*/  @UP1 UIADD3 UR14, UR26, 0x7f, URZ ;  /* 0x0000007f1a0e1890 */ /* 0x000fe4000fffe03f */
[----:B------:R-:W-:Y:S02]  /*0310*/  UIADD3 UR8, UR26, 0x7f, URZ ;  /* 0x0000007f1a087890 */ /* 0x000fe4000fffe03f */
[----:B------:R-:W-:-:S03]  /*0320*/  UIMAD.WIDE.U32 UR14, UR14, UR4, URZ ;  /* 0x000000040e0e72a5 */ /* 0x000fc6000f8e003f */
[----:B------:R-:W-:-:S04]  /*0330*/  ULDC UR4, c[0x0][0x2ac] ;  /* 0x0000ab0000047ab9 */ /* 0x000fc80000000800 */
[----:B------:R-:W-:Y:S02]  /*0340*/  @UP1 UMOV UR9, UR15 ;  /* 0x0000000f00091c82 */ /* 0x000fe40008000000 */
[----:B------:R-:W-:Y:S02]  /*0350*/  @UP1 USHF.R.U32.HI UR8, URZ, UR5, UR9 ;  /* 0x000000053f081299 */ /* 0x000fe40008011609 */
[----:B------:R-:W-:Y:S02]  /*0360*/  UMOV UR14, 0x1 ;  /* 0x00000001000e7882 */ /* 0x000fe40000000000 */
[----:B------:R-:W-:Y:S02]  /*0370*/  ULDC UR9, c[0x0][0x1d0] ;  /* 0x0000740000097ab9 */ /* 0x000fe40000000800 */
[----:B------:R-:W-:-:S03]  /*0380*/  UIMAD UR9, UR4, UR9, URZ ;  /* 0x00000009040972a4 */ /* 0x000fc6000f8e023f */
[----:B------:R-:W-:Y:S02]  /*0390*/  ULDC.64 UR4, c[0x0][0x328] ;  /* 0x0000ca0000047ab9 */ /* 0x000fe40000000a00 */
[----:B------:R-:W-:Y:S02]  /*03a0*/  UISETP.LE.AND UP0, UPT, UR14, UR5, UPT ;  /* 0x000000050e00728c */ /* 0x000fe4000bf03270 */
[----:B------:R-:W-:-:S04]  /*03b0*/  UIADD3 UR12, UR9, -UR12, UR14 ;  /* 0x8000000c090c7290 */ /* 0x000fc8000fffe00e */
[----:B------:R-:W-:Y:S02]  /*03c0*/  UIADD3 UR5, UR12, UR8, URZ ;  /* 0x000000080c057290 */ /* 0x000fe4000fffe03f */
[----:B------:R-:W-:Y:S02]  /*03d0*/  UP2UR UR12, UPR, URZ, 0x1 ;  /* 0x000000013f0c7883 */ /* 0x000fe40008000000 */
[----:B------:R-:W-:Y:S01]  /*03e0*/  UIADD3 UR8, UR5, UR4, URZ ;  /* 0x0000000405087290 */ /* 0x000fe2000fffe03f */
[----:B--2---:R1:W2:Y:S01]  /*03f0*/  @P0 R2UR UR10, R2 ;  /* 0x00000000020a03c2 */ /* 0x0042a200000e0000 */
[----:B------:R-:W-:-:S13]  /*0400*/  PLOP3.LUT P0, PT, PT, PT, UP0, 0x40, 0x0 ;  /* 0x000000000000781c */ /* 0x000fda0003f0e808 */
[----:B------:R-:W-:Y:S05]  /*0410*/  @P0 BRA `(.L_x_568) ;  /* 0x0000014000000947 */ /* 0x000fea0003800000 */
[----:B------:R-:W-:Y:S01]  /*0420*/  ISETP.LT.AND P0, PT, RZ, UR5, PT ;  /* 0x00000005ff007c0c */ /* 0x000fe2000bf01270 */
        /* <DEDUP_REMOVED lines=10> */
.L_x_569:
[----:B------:R-:W-:Y:S02]  /*04d0*/  ULDC UR4, c[0x0][0x32c] ;  /* 0x0000cb0000047ab9 */ /* 0x000fe40000000800 */
[----:B------:R-:W-:-:S03]  /*04e0*/  UISETP.NE.AND UP0, UPT, UR14, UR4, UPT ;  /* 0x000000040e00728c */ /* 0x000fc6000bf05270 */
[----:B------:R-:W-:Y:S02]  /*04f0*/  ULDC.64 UR4, c[0x0][0x330] ;  /* 0x0000cc0000047ab9 */ /* 0x000fe40000000a00 */
[----:B------:R-:W-:-:S06]  /*0500*/  UIMAD.WIDE.U32 UR16, UR15, UR4, URZ ;  /* 0x000000040f1072a5 */ /* 0x000fcc000f8e003f */
[----:B------:R-:W-:Y:S02]  /*0510*/  @UP0 USHF.R.U32.HI UR15, URZ, UR5, UR17 ;  /* 0x000000053f0f0299 */ /* 0x000fe40008011611 */
.L_x_570:
[----:B------:R-:W-:Y:S02]  /*0520*/  ULDC UR4, c[0x0][0x32c] ;  /* 0x0000cb0000047ab9 */ /* 0x000fe40000000800 */
[----:B------:R-:W-:-:S04]  /*0530*/  UIMAD UR4, UR15, UR4, UR4 ;  /* 0x000000040f0472a4 */ /* 0x000fc8000f8e0204 */
[----:B------:R-:W-:-:S04]  /*0540*/  UISETP.LT.AND UP0, UPT, UR8, UR4, UPT ;  /* 0x000000040800728c */ /* 0x000fc8000bf01270 */
[----:B------:R-:W-:Y:S02]  /*0550*/  USEL UR8, UR8, UR4, UP0 ;  /* 0x0000000408087287 */ /* 0x000fe40008000000 */
.L_x_568:
[----:B------:R-:W-:Y:S02]  /*0560*/  UISETP.NE.AND UP0, UPT, UR13, URZ, UPT ;  /* 0x0000003f0d00728c */ /* 0x000fe4000bf05270 */
[----:B------:R-:W-:Y:S02]  /*0570*/  UIADD3 UR14, UR9, 0x2f, URZ ;  /* 0x0000002f090e7890 */ /* 0x000fe4000fffe03f */
[----:B------:R-:W-:Y:S02]  /*0580*/  UIADD3 UR18, UR8, 0x2f, URZ ;  /* 0x0000002f08127890 */ /* 0x000fe4000fffe03f */
[----:B------:R-:W-:Y:S02]  /*0590*/  ULDC.64 UR4, c[0x0][0x2c8] ;  /* 0x0000b20000047ab9 */ /* 0x000fe40000000a00 */
[----:B------:R-:W-:Y:S02]  /*05a0*/  UIMAD.WIDE.U32 UR16, UR26, UR4, URZ ;  /* 0x000000041a1072a5 */ /* 0x000fe4000f8e003f */
[----:B------:R-:W-:-:S02]  /*05b0*/  UIMAD.WIDE UR14, UR14, 0x2aaaaaab, URZ ;  /* 0x2aaaaaab0e0e78a5 */ /* 0x000fc4000f8e023f */
[----:B------:R-:W-:Y:S02]  /*05c0*/  UIMAD.WIDE UR18, UR18, 0x2aaaaaab, URZ ;  /* 0x2aaaaaab121278a5 */ /* 0x000fe4000f8e023f */
[----:B------:R-:W-:Y:S02]  /*05d0*/  UISETP.NE.AND UP1, UPT, UR12, URZ, UPT ;  /* 0x0000003f0c00728c */ /* 0x000fe4000bf25270 */
[----:B------:R-:W-:Y:S02]  /*05e0*/  UMOV UR4, UR26 ;  /* 0x0000001a00047c82 */ /* 0x000fe40008000000 */
[----:B------:R-:W-:Y:S02]  /*05f0*/  @UP0 USHF.R.U32.HI UR4, URZ, UR5, UR17 ;  /* 0x000000053f040299 */ /* 0x000fe40008011611 */
[----:B------:R-:W-:Y:S01]  /*0600*/  PLOP3.LUT P0, PT, PT, PT, UP1, 0x40, 0x0 ;  /* 0x000000000000781c */ /* 0x000fe20003f0e818 */
[----:B------:R-:W-:Y:S02]  /*0610*/  UMOV UR17, UR15 ;  /* 0x0000000f00117c82 */ /* 0x000fe40008000000 */
[----:B------:R-:W-:-:S02]  /*0620*/  UMOV UR15, UR19 ;  /* 0x00000013000f7c82 */ /* 0x000fc40008000000 */
[----:B------:R-:W-:Y:S02]  /*0630*/  USHF.R.U32.HI UR14, URZ, 0x1f, UR17 ;  /* 0x0000001f3f0e7899 */ /* 0x000fe40008011611 */
[----:B------:R-:W-:Y:S02]  /*0640*/  USHF.R.U32.HI UR8, URZ, 0x1f, UR15 ;  /* 0x0000001f3f087899 */ /* 0x000fe4000801160f */
[----:B------:R-:W-:Y:S02]  /*0650*/  ULDC UR25, c[0x0][0x168] ;  /* 0x00005a0000197ab9 */ /* 0x000fe40000000800 */
[----:B------:R-:W-:Y:S02]  /*0660*/  UIADD3 UR25, UR9, -UR25, URZ ;  /* 0x8000001909197290 */ /* 0x000fe4000fffe03f */
[----:B------:R-:W-:Y:S02]  /*0670*/  ULEA.HI.SX32 UR14, UR17, UR14, 0x1d ;  /* 0x0000000e110e7291 */ /* 0x000fe4000f8fea3f */
[----:B------:R-:W-:-:S02]  /*0680*/  ULEA.HI.SX32 UR15, UR15, UR8, 0x1d ;  /* 0x000000080f0f7291 */ /* 0x000fc4000f8fea3f */
[----:B------:R-:W-:Y:S02]  /*0690*/  UIADD3 UR4, UR25, UR4, URZ ;  /* 0x0000000419047290 */ /* 0x000fe4000fffe03f */
[----:B------:R-:W-:Y:S02]  /*06a0*/  UISETP.LT.AND UP0, UPT, UR14, UR15, UPT ;  /* 0x0000000f0e00728c */ /* 0x000fe4000bf01270 */
[----:B------:R-:W-:Y:S02]  /*06b0*/  ULDC UR5, c[0x0][0x324] ;  /* 0x0000c90000057ab9 */ /* 0x000fe40000000800 */
[----:B------:R-:W-:Y:S02]  /*06c0*/  UIADD3 UR8, UR4, -UR5, URZ ;  /* 0x8000000504087290 */ /* 0x000fe4000fffe03f */
[----:B------:R-:W-:Y:S01]  /*06d0*/  USEL UR24, UR14, UR15, UP0 ;  /* 0x0000000f0e187287 */ /* 0x000fe20008000000 */
[----:B------:R-:W-:Y:S05]  /*06e0*/  @P0 BRA `(.L_x_571) ;  /* 0x0000017000000947 */ /* 0x000fea0003800000 */
[----:B------:R-:W-:Y:S02]  /*06f0*/  UMOV UR14, UR4 ;  /* 0x00000004000e7c82 */ /* 0x000fe40008000000 */
[----:B------:R-:W-:-:S06]  /*0700*/  UISETP.GT.AND UP0, UPT, UR14, -0x1, UPT ;  /* 0xffffffff0e00788c */ /* 0x000fcc000bf04270 */
[----:B------:R-:W-:-:S13]  /*0710*/  PLOP3.LUT P0, PT, PT, PT, UP0, 0x80, 0x0 ;  /* 0x000000000000781c */ /* 0x000fda0003f0f008 */
[----:B------:R-:W-:Y:S05]  /*0720*/  @P0 BRA `(.L_x_572) ;  /* 0x0000009000000947 */ /* 0x000fea0003800000 */
[----:B------:R-:W-:Y:S02]  /*0730*/  ULDC UR4, c[0x0][0x32c] ;  /* 0x0000cb0000047ab9 */ /* 0x000fe40000000800 */
[----:B------:R-:W-:Y:S02]  /*0740*/  UISETP.NE.AND UP0, UPT, UR4, 0x1, UPT ;  /* 0x000000010400788c */ /* 0x000fe4000bf05270 */
[----:B------:R-:W-:Y:S02]  /*0750*/  ULOP3.LUT UR14, URZ, UR14, URZ, 0x33, !UPT ;  /* 0x0000000e3f0e7292 */ /* 0x000fe4000f8e333f */
[----:B------:R-:W-:Y:S02]  /*0760*/  ULDC.64 UR4, c[0x0][0x330] ;  /* 0x0000cc0000047ab9 */ /* 0x000fe40000000a00 */
[----:B------:R-:W-:-:S07]  /*0770*/  UIMAD.WIDE.U32 UR16, UR14, UR4, URZ ;  /* 0x000000040e1072a5 */ /* 0x000fce000f8e003f */
[----:B------:R-:W-:Y:S02]  /*0780*/  @UP0 UMOV UR15, UR17 ;  /* 0x00000011000f0c82 */ /* 0x000fe40008000000 */
[----:B------:R-:W-:-:S04]  /*0790*/  @UP0 USHF.R.U32.HI UR14, URZ, UR5, UR15 ;  /* 0x000000053f0e0299 */ /* 0x000fc8000801160f */
[----:B------:R-:W-:Y:S01]  /*07a0*/  ULOP3.LUT UR14, URZ, UR14, URZ, 0x33, !UPT ;  /* 0x0000000e3f0e7292 */ /* 0x000fe2000f8e333f */
[----:B------:R-:W-:Y:S05]  /*07b0*/  BRA `(.L_x_573) ;  /* 0x0000006000007947 */ /* 0x000fea0003800000 */
.L_x_572:
[----:B------:R-:W-:Y:S02]  /*07c0*/  ULDC UR4, c[0x0][0x32c] ;  /* 0x0000cb0000047ab9 */ /* 0x000fe40000000800 */
[----:B------:R-:W-:-:S03]  /*07d0*/  UISETP.NE.AND UP0, UPT, UR4, 0x1, UPT ;  /* 0x000000010400788c */ /* 0x000fc6000bf05270 */
[----:B------:R-:W-:Y:S02]  /*07e0*/  ULDC.64 UR4, c[0x0][0x330] ;  /* 0x0000cc0000047ab9 */ /* 0x000fe40000000a00 */
[----:B------:R-:W-:-:S07]  /*07f0*/  UIMAD.WIDE.U32 UR16, UR14, UR4, URZ ;  /* 0x000000040e1072a5 */ /* 0x000fce000f8e003f */
[----:B------:R-:W-:Y:S02]  /*0800*/  @UP0 UMOV UR15, UR17 ;  /* 0x00000011000f0c82 */ /* 0x000fe40008000000 */
[----:B------:R-:W-:Y:S02]  /*0810*/  @UP0 USHF.R.U32.HI UR14, URZ, UR5, UR15 ;  /* 0x000000053f0e0299 */ /* 0x000fe4000801160f */
.L_x_573:
[----:B------:R-:W-:Y:S02]  /*0820*/  ULDC UR4, c[0x0][0x32c] ;  /* 0x0000cb0000047ab9 */ /* 0x000fe40000000800 */
[----:B------:R-:W-:-:S04]  /*0830*/  UIMAD UR4, UR14, UR4, URZ ;  /* 0x000000040e0472a4 */ /* 0x000fc8000f8e023f */
[----:B------:R-:W-:-:S04]  /*0840*/  UISETP.LT.AND UP0, UPT, UR8, UR4, UPT ;  /* 0x000000040800728c */ /* 0x000fc8000bf01270 */
[----:B------:R-:W-:-:S04]  /*0850*/  USEL UR8, UR8, UR4, !UP0 ;  /* 0x0000000408087287 */ /* 0x000fc8000c000000 */
.L_x_571:
[----:B------:R-:W-:-:S04]  /*0860*/  UIMAD.WIDE UR4, UR8, 0x2aaaaaab, URZ ;  /* 0x2aaaaaab080478a5 */ /* 0x000fc8000f8e023f */
[----:B------:R-:W-:-:S04]  /*0870*/  USHF.R.U32.HI UR4, URZ, 0x1f, UR5 ;  /* 0x0000001f3f047899 */ /* 0x000fc80008011605 */
[----:B------:R-:W-:-:S03]  /*0880*/  ULEA.HI.SX32 UR4, UR5, UR4, 0x1d ;  /* 0x0000000405047291 */ /* 0x000fc6000f8fea3f */
[----:B------:R-:W-:Y:S02]  /*0890*/  ULDC UR5, c[0x0][0x338] ;  /* 0x0000ce0000057ab9 */ /* 0x000fe40000000800 */
[----:B------:R-:W-:-:S04]  /*08a0*/  UISETP.LT.AND UP0, UPT, URZ, UR4, UPT ;  /* 0x000000043f00728c */ /* 0x000fc8000bf01270 */
[----:B------:R-:W-:Y:S02]  /*08b0*/  USEL UR8, URZ, UR4, !UP0 ;  /* 0x000000043f087287 */ /* 0x000fe4000c000000 */
[----:B------:R-:W-:Y:S02]  /*08c0*/  USHF.R.U32.HI UR4, URZ, 0x10, UR7 ;  /* 0x000000103f047899 */ /* 0x000fe40008011607 */
[----:B------:R-:W-:Y:S02]  /*08d0*/  UISETP.GT.AND UP0, UPT, UR24, UR8, UPT ;  /* 0x000000081800728c */ /* 0x000fe4000bf04270 */
[----:B------:R-:W-:-:S04]  /*08e0*/  UISETP.NE.AND UP1, UPT, UR4, URZ, UPT ;  /* 0x0000003f0400728c */ /* 0x000fc8000bf25270 */
[----:B------:R-:W-:Y:S01]  /*08f0*/  PLOP3.LUT P0, PT, PT, PT, UP0, 0x80, 0x0 ;  /* 0x000000000000781c */ /* 0x000fe20003f0f008 */
[----:B------:R-:W-:-:S03]  /*0900*/  USEL UR5, UR4, UR5, UP1 ;  /* 0x0000000504057287 */ /* 0x000fc60008800000 */
[----:B------:R-:W-:-:S09]  /*0910*/  UMOV UR4, URZ ;  /* 0x0000003f00047c82 */ /* 0x000fd20008000000 */
[----:B------:R-:W-:Y:S05]  /*0920*/  @!P0 BRA `(.L_x_574) ;  /* 0x0000021000008947 */ /* 0x000fea0003800000 */
[----:B------:R-:W-:Y:S01]  /*0930*/  IMAD.U32 R3, RZ, RZ, UR5 ;  /* 0x00000005ff037e24 */ /* 0x000fe2000f8e00ff */
[----:B------:R-:W-:Y:S02]  /*0940*/  UIADD3 UR17, UR5, -0x1, UR24 ;  /* 0xffffffff05117890 */ /* 0x000fe4000fffe018 */
[----:B------:R-:W-:Y:S02]  /*0950*/  UMOV UR18, URZ ;  /* 0x0000003f00127c82 */ /* 0x000fe40008000000 */
[----:B------:R-:W-:Y:S01]  /*0960*/  IABS R0, R3 ;  /* 0x0000000300007213 */ /* 0x000fe20000000000 */
[----:B------:R-:W-:-:S03]  /*0970*/  UIADD3 UR17, -UR8, UR17, URZ ;  /* 0x0000001108117290 */ /* 0x000fc6000fffe13f */
[----:B------:R-:W3:Y:S02]  /*0980*/  R2UR UR16, R0 ;  /* 0x00000000001073c2 */ /* 0x000ee400000e0000 */
[----:B---3--:R-:W3:Y:S08]  /*0990*/  I2F.RP R0, UR16 ;  /* 0x0000001000007d06 */ /* 0x008ef00008209400 */
[----:B---3--:R-:W3:Y:S02]  /*09a0*/  MUFU.RCP R0, R0 ;  /* 0x0000000000007308 */ /* 0x008ee40000001000 */
[----:B---3--:R-:W-:-:S06]  /*09b0*/  IADD3 R0, R0, 0xffffffe, RZ ;  /* 0x0ffffffe00007810 */ /* 0x008fcc0007ffe0ff */
[----:B------:R-:W3:Y:S02]  /*09c0*/  F2I.FTZ.U32.TRUNC.NTZ R0, R0 ;  /* 0x0000000000007305 */ /* 0x000ee4000021f000 */
[----:B---3--:R3:W4:Y:S02]  /*09d0*/  R2UR UR19, R0 ;  /* 0x00000000001373c2 */ /* 0x00872400000e0000 */
[----:B---3--:R-:W-:Y:S01]  /*09e0*/  IMAD.U32 R0, RZ, RZ, UR17 ;  /* 0x00000011ff007e24 */ /* 0x008fe2000f8e00ff */
[----:B----4-:R-:W-:Y:S02]  /*09f0*/  UIADD3 UR4, URZ, -UR19, URZ ;  /* 0x800000133f047290 */ /* 0x010fe4000fffe03f */
[----:B------:R-:W-:Y:S02]  /*0a00*/  ULOP3.LUT UR17, UR17, UR5, URZ, 0x3c, !UPT ;  /* 0x0000000511117292 */ /* 0x000fe4000f8e3c3f */
[----:B-1----:R-:W-:Y:S01]  /*0a10*/  IABS R2, R0 ;  /* 0x0000000000027213 */ /* 0x002fe20000000000 */
[----:B------:R-:W-:Y:S01]  /*0a20*/  UIMAD UR4, UR4, UR16, URZ ;  /* 0x00000010040472a4 */ /* 0x000fe2000f8e023f */
[----:B------:R-:W-:-:S02]  /*0a30*/  IABS R0, R3 ;  /* 0x0000000300007213 */ /* 0x000fc40000000000 */
[----:B------:R-:W1:Y:S01]  /*0a40*/  R2UR UR15, R2 ;  /* 0x00000000020f73c2 */ /* 0x000e6200000e0000 */
[----:B------:R-:W-:Y:S02]  /*0a50*/  UIMAD.WIDE.U32 UR18, UR19, UR4, UR18 ;  /* 0x00000004131272a5 */ /* 0x000fe4000f8e0012 */
[----:B------:R-:W-:-:S05]  /*0a60*/  IMAD.MOV R0, RZ, RZ, -R0 ;  /* 0x000000ffff007224 */ /* 0x000fca00078e0a00 */
[----:B------:R-:W3:Y:S01]  /*0a70*/  R2UR UR14, R0 ;  /* 0x00000000000e73c2 */ /* 0x000ee200000e0000 */
[----:B-1----:R-:W-:-:S04]  /*0a80*/  UIMAD.WIDE.U32 UR18, UR19, UR15, URZ ;  /* 0x0000000f131272a5 */ /* 0x002fc8000f8e003f */
[----:B---3--:R-:W-:-:S04]  /*0a90*/  UIMAD UR14, UR19, UR14, UR15 ;  /* 0x0000000e130e72a4 */ /* 0x008fc8000f8e020f */
[----:B------:R-:W-:-:S11]  /*0aa0*/  UISETP.GT.U32.AND UP0, UPT, UR16, UR14, UPT ;  /* 0x0000000e1000728c */ /* 0x000fd6000bf04070 */
[----:B------:R-:W-:Y:S02]  /*0ab0*/  @!UP0 UIADD3 UR14, UR14, -UR16, URZ ;  /* 0x800000100e0e8290 */ /* 0x000fe4000fffe03f */
[----:B------:R-:W-:Y:S02]  /*0ac0*/  @!UP0 UIADD3 UR19, UR19, 0x1, URZ ;  /* 0x0000000113138890 */ /* 0x000fe4000fffe03f */
[----:B------:R-:W-:Y:S02]  /*0ad0*/  UISETP.GE.U32.AND UP1, UPT, UR14, UR16, UPT ;  /* 0x000000100e00728c */ /* 0x000fe4000bf26070 */
[----:B------:R-:W-:-:S09]  /*0ae0*/  UISETP.GE.AND UP0, UPT, UR17, URZ, UPT ;  /* 0x0000003f1100728c */ /* 0x000fd2000bf06270 */
[----:B------:R-:W-:Y:S02]  /*0af0*/  @UP1 UIADD3 UR19, UR19, 0x1, URZ ;  /* 0x0000000113131890 */ /* 0x000fe4000fffe03f */
[----:B------:R-:W-:-:S05]  /*0b00*/  UISETP.NE.AND UP1, UPT, UR5, URZ, UPT ;  /* 0x0000003f0500728c */ /* 0x000fca000bf25270 */
[----:B------:R-:W-:Y:S02]  /*0b10*/  UMOV UR4, UR19 ;  /* 0x0000001300047c82 */ /* 0x000fe40008000000 */
[----:B------:R-:W-:-:S04]  /*0b20*/  @!UP0 UIADD3 UR4, -UR4, URZ, URZ ;  /* 0x0000003f04048290 */ /* 0x000fc8000fffe13f */
[----:B------:R-:W-:Y:S02]  /*0b30*/  @!UP1 ULOP3.LUT UR4, URZ, UR5, URZ, 0x33, !UPT ;  /* 0x000000053f049292 */ /* 0x000fe4000f8e333f */
.L_x_574:
[----:B------:R-:W-:Y:S01]  /*0b40*/  ULOP3.LUT UR7, UR7, 0xffff, URZ, 0xc0, !UPT ;  /* 0x0000ffff07077892 */ /* 0x000fe2000f8ec03f */
[----:B------:R-:W-:Y:S01]  /*0b50*/  PLOP3.LUT P4, PT, PT, PT, PT, 0x80, 0x0 ;  /* 0x000000000000781c */ /* 0x000fe20003f8f070 */
[----:B------:R-:W-:Y:S01]  /*0b60*/  CS2R R20, SRZ ;  /* 0x0000000000147805 */ /* 0x000fe2000001ff00 */
[----:B------:R-:W-:Y:S01]  /*0b70*/  CS2R R18, SRZ ;  /* 0x0000000000127805 */ /* 0x000fe2000001ff00 */
[----:B------:R-:W-:Y:S01]  /*0b80*/  UIMAD UR8, UR7, UR4, UR8 ;  /* 0x00000004070872a4 */ /* 0x000fe2000f8e0208 */
        /* <DEDUP_REMOVED lines=73> */
[----:B------:R-:W-:Y:S02]  /*1020*/  UISETP.NE.AND.EX UP0, UPT, URZ, UR5, UPT, UP0 ;  /* 0x000000053f00728c */ /* 0x000fe4000bf05300 */
[----:B------:R-:W-:-:S04]  /*1030*/  UISETP.NE.AND UP1, UPT, UR13, URZ, UPT ;  /* 0x0000003f0d00728c */ /* 0x000fc8000bf25270 */
[----:B------:R-:W-:-:S05]  /*1040*/  PLOP3.LUT P2, PT, PT, PT, UP0, 0x80, 0x0 ;  /* 0x000000000000781c */ /* 0x000fca0003f4f008 */
[----:B------:R-:W-:Y:S02]  /*1050*/  @UP0 UMOV UR4, 0x4 ;  /* 0x0000000400040882 */ /* 0x000fe40000000000 */
[----:B------:R-:W-:-:S06]  /*1060*/  @UP0 UIMAD.WIDE UR4, UR6, UR4, UR14 ;  /* 0x00000004060402a5 */ /* 0x000fcc000f8e020e */
[----:B-1----:R-:W-:Y:S02]  /*1070*/  IMAD.U32 R2, RZ, RZ, UR4 ;  /* 0x00000004ff027e24 */ /* 0x002fe4000f8e00ff */
[----:B------:R-:W-:Y:S01]  /*1080*/  IMAD.U32 R3, RZ, RZ, UR5 ;  /* 0x00000005ff037e24 */ /* 0x000fe2000f8e00ff */
[----:B------:R-:W-:Y:S01]  /*1090*/  SHF.R.S32.HI R124, RZ, 0x1f, R164 ;  /* 0x0000001fff7c7819 */ /* 0x000fe200000114a4 */
[----:B------:R-:W-:Y:S01]  /*10a0*/  USHF.R.S32.HI UR7, URZ, 0x1f, UR11 ;  /* 0x0000001f3f077899 */ /* 0x000fe2000801140b */
[----:B------:R-:W-:Y:S01]  /*10b0*/  PLOP3.LUT P1, PT, PT, PT, UP1, 0x80, 0x0 ;  /* 0x000000000000781c */ /* 0x000fe20003f2f018 */
[----:B------:R-:W-:Y:S01]  /*10c0*/  ULDC.64 UR4, c[0x0][0x1b8] ;  /* 0x00006e0000047ab9 */ /* 0x000fe20000000a00 */
[----:B------:R1:W3:Y:S01]  /*10d0*/  @P2 LDG.E R7, [R2.64] ;  /* 0x0000001402072981 */ /* 0x0002e2000c1e1900 */
[----:B------:R-:W-:Y:S01]  /*10e0*/  PLOP3.LUT P0, PT, PT, PT, UP1, 0x80, 0x0 ;  /* 0x000000000000781c */ /* 0x000fe20003f0f018 */
[----:B------:R-:W-:Y:S01]  /*10f0*/  UIMAD UR7, UR7, UR4, URZ ;  /* 0x00000004070772a4 */ /* 0x000fe2000f8e023f */
[----:B------:R-:W-:Y:S01]  /*1100*/  LEA.HI R13, R124, R164, RZ, 0x4 ;  /* 0x000000a47c0d7211 */ /* 0x000fe200078f20ff */
[----:B------:R-:W-:Y:S01]  /*1110*/  UIMAD.WIDE.U32 UR16, UR11, UR4, URZ ;  /* 0x000000040b1072a5 */ /* 0x000fe2000f8e003f */
[----:B------:R-:W-:Y:S01]  /*1120*/  BSSY B0, `(.L_x_576) ;  /* 0x000004f000007945 */ /* 0x000fe20003800000 */
[----:B------:R-:W-:-:S02]  /*1130*/  UIMAD UR7, UR11, UR5, UR7 ;  /* 0x000000050b0772a4 */ /* 0x000fc4000f8e0207 */
[----:B------:R-:W-:Y:S02]  /*1140*/  USHF.R.S32.HI UR14, URZ, 0x1f, UR6 ;  /* 0x0000001f3f0e7899 */ /* 0x000fe40008011406 */
[----:B------:R-:W-:Y:S02]  /*1150*/  ULDC.64 UR4, c[0x0][0x1c0] ;  /* 0x0000700000047ab9 */ /* 0x000fe40000000a00 */
[----:B------:R-:W-:Y:S02]  /*1160*/  UIADD3 UR17, UR17, UR7, URZ ;  /* 0x0000000711117290 */ /* 0x000fe4000fffe03f */
[----:B------:R-:W-:Y:S02]  /*1170*/  UIMAD UR14, UR14, UR4, URZ ;  /* 0x000000040e0e72a4 */ /* 0x000fe4000f8e023f */
[----:B------:R-:W-:Y:S02]  /*1180*/  UIMAD.WIDE.U32 UR16, UR6, UR4, UR16 ;  /* 0x00000004061072a5 */ /* 0x000fe4000f8e0010 */
[----:B------:R-:W-:-:S02]  /*1190*/  UIMAD UR5, UR6, UR5, UR14 ;  /* 0x00000005060572a4 */ /* 0x000fc4000f8e020e */
[----:B------:R-:W-:Y:S02]  /*11a0*/  ULDC UR4, c[0x0][0x2c4] ;  /* 0x0000b10000047ab9 */ /* 0x000fe40000000800 */
[----:B------:R-:W-:Y:S02]  /*11b0*/  UIADD3 UR5, UR17, UR5, URZ ;  /* 0x0000000511057290 */ /* 0x000fe4000fffe03f */
[----:B------:R-:W-:Y:S01]  /*11c0*/  ULDC UR7, c[0x0][0x168] ;  /* 0x00005a0000077ab9 */ /* 0x000fe20000000800 */
[----:B-1----:R-:W-:Y:S01]  /*11d0*/  LEA.HI R2, R124, R164, RZ, 0x3 ;  /* 0x000000a47c027211 */ /* 0x002fe200078f18ff */
[----:B------:R-:W-:Y:S01]  /*11e0*/  IMAD.U32 R3, RZ, RZ, UR17 ;  /* 0x00000011ff037e24 */ /* 0x000fe2000f8e00ff */
[----:B------:R-:W-:Y:S01]  /*11f0*/  UIMAD UR7, UR4, UR7, URZ ;  /* 0x00000007040772a4 */ /* 0x000fe2000f8e023f */
[----:B------:R-:W-:Y:S01]  /*1200*/  IMAD.U32 R3, RZ, RZ, UR5 ;  /* 0x00000005ff037e24 */ /* 0x000fe2000f8e00ff */
[----:B------:R-:W-:Y:S02]  /*1210*/  LOP3.LUT R0, R2, 0xfffffff8, RZ, 0xc0, !PT ;  /* 0xfffffff802007812 */ /* 0x000fe400078ec0ff */
[----:B------:R-:W-:Y:S01]  /*1220*/  SHF.R.S32.HI R15, RZ, 0x3, R2 ;  /* 0x00000003ff0f7819 */ /* 0x000fe20000011402 */
[----:B------:R-:W-:-:S02]  /*1230*/  IMAD.U32 R2, RZ, RZ, UR16 ;  /* 0x00000010ff027e24 */ /* 0x000fc4000f8e00ff */
[----:B------:R-:W-:Y:S01]  /*1240*/  IMAD.IADD R36, R164, 0x1, -R0 ;  /* 0x00000001a4247824 */ /* 0x000fe200078e0a00 */
[----:B------:R-:W-:-:S03]  /*1250*/  IADD3 R9, R15, UR26, RZ ;  /* 0x0000001a0f097c10 */ /* 0x000fc6000fffe0ff */
[C---:B------:R-:W-:Y:S01]  /*1260*/  IMAD R130, R36.reuse, 0x10, R15 ;  /* 0x0000001024827824 */ /* 0x040fe200078e020f */
[----:B------:R-:W-:Y:S01]  /*1270*/  ISETP.GE.AND P4, PT, R9, UR7, PT ;  /* 0x0000000709007c0c */ /* 0x000fe2000bf86270 */
[----:B------:R-:W-:-:S03]  /*1280*/  IMAD.SHL.U32 R128, R36, 0x8, RZ ;  /* 0x0000000824807824 */ /* 0x000fc600078e00ff */
[----:B------:R-:W-:Y:S01]  /*1290*/  IADD3 R5, R130, UR26, RZ ;  /* 0x0000001a82057c10 */ /* 0x000fe2000fffe0ff */
[----:B------:R1:W-:Y:S01]  /*12a0*/  STL [R1+0x4], R130 ;  /* 0x0000048201007387 */ /* 0x0003e20000100800 */
[C---:B------:R-:W-:Y:S02]  /*12b0*/  IADD3 R23, R128.reuse, 0x40, RZ ;  /* 0x0000004080177810 */ /* 0x040fe40007ffe0ff */
[----:B------:R-:W-:Y:S01]  /*12c0*/  ISETP.GE.AND P3, PT, R128, c[0x0][0x198], PT ;  /* 0x0000660080007a0c */ /* 0x000fe20003f66270 */
[----:B------:R-:W-:Y:S01]  /*12d0*/  @P1 IMAD.HI.U32 R0, R5, c[0x0][0x2c8], RZ ;  /* 0x0000b20005001a27 */ /* 0x000fe200078e00ff */
[----:B------:R1:W-:Y:S03]  /*12e0*/  STL [R1], R128 ;  /* 0x0000008001007387 */ /* 0x0003e60000100800 */
[----:B------:R-:W-:Y:S01]  /*12f0*/  IMAD.MOV.U32 R4, RZ, RZ, R5 ;  /* 0x000000ffff047224 */ /* 0x000fe200078e0005 */
[----:B------:R-:W-:-:S04]  /*1300*/  @P0 SHF.R.U32.HI R4, RZ, c[0x0][0x2cc], R0 ;  /* 0x0000b300ff040a19 */ /* 0x000fc80000011600 */
[--C-:B------:R-:W-:Y:S01]  /*1310*/  SHF.R.S32.HI R6, RZ, 0x1f, R4.reuse ;  /* 0x0000001fff067819 */ /* 0x100fe20000011404 */
[----:B------:R-:W-:Y:S02]  /*1320*/  IMAD.MOV R0, RZ, RZ, -R4 ;  /* 0x000000ffff007224 */ /* 0x000fe400078e0a04 */
[----:B------:R-:W-:-:S04]  /*1330*/  IMAD.WIDE.U32 R2, R4, c[0x0][0x1b0], R2 ;  /* 0x00006c0004027a25 */ /* 0x000fc800078e0002 */
[----:B------:R-:W-:Y:S02]  /*1340*/  IMAD R5, R0, c[0x0][0x2c4], R5 ;  /* 0x0000b10000057a24 */ /* 0x000fe400078e0205 */
[----:B------:R-:W-:-:S03]  /*1350*/  IMAD R6, R6, c[0x0][0x1b0], RZ ;  /* 0x00006c0006067a24 */ /* 0x000fc600078e02ff */
[----:B------:R-:W-:Y:S01]  /*1360*/  SHF.R.S32.HI R0, RZ, 0x1f, R5 ;  /* 0x0000001fff007819 */ /* 0x000fe20000011405 */
[----:B------:R-:W-:-:S04]  /*1370*/  IMAD R4, R4, c[0x0][0x1b4], R6 ;  /* 0x00006d0004047a24 */ /* 0x000fc800078e0206 */
[----:B------:R-:W-:Y:S02]  /*1380*/  IMAD.IADD R3, R3, 0x1, R4 ;  /* 0x0000000103037824 */ /* 0x000fe400078e0204 */
[----:B------:R-:W-:Y:S02]  /*1390*/  IMAD R0, R0, c[0x0][0x1a8], RZ ;  /* 0x00006a0000007a24 */ /* 0x000fe400078e02ff */
[----:B------:R-:W-:-:S04]  /*13a0*/  IMAD.WIDE.U32 R2, R5, c[0x0][0x1a8], R2 ;  /* 0x00006a0005027a25 */ /* 0x000fc800078e0002 */
[----:B------:R-:W-:Y:S01]  /*13b0*/  IMAD R0, R5, c[0x0][0x1ac], R0 ;  /* 0x00006b0005007a24 */ /* 0x000fe200078e0200 */
[----:B------:R-:W-:Y:S01]  /*13c0*/  LEA R12, P0, R2, c[0x0][0x160], 0x1 ;  /* 0x00005800020c7a11 */ /* 0x000fe200078008ff */
[----:B------:R-:W-:Y:S02]  /*13d0*/  IMAD.SHL.U32 R4, R15, 0x40, RZ ;  /* 0x000000400f047824 */ /* 0x000fe400078e00ff */
[----:B------:R-:W-:Y:S01]  /*13e0*/  IMAD.IADD R0, R3, 0x1, R0 ;  /* 0x0000000103007824 */ /* 0x000fe200078e0200 */
[----:B------:R-:W-:-:S04]  /*13f0*/  LOP3.LUT R3, R13, 0xfffffff0, RZ, 0xc0, !PT ;  /* 0xfffffff00d037812 */ /* 0x000fc800078ec0ff */
[----:B------:R-:W-:Y:S01]  /*1400*/  LEA.HI.X R11, R2, c[0x0][0x164], R0, 0x1, P0 ;  /* 0x00005900020b7a11 */ /* 0x000fe200000f0c00 */
[----:B------:R-:W-:Y:S01]  /*1410*/  IMAD.IADD R0, R164, 0x1, -R3 ;  /* 0x00000001a4007824 */ /* 0x000fe200078e0a03 */
[----:B------:R-:W-:Y:S02]  /*1420*/  LOP3.LUT R2, R4, 0x1c0, RZ, 0xc0, !PT ;  /* 0x000001c004027812 */ /* 0x000fe400078ec0ff */
[----:B------:R-:W-:Y:S01]  /*1430*/  ISETP.GE.AND P0, PT, R23, c[0x0][0x198], PT ;  /* 0x0000660017007a0c */ /* 0x000fe20003f06270 */
[----:B------:R1:W4:Y:S01]  /*1440*/  SHFL.IDX PT, R4, R12, RZ, 0x181f ;  /* 0x00181fff0c047589 */ /* 0x00032200000e0000 */
[----:B------:R-:W-:Y:S02]  /*1450*/  SHF.R.S32.HI R6, RZ, 0x1f, R0 ;  /* 0x0000001fff067819 */ /* 0x000fe40000011400 */
[----:B------:R-:W-:Y:S01]  /*1460*/  SHF.R.U32.HI R3, RZ, 0x3, R2 ;  /* 0x00000003ff037819 */ /* 0x000fe20000011602 */
[----:B------:R1:W2:Y:S01]  /*1470*/  SHFL.IDX PT, R5, R11, RZ, 0x181f ;  /* 0x00181fff0b057589 */ /* 0x0002a200000e0000 */
[----:B------:R-:W-:-:S02]  /*1480*/  LOP3.LUT R2, R2, 0x38, R128, 0xf8, !PT ;  /* 0x0000003802027812 */ /* 0x000fc400078ef880 */
[----:B------:R-:W-:Y:S02]  /*1490*/  LEA.HI R19, R6, R0, RZ, 0x3 ;  /* 0x0000000006137211 */ /* 0x000fe400078f18ff */
[----:B------:R-:W-:Y:S02]  /*14a0*/  LOP3.LUT R3, R2, R3, RZ, 0x3c, !PT ;  /* 0x0000000302037212 */ /* 0x000fe400078e3cff */
[----:B------:R-:W-:Y:S02]  /*14b0*/  LOP3.LUT R2, R19, 0xfffffff8, RZ, 0xc0, !PT ;  /* 0xfffffff813027812 */ /* 0x000fe400078ec0ff */
[----:B------:R-:W-:-:S03]  /*14c0*/  LEA.HI R6, R124, R164, RZ, 0x6 ;  /* 0x000000a47c067211 */ /* 0x000fc600078f30ff */
[----:B------:R-:W-:Y:S02]  /*14d0*/  IMAD.IADD R18, R0, 0x1, -R2 ;  /* 0x0000000100127824 */ /* 0x000fe400078e0a02 */
[----:B------:R-:W-:Y:S02]  /*14e0*/  IMAD.SHL.U32 R0, R6, 0x8, RZ ;  /* 0x0000000806007824 */ /* 0x000fe400078e00ff */
[----:B------:R-:W-:Y:S02]  /*14f0*/  IMAD.MOV.U32 R2, RZ, RZ, 0x10 ;  /* 0x00000010ff027424 */ /* 0x000fe400078e00ff */
[----:B------:R-:W-:Y:S01]  /*1500*/  IMAD.MOV.U32 R6, RZ, RZ, 0x20 ;  /* 0x00000020ff067424 */ /* 0x000fe200078e00ff */
[----:B------:R-:W-:Y:S01]  /*1510*/  LOP3.LUT R10, R3, 0xfffffe00, R0, 0xf8, !PT ;  /* 0xfffffe00030a7812 */ /* 0x000fe200078ef800 */
[----:B---3--:R1:W3:Y:S01]  /*1520*/  @P2 R2UR UR14, R7 ;  /* 0x00000000070e23c2 */ /* 0x0082e200000e0000 */
[----:B------:R-:W-:Y:S01]  /*1530*/  R2P PR, R18, 0x6 ;  /* 0x0000000612007804 */ /* 0x000fe20000000000 */
[----:B---3--:R-:W-:-:S04]  /*1540*/  @!UP0 UMOV UR14, UR6 ;  /* 0x00000006000e8c82 */ /* 0x008fc80008000000 */
[----:B------:R-:W-:Y:S02]  /*1550*/  SEL R3, R2, 0xfffffff0, !P1 ;  /* 0xfffffff002037807 */ /* 0x000fe40004800000 */
[----:B------:R-:W-:Y:S01]  /*1560*/  SEL R2, R6, 0xffffffe0, !P2 ;  /* 0xffffffe006027807 */ /* 0x000fe20005000000 */
[----:B------:R-:W-:Y:S05]  /*1570*/  @P4 BRA `(.L_x_577) ;  /* 0x0000009000004947 */ /* 0x000fea0003800000 */
[----:B--2-4-:R-:W-:Y:S01]  /*1580*/  SHF.R.S32.HI R0, RZ, 0x1f, R23 ;  /* 0x0000001fff007819 */ /* 0x014fe20000011417 */
[----:B-1----:R-:W-:-:S03]  /*1590*/  IMAD.WIDE R6, R128, 0x2, R4 ;  /* 0x0000000280067825 */ /* 0x002fc600078e0204 */
[----:B------:R-:W-:-:S04]  /*15a0*/  LEA.HI R0, R0, R23, RZ, 0x3 ;  /* 0x0000001700007211 */ /* 0x000fc800078f18ff */
[----:B------:R-:W-:Y:S02]  /*15b0*/  LOP3.LUT R8, R0, 0xfffffff8, RZ, 0xc0, !PT ;  /* 0xfffffff800087812 */ /* 0x000fe400078ec0ff */
[----:B------:R-:W-:-:S03]  /*15c0*/  SHF.L.U32 R0, R10, 0x1, RZ ;  /* 0x000000010a007819 */ /* 0x000fc600000006ff */
[----:B------:R-:W-:Y:S02]  /*15d0*/  IMAD.WIDE R4, R8, 0x2, R4 ;  /* 0x0000000208047825 */ /* 0x000fe400078e0204 */
[----:B------:R-:W-:Y:S01]  /*15e0*/  @!PT LDS RZ, [RZ] ;  /* 0x00000000fffff984 */ /* 0x000fe20000000800 */
[----:B------:R1:W-:Y:S04]  /*15f0*/  LDGSTS.E.BYPASS.LTC128B.128 [R0+0x6100], [R6.64], !P3 ;  /* 0x0610000006007fae */ /* 0x0003e8000d901d54 */
[----:B------:R1:W-:Y:S02]  /*1600*/  LDGSTS.E.BYPASS.LTC128B.128 [R0+0xa100], [R4.64], !P0 ;  /* 0x0a10000004007fae */ /* 0x0003e4000c101d54 */
.L_x_577:
[----:B--2-4-:R-:W-:Y:S05]  /*1610*/  BSYNC B0 ;  /* 0x0000000000007941 */ /* 0x014fea0003800000 */
.L_x_576:
[----:B-1----:R-:W-:Y:S01]  /*1620*/  IADD3 R0, R9, 0x10, RZ ;  /* 0x0000001009007810 */ /* 0x002fe20007ffe0ff */
[----:B------:R1:W2:Y:S01]  /*1630*/  SHFL.IDX PT, R5, R11, 0x1, 0x181f ;  /* 0x00381f000b057f89 */ /* 0x0002a200000e0000 */
[----:B------:R-:W-:Y:S02]  /*1640*/  BSSY B0, `(.L_x_578) ;  /* 0x000000d000007945 */ /* 0x000fe40003800000 */
[----:B------:R-:W-:Y:S01]  /*1650*/  ISETP.GE.AND P1, PT, R0, UR7, PT ;  /* 0x0000000700007c0c */ /* 0x000fe2000bf26270 */
[----:B------:R1:W3:-:S12]  /*1660*/  SHFL.IDX PT, R4, R12, 0x1, 0x181f ;  /* 0x00381f000c047f89 */ /* 0x0002d800000e0000 */
[----:B------:R-:W-:Y:S05]  /*1670*/  @P1 BRA `(.L_x_579) ;  /* 0x0000009000001947 */ /* 0x000fea0003800000 */
[----:B------:R-:W-:Y:S01]  /*1680*/  SHF.R.S32.HI R0, RZ, 0x1f, R23 ;  /* 0x0000001fff007819 */ /* 0x000fe20000011417 */
[----:B--23--:R-:W-:-:S03]  /*1690*/  IMAD.WIDE R6, R128, 0x2, R4 ;  /* 0x0000000280067825 */ /* 0x00cfc600078e0204 */
[----:B------:R-:W-:-:S04]  /*16a0*/  LEA.HI R0, R0, R23, RZ, 0x3 ;  /* 0x0000001700007211 */ /* 0x000fc800078f18ff */
[----:B------:R-:W-:Y:S02]  /*16b0*/  LOP3.LUT R8, R0, 0xfffffff8, RZ, 0xc0, !PT ;  /* 0xfffffff800087812 */ /* 0x000fe400078ec0ff */
[----:B------:R-:W-:-:S03]  /*16c0*/  SHF.L.U32 R0, R10, 0x1, RZ ;  /* 0x000000010a007819 */ /* 0x000fc600000006ff */
[----:B------:R-:W-:Y:S02]  /*16d0*/  IMAD.WIDE R4, R8, 0x2, R4 ;  /* 0x0000000208047825 */ /* 0x000fe400078e0204 */
[----:B------:R-:W-:Y:S01]  /*16e0*/  @!PT LDS RZ, [RZ] ;  /* 0x00000000fffff984 */ /* 0x000fe20000000800 */
[----:B------:R2:W-:Y:S04]  /*16f0*/  LDGSTS.E.BYPASS.LTC128B.128 [R0+0x6900], [R6.64], !P3 ;  /* 0x0690000006007fae */ /* 0x0005e8000d901d54 */
[----:B------:R2:W-:Y:S02]  /*1700*/  LDGSTS.E.BYPASS.LTC128B.128 [R0+0xa900], [R4.64], !P0 ;  /* 0x0a90000004007fae */ /* 0x0005e4000c101d54 */
.L_x_579:
[----:B------:R-:W-:Y:S05]  /*1710*/  BSYNC B0 ;  /* 0x0000000000007941 */ /* 0x000fea0003800000 */
.L_x_578:
[----:B--2---:R-:W-:Y:S01]  /*1720*/  IADD3 R0, R9, 0x20, RZ ;  /* 0x0000002009007810 */ /* 0x004fe20007ffe0ff */
[----:B------:R2:W4:Y:S01]  /*1730*/  SHFL.IDX PT, R5, R11, 0x2, 0x181f ;  /* 0x00581f000b057f89 */ /* 0x00052200000e0000 */
[----:B------:R-:W-:Y:S02]  /*1740*/  BSSY B0, `(.L_x_580) ;  /* 0x000000d000007945 */ /* 0x000fe40003800000 */
[----:B------:R-:W-:Y:S01]  /*1750*/  ISETP.GE.AND P1, PT, R0, UR7, PT ;  /* 0x0000000700007c0c */ /* 0x000fe2000bf26270 */
[----:B---3--:R2:W3:-:S12]  /*1760*/  SHFL.IDX PT, R4, R12, 0x2, 0x181f ;  /* 0x00581f000c047f89 */ /* 0x0084d800000e0000 */
[----:B------:R-:W-:Y:S05]  /*1770*/  @P1 BRA `(.L_x_581) ;  /* 0x0000009000001947 */ /* 0x000fea0003800000 */
[----:B------:R-:W-:Y:S01]  /*1780*/  SHF.R.S32.HI R0, RZ, 0x1f, R23 ;  /* 0x0000001fff007819 */ /* 0x000fe20000011417 */
[----:B---34-:R-:W-:-:S03]  /*1790*/  IMAD.WIDE R6, R128, 0x2, R4 ;  /* 0x0000000280067825 */ /* 0x018fc600078e0204 */
[----:B------:R-:W-:-:S04]  /*17a0*/  LEA.HI R0, R0, R23, RZ, 0x3 ;  /* 0x0000001700007211 */ /* 0x000fc800078f18ff */
[----:B------:R-:W-:Y:S02]  /*17b0*/  LOP3.LUT R8, R0, 0xfffffff8, RZ, 0xc0, !PT ;  /* 0xfffffff800087812 */ /* 0x000fe400078ec0ff */
[----:B------:R-:W-:-:S03]  /*17c0*/  SHF.L.U32 R0, R10, 0x1, RZ ;  /* 0x000000010a007819 */ /* 0x000fc600000006ff */
[----:B------:R-:W-:Y:S02]  /*17d0*/  IMAD.WIDE R4, R8, 0x2, R4 ;  /* 0x0000000208047825 */ /* 0x000fe400078e0204 */
[----:B------:R-:W-:Y:S01]  /*17e0*/  @!PT LDS RZ, [RZ] ;  /* 0x00000000fffff984 */ /* 0x000fe20000000800 */
[----:B------:R3:W-:Y:S04]  /*17f0*/  LDGSTS.E.BYPASS.LTC128B.128 [R0+0x7100], [R6.64], !P3 ;  /* 0x0710000006007fae */ /* 0x0007e8000d901d54 */
[----:B------:R3:W-:Y:S02]  /*1800*/  LDGSTS.E.BYPASS.LTC128B.128 [R0+0xb100], [R4.64], !P0 ;  /* 0x0b10000004007fae */ /* 0x0007e4000c101d54 */
.L_x_581:
[----:B------:R-:W-:Y:S05]  /*1810*/  BSYNC B0 ;  /* 0x0000000000007941 */ /* 0x000fea0003800000 */
.L_x_580:
[----:B---3--:R-:W-:Y:S01]  /*1820*/  IADD3 R0, R9, 0x30, RZ ;  /* 0x0000003009007810 */ /* 0x008fe20007ffe0ff */
[----:B----4-:R3:W4:Y:S01]  /*1830*/  SHFL.IDX PT, R5, R11, 0x3, 0x181f ;  /* 0x00781f000b057f89 */ /* 0x01072200000e0000 */
[----:B------:R-:W-:Y:S02]  /*1840*/  BSSY B0, `(.L_x_582) ;  /* 0x000000d000007945 */ /* 0x000fe40003800000 */
[----:B------:R-:W-:Y:S01]  /*1850*/  ISETP.GE.AND P1, PT, R0, UR7, PT ;  /* 0x0000000700007c0c */ /* 0x000fe2000bf26270 */
[----:B------:R3:W1:-:S12]  /*1860*/  SHFL.IDX PT, R4, R12, 0x3, 0x181f ;  /* 0x00781f000c047f89 */ /* 0x00065800000e0000 */
[----:B------:R-:W-:Y:S05]  /*1870*/  @P1 BRA `(.L_x_583) ;  /* 0x0000009000001947 */ /* 0x000fea0003800000 */
[----:B------:R-:W-:Y:S01]  /*1880*/  SHF.R.S32.HI R0, RZ, 0x1f, R23 ;  /* 0x0000001fff007819 */ /* 0x000fe20000011417 */
[----:B-1--4-:R-:W-:-:S03]  /*1890*/  IMAD.WIDE R6, R128, 0x2, R4 ;  /* 0x0000000280067825 */ /* 0x012fc600078e0204 */
[----:B------:R-:W-:-:S04]  /*18a0*/  LEA.HI R0, R0, R23, RZ, 0x3 ;  /* 0x0000001700007211 */ /* 0x000fc800078f18ff */
[----:B------:R-:W-:Y:S02]  /*18b0*/  LOP3.LUT R8, R0, 0xfffffff8, RZ, 0xc0, !PT ;  /* 0xfffffff800087812 */ /* 0x000fe400078ec0ff */
[----:B------:R-:W-:-:S03]  /*18c0*/  SHF.L.U32 R0, R10, 0x1, RZ ;  /* 0x000000010a007819 */ /* 0x000fc600000006ff */
[----:B------:R-:W-:Y:S02]  /*18d0*/  IMAD.WIDE R4, R8, 0x2, R4 ;  /* 0x0000000208047825 */ /* 0x000fe400078e0204 */
[----:B------:R-:W-:Y:S01]  /*18e0*/  @!PT LDS RZ, [RZ] ;  /* 0x00000000fffff984 */ /* 0x000fe20000000800 */
[----:B------:R1:W-:Y:S04]  /*18f0*/  LDGSTS.E.BYPASS.LTC128B.128 [R0+0x7900], [R6.64], !P3 ;  /* 0x0790000006007fae */ /* 0x0003e8000d901d54 */
[----:B------:R1:W-:Y:S02]  /*1900*/  LDGSTS.E.BYPASS.LTC128B.128 [R0+0xb900], [R4.64], !P0 ;  /* 0x0b90000004007fae */ /* 0x0003e4000c101d54 */
.L_x_583:
[----:B------:R-:W-:Y:S05]  /*1910*/  BSYNC B0 ;  /* 0x0000000000007941 */ /* 0x000fea0003800000 */
.L_x_582:
[----:B-1----:R-:W-:Y:S01]  /*1920*/  IADD3 R0, R9, 0x40, RZ ;  /* 0x0000004009007810 */ /* 0x002fe20007ffe0ff */
[----:B----4-:R1:W4:Y:S01]  /*1930*/  SHFL.IDX PT, R5, R11, 0x4, 0x181f ;  /* 0x00981f000b057f89 */ /* 0x01032200000e0000 */
[----:B------:R-:W-:Y:S02]  /*1940*/  BSSY B0, `(.L_x_584) ;  /* 0x000000d000007945 */ /* 0x000fe40003800000 */
[----:B------:R-:W-:Y:S01]  /*1950*/  ISETP.GE.AND P1, PT, R0, UR7, PT ;  /* 0x0000000700007c0c */ /* 0x000fe2000bf26270 */
[----:B------:R1:W2:-:S12]  /*1960*/  SHFL.IDX PT, R4, R12, 0x4, 0x181f ;  /* 0x00981f000c047f89 */ /* 0x00029800000e0000 */
[----:B------:R-:W-:Y:S05]  /*1970*/  @P1 BRA `(.L_x_585) ;  /* 0x0000009000001947 */ /* 0x000fea0003800000 */
[----:B------:R-:W-:Y:S01]  /*1980*/  SHF.R.S32.HI R0, RZ, 0x1f, R23 ;  /* 0x0000001fff007819 */ /* 0x000fe20000011417 */
[----:B--2-4-:R-:W-:-:S03]  /*1990*/  IMAD.WIDE R6, R128, 0x2, R4 ;  /* 0x0000000280067825 */ /* 0x014fc600078e0204 */
[----:B------:R-:W-:-:S04]  /*19a0*/  LEA.HI R0, R0, R23, RZ, 0x3 ;  /* 0x0000001700007211 */ /* 0x000fc800078f18ff */
[----:B------:R-:W-:Y:S02]  /*19b0*/  LOP3.LUT R8, R0, 0xfffffff8, RZ, 0xc0, !PT ;  /* 0xfffffff800087812 */ /* 0x000fe400078ec0ff */
[----:B------:R-:W-:-:S03]  /*19c0*/  SHF.L.U32 R0, R10, 0x1, RZ ;  /* 0x000000010a007819 */ /* 0x000fc600000006ff */
[----:B------:R-:W-:Y:S02]  /*19d0*/  IMAD.WIDE R4, R8, 0x2, R4 ;  /* 0x0000000208047825 */ /* 0x000fe400078e0204 */
[----:B------:R-:W-:Y:S01]  /*19e0*/  @!PT LDS RZ, [RZ] ;  /* 0x00000000fffff984 */ /* 0x000fe20000000800 */
[----:B------:R2:W-:Y:S04]  /*19f0*/  LDGSTS.E.BYPASS.LTC128B.128 [R0+0x8100], [R6.64], !P3 ;  /* 0x0810000006007fae */ /* 0x0005e8000d901d54 */
[----:B------:R2:W-:Y:S02]  /*1a00*/  LDGSTS.E.BYPASS.LTC128B.128 [R0+0xc100], [R4.64], !P0 ;  /* 0x0c10000004007fae */ /* 0x0005e4000c101d54 */
.L_x_585:
[----:B------:R-:W-:Y:S05]  /*1a10*/  BSYNC B0 ;  /* 0x0000000000007941 */ /* 0x000fea0003800000 */
.L_x_584:
[----:B--2---:R-:W-:Y:S01]  /*1a20*/  IADD3 R0, R9, 0x50, RZ ;  /* 0x0000005009007810 */ /* 0x004fe20007ffe0ff */
        /* <DEDUP_REMOVED lines=14> */
.L_x_587:
[----:B------:R-:W-:Y:S05]  /*1b10*/  BSYNC B0 ;  /* 0x0000000000007941 */ /* 0x000fea0003800000 */
.L_x_586:
        /* <DEDUP_REMOVED lines=15> */
.L_x_589:
[----:B------:R-:W-:Y:S05]  /*1c10*/  BSYNC B0 ;  /* 0x0000000000007941 */ /* 0x000fea0003800000 */
.L_x_588:
[----:B--2---:R-:W-:Y:S01]  /*1c20*/  IMAD.MOV.U32 R0, RZ, RZ, c[0x0][0x2b8] ;  /* 0x0000ae00ff007624 */ /* 0x004fe200078e00ff */
[----:B------:R-:W-:Y:S01]  /*1c30*/  UMOV UR30, 0x30 ;  /* 0x00000030001e7882 */ /* 0x000fe20000000000 */
[----:B------:R-:W-:Y:S01]  /*1c40*/  SHFL.IDX PT, R4, R12, 0x7, 0x181f ;  /* 0x00f81f000c047f89 */ /* 0x000fe200000e0000 */
[----:B------:R-:W-:Y:S01]  /*1c50*/  UIMAD UR17, UR24, UR30, -0x30 ;  /* 0xffffffd0181174a4 */ /* 0x000fe2000f8e021e */
[----:B------:R-:W-:Y:S01]  /*1c60*/  IADD3 R6, R9, 0x70, RZ ;  /* 0x0000007009067810 */ /* 0x000fe20007ffe0ff */
[----:B------:R-:W-:Y:S01]  /*1c70*/  IMAD.SHL.U32 R244, R10, 0x2, RZ ;  /* 0x000000020af47824 */ /* 0x000fe200078e00ff */
[----:B------:R-:W-:Y:S01]  /*1c80*/  ISETP.NE.AND P4, PT, R0, 0x1, PT ;  /* 0x000000010000780c */ /* 0x000fe20003f85270 */
[----:B----4-:R-:W2:Y:S01]  /*1c90*/  SHFL.IDX PT, R5, R11, 0x7, 0x181f ;  /* 0x00f81f000b057f89 */ /* 0x010ea200000e0000 */
[----:B------:R-:W-:Y:S01]  /*1ca0*/  ISETP.GE.AND P2, PT, R6, UR7, PT ;  /* 0x0000000706007c0c */ /* 0x000fe2000bf46270 */
[----:B------:R-:W-:Y:S01]  /*1cb0*/  USHF.R.S32.HI UR6, URZ, 0x1f, UR14 ;  /* 0x0000001f3f067899 */ /* 0x000fe2000801140e */
[----:B------:R-:W-:Y:S01]  /*1cc0*/  IADD3 R0, R130, UR17, RZ ;  /* 0x0000001182007c10 */ /* 0x000fe2000fffe0ff */
[----:B------:R-:W-:Y:S01]  /*1cd0*/  ULDC.64 UR4, c[0x0][0x2b0] ;  /* 0x0000ac0000047ab9 */ /* 0x000fe20000000a00 */
[----:B------:R-:W-:Y:S01]  /*1ce0*/  SHF.R.S32.HI R7, RZ, 0x1f, R23 ;  /* 0x0000001fff077819 */ /* 0x000fe20000011417 */
[----:B------:R-:W-:Y:S01]  /*1cf0*/  UIMAD UR6, UR6, UR4, URZ ;  /* 0x00000004060672a4 */ /* 0x000fe2000f8e023f */
[C---:B------:R-:W-:Y:S01]  /*1d00*/  IADD3 R8, R0.reuse, UR10, RZ ;  /* 0x0000000a00087c10 */ /* 0x040fe2000fffe0ff */
[----:B------:R-:W-:Y:S01]  /*1d10*/  UIMAD.WIDE.U32 UR18, UR14, UR4, URZ ;  /* 0x000000040e1272a5 */ /* 0x000fe2000f8e003f */
[----:B------:R-:W-:Y:S01]  /*1d20*/  ISETP.GE.AND P5, PT, R0, UR9, PT ;  /* 0x0000000900007c0c */ /* 0x000fe2000bfa6270 */
[----:B------:R-:W-:Y:S01]  /*1d30*/  UIMAD UR5, UR14, UR5, UR6 ;  /* 0x000000050e0572a4 */ /* 0x000fe2000f8e0206 */
[----:B------:R-:W-:-:S02]  /*1d40*/  IMAD.MOV.U32 R242, RZ, RZ, RZ ;  /* 0x000000fffff27224 */ /* 0x000fc400078e00ff */
[----:B------:R-:W-:Y:S01]  /*1d50*/  @P4 IMAD.HI.U32 R6, R8, c[0x0][0x2bc], RZ ;  /* 0x0000af0008064a27 */ /* 0x000fe200078e00ff */
[----:B------:R-:W-:Y:S01]  /*1d60*/  ISETP.GT.OR P5, PT, R130, 0x2f, P5 ;  /* 0x0000002f8200780c */ /* 0x000fe20002fa4670 */
[----:B------:R-:W-:Y:S02]  /*1d70*/  UIADD3 UR7, UR19, UR5, URZ ;  /* 0x0000000513077290 */ /* 0x000fe4000fffe03f */
[----:B------:R-:W-:Y:S01]  /*1d80*/  IMAD.MOV.U32 R0, RZ, RZ, R8 ;  /* 0x000000ffff007224 */ /* 0x000fe200078e0008 */
[----:B------:R-:W-:Y:S01]  /*1d90*/  @P4 SHF.R.U32.HI R0, RZ, c[0x0][0x2c0], R6 ;  /* 0x0000b000ff004a19 */ /* 0x000fe20000011606 */
[----:B------:R-:W-:Y:S01]  /*1da0*/  USHF.R.S32.HI UR16, URZ, 0x1f, UR11 ;  /* 0x0000001f3f107899 */ /* 0x000fe2000801140b */
[----:B------:R-:W-:Y:S01]  /*1db0*/  LEA.HI R6, R7, R23, RZ, 0x3 ;  /* 0x0000001707067211 */ /* 0x000fe200078f18ff */
[----:B------:R-:W-:-:S03]  /*1dc0*/  ULDC.64 UR4, c[0x0][0x1e8] ;  /* 0x00007a0000047ab9 */ /* 0x000fc60000000a00 */
[----:B------:R-:W-:Y:S01]  /*1dd0*/  LOP3.LUT R126, R6, 0xfffffff8, RZ, 0xc0, !PT ;  /* 0xfffffff8067e7812 */ /* 0x000fe200078ec0ff */
[--C-:B-123--:R-:W-:Y:S02]  /*1de0*/  @!P2 IMAD.WIDE R10, R128, 0x2, R4.reuse ;  /* 0x00000002800aa825 */ /* 0x10efe400078e0204 */
[----:B------:R-:W-:Y:S02]  /*1df0*/  @!P5 IADD3 R7, P1, R0, UR18, RZ ;  /* 0x000000120007dc10 */ /* 0x000fe4000ff3e0ff */
[----:B------:R-:W-:Y:S01]  /*1e00*/  @!P2 IMAD.WIDE R4, R126, 0x2, R4 ;  /* 0x000000027e04a825 */ /* 0x000fe200078e0204 */
[----:B------:R-:W-:Y:S01]  /*1e10*/  @!PT LDS RZ, [RZ] ;  /* 0x00000000fffff984 */ /* 0x000fe20000000800 */
[----:B------:R1:W-:Y:S01]  /*1e20*/  @!P2 LDGSTS.E.BYPASS.LTC128B.128 [R244+0x9900], [R10.64], !P3 ;  /* 0x099000000af4afae */ /* 0x0003e2000d901d54 */
[----:B------:R-:W-:Y:S02]  /*1e30*/  @!P5 LEA.HI.X.SX32 R9, R0, UR7, 0x1, P1 ;  /* 0x000000070009dc11 */ /* 0x000fe400088f0eff */
[C---:B------:R-:W-:Y:S01]  /*1e40*/  @!P5 LEA R6, P1, R7.reuse, c[0x0][0x2a0], 0x2 ;  /* 0x0000a8000706da11 */ /* 0x040fe200078210ff */
[----:B------:R2:W-:Y:S03]  /*1e50*/  @!P2 LDGSTS.E.BYPASS.LTC128B.128 [R244+0xd900], [R4.64], !P0 ;  /* 0x0d90000004f4afae */ /* 0x0005e6000c101d54 */
[----:B------:R-:W-:Y:S01]  /*1e60*/  @!P5 LEA.HI.X R7, R7, c[0x0][0x2a4], R9, 0x2, P1 ;  /* 0x0000a9000707da11 */ /* 0x000fe200008f1409 */
[----:B------:R-:W0:Y:S04]  /*1e70*/  LDGDEPBAR ;  /* 0x00000000000079af */ /* 0x000e280000000000 */
[----:B------:R-:W-:Y:S01]  /*1e80*/  BAR.SYNC.DEFER_BLOCKING 0x0 ;  /* 0x0000000000007b1d */ /* 0x000fe20000010000 */
[----:B------:R-:W-:-:S04]  /*1e90*/  UIMAD UR6, UR16, UR4, URZ ;  /* 0x00000004100672a4 */ /* 0x000fc8000f8e023f */
[----:B------:R-:W-:Y:S02]  /*1ea0*/  UIMAD UR6, UR11, UR5, UR6 ;  /* 0x000000050b0672a4 */ /* 0x000fe4000f8e0206 */
[----:B------:R-:W-:Y:S02]  /*1eb0*/  UIMAD.WIDE.U32 UR14, UR11, UR4, URZ ;  /* 0x000000040b0e72a5 */ /* 0x000fe4000f8e003f */
[----:B------:R-:W-:Y:S01]  /*1ec0*/  UIMAD UR30, UR24, -0x30, UR30 ;  /* 0xffffffd0181e78a4 */ /* 0x000fe2000f8e021e */
[----:B------:R-:W-:Y:S01]  /*1ed0*/  ISETP.GE.AND P6, PT, R128, c[0x0][0x1d4], PT ;  /* 0x0000750080007a0c */ /* 0x000fe20003fc6270 */
[----:B------:R-:W-:Y:S01]  /*1ee0*/  UIADD3 UR6, UR15, UR6, URZ ;  /* 0x000000060f067290 */ /* 0x000fe2000fffe03f */
[----:B------:R-:W-:Y:S01]  /*1ef0*/  SHF.R.S32.HI R12, RZ, 0x4, R13 ;  /* 0x00000004ff0c7819 */ /* 0x000fe2000001140d */
[----:B------:R-:W-:Y:S01]  /*1f00*/  UIADD3 UR27, UR30, UR9, URZ ;  /* 0x000000091e1b7290 */ /* 0x000fe2000fffe03f */
[----:B------:R-:W-:Y:S01]  /*1f10*/  LEA.HI R123, R124, R164, RZ, 0x5 ;  /* 0x000000a47c7b7211 */ /* 0x000fe200078f28ff */
[----:B------:R-:W-:Y:S01]  /*1f20*/  ULDC.64 UR4, c[0x0][0x210] ;  /* 0x0000840000047ab9 */ /* 0x000fe20000000a00 */
[----:B------:R-:W-:Y:S01]  /*1f30*/  SHF.R.S32.HI R129, RZ, 0x1f, R128 ;  /* 0x0000001fff817819 */ /* 0x000fe20000011480 */
[----:B------:R-:W-:Y:S02]  /*1f40*/  STL [R1+0x24], R126 ;  /* 0x0000247e01007387 */ /* 0x000fe40000100800 */
[----:B------:R-:W-:-:S04]  /*1f50*/  IADD3 R37, -R15, UR27, RZ ;  /* 0x0000001b0f257c10 */ /* 0x000fc8000fffe1ff */
[C---:B------:R-:W-:Y:S01]  /*1f60*/  ISETP.GE.AND P2, PT, R37.reuse, 0x1, PT ;  /* 0x000000012500780c */ /* 0x040fe20003f46270 */
[----:B------:R3:W4:Y:S01]  /*1f70*/  @!P5 LDG.E R242, [R6.64] ;  /* 0x0000001406f2d981 */ /* 0x000722000c1e1900 */
[----:B------:R-:W-:Y:S01]  /*1f80*/  IMAD.MOV R0, RZ, RZ, -R0 ;  /* 0x000000ffff007224 */ /* 0x000fe200078e0a00 */
[----:B------:R-:W-:Y:S01]  /*1f90*/  ISETP.GE.AND P1, PT, R37, 0x11, PT ;  /* 0x000000112500780c */ /* 0x000fe20003f26270 */
[----:B------:R-:W-:Y:S01]  /*1fa0*/  UIMAD UR16, UR16, UR4, URZ ;  /* 0x00000004101072a4 */ /* 0x000fe2000f8e023f */
[----:B------:R-:W-:Y:S01]  /*1fb0*/  ISETP.GE.AND P5, PT, R23, c[0x0][0x1d4], PT ;  /* 0x0000750017007a0c */ /* 0x000fe20003fa6270 */
[----:B------:R-:W-:Y:S01]  /*1fc0*/  IMAD R243, R0, c[0x0][0x2b8], R8 ;  /* 0x0000ae0000f37a24 */ /* 0x000fe200078e0208 */
[----:B------:R-:W-:Y:S01]  /*1fd0*/  SHF.R.S32.HI R122, RZ, 0x5, R123 ;  /* 0x00000005ff7a7819 */ /* 0x000fe2000001147b */
[----:B------:R-:W-:Y:S01]  /*1fe0*/  UIMAD.WIDE.U32 UR22, UR11, UR4, URZ ;  /* 0x000000040b1672a5 */ /* 0x000fe2000f8e003f */
[----:B------:R-:W-:Y:S01]  /*1ff0*/  SHF.R.S32.HI R127, RZ, 0x1f, R126 ;  /* 0x0000001fff7f7819 */ /* 0x000fe2000001147e */
[C---:B--2---:R-:W-:Y:S01]  /*2000*/  IMAD.WIDE.U32 R4, R243.reuse, c[0x0][0x1e0], RZ ;  /* 0x00007800f3047a25 */ /* 0x044fe200078e00ff */
[----:B------:R-:W-:Y:S01]  /*2010*/  SHF.R.S32.HI R16, RZ, 0x1f, R243 ;  /* 0x0000001fff107819 */ /* 0x000fe200000114f3 */
[----:B------:R-:W-:Y:S01]  /*2020*/  UIMAD UR16, UR11, UR5, UR16 ;  /* 0x000000050b1072a4 */ /* 0x000fe2000f8e0210 */
[----:B------:R-:W-:Y:S01]  /*2030*/  STL [R1+0x2c], R129 ;  /* 0x00002c8101007387 */ /* 0x000fe20000100800 */
[----:B------:R-:W-:Y:S01]  /*2040*/  UIADD3 UR4, UR24, -0x1, URZ ;  /* 0xffffffff18047890 */ /* 0x000fe2000fffe03f */
[----:B------:R-:W-:Y:S01]  /*2050*/  SEL R125, RZ, 0x10, P5 ;  /* 0x00000010ff7d7807 */ /* 0x000fe20002800000 */
[----:B------:R-:W-:Y:S01]  /*2060*/  IMAD R0, R16, c[0x0][0x1e0], RZ ;  /* 0x0000780010007a24 */ /* 0x000fe200078e02ff */
[----:B------:R-:W-:Y:S01]  /*2070*/  UIADD3 UR16, UR23, UR16, URZ ;  /* 0x0000001017107290 */ /* 0x000fe2000fffe03f */
[----:B------:R-:W-:Y:S01]  /*2080*/  STL [R1+0x28], R127 ;  /* 0x0000287f01007387 */ /* 0x000fe20000100800 */
[----:B------:R-:W-:Y:S01]  /*2090*/  UISETP.GT.AND UP0, UPT, UR4, UR8, UPT ;  /* 0x000000080400728c */ /* 0x000fe2000bf04270 */
[----:B------:R-:W-:Y:S01]  /*20a0*/  IMAD R0, R243, c[0x0][0x1e4], R0 ;  /* 0x00007900f3007a24 */ /* 0x000fe200078e0200 */
[----:B------:R-:W-:-:S03]  /*20b0*/  IADD3 R245, R244, 0x100, RZ ;  /* 0x00000100f4f57810 */ /* 0x000fc60007ffe0ff */
[----:B------:R-:W-:Y:S02]  /*20c0*/  IMAD.IADD R5, R5, 0x1, R0 ;  /* 0x0000000105057824 */ /* 0x000fe400078e0200 */
[----:B---3--:R-:W-:Y:S01]  /*20d0*/  IMAD R7, R243, c[0x0][0x1e0], RZ ;  /* 0x00007800f3077a24 */ /* 0x008fe200078e02ff */
[----:B----4-:R-:W-:Y:S01]  /*20e0*/  SHF.R.S32.HI R17, RZ, 0x1f, R242 ;  /* 0x0000001fff117819 */ /* 0x010fe200000114f2 */
[----:B------:R-:W-:-:S04]  /*20f0*/  IMAD.WIDE.U32 R4, R242, c[0x0][0x1f0], R4 ;  /* 0x00007c00f2047a25 */ /* 0x000fc800078e0004 */
[----:B------:R-:W-:Y:S01]  /*2100*/  IMAD R6, R17, c[0x0][0x1f0], RZ ;  /* 0x00007c0011067a24 */ /* 0x000fe200078e02ff */
[----:B------:R-:W-:-:S03]  /*2110*/  IADD3 R0, P0, R4, UR14, RZ ;  /* 0x0000000e04007c10 */ /* 0x000fc6000ff1e0ff */
[----:B------:R-:W-:-:S05]  /*2120*/  IMAD R6, R242, c[0x0][0x1f4], R6 ;  /* 0x00007d00f2067a24 */ /* 0x000fca00078e0206 */
[----:B------:R-:W-:Y:S01]  /*2130*/  IADD3.X R4, R5, UR6, R6, P0, !PT ;  /* 0x0000000605047c10 */ /* 0x000fe200087fe406 */
[----:B------:R-:W-:Y:S01]  /*2140*/  IMAD.U32 R5, RZ, RZ, UR11 ;  /* 0x0000000bff057e24 */ /* 0x000fe2000f8e00ff */
[----:B------:R-:W-:Y:S01]  /*2150*/  LEA R8, P0, R0, c[0x0][0x1c8], 0x1 ;  /* 0x0000720000087a11 */ /* 0x000fe200078008ff */
[----:B------:R-:W-:-:S03]  /*2160*/  IMAD R6, R242, c[0x0][0x1f0], R7 ;  /* 0x00007c00f2067a24 */ /* 0x000fc600078e0207 */
[----:B------:R-:W-:Y:S01]  /*2170*/  LEA.HI.X R0, R0, c[0x0][0x1cc], R4, 0x1, P0 ;  /* 0x0000730000007a11 */ /* 0x000fe200000f0c04 */
[----:B------:R-:W-:Y:S01]  /*2180*/  IMAD R6, R5, c[0x0][0x1e8], R6 ;  /* 0x00007a0005067a24 */ /* 0x000fe200078e0206 */
[----:B------:R-:W-:Y:S01]  /*2190*/  SHFL.IDX PT, R4, R8, RZ, 0x181f ;  /* 0x00181fff08047589 */ /* 0x000fe200000e0000 */
[----:B------:R-:W-:-:S03]  /*21a0*/  ISETP.GT.AND P0, PT, R37, 0x20, PT ;  /* 0x000000202500780c */ /* 0x000fc60003f04270 */
[----:B------:R-:W1:Y:S01]  /*21b0*/  SHFL.IDX PT, R5, R0, RZ, 0x181f ;  /* 0x00181fff00057589 */ /* 0x000e6200000e0000 */
[----:B------:R-:W-:-:S03]  /*21c0*/  LEA R6, R6, c[0x0][0x1c8], 0x1 ;  /* 0x0000720006067a11 */ /* 0x000fc600078e08ff */
[----:B------:R-:W-:Y:S04]  /*21d0*/  SHFL.IDX PT, R8, R8, 0x1, 0x181f ;  /* 0x00381f0008087f89 */ /* 0x000fe800000e0000 */
[----:B------:R-:W2:Y:S04]  /*21e0*/  SHFL.IDX PT, R9, R0, 0x1, 0x181f ;  /* 0x00381f0000097f89 */ /* 0x000ea800000e0000 */
[----:B------:R-:W-:Y:S04]  /*21f0*/  SHFL.IDX PT, R6, R6, 0x2, 0x181f ;  /* 0x00581f0006067f89 */ /* 0x000fe800000e0000 */
[----:B------:R3:W4:Y:S01]  /*2200*/  SHFL.IDX PT, R7, R0, 0x2, 0x181f ;  /* 0x00581f0000077f89 */ /* 0x00072200000e0000 */
[----:B-1----:R-:W-:-:S05]  /*2210*/  @P2 IMAD.WIDE R10, R128, 0x2, R4 ;  /* 0x00000002800a2825 */ /* 0x002fca00078e0204 */
[----:B------:R1:W-:Y:S01]  /*2220*/  @P2 LDGSTS.E.BYPASS.LTC128B.128 [R244+0x3100], [R10.64], !P6 ;  /* 0x031000000af42fae */ /* 0x0003e2000f101d54 */
[----:B---3--:R-:W-:-:S04]  /*2230*/  LEA.HI R0, R13, R12, RZ, 0x1 ;  /* 0x0000000c0d007211 */ /* 0x008fc800078f08ff */
[----:B------:R-:W-:-:S05]  /*2240*/  LOP3.LUT R0, R0, 0xfffffffe, RZ, 0xc0, !PT ;  /* 0xfffffffe00007812 */ /* 0x000fca00078ec0ff */
[----:B------:R-:W-:Y:S02]  /*2250*/  IMAD.IADD R14, R12, 0x1, -R0 ;  /* 0x000000010c0e7824 */ /* 0x000fe400078e0a00 */
[----:B--2---:R-:W-:-:S04]  /*2260*/  @P1 IMAD.WIDE R12, R128, 0x2, R8 ;  /* 0x00000002800c1825 */ /* 0x004fc800078e0208 */
[----:B------:R-:W-:-:S04]  /*2270*/  @P1 IMAD.WIDE R8, R126, 0x2, R8 ;  /* 0x000000027e081825 */ /* 0x000fc800078e0208 */
[----:B-1----:R-:W-:-:S04]  /*2280*/  @P2 IMAD.WIDE R10, R126, 0x2, R4 ;  /* 0x000000027e0a2825 */ /* 0x002fc800078e0204 */
[--C-:B----4-:R-:W-:Y:S01]  /*2290*/  @P0 IMAD.WIDE R4, R128, 0x2, R6.reuse ;  /* 0x0000000280040825 */ /* 0x110fe200078e0206 */
[----:B------:R1:W-:Y:S01]  /*22a0*/  @P2 LDGSTS.E.BYPASS.LTC128B.128 [R244+0x4900], [R10.64], !P5 ;  /* 0x049000000af42fae */ /* 0x0003e2000e901d54 */
[----:B------:R-:W-:Y:S02]  /*22b0*/  ISETP.GE.AND P2, PT, R23, c[0x0][0x1d4], PT ;  /* 0x0000750017007a0c */ /* 0x000fe40003f46270 */
[----:B------:R-:W-:Y:S01]  /*22c0*/  @P0 IMAD.WIDE R6, R126, 0x2, R6 ;  /* 0x000000027e060825 */ /* 0x000fe200078e0206 */
[----:B------:R2:W-:Y:S03]  /*22d0*/  @P1 LDGSTS.E.BYPASS.LTC128B.128 [R244+0x3900], [R12.64], !P6 ;  /* 0x039000000cf41fae */ /* 0x0005e6000f101d54 */
[C---:B------:R-:W-:Y:S01]  /*22e0*/  IMAD.SHL.U32 R0, R36.reuse, 0x40, RZ ;  /* 0x0000004024007824 */ /* 0x040fe200078e00ff */
[----:B------:R1:W-:Y:S01]  /*22f0*/  @P1 LDGSTS.E.BYPASS.LTC128B.128 [R244+0x5100], [R8.64], !P5 ;  /* 0x0510000008f41fae */ /* 0x0003e2000e901d54 */
[----:B------:R-:W-:-:S03]  /*2300*/  LOP3.LUT P1, RZ, R36, 0x2, RZ, 0xc0, !PT ;  /* 0x0000000224ff7812 */ /* 0x000fc6000782c0ff */
[----:B------:R3:W-:Y:S01]  /*2310*/  @P0 LDGSTS.E.BYPASS.LTC128B.128 [R244+0x4100], [R4.64], !P6 ;  /* 0x0410000004f40fae */ /* 0x0007e2000f101d54 */
[----:B------:R-:W-:-:S03]  /*2320*/  LOP3.LUT R0, R0, 0x1c0, RZ, 0xc0, !PT ;  /* 0x000001c000007812 */ /* 0x000fc600078ec0ff */
[----:B------:R4:W-:Y:S04]  /*2330*/  @P0 LDGSTS.E.BYPASS.LTC128B.128 [R244+0x5900], [R6.64], !P5 ;  /* 0x0590000006f40fae */ /* 0x0009e8000e901d54 */
[----:B------:R-:W0:Y:S01]  /*2340*/  LDGDEPBAR ;  /* 0x00000000000079af */ /* 0x000e220000000000 */
[----:B---3--:R-:W-:Y:S02]  /*2350*/  IMAD.SHL.U32 R4, R18, 0x40, RZ ;  /* 0x0000004012047824 */ /* 0x008fe400078e00ff */
[----:B------:R-:W-:Y:S02]  /*2360*/  IMAD.SHL.U32 R5, R19, 0x40, RZ ;  /* 0x0000004013057824 */ /* 0x000fe400078e00ff */
[----:B----4-:R-:W-:Y:S01]  /*2370*/  IMAD.SHL.U32 R7, R15, 0x8, RZ ;  /* 0x000000080f077824 */ /* 0x010fe200078e00ff */
[----:B------:R-:W-:-:S04]  /*2380*/  DEPBAR.LE SB0, 0x1 ;  /* 0x000080400000791a */ /* 0x000fc80000000000 */
[----:B------:R-:W-:-:S04]  /*2390*/  DEPBAR.LE SB0, 0x0 ;  /* 0x000080000000791a */ /* 0x000fc80000000000 */
[----:B------:R-:W-:Y:S01]  /*23a0*/  IMAD.SHL.U32 R6, R14, 0x8, RZ ;  /* 0x000000080e067824 */ /* 0x000fe200078e00ff */
[----:B------:R-:W-:Y:S02]  /*23b0*/  LOP3.LUT R4, R4, 0x1c0, RZ, 0xc0, !PT ;  /* 0x000001c004047812 */ /* 0x000fe400078ec0ff */
[----:B------:R-:W-:Y:S02]  /*23c0*/  LOP3.LUT R121, R5, 0xfffffe00, RZ, 0xc0, !PT ;  /* 0xfffffe0005797812 */ /* 0x000fe400078ec0ff */
[----:B------:R-:W-:Y:S02]  /*23d0*/  LOP3.LUT R7, R0, 0x8, R7, 0xf8, !PT ;  /* 0x0000000800077812 */ /* 0x000fe400078ef807 */
[----:B------:R-:W-:Y:S02]  /*23e0*/  LOP3.LUT R5, R4, 0x8, R6, 0xf8, !PT ;  /* 0x0000000804057812 */ /* 0x000fe400078ef806 */
[----:B------:R-:W-:Y:S02]  /*23f0*/  SHF.R.U32.HI R0, RZ, 0x3, R0 ;  /* 0x00000003ff007819 */ /* 0x000fe40000011600 */
[----:B------:R-:W-:-:S02]  /*2400*/  SHF.R.U32.HI R4, RZ, 0x3, R4 ;  /* 0x00000003ff047819 */ /* 0x000fc40000011604 */
[----:B------:R-:W-:Y:S02]  /*2410*/  LOP3.LUT R0, R7, R0, RZ, 0x3c, !PT ;  /* 0x0000000007007212 */ /* 0x000fe400078e3cff */
[----:B------:R-:W-:Y:S01]  /*2420*/  LOP3.LUT R120, R5, R4, RZ, 0x3c, !PT ;  /* 0x0000000405787212 */ /* 0x000fe200078e3cff */
[----:B------:R-:W-:Y:S02]  /*2430*/  IMAD R4, R122, 0x400, R121 ;  /* 0x000004007a047824 */ /* 0x000fe400078e0279 */
[----:B------:R-:W-:Y:S02]  /*2440*/  IMAD R0, R14, 0x200, R0 ;  /* 0x000002000e007824 */ /* 0x000fe400078e0200 */
[----:B------:R-:W-:Y:S02]  /*2450*/  IMAD.IADD R4, R120, 0x1, R4 ;  /* 0x0000000178047824 */ /* 0x000fe400078e0204 */
[----:B------:R-:W-:Y:S01]  /*2460*/  IMAD.SHL.U32 R224, R0, 0x2, RZ ;  /* 0x0000000200e07824 */ /* 0x000fe200078e00ff */
[----:B------:R-:W-:Y:S01]  /*2470*/  BAR.SYNC.DEFER_BLOCKING 0x0 ;  /* 0x0000000000007b1d */ /* 0x000fe20000010000 */
[----:B------:R-:W-:-:S02]  /*2480*/  IMAD.SHL.U32 R231, R4, 0x2, RZ ;  /* 0x0000000204e77824 */ /* 0x000fc400078e00ff */
[----:B------:R-:W-:Y:S01]  /*2490*/  IMAD R0, R16, c[0x0][0x208], RZ ;  /* 0x0000820010007a24 */ /* 0x000fe200078e02ff */
[----:B------:R-:W-:Y:S01]  /*24a0*/  IADD3 R235, R224, 0x3120, RZ ;  /* 0x00003120e0eb7810 */ /* 0x000fe20007ffe0ff */
[--C-:B------:R-:W-:Y:S02]  /*24b0*/  IMAD R233, R3, 0x2, R231.reuse ;  /* 0x0000000203e97824 */ /* 0x100fe400078e02e7 */
[----:B------:R-:W-:Y:S02]  /*24c0*/  IMAD R0, R243, c[0x0][0x20c], R0 ;  /* 0x00008300f3007a24 */ /* 0x000fe400078e0200 */
[C---:B------:R-:W-:Y:S02]  /*24d0*/  IMAD R232, R2.reuse, 0x2, R231 ;  /* 0x0000000202e87824 */ /* 0x040fe400078e02e7 */
[----:B------:R-:W-:Y:S02]  /*24e0*/  IMAD R234, R2, 0x2, R233 ;  /* 0x0000000202ea7824 */ /* 0x000fe400078e02e9 */
[----:B------:R-:W-:Y:S01]  /*24f0*/  IMAD R236, R3, 0x2, R232 ;  /* 0x0000000203ec7824 */ /* 0x000fe200078e02e8 */
[----:B------:R-:W-:Y:S04]  /*2500*/  LDSM.16.M88.4 R4, [R224+0x3100] ;  /* 0x00310000e004783b */ /* 0x000fe80000000200 */
[----:B--2---:R-:W2:Y:S04]  /*2510*/  LDSM.16.M88.4 R12, [R231+0x6100] ;  /* 0x00610000e70c783b */ /* 0x004ea80000000200 */
[----:B-1----:R-:W1:Y:S04]  /*2520*/  LDSM.16.M88.4 R8, [R231+0x8100] ;  /* 0x00810000e708783b */ /* 0x002e680000000200 */
[----:B------:R-:W3:Y:S04]  /*2530*/  LDSM.16.M88.4 R24, [R224+0x3900] ;  /* 0x00390000e018783b */ /* 0x000ee80000000200 */
[----:B------:R-:W4:Y:S01]  /*2540*/  LDSM.16.M88.4 R32, [R224+0x4100] ;  /* 0x00410000e020783b */ /* 0x000f220000000200 */
[-C--:B--2---:R-:W-:Y:S08]  /*2550*/  HMMA.16816.F32 R112, R12, R4.reuse, RZ ;  /* 0x000000040c70723c */ /* 0x084ff000000018ff */
[C---:B-1----:R-:W-:Y:S07]  /*2560*/  HMMA.16816.F32 R68, R8.reuse, R4, RZ ;  /* 0x000000040844723c */ /* 0x042fee00000018ff */
[----:B------:R-:W-:Y:S01]  /*2570*/  IMAD.WIDE.U32 R4, R243, c[0x0][0x208], RZ ;  /* 0x00008200f3047a25 */ /* 0x000fe200078e00ff */
[----:B------:R-:W-:Y:S03]  /*2580*/  HMMA.16816.F32 R72, R8, R6, RZ ;  /* 0x000000060848723c */ /* 0x000fe600000018ff */
[----:B------:R-:W-:-:S02]  /*2590*/  IMAD.IADD R5, R5, 0x1, R0 ;  /* 0x0000000105057824 */ /* 0x000fc400078e0200 */
[----:B------:R-:W-:Y:S02]  /*25a0*/  IMAD R0, R17, c[0x0][0x218], RZ ;  /* 0x0000860011007a24 */ /* 0x000fe400078e02ff */
[C---:B------:R-:W-:Y:S01]  /*25b0*/  IMAD.WIDE.U32 R4, R242.reuse, c[0x0][0x218], R4 ;  /* 0x00008600f2047a25 */ /* 0x040fe200078e0004 */
[C---:B------:R-:W-:Y:S01]  /*25c0*/  HMMA.16816.F32 R116, R12.reuse, R6, RZ ;  /* 0x000000060c74723c */ /* 0x040fe200000018ff */
[----:B------:R-:W-:Y:S06]  /*25d0*/  LDSM.16.M88.4 R16, [R233+0x8100] ;  /* 0x00810000e910783b */ /* 0x000fec0000000200 */
[----:B------:R-:W-:Y:S01]  /*25e0*/  IMAD R6, R242, c[0x0][0x21c], R0 ;  /* 0x00008700f2067a24 */ /* 0x000fe200078e0200 */
[----:B------:R-:W-:Y:S01]  /*25f0*/  IADD3 R0, P0, R4, UR22, RZ ;  /* 0x0000001604007c10 */ /* 0x000fe2000ff1e0ff */
[----:B---3--:R-:W-:Y:S01]  /*2600*/  HMMA.16816.F32 R92, R12, R24, RZ ;  /* 0x000000180c5c723c */ /* 0x008fe200000018ff */
[----:B------:R-:W-:-:S02]  /*2610*/  IADD3 R7, R224, 0x3100, RZ ;  /* 0x00003100e0077810 */ /* 0x000fc40007ffe0ff */
[----:B------:R-:W-:Y:S02]  /*2620*/  IADD3.X R5, R5, UR16, R6, P0, !PT ;  /* 0x0000001005057c10 */ /* 0x000fe400087fe406 */
[C---:B------:R-:W-:Y:S02]  /*2630*/  LEA R4, P0, R0.reuse, c[0x0][0x1f8], 0x1 ;  /* 0x00007e0000047a11 */ /* 0x040fe400078008ff */
[----:B------:R-:W-:Y:S01]  /*2640*/  @P1 IADD3 R235, R7, -0x20, RZ ;  /* 0xffffffe007eb1810 */ /* 0x000fe20007ffe0ff */
[C---:B------:R-:W-:Y:S01]  /*2650*/  HMMA.16816.F32 R60, R8.reuse, R24, RZ ;  /* 0x00000018083c723c */ /* 0x040fe200000018ff */
[----:B------:R-:W-:Y:S01]  /*2660*/  LEA.HI.X R0, R0, c[0x0][0x1fc], R5, 0x1, P0 ;  /* 0x00007f0000007a11 */ /* 0x000fe200000f0c05 */
[----:B------:R-:W1:Y:S01]  /*2670*/  SHFL.IDX PT, R20, R4, 0x2, 0x181f ;  /* 0x00581f0004147f89 */ /* 0x000e6200000e0000 */
[C---:B------:R-:W-:Y:S02]  /*2680*/  IADD3 R241, R235.reuse, 0x800, RZ ;  /* 0x00000800ebf17810 */ /* 0x040fe40007ffe0ff */
[C---:B------:R-:W-:Y:S01]  /*2690*/  IADD3 R240, R235.reuse, 0x1000, RZ ;  /* 0x00001000ebf07810 */ /* 0x040fe20007ffe0ff */
[----:B------:R-:W2:Y:S01]  /*26a0*/  SHFL.IDX PT, R7, R4, 0x1, 0x181f ;  /* 0x00381f0004077f89 */ /* 0x000ea200000e0000 */
[----:B------:R-:W-:Y:S01]  /*26b0*/  IMAD.WIDE R24, R128, 0x2, RZ ;  /* 0x0000000280187825 */ /* 0x000fe200078e02ff */
[----:B------:R-:W-:Y:S01]  /*26c0*/  HMMA.16816.F32 R56, R8, R26, RZ ;  /* 0x0000001a0838723c */ /* 0x000fe200000018ff */
[C---:B------:R-:W-:Y:S01]  /*26d0*/  IADD3 R239, R235.reuse, 0x1800, RZ ;  /* 0x00001800ebef7810 */ /* 0x040fe20007ffe0ff */
[----:B------:R3:W5:Y:S01]  /*26e0*/  SHFL.IDX PT, R6, R4, RZ, 0x181f ;  /* 0x00181fff04067589 */ /* 0x00076200000e0000 */
[----:B------:R-:W-:-:S02]  /*26f0*/  IADD3 R238, R235, 0x2000, RZ ;  /* 0x00002000ebee7810 */ /* 0x000fc40007ffe0ff */
[----:B------:R-:W-:Y:S01]  /*2700*/  IADD3 R237, R235, 0x2800, RZ ;  /* 0x00002800ebed7810 */ /* 0x000fe20007ffe0ff */
[----:B------:R-:W5:Y:S02]  /*2710*/  SHFL.IDX PT, R21, R0, RZ, 0x181f ;  /* 0x00181fff00157589 */ /* 0x000f6400000e0000 */
[----:B------:R-:W-:Y:S02]  /*2720*/  HMMA.16816.F32 R104, R12, R26, RZ ;  /* 0x0000001a0c68723c */ /* 0x000fe400000018ff */
[----:B------:R-:W5:Y:S04]  /*2730*/  SHFL.IDX PT, R22, R0, 0x1, 0x181f ;  /* 0x00381f0000167f89 */ /* 0x000f6800000e0000 */
[----:B------:R-:W5:Y:S02]  /*2740*/  SHFL.IDX PT, R0, R0, 0x2, 0x181f ;  /* 0x00581f0000007f89 */ /* 0x000f6400000e0000 */
[----:B----4-:R-:W-:Y:S01]  /*2750*/  HMMA.16816.F32 R48, R8, R32, RZ ;  /* 0x000000200830723c */ /* 0x010fe200000018ff */
[C---:B-1----:R-:W-:Y:S01]  /*2760*/  IADD3 R30, P0, R24.reuse, R20, RZ ;  /* 0x00000014181e7210 */ /* 0x042fe20007f1e0ff */
[----:B------:R-:W1:Y:S01]  /*2770*/  LDSM.16.M88.4 R44, [R235] ;  /* 0x00000000eb2c783b */ /* 0x000e620000000200 */
[----:B--2---:R-:W-:-:S03]  /*2780*/  IADD3 R26, P1, R24, R7, RZ ;  /* 0x00000007181a7210 */ /* 0x004fc60007f3e0ff */
[----:B------:R-:W2:Y:S02]  /*2790*/  LDSM.16.M88.4 R40, [R235+0x800] ;  /* 0x00080000eb28783b */ /* 0x000ea40000000200 */
[----:B------:R-:W-:Y:S01]  /*27a0*/  HMMA.16816.F32 R64, R8, R34, RZ ;  /* 0x000000220840723c */ /* 0x000fe200000018ff */
[----:B---3--:R-:W-:Y:S01]  /*27b0*/  IMAD.WIDE R4, R126, 0x2, RZ ;  /* 0x000000027e047825 */ /* 0x008fe200078e02ff */
[----:B-----5:R-:W-:Y:S01]  /*27c0*/  IADD3 R28, P3, R6, R24, RZ ;  /* 0x00000018061c7210 */ /* 0x020fe20007f7e0ff */
[----:B------:R-:W3:Y:S04]  /*27d0*/  LDSM.16.M88.4 R52, [R235+0x1000] ;  /* 0x00100000eb34783b */ /* 0x000ee80000000200 */
[----:B------:R-:W-:Y:S01]  /*27e0*/  IMAD.X R29, R21, 0x1, R25, P3 ;  /* 0x00000001151d7824 */ /* 0x000fe200018e0619 */
[----:B------:R-:W-:Y:S01]  /*27f0*/  ISETP.GE.AND P3, PT, R128, c[0x0][0x1d4], PT ;  /* 0x0000750080007a0c */ /* 0x000fe20003f66270 */
[----:B------:R-:W-:Y:S01]  /*2800*/  HMMA.16816.F32 R84, R12, R32, RZ ;  /* 0x000000200c54723c */ /* 0x000fe200000018ff */
[----:B------:R-:W-:-:S02]  /*2810*/  IMAD.X R27, R25, 0x1, R22, P1 ;  /* 0x00000001191b7824 */ /* 0x000fc400008e0616 */
[----:B------:R-:W-:Y:S01]  /*2820*/  IMAD.X R31, R25, 0x1, R0, P0 ;  /* 0x00000001191f7824 */ /* 0x000fe200000e0600 */
[----:B------:R-:W-:Y:S02]  /*2830*/  IADD3 R24, P0, R6, R4, RZ ;  /* 0x0000000406187210 */ /* 0x000fe40007f1e0ff */
[C---:B------:R-:W-:Y:S02]  /*2840*/  IADD3 R6, P1, R4.reuse, R7, RZ ;  /* 0x0000000704067210 */ /* 0x040fe40007f3e0ff */
[----:B------:R-:W-:Y:S01]  /*2850*/  HMMA.16816.F32 R100, R12, R34, RZ ;  /* 0x000000220c64723c */ /* 0x000fe200000018ff */
[----:B------:R-:W-:Y:S01]  /*2860*/  IMAD.X R25, R21, 0x1, R5, P0 ;  /* 0x0000000115197824 */ /* 0x000fe200000e0605 */
[----:B------:R-:W-:Y:S01]  /*2870*/  IADD3 R4, P0, R4, R20, RZ ;  /* 0x0000001404047210 */ /* 0x000fe20007f1e0ff */
[----:B------:R-:W-:Y:S01]  /*2880*/  IMAD.X R7, R5, 0x1, R22, P1 ;  /* 0x0000000105077824 */ /* 0x000fe200008e0616 */
[----:B------:R-:W-:Y:S01]  /*2890*/  ISETP.LT.OR P1, PT, R37, 0x1, P3 ;  /* 0x000000012500780c */ /* 0x000fe20001f21670 */
[----:B------:R-:W4:Y:S02]  /*28a0*/  LDSM.16.M88.4 R20, [R233+0x6100] ;  /* 0x00610000e914783b */ /* 0x000f240000000200 */
[----:B------:R-:W-:Y:S01]  /*28b0*/  IMAD.X R5, R5, 0x1, R0, P0 ;  /* 0x0000000105057824 */ /* 0x000fe200000e0600 */
[C---:B------:R-:W-:Y:S01]  /*28c0*/  ISETP.LT.OR P0, PT, R37.reuse, 0x1, P2 ;  /* 0x000000012500780c */ /* 0x040fe20001701670 */
[----:B------:R-:W-:Y:S01]  /*28d0*/  IMAD.MOV.U32 R0, RZ, RZ, 0x40 ;  /* 0x00000040ff007424 */ /* 0x000fe200078e00ff */
[----:B-1----:R-:W-:Y:S07]  /*28e0*/  HMMA.16816.F32 R80, R16, R46, R72 ;  /* 0x0000002e1050723c */ /* 0x002fee0000001848 */
[----:B------:R-:W-:Y:S01]  /*28f0*/  @!PT LDS RZ, [RZ] ;  /* 0x00000000fffff984 */ /* 0x000fe20000000800 */
[----:B------:R-:W-:Y:S01]  /*2900*/  @!PT LDS RZ, [RZ] ;  /* 0x00000000fffff984 */ /* 0x000fe20000000800 */
[----:B------:R-:W-:Y:S01]  /*2910*/  @!PT LDS RZ, [RZ] ;  /* 0x00000000fffff984 */ /* 0x000fe20000000800 */
[----:B------:R1:W-:Y:S01]  /*2920*/  LDGSTS.E.BYPASS.LTC128B.128 [R244+0x100], [R28.64], !P1 ;  /* 0x001000001cf47fae */ /* 0x0003e2000c901d54 */
[----:B------:R-:W-:-:S02]  /*2930*/  ISETP.LT.OR P1, PT, R37, 0x11, P3 ;  /* 0x000000112500780c */ /* 0x000fc40001f21670 */
[C---:B------:R-:W-:Y:S01]  /*2940*/  ISETP.LT.OR P3, PT, R37.reuse, 0x21, P3 ;  /* 0x000000212500780c */ /* 0x040fe20001f61670 */
[----:B------:R5:W-:Y:S01]  /*2950*/  LDGSTS.E.BYPASS.LTC128B.128 [R244+0x1900], [R24.64], !P0 ;  /* 0x0190000018f47fae */ /* 0x000be2000c101d54 */
[C---:B------:R-:W-:Y:S02]  /*2960*/  ISETP.LT.OR P0, PT, R37.reuse, 0x11, P2 ;  /* 0x000000112500780c */ /* 0x040fe40001701670 */
[----:B------:R-:W-:Y:S01]  /*2970*/  ISETP.LT.OR P2, PT, R37, 0x21, P2 ;  /* 0x000000212500780c */ /* 0x000fe20001741670 */
[C---:B--2---:R-:W-:Y:S06]  /*2980*/  HMMA.16816.F32 R76, R16.reuse, R42, R56 ;  /* 0x0000002a104c723c */ /* 0x044fec0000001838 */
[----:B------:R5:W-:Y:S01]  /*2990*/  LDGSTS.E.BYPASS.LTC128B.128 [R244+0x900], [R26.64], !P1 ;  /* 0x009000001af47fae */ /* 0x000be2000c901d54 */
[----:B------:R-:W-:Y:S01]  /*29a0*/  LOP3.LUT P1, RZ, R36, 0x4, RZ, 0xc0, !PT ;  /* 0x0000000424ff7812 */ /* 0x000fe2000782c0ff */
[----:B------:R-:W-:Y:S02]  /*29b0*/  HMMA.16816.F32 R108, R16, R44, R68 ;  /* 0x0000002c106c723c */ /* 0x000fe40000001844 */
[----:B------:R2:W-:Y:S01]  /*29c0*/  LDGSTS.E.BYPASS.LTC128B.128 [R244+0x2100], [R6.64], !P0 ;  /* 0x0210000006f47fae */ /* 0x0005e2000c101d54 */
[----:B------:R-:W-:-:S02]  /*29d0*/  SEL R0, R0, 0xffffffc0, !P1 ;  /* 0xffffffc000007807 */ /* 0x000fc40004800000 */
[----:B------:R-:W-:Y:S01]  /*29e0*/  PLOP3.LUT P0, PT, PT, PT, UP0, 0x80, 0x0 ;  /* 0x000000000000781c */ /* 0x000fe20003f0f008 */
[----:B------:R1:W-:Y:S01]  /*29f0*/  LDGSTS.E.BYPASS.LTC128B.128 [R244+0x1100], [R30.64], !P3 ;  /* 0x011000001ef47fae */ /* 0x0003e2000d901d54 */
[----:B------:R-:W-:Y:S01]  /*2a00*/  ISETP.GT.AND P3, PT, R130, 0x2f, PT ;  /* 0x0000002f8200780c */ /* 0x000fe20003f64270 */
[----:B------:R-:W-:Y:S01]  /*2a10*/  IMAD.IADD R230, R224, 0x1, R0 ;  /* 0x00000001e0e67824 */ /* 0x000fe200078e0200 */
[----:B------:R-:W-:Y:S01]  /*2a20*/  HMMA.16816.F32 R96, R16, R40, R60 ;  /* 0x000000281060723c */ /* 0x000fe2000000183c */
[----:B------:R2:W-:Y:S01]  /*2a30*/  LDGSTS.E.BYPASS.LTC128B.128 [R244+0x2900], [R4.64], !P2 ;  /* 0x0290000004f47fae */ /* 0x0005e2000d101d54 */
[----:B------:R-:W-:-:S03]  /*2a40*/  IMAD.IADD R229, R0, 0x1, R235 ;  /* 0x0000000100e57824 */ /* 0x000fc600078e02eb */
[----:B------:R-:W-:Y:S03]  /*2a50*/  LDSM.16.M88.4 R8, [R232+0x8100] ;  /* 0x00810000e808783b */ /* 0x000fe60000000200 */
[C---:B---3--:R-:W-:Y:S01]  /*2a60*/  HMMA.16816.F32 R88, R16.reuse, R52, R48 ;  /* 0x000000341058723c */ /* 0x048fe20000001830 */
[----:B------:R-:W-:Y:S04]  /*2a70*/  LDSM.16.M88.4 R32, [R230+0x4100] ;  /* 0x00410000e620783b */ /* 0x000fe80000000200 */
[----:B------:R-:W-:Y:S03]  /*2a80*/  LDSM.16.M88.4 R12, [R232+0x6100] ;  /* 0x00610000e80c783b */ /* 0x000fe60000000200 */
[----:B------:R-:W-:Y:S01]  /*2a90*/  HMMA.16816.F32 R72, R16, R54, R64 ;  /* 0x000000361048723c */ /* 0x000fe20000001840 */
[----:B-----5:R-:W3:Y:S04]  /*2aa0*/  LDSM.16.M88.4 R24, [R230+0x3900] ;  /* 0x00390000e618783b */ /* 0x020ee80000000200 */
[----:B------:R-:W-:Y:S03]  /*2ab0*/  LDSM.16.M88.4 R36, [R229] ;  /* 0x00000000e524783b */ /* 0x000fe60000000200 */
[C---:B----4-:R-:W-:Y:S01]  /*2ac0*/  HMMA.16816.F32 R68, R20.reuse, R44, R112 ;  /* 0x0000002c1444723c */ /* 0x050fe20000001870 */
[----:B-1----:R-:W1:Y:S04]  /*2ad0*/  LDSM.16.M88.4 R28, [R230+0x3100] ;  /* 0x00310000e61c783b */ /* 0x002e680000000200 */
[----:B--2---:R-:W2:Y:S03]  /*2ae0*/  LDSM.16.M88.4 R4, [R234+0x8100] ;  /* 0x00810000ea04783b */ /* 0x004ea60000000200 */
[C---:B------:R-:W-:Y:S01]  /*2af0*/  HMMA.16816.F32 R48, R20.reuse, R52, R84 ;  /* 0x000000341430723c */ /* 0x040fe20000001854 */
[----:B------:R-:W4:Y:S04]  /*2b00*/  LDSM.16.M88.4 R60, [R229+0x800] ;  /* 0x00080000e53c783b */ /* 0x000f280000000200 */
[----:B------:R-:W-:Y:S03]  /*2b10*/  LDSM.16.M88.4 R64, [R229+0x1000] ;  /* 0x00100000e540783b */ /* 0x000fe60000000200 */
[C---:B------:R-:W-:Y:S01]  /*2b20*/  HMMA.16816.F32 R44, R20.reuse, R46, R116 ;  /* 0x0000002e142c723c */ /* 0x040fe20000001874 */
[----:B------:R-:W0:Y:S07]  /*2b30*/  LDGDEPBAR ;  /* 0x00000000000079af */ /* 0x000e2e0000000000 */
[C---:B------:R-:W-:Y:S08]  /*2b40*/  HMMA.16816.F32 R16, R20.reuse, R42, R104 ;  /* 0x0000002a1410723c */ /* 0x040ff00000001868 */
[C---:B------:R-:W-:Y:S08]  /*2b50*/  HMMA.16816.F32 R56, R20.reuse, R40, R92 ;  /* 0x000000281438723c */ /* 0x040ff0000000185c */
[----:B------:R-:W-:Y:S01]  /*2b60*/  HMMA.16816.F32 R52, R20, R54, R100 ;  /* 0x000000361434723c */ /* 0x000fe20000001864 */
[----:B------:R-:W5:Y:S07]  /*2b70*/  LDSM.16.M88.4 R20, [R234+0x6100] ;  /* 0x00610000ea14783b */ /* 0x000f6e0000000200 */
[C---:B---3--:R-:W-:Y:S08]  /*2b80*/  HMMA.16816.F32 R84, R8.reuse, R26, R76 ;  /* 0x0000001a0854723c */ /* 0x048ff0000000184c */
[C---:B-1----:R-:W-:Y:S08]  /*2b90*/  HMMA.16816.F32 R40, R8.reuse, R28, R108 ;  /* 0x0000001c0828723c */ /* 0x042ff0000000186c */
[C---:B------:R-:W-:Y:S08]  /*2ba0*/  HMMA.16816.F32 R92, R8.reuse, R24, R96 ;  /* 0x00000018085c723c */ /* 0x040ff00000001860 */
[C---:B------:R-:W-:Y:S08]  /*2bb0*/  HMMA.16816.F32 R88, R8.reuse, R32, R88 ;  /* 0x000000200858723c */ /* 0x040ff00000001858 */
[C---:B------:R-:W-:Y:S08]  /*2bc0*/  HMMA.16816.F32 R80, R8.reuse, R30, R80 ;  /* 0x0000001e0850723c */ /* 0x040ff00000001850 */
[----:B------:R-:W-:Y:S08]  /*2bd0*/  HMMA.16816.F32 R76, R8, R34, R72 ;  /* 0x00000022084c723c */ /* 0x000ff00000001848 */
[C---:B------:R-:W-:Y:S08]  /*2be0*/  HMMA.16816.F32 R8, R12.reuse, R28, R68 ;  /* 0x0000001c0c08723c */ /* 0x040ff00000001844 */
[C---:B------:R-:W-:Y:S01]  /*2bf0*/  HMMA.16816.F32 R44, R12.reuse, R30, R44 ;  /* 0x0000001e0c2c723c */ /* 0x040fe2000000182c */
[----:B------:R-:W-:Y:S07]  /*2c00*/  LDSM.16.M88.4 R28, [R224+0x4900] ;  /* 0x00490000e01c783b */ /* 0x000fee0000000200 */
[C---:B------:R-:W-:Y:S01]  /*2c10*/  HMMA.16816.F32 R104, R12.reuse, R26, R16 ;  /* 0x0000001a0c68723c */ /* 0x040fe20000001810 */
[----:B------:R-:W1:Y:S07]  /*2c20*/  LDSM.16.M88.4 R16, [R231+0xc100] ;  /* 0x00c10000e710783b */ /* 0x000e6e0000000200 */
[C---:B------:R-:W-:Y:S01]  /*2c30*/  HMMA.16816.F32 R56, R12.reuse, R24, R56 ;  /* 0x000000180c38723c */ /* 0x040fe20000001838 */
[----:B------:R-:W3:Y:S07]  /*2c40*/  LDSM.16.M88.4 R24, [R224+0x5100] ;  /* 0x00510000e018783b */ /* 0x000eee0000000200 */
[C---:B------:R-:W-:Y:S01]  /*2c50*/  HMMA.16816.F32 R108, R12.reuse, R32, R48 ;  /* 0x000000200c6c723c */ /* 0x040fe20000001830 */
[----:B------:R-:W-:Y:S07]  /*2c60*/  LDSM.16.M88.4 R48, [R235+0x1800] ;  /* 0x00180000eb30783b */ /* 0x000fee0000000200 */
[----:B------:R-:W-:Y:S01]  /*2c70*/  HMMA.16816.F32 R52, R12, R34, R52 ;  /* 0x000000220c34723c */ /* 0x000fe20000001834 */
[----:B------:R-:W1:Y:S07]  /*2c80*/  LDSM.16.M88.4 R12, [R224+0x5900] ;  /* 0x00590000e00c783b */ /* 0x000e6e0000000200 */
[C---:B--2---:R-:W-:Y:S08]  /*2c90*/  HMMA.16816.F32 R40, R4.reuse, R36, R40 ;  /* 0x000000240428723c */ /* 0x044ff00000001828 */
[----:B----4-:R-:W-:Y:S08]  /*2ca0*/  HMMA.16816.F32 R68, R4, R60, R92 ;  /* 0x0000003c0444723c */ /* 0x010ff0000000185c */
[----:B-----5:R-:W-:Y:S01]  /*2cb0*/  HMMA.16816.F32 R92, R20, R36, R8 ;  /* 0x00000024145c723c */ /* 0x020fe20000001808 */
[----:B------:R-:W2:Y:S07]  /*2cc0*/  LDSM.16.M88.4 R8, [R231+0xa100] ;  /* 0x00a10000e708783b */ /* 0x000eae0000000200 */
[C---:B------:R-:W-:Y:S08]  /*2cd0*/  HMMA.16816.F32 R32, R4.reuse, R38, R80 ;  /* 0x000000260420723c */ /* 0x040ff00000001850 */
[C---:B------:R-:W-:Y:S08]  /*2ce0*/  HMMA.16816.F32 R72, R4.reuse, R62, R84 ;  /* 0x0000003e0448723c */ /* 0x040ff00000001854 */
[C---:B------:R-:W-:Y:S08]  /*2cf0*/  HMMA.16816.F32 R100, R4.reuse, R64, R88 ;  /* 0x000000400464723c */ /* 0x040ff00000001858 */
[----:B------:R-:W-:Y:S01]  /*2d00*/  HMMA.16816.F32 R96, R4, R66, R76 ;  /* 0x000000420460723c */ /* 0x000fe2000000184c */
[----:B------:R-:W-:Y:S07]  /*2d10*/  LDSM.16.M88.4 R4, [R233+0xc100] ;  /* 0x00c10000e904783b */ /* 0x000fee0000000200 */
[C---:B------:R-:W-:Y:S01]  /*2d20*/  HMMA.16816.F32 R84, R20.reuse, R38, R44 ;  /* 0x000000261454723c */ /* 0x040fe2000000182c */
[----:B------:R-:W4:Y:S07]  /*2d30*/  LDSM.16.M88.4 R44, [R235+0x2000] ;  /* 0x00200000eb2c783b */ /* 0x000f2e0000000200 */
[C---:B------:R-:W-:Y:S01]  /*2d40*/  HMMA.16816.F32 R88, R20.reuse, R60, R56 ;  /* 0x0000003c1458723c */ /* 0x040fe20000001838 */
[----:B------:R-:W5:Y:S07]  /*2d50*/  LDSM.16.M88.4 R56, [R235+0x2800] ;  /* 0x00280000eb38783b */ /* 0x000f6e0000000200 */
[C---:B------:R-:W-:Y:S08]  /*2d60*/  HMMA.16816.F32 R104, R20.reuse, R62, R104 ;  /* 0x0000003e1468723c */ /* 0x040ff00000001868 */
[C---:B------:R-:W-:Y:S08]  /*2d70*/  HMMA.16816.F32 R108, R20.reuse, R64, R108 ;  /* 0x00000040146c723c */ /* 0x040ff0000000186c */
[----:B------:R-:W-:Y:S01]  /*2d80*/  HMMA.16816.F32 R80, R20, R66, R52 ;  /* 0x000000421450723c */ /* 0x000fe20000001834 */
[----:B------:R-:W2:Y:S07]  /*2d90*/  LDSM.16.M88.4 R20, [R233+0xa100] ;  /* 0x00a10000e914783b */ /* 0x000eae0000000200 */
[C---:B-1----:R-:W-:Y:S08]  /*2da0*/  HMMA.16816.F32 R76, R16.reuse, R28, R40 ;  /* 0x0000001c104c723c */ /* 0x042ff00000001828 */
[C---:B---3--:R-:W-:Y:S08]  /*2db0*/  HMMA.16816.F32 R40, R16.reuse, R24, R68 ;  /* 0x000000181028723c */ /* 0x048ff00000001844 */
[C---:B------:R-:W-:Y:S08]  /*2dc0*/  HMMA.16816.F32 R52, R16.reuse, R30, R32 ;  /* 0x0000001e1034723c */ /* 0x040ff00000001820 */
[C---:B------:R-:W-:Y:S08]  /*2dd0*/  HMMA.16816.F32 R36, R16.reuse, R26, R72 ;  /* 0x0000001a1024723c */ /* 0x040ff00000001848 */
[----:B------:R-:W-:Y:S08]  /*2de0*/  HMMA.16816.F32 R32, R16, R12, R100 ;  /* 0x0000000c1020723c */ /* 0x000ff00000001864 */
[C---:B--2---:R-:W-:Y:S08]  /*2df0*/  HMMA.16816.F32 R72, R8.reuse, R28, R92 ;  /* 0x0000001c0848723c */ /* 0x044ff0000000185c */
[C---:B------:R-:W-:Y:S08]  /*2e00*/  HMMA.16816.F32 R68, R8.reuse, R30, R84 ;  /* 0x0000001e0844723c */ /* 0x040ff00000001854 */
[----:B------:R-:W-:Y:S08]  /*2e10*/  HMMA.16816.F32 R60, R8, R24, R88 ;  /* 0x00000018083c723c */ /* 0x000ff00000001858 */
[----:B------:R-:W-:Y:S01]  /*2e20*/  HMMA.16816.F32 R64, R16, R14, R96 ;  /* 0x0000000e1040723c */ /* 0x000fe20000001860 */
[----:B------:R-:W-:Y:S07]  /*2e30*/  LDSM.16.M88.4 R16, [R232+0xc100] ;  /* 0x00c10000e810783b */ /* 0x000fee0000000200 */
[C---:B------:R-:W-:Y:S08]  /*2e40*/  HMMA.16816.F32 R28, R8.reuse, R26, R104 ;  /* 0x0000001a081c723c */ /* 0x040ff00000001868 */
[C---:B------:R-:W-:Y:S08]  /*2e50*/  HMMA.16816.F32 R24, R8.reuse, R12, R108 ;  /* 0x0000000c0818723c */ /* 0x040ff0000000186c */
[----:B------:R-:W-:Y:S01]  /*2e60*/  HMMA.16816.F32 R80, R8, R14, R80 ;  /* 0x0000000e0850723c */ /* 0x000fe20000001850 */
[----:B------:R-:W-:Y:S04]  /*2e70*/  LDSM.16.M88.4 R12, [R232+0xa100] ;  /* 0x00a10000e80c783b */ /* 0x000fe80000000200 */
[----:B------:R-:W-:Y:S03]  /*2e80*/  LDSM.16.M88.4 R8, [R234+0xa100] ;  /* 0x00a10000ea08783b */ /* 0x000fe60000000200 */
[C---:B----4-:R-:W-:Y:S01]  /*2e90*/  HMMA.16816.F32 R108, R4.reuse, R44, R40 ;  /* 0x0000002c046c723c */ /* 0x050fe20000001828 */
[----:B------:R-:W1:Y:S07]  /*2ea0*/  LDSM.16.M88.4 R40, [R230+0x4900] ;  /* 0x00490000e628783b */ /* 0x000e6e0000000200 */
[C---:B------:R-:W-:Y:S01]  /*2eb0*/  HMMA.16816.F32 R104, R4.reuse, R46, R36 ;  /* 0x0000002e0468723c */ /* 0x040fe20000001824 */
[----:B------:R-:W2:Y:S07]  /*2ec0*/  LDSM.16.M88.4 R36, [R230+0x5100] ;  /* 0x00510000e624783b */ /* 0x000eae0000000200 */
[C---:B-----5:R-:W-:Y:S01]  /*2ed0*/  HMMA.16816.F32 R100, R4.reuse, R56, R32 ;  /* 0x000000380464723c */ /* 0x060fe20000001820 */
[----:B------:R-:W3:Y:S07]  /*2ee0*/  LDSM.16.M88.4 R32, [R230+0x5900] ;  /* 0x00590000e620783b */ /* 0x000eee0000000200 */
[C---:B------:R-:W-:Y:S08]  /*2ef0*/  HMMA.16816.F32 R112, R4.reuse, R48, R76 ;  /* 0x000000300470723c */ /* 0x040ff0000000184c */
[----:B------:R-:W-:Y:S08]  /*2f00*/  HMMA.16816.F32 R76, R4, R50, R52 ;  /* 0x00000032044c723c */ /* 0x000ff00000001834 */
[C---:B------:R-:W-:Y:S08]  /*2f10*/  HMMA.16816.F32 R96, R20.reuse, R48, R72 ;  /* 0x000000301460723c */ /* 0x040ff00000001848 */
[C---:B------:R-:W-:Y:S08]  /*2f20*/  HMMA.16816.F32 R92, R20.reuse, R50, R68 ;  /* 0x00000032145c723c */ /* 0x040ff00000001844 */
[----:B------:R-:W-:Y:S08]  /*2f30*/  HMMA.16816.F32 R88, R20, R44, R60 ;  /* 0x0000002c1458723c */ /* 0x000ff0000000183c */
[----:B------:R-:W-:Y:S01]  /*2f40*/  HMMA.16816.F32 R52, R4, R58, R64 ;  /* 0x0000003a0434723c */ /* 0x000fe20000001840 */
[----:B------:R-:W-:Y:S07]  /*2f50*/  LDSM.16.M88.4 R4, [R236+0xc100] ;  /* 0x00c10000ec04783b */ /* 0x000fee0000000200 */
[C---:B------:R-:W-:Y:S01]  /*2f60*/  HMMA.16816.F32 R84, R20.reuse, R46, R28 ;  /* 0x0000002e1454723c */ /* 0x040fe2000000181c */
[----:B------:R-:W-:Y:S07]  /*2f70*/  LDSM.16.M88.4 R28, [R229+0x1800] ;  /* 0x00180000e51c783b */ /* 0x000fee0000000200 */
[C---:B------:R-:W-:Y:S01]  /*2f80*/  HMMA.16816.F32 R60, R20.reuse, R56, R24 ;  /* 0x00000038143c723c */ /* 0x040fe20000001818 */
[----:B------:R-:W4:Y:S07]  /*2f90*/  LDSM.16.M88.4 R24, [R229+0x2000] ;  /* 0x00200000e518783b */ /* 0x000f2e0000000200 */
[----:B------:R-:W-:Y:S01]  /*2fa0*/  HMMA.16816.F32 R56, R20, R58, R80 ;  /* 0x0000003a1438723c */ /* 0x000fe20000001850 */
[----:B------:R-:W5:Y:S01]  /*2fb0*/  LDSM.16.M88.4 R20, [R229+0x2800] ;  /* 0x00280000e514783b */ /* 0x000f620000000200 */
[----:B------:R-:W-:-:S06]  /*2fc0*/  DEPBAR.LE SB0, 0x0 ;  /* 0x000080000000791a */ /* 0x000fcc0000000000 */
[C---:B-1----:R-:W-:Y:S08]  /*2fd0*/  HMMA.16816.F32 R80, R16.reuse, R40, R112 ;  /* 0x000000281050723c */ /* 0x042ff00000001870 */
[----:B------:R-:W-:Y:S08]  /*2fe0*/  HMMA.16816.F32 R76, R16, R42, R76 ;  /* 0x0000002a104c723c */ /* 0x000ff0000000184c */
[C---:B------:R-:W-:Y:S08]  /*2ff0*/  HMMA.16816.F32 R48, R12.reuse, R40, R96 ;  /* 0x000000280c30723c */ /* 0x040ff00000001860 */
[----:B------:R-:W-:Y:S08]  /*3000*/  HMMA.16816.F32 R44, R12, R42, R92 ;  /* 0x0000002a0c2c723c */ /* 0x000ff0000000185c */
[C---:B--2---:R-:W-:Y:S08]  /*3010*/  HMMA.16816.F32 R72, R16.reuse, R36, R108 ;  /* 0x000000241048723c */ /* 0x044ff0000000186c */
[----:B------:R-:W-:Y:S08]  /*3020*/  HMMA.16816.F32 R68, R16, R38, R104 ;  /* 0x000000261044723c */ /* 0x000ff00000001868 */
[----:B------:R-:W-:Y:S08]  /*3030*/  HMMA.16816.F32 R40, R12, R36, R88 ;  /* 0x000000240c28723c */ /* 0x000ff00000001858 */
[C---:B---3--:R-:W-:Y:S08]  /*3040*/  HMMA.16816.F32 R64, R16.reuse, R32, R100 ;  /* 0x000000201040723c */ /* 0x048ff00000001864 */
[----:B------:R-:W-:Y:S08]  /*3050*/  HMMA.16816.F32 R52, R16, R34, R52 ;  /* 0x000000221034723c */ /* 0x000ff00000001834 */
[C---:B------:R-:W-:Y:S08]  /*3060*/  HMMA.16816.F32 R36, R12.reuse, R38, R84 ;  /* 0x000000260c24723c */ /* 0x040ff00000001854 */
[C---:B------:R-:W-:Y:S08]  /*3070*/  HMMA.16816.F32 R16, R12.reuse, R32, R60 ;  /* 0x000000200c10723c */ /* 0x040ff0000000183c */
[----:B------:R-:W-:Y:S08]  /*3080*/  HMMA.16816.F32 R12, R12, R34, R56 ;  /* 0x000000220c0c723c */ /* 0x000ff00000001838 */
[C---:B----4-:R-:W-:Y:S08]  /*3090*/  HMMA.16816.F32 R32, R4.reuse, R24, R72 ;  /* 0x000000180420723c */ /* 0x050ff00000001848 */
[----:B------:R-:W-:Y:S08]  /*30a0*/  HMMA.16816.F32 R84, R4, R26, R68 ;  /* 0x0000001a0454723c */ /* 0x000ff00000001844 */
[C---:B------:R-:W-:Y:S08]  /*30b0*/  HMMA.16816.F32 R40, R8.reuse, R24, R40 ;  /* 0x000000180828723c */ /* 0x040ff00000001828 */
[----:B------:R-:W-:Y:S08]  /*30c0*/  HMMA.16816.F32 R36, R8, R26, R36 ;  /* 0x0000001a0824723c */ /* 0x000ff00000001824 */
[C---:B-----5:R-:W-:Y:S08]  /*30d0*/  HMMA.16816.F32 R92, R4.reuse, R20, R64 ;  /* 0x00000014045c723c */ /* 0x060ff00000001840 */
[----:B------:R-:W-:Y:S08]  /*30e0*/  HMMA.16816.F32 R96, R4, R22, R52 ;  /* 0x000000160460723c */ /* 0x000ff00000001834 */
[----:B------:R-:W-:Y:S08]  /*30f0*/  HMMA.16816.F32 R24, R8, R20, R16 ;  /* 0x000000140818723c */ /* 0x000ff00000001810 */
[C---:B------:R-:W-:Y:S08]  /*3100*/  HMMA.16816.F32 R80, R4.reuse, R28, R80 ;  /* 0x0000001c0450723c */ /* 0x040ff00000001850 */
[----:B------:R-:W-:Y:S08]  /*3110*/  HMMA.16816.F32 R76, R4, R30, R76 ;  /* 0x0000001e044c723c */ /* 0x000ff0000000184c */
[C---:B------:R-:W-:Y:S08]  /*3120*/  HMMA.16816.F32 R48, R8.reuse, R28, R48 ;  /* 0x0000001c0830723c */ /* 0x040ff00000001830 */
[C---:B------:R-:W-:Y:S08]  /*3130*/  HMMA.16816.F32 R44, R8.reuse, R30, R44 ;  /* 0x0000001e082c723c */ /* 0x040ff0000000182c */
[----:B------:R-:W-:Y:S01]  /*3140*/  HMMA.16816.F32 R20, R8, R22, R12 ;  /* 0x000000160814723c */ /* 0x000fe2000000180c */
[----:B------:R-:W-:Y:S06]  /*3150*/  BAR.SYNC.DEFER_BLOCKING 0x0 ;  /* 0x0000000000007b1d */ /* 0x000fec0000010000 */
[----:B------:R-:W-:Y:S05]  /*3160*/  @!P0 BRA `(.L_x_590) ;  /* 0x000003e000008947 */ /* 0x000fea0003800000 */
[----:B------:R-:W-:Y:S02]  /*3170*/  IMAD.U32 R0, RZ, RZ, UR17 ;  /* 0x00000011ff007e24 */ /* 0x000fe4000f8e00ff */
[----:B------:R-:W-:-:S03]  /*3180*/  IMAD.MOV.U32 R242, RZ, RZ, RZ ;  /* 0x000000fffff27224 */ /* 0x000fc600078e00ff */
[----:B------:R-:W-:-:S04]  /*3190*/  IADD3 R0, R130, UR10, R0 ;  /* 0x0000000a82007c10 */ /* 0x000fc8000fffe000 */
        /* <DEDUP_REMOVED lines=10> */
[----:B------:R-:W-:Y:S01]  /*3240*/  SEL R19, RZ, 0x10, P6 ;  /* 0x00000010ff137807 */ /* 0x000fe20003000000 */
[----:B------:R-:W-:Y:S01]  /*3250*/  IMAD.SHL.U32 R15, R128, 0x2, RZ ;  /* 0x00000002800f7824 */ /* 0x000fe200078e00ff */
[----:B------:R-:W-:Y:S01]  /*3260*/  IADD3 R8, -R125, 0x10, RZ ;  /* 0x000000107d087810 */ /* 0x000fe20007ffe1ff */
[----:B------:R-:W-:-:S04]  /*3270*/  IMAD R243, R0, c[0x0][0x2b8], R4 ;  /* 0x0000ae0000f37a24 */ /* 0x000fc800078e0204 */
[----:B------:R-:W-:Y:S01]  /*3280*/  IMAD.WIDE.U32 R4, R243, c[0x0][0x1e0], RZ ;  /* 0x00007800f3047a25 */ /* 0x000fe200078e00ff */
[----:B------:R-:W-:-:S05]  /*3290*/  SHF.R.S32.HI R0, RZ, 0x1f, R243 ;  /* 0x0000001fff007819 */ /* 0x000fca00000114f3 */
[----:B------:R-:W-:-:S04]  /*32a0*/  IMAD R0, R0, c[0x0][0x1e0], RZ ;  /* 0x0000780000007a24 */ /* 0x000fc800078e02ff */
[----:B------:R-:W-:-:S04]  /*32b0*/  IMAD R0, R243, c[0x0][0x1e4], R0 ;  /* 0x00007900f3007a24 */ /* 0x000fc800078e0200 */
[----:B------:R-:W-:Y:S01]  /*32c0*/  IMAD.IADD R5, R5, 0x1, R0 ;  /* 0x0000000105057824 */ /* 0x000fe200078e0200 */
[----:B--2---:R-:W-:-:S03]  /*32d0*/  SHF.R.S32.HI R0, RZ, 0x1f, R242 ;  /* 0x0000001fff007819 */ /* 0x004fc600000114f2 */
[----:B------:R-:W-:-:S04]  /*32e0*/  IMAD.WIDE.U32 R4, R242, c[0x0][0x1f0], R4 ;  /* 0x00007c00f2047a25 */ /* 0x000fc800078e0004 */
[----:B------:R-:W-:-:S04]  /*32f0*/  IMAD R0, R0, c[0x0][0x1f0], RZ ;  /* 0x00007c0000007a24 */ /* 0x000fc800078e02ff */
[----:B------:R-:W-:Y:S01]  /*3300*/  IMAD R6, R242, c[0x0][0x1f4], R0 ;  /* 0x00007d00f2067a24 */ /* 0x000fe200078e0200 */
[----:B------:R-:W-:-:S04]  /*3310*/  IADD3 R0, P0, R4, UR14, RZ ;  /* 0x0000000e04007c10 */ /* 0x000fc8000ff1e0ff */
[----:B------:R-:W-:Y:S02]  /*3320*/  IADD3.X R5, R5, UR6, R6, P0, !PT ;  /* 0x0000000605057c10 */ /* 0x000fe400087fe406 */
[----:B------:R-:W-:-:S04]  /*3330*/  LEA R4, P0, R0, c[0x0][0x1c8], 0x1 ;  /* 0x0000720000047a11 */ /* 0x000fc800078008ff */
[----:B------:R-:W-:Y:S01]  /*3340*/  LEA.HI.X R0, R0, c[0x0][0x1cc], R5, 0x1, P0 ;  /* 0x0000730000007a11 */ /* 0x000fe200000f0c05 */
[----:B------:R-:W-:Y:S01]  /*3350*/  SHFL.IDX PT, R6, R4, 0x2, 0x181f ;  /* 0x00581f0004067f89 */ /* 0x000fe200000e0000 */
[----:B------:R-:W-:-:S03]  /*3360*/  SHF.L.U64.HI R5, R128, 0x1, R129 ;  /* 0x0000000180057819 */ /* 0x000fc60000010281 */
[----:B------:R-:W-:Y:S04]  /*3370*/  SHFL.IDX PT, R7, R0, 0x2, 0x181f ;  /* 0x00581f0000077f89 */ /* 0x000fe800000e0000 */
[----:B------:R-:W1:Y:S04]  /*3380*/  SHFL.IDX PT, R10, R4, RZ, 0x181f ;  /* 0x00181fff040a7589 */ /* 0x000e6800000e0000 */
[----:B------:R2:W3:Y:S04]  /*3390*/  SHFL.IDX PT, R11, R4, 0x1, 0x181f ;  /* 0x00381f00040b7f89 */ /* 0x0004e800000e0000 */
[----:B------:R-:W4:Y:S04]  /*33a0*/  SHFL.IDX PT, R13, R0, RZ, 0x181f ;  /* 0x00181fff000d7589 */ /* 0x000f2800000e0000 */
[----:B------:R5:W3:Y:S01]  /*33b0*/  SHFL.IDX PT, R18, R0, 0x1, 0x181f ;  /* 0x00381f0000127f89 */ /* 0x000ae200000e0000 */
[----:B-1----:R-:W-:-:S02]  /*33c0*/  IADD3 R14, P2, R10, R15, RZ ;  /* 0x0000000f0a0e7210 */ /* 0x002fc40007f5e0ff */
[----:B--2---:R-:W-:-:S04]  /*33d0*/  IADD3 R4, -R19, 0x10, RZ ;  /* 0x0000001013047810 */ /* 0x004fc80007ffe1ff */
[----:B------:R-:W-:Y:S01]  /*33e0*/  LOP3.LUT R4, R4, 0xf, RZ, 0xc0, !PT ;  /* 0x0000000f04047812 */ /* 0x000fe200078ec0ff */
[----:B-----5:R-:W-:-:S03]  /*33f0*/  IMAD.SHL.U32 R0, R126, 0x2, RZ ;  /* 0x000000027e007824 */ /* 0x020fc600078e00ff */
[-C--:B------:R-:W-:Y:S02]  /*3400*/  IADD3 R16, P1, P0, R4, R6.reuse, R15 ;  /* 0x0000000604107210 */ /* 0x080fe4000783e00f */
[----:B------:R-:W-:Y:S02]  /*3410*/  LOP3.LUT R4, R8, 0xf, RZ, 0xc0, !PT ;  /* 0x0000000f08047812 */ /* 0x000fe400078ec0ff */
[----:B------:R-:W-:Y:S02]  /*3420*/  IADD3.X R17, RZ, R7, R5, P1, P0 ;  /* 0x00000007ff117210 */ /* 0x000fe40000fe0405 */
[----:B------:R-:W-:Y:S02]  /*3430*/  IADD3 R8, P1, P0, R4, R6, R0 ;  /* 0x0000000604087210 */ /* 0x000fe4000783e000 */
[----:B------:R-:W-:-:S04]  /*3440*/  SHF.L.U64.HI R4, R126, 0x1, R127 ;  /* 0x000000017e047819 */ /* 0x000fc8000001027f */
[--C-:B------:R-:W-:Y:S02]  /*3450*/  IADD3.X R9, RZ, R7, R4.reuse, P1, P0 ;  /* 0x00000007ff097210 */ /* 0x100fe40000fe0404 */
[-C--:B------:R-:W-:Y:S02]  /*3460*/  IADD3 R12, P1, R10, R0.reuse, RZ ;  /* 0x000000000a0c7210 */ /* 0x080fe40007f3e0ff */
[----:B---3--:R-:W-:Y:S01]  /*3470*/  IADD3 R10, P0, R11, R15, RZ ;  /* 0x0000000f0b0a7210 */ /* 0x008fe20007f1e0ff */
[--C-:B----4-:R-:W-:Y:S01]  /*3480*/  IMAD.X R15, R13, 0x1, R5.reuse, P2 ;  /* 0x000000010d0f7824 */ /* 0x110fe200010e0605 */
[----:B------:R-:W-:Y:S01]  /*3490*/  IADD3 R6, P2, R11, R0, RZ ;  /* 0x000000000b067210 */ /* 0x000fe20007f5e0ff */
[--C-:B------:R-:W-:Y:S01]  /*34a0*/  IMAD.X R13, R13, 0x1, R4.reuse, P1 ;  /* 0x000000010d0d7824 */ /* 0x100fe200008e0604 */
[----:B------:R-:W-:Y:S01]  /*34b0*/  ISETP.NE.U32.AND P1, PT, R19, RZ, PT ;  /* 0x000000ff1300720c */ /* 0x000fe20003f25070 */
[C---:B------:R-:W-:Y:S01]  /*34c0*/  IMAD.X R11, R18.reuse, 0x1, R5, P0 ;  /* 0x00000001120b7824 */ /* 0x040fe200000e0605 */
[----:B------:R-:W-:Y:S01]  /*34d0*/  ISETP.NE.U32.AND P0, PT, R125, RZ, PT ;  /* 0x000000ff7d00720c */ /* 0x000fe20003f05070 */
[----:B------:R-:W-:Y:S01]  /*34e0*/  IMAD.X R7, R18, 0x1, R4, P2 ;  /* 0x0000000112077824 */ /* 0x000fe200010e0604 */
[----:B------:R1:W-:Y:S04]  /*34f0*/  LDGSTS.E.BYPASS.LTC128B.128 [R244+0x3100], [R14.64], !P6 ;  /* 0x031000000ef47fae */ /* 0x0003e8000f101d54 */
[----:B------:R1:W-:Y:S04]  /*3500*/  LDGSTS.E.BYPASS.LTC128B.128 [R244+0x4900], [R12.64], !P5 ;  /* 0x049000000cf47fae */ /* 0x0003e8000e901d54 */
[----:B------:R1:W-:Y:S04]  /*3510*/  LDGSTS.E.BYPASS.LTC128B.128 [R244+0x3900], [R10.64], !P6 ;  /* 0x039000000af47fae */ /* 0x0003e8000f101d54 */
[----:B------:R1:W-:Y:S04]  /*3520*/  LDGSTS.E.BYPASS.LTC128B.128 [R244+0x5100], [R6.64], !P5 ;  /* 0x0510000006f47fae */ /* 0x0003e8000e901d54 */
[----:B------:R1:W-:Y:S04]  /*3530*/  LDGSTS.E.BYPASS.LTC128B.128.ZFILL [R244+0x4100], [R16.64], P1 ;  /* 0x0410000010f47fae */ /* 0x0003e80008941d54 */
[----:B------:R1:W-:Y:S02]  /*3540*/  LDGSTS.E.BYPASS.LTC128B.128.ZFILL [R244+0x5900], [R8.64], P0 ;  /* 0x0590000008f47fae */ /* 0x0003e40008141d54 */
.L_x_590:
[----:B------:R-:W-:Y:S01]  /*3550*/  LOP3.LUT R0, R123, 0xffffffe0, RZ, 0xc0, !PT ;  /* 0xffffffe07b007812 */ /* 0x000fe200078ec0ff */
[----:B------:R-:W-:Y:S01]  /*3560*/  UISETP.NE.AND UP1, UPT, UR13, URZ, UPT ;  /* 0x0000003f0d00728c */ /* 0x000fe2000bf25270 */
[----:B------:R-:W-:Y:S01]  /*3570*/  LEA.HI R5, R124, R164, RZ, 0x2 ;  /* 0x000000a47c057211 */ /* 0x000fe200078f10ff */
[----:B------:R-:W-:Y:S01]  /*3580*/  UISETP.NE.AND UP0, UPT, UR12, URZ, UPT ;  /* 0x0000003f0c00728c */ /* 0x000fe2000bf05270 */
[----:B------:R-:W-:Y:S01]  /*3590*/  SHF.R.S32.HI R4, RZ, 0x1f, R122 ;  /* 0x0000001fff047819 */ /* 0x000fe2000001147a */
[----:B------:R-:W-:Y:S01]  /*35a0*/  IMAD.IADD R0, R164, 0x1, -R0 ;  /* 0x00000001a4007824 */ /* 0x000fe200078e0a00 */
[----:B------:R-:W-:Y:S01]  /*35b0*/  LOP3.LUT R5, R5, 0xfffffffc, RZ, 0xc0, !PT ;  /* 0xfffffffc05057812 */ /* 0x000fe200078ec0ff */
[----:B------:R-:W-:Y:S01]  /*35c0*/  ULDC UR17, c[0x0][0x324] ;  /* 0x0000c90000117ab9 */ /* 0x000fe20000000800 */
[----:B------:R-:W-:Y:S01]  /*35d0*/  LEA.HI R4, R4, R122, RZ, 0x2 ;  /* 0x0000007a04047211 */ /* 0x000fe200078f10ff */
[----:B------:R-:W-:Y:S01]  /*35e0*/  ULDC UR5, c[0x0][0x2ac] ;  /* 0x0000ab0000057ab9 */ /* 0x000fe20000000800 */
[----:B-1----:R-:W-:Y:S01]  /*35f0*/  SHF.R.S32.HI R6, RZ, 0x1f, R0 ;  /* 0x0000001fff067819 */ /* 0x002fe20000011400 */
[----:B------:R-:W-:Y:S01]  /*3600*/  IMAD.IADD R5, R164, 0x1, -R5 ;  /* 0x00000001a4057824 */ /* 0x000fe200078e0a05 */
[----:B------:R-:W-:Y:S01]  /*3610*/  LOP3.LUT R7, R4, 0xffffffc, RZ, 0xc0, !PT ;  /* 0x0ffffffc04077812 */ /* 0x000fe200078ec0ff */
[----:B------:R-:W-:Y:S01]  /*3620*/  ULDC UR4, c[0x0][0x1d0] ;  /* 0x0000740000047ab9 */ /* 0x000fe20000000800 */
[----:B------:R-:W-:Y:S01]  /*3630*/  LEA.HI R6, R6, R0, RZ, 0x2 ;  /* 0x0000000006067211 */ /* 0x000fe200078f10ff */
[----:B------:R-:W-:Y:S01]  /*3640*/  ULOP3.LUT UR17, URZ, UR17, URZ, 0x33, !UPT ;  /* 0x000000113f117292 */ /* 0x000fe2000f8e333f */
[----:B------:R-:W-:Y:S01]  /*3650*/  LEA.HI R4, R5, R5, RZ, 0x1 ;  /* 0x0000000505047211 */ /* 0x000fe200078f08ff */
[----:B------:R-:W-:Y:S01]  /*3660*/  IMAD.IADD R8, R122, 0x1, -R7 ;  /* 0x000000017a087824 */ /* 0x000fe200078e0a07 */
[----:B------:R-:W-:Y:S01]  /*3670*/  LEA.HI.SX32 R7, R6, UR26, 0x1e ;  /* 0x0000001a06077c11 */ /* 0x000fe2000f8ff2ff */
[----:B------:R-:W-:Y:S01]  /*3680*/  UIMAD UR4, UR5, UR4, UR30 ;  /* 0x00000004050472a4 */ /* 0x000fe2000f8e021e */
[----:B------:R-:W-:Y:S01]  /*3690*/  PLOP3.LUT P1, PT, PT, PT, UP1, 0x80, 0x0 ;  /* 0x000000000000781c */ /* 0x000fe20003f2f018 */
[C---:B------:R-:W-:Y:S01]  /*36a0*/  IMAD.SHL.U32 R9, R4.reuse, 0x20, RZ ;  /* 0x0000002004097824 */ /* 0x040fe200078e00ff */
[----:B------:R-:W-:Y:S01]  /*36b0*/  LOP3.LUT R4, R4, 0x1ffffffe, RZ, 0xc0, !PT ;  /* 0x1ffffffe04047812 */ /* 0x000fe200078ec0ff */
[----:B------:R-:W-:Y:S01]  /*36c0*/  IMAD R8, R8, 0x10, R7 ;  /* 0x0000001008087824 */ /* 0x000fe200078e0207 */
[----:B------:R-:W-:Y:S01]  /*36d0*/  PLOP3.LUT P0, PT, PT, PT, UP1, 0x80, 0x0 ;  /* 0x000000000000781c */ /* 0x000fe20003f0f018 */
[----:B------:R-:W0:Y:S01]  /*36e0*/  LDGDEPBAR ;  /* 0x00000000000079af */ /* 0x000e220000000000 */
[----:B------:R-:W-:Y:S01]  /*36f0*/  LOP3.LUT R7, R9, 0xffffffc0, RZ, 0xc0, !PT ;  /* 0xffffffc009077812 */ /* 0x000fe200078ec0ff */
[----:B------:R-:W-:-:S04]  /*3700*/  IMAD.IADD R5, R5, 0x1, -R4 ;  /* 0x0000000105057824 */ /* 0x000fc800078e0a04 */
[----:B------:R-:W-:-:S04]  /*3710*/  IMAD.IADD R4, R7, 0x1, R8 ;  /* 0x0000000107047824 */ /* 0x000fc800078e0208 */
[----:B------:R-:W-:-:S04]  /*3720*/  IMAD R10, R5, 0x8, R4 ;  /* 0x00000008050a7824 */ /* 0x000fc800078e0204 */
[----:B------:R-:W-:Y:S01]  /*3730*/  @P1 IMAD.HI.U32 R4, R10, c[0x0][0x2c8], RZ ;  /* 0x0000b2000a041a27 */ /* 0x000fe200078e00ff */
[----:B------:R1:W-:Y:S03]  /*3740*/  STL [R1+0x1c], R10 ;  /* 0x00001c0a01007387 */ /* 0x0003e60000100800 */
[----:B------:R-:W-:Y:S01]  /*3750*/  IMAD.MOV.U32 R9, RZ, RZ, R10 ;  /* 0x000000ffff097224 */ /* 0x000fe200078e000a */
[----:B------:R-:W-:Y:S02]  /*3760*/  @P0 SHF.R.U32.HI R9, RZ, c[0x0][0x2cc], R4 ;  /* 0x0000b300ff090a19 */ /* 0x000fe40000011604 */
[----:B------:R-:W-:Y:S02]  /*3770*/  LOP3.LUT R4, R6, 0x7ffffffc, RZ, 0xc0, !PT ;  /* 0x7ffffffc06047812 */ /* 0x000fe400078ec0ff */
[----:B------:R-:W-:Y:S01]  /*3780*/  PLOP3.LUT P0, PT, PT, PT, UP0, 0x40, 0x0 ;  /* 0x000000000000781c */ /* 0x000fe20003f0e808 */
[----:B------:R-:W2:Y:S02]  /*3790*/  SHFL.IDX PT, R6, R9, RZ, 0x1c1f ;  /* 0x001c1fff09067589 */ /* 0x000ea400000e0000 */
[----:B------:R-:W-:-:S02]  /*37a0*/  IMAD.IADD R4, R0, 0x1, -R4 ;  /* 0x0000000100047824 */ /* 0x000fc400078e0a04 */
[----:B------:R-:W-:Y:S02]  /*37b0*/  IMAD.U32 R0, RZ, RZ, UR27 ;  /* 0x0000001bff007e24 */ /* 0x000fe4000f8e00ff */
[----:B------:R-:W-:-:S05]  /*37c0*/  IMAD.SHL.U32 R7, R4, 0x2, RZ ;  /* 0x0000000204077824 */ /* 0x000fca00078e00ff */
[----:B------:R3:W-:Y:S01]  /*37d0*/  STL [R1+0x8], R7 ;  /* 0x0000080701007387 */ /* 0x0007e20000100800 */
[C---:B------:R-:W-:Y:S02]  /*37e0*/  IADD3 R0, -R7.reuse, 0x1, R0 ;  /* 0x0000000107007810 */ /* 0x040fe40007ffe100 */
[C---:B------:R-:W-:Y:S02]  /*37f0*/  IADD3 R11, -R7.reuse, UR4, RZ ;  /* 0x00000004070b7c10 */ /* 0x040fe4000fffe1ff */
[----:B------:R-:W-:Y:S02]  /*3800*/  IADD3 R0, R0, -c[0x0][0x168], RZ ;  /* 0x80005a0000007a10 */ /* 0x000fe40007ffe0ff */
[----:B------:R-:W-:Y:S02]  /*3810*/  IADD3 R13, -R7, UR30, RZ ;  /* 0x0000001e070d7c10 */ /* 0x000fe4000fffe1ff */
[C---:B-1----:R-:W-:Y:S02]  /*3820*/  IADD3 R10, R0.reuse, c[0x0][0x328], RZ ;  /* 0x0000ca00000a7a10 */ /* 0x042fe40007ffe0ff */
[----:B------:R-:W-:Y:S01]  /*3830*/  IADD3 R12, R0, UR17, RZ ;  /* 0x00000011000c7c10 */ /* 0x000fe2000fffe0ff */
[----:B------:R-:W-:-:S02]  /*3840*/  IMAD.IADD R0, R121, 0x1, R120 ;  /* 0x0000000179007824 */ /* 0x000fc400078e0278 */
[--C-:B--2---:R-:W-:Y:S02]  /*3850*/  IMAD.IADD R5, R10, 0x1, R6.reuse ;  /* 0x000000010a057824 */ /* 0x104fe400078e0206 */
[----:B------:R-:W-:-:S03]  /*3860*/  IMAD.IADD R4, R12, 0x1, R6 ;  /* 0x000000010c047824 */ /* 0x000fc600078e0206 */
[----:B------:R-:W-:Y:S01]  /*3870*/  IMNMX R5, R5, R11, PT ;  /* 0x0000000b05057217 */ /* 0x000fe20003800200 */
[----:B------:R-:W-:Y:S05]  /*3880*/  @P0 BRA `(.L_x_591) ;  /* 0x0000015000000947 */ /* 0x000fea0003800000 */
[----:B---3--:R-:W-:Y:S01]  /*3890*/  IMAD.U32 R7, RZ, RZ, UR9 ;  /* 0x00000009ff077e24 */ /* 0x008fe2000f8e00ff */
        /* <DEDUP_REMOVED lines=11> */
.L_x_593:
[----:B------:R-:W-:-:S04]  /*3950*/  MOV R7, c[0x0][0x32c] ;  /* 0x0000cb0000077a02 */ /* 0x000fc80000000f00 */
[----:B------:R-:W-:-:S13]  /*3960*/  ISETP.NE.AND P0, PT, R7, 0x1, PT ;  /* 0x000000010700780c */ /* 0x000fda0003f05270 */
[----:B------:R-:W-:-:S05]  /*3970*/  @P0 IMAD.HI.U32 R7, R6, c[0x0][0x330], RZ ;  /* 0x0000cc0006070a27 */ /* 0x000fca00078e00ff */
[----:B------:R-:W-:Y:S02]  /*3980*/  @P0 SHF.R.U32.HI R6, RZ, c[0x0][0x334], R7 ;  /* 0x0000cd00ff060a19 */ /* 0x000fe40000011607 */
.L_x_594:
[----:B------:R-:W-:Y:S05]  /*3990*/  BSYNC B0 ;  /* 0x0000000000007941 */ /* 0x000fea0003800000 */
.L_x_592:
[----:B------:R-:W-:-:S05]  /*39a0*/  IMAD R6, R6, c[0x0][0x32c], R13 ;  /* 0x0000cb0006067a24 */ /* 0x000fca00078e020d */
[----:B------:R-:W-:Y:S02]  /*39b0*/  IADD3 R7, R6, c[0x0][0x32c], RZ ;  /* 0x0000cb0006077a10 */ /* 0x000fe40007ffe0ff */
[----:B------:R-:W-:Y:S02]  /*39c0*/  IMNMX R4, R4, R6, !PT ;  /* 0x0000000604047217 */ /* 0x000fe40007800200 */
[----:B------:R-:W-:Y:S02]  /*39d0*/  IMNMX R5, R5, R7, PT ;  /* 0x0000000705057217 */ /* 0x000fe40003800200 */
.L_x_591:
[----:B------:R-:W1:Y:S01]  /*39e0*/  SHFL.IDX PT, R8, R9, 0x1, 0x1c1f ;  /* 0x003c1f0009087f89 */ /* 0x000e6200000e0000 */
[----:B------:R-:W-:-:S06]  /*39f0*/  UISETP.NE.AND UP0, UPT, UR12, URZ, UPT ;  /* 0x0000003f0c00728c */ /* 0x000fcc000bf05270 */
[----:B------:R-:W-:Y:S01]  /*3a00*/  PLOP3.LUT P0, PT, PT, PT, UP0, 0x40, 0x0 ;  /* 0x000000000000781c */ /* 0x000fe20003f0e808 */
[--C-:B-1-3--:R-:W-:Y:S02]  /*3a10*/  IMAD.IADD R7, R10, 0x1, R8.reuse ;  /* 0x000000010a077824 */ /* 0x10afe400078e0208 */
[----:B------:R-:W-:-:S03]  /*3a20*/  IMAD.IADD R6, R12, 0x1, R8 ;  /* 0x000000010c067824 */ /* 0x000fc600078e0208 */
[----:B------:R-:W-:-:S07]  /*3a30*/  IMNMX R7, R7, R11, PT ;  /* 0x0000000b07077217 */ /* 0x000fce0003800200 */
        /* <DEDUP_REMOVED lines=13> */
.L_x_597:
[----:B------:R-:W-:-:S04]  /*3b10*/  MOV R14, c[0x0][0x32c] ;  /* 0x0000cb00000e7a02 */ /* 0x000fc80000000f00 */
[----:B------:R-:W-:-:S13]  /*3b20*/  ISETP.NE.AND P0, PT, R14, 0x1, PT ;  /* 0x000000010e00780c */ /* 0x000fda0003f05270 */
[----:B------:R-:W-:-:S05]  /*3b30*/  @P0 IMAD.HI.U32 R14, R8, c[0x0][0x330], RZ ;  /* 0x0000cc00080e0a27 */ /* 0x000fca00078e00ff */
[----:B------:R-:W-:Y:S02]  /*3b40*/  @P0 SHF.R.U32.HI R8, RZ, c[0x0][0x334], R14 ;  /* 0x0000cd00ff080a19 */ /* 0x000fe4000001160e */
.L_x_598:
[----:B------:R-:W-:Y:S05]  /*3b50*/  BSYNC B0 ;  /* 0x0000000000007941 */ /* 0x000fea0003800000 */
.L_x_596:
[----:B------:R-:W-:-:S05]  /*3b60*/  IMAD R8, R8, c[0x0][0x32c], R13 ;  /* 0x0000cb0008087a24 */ /* 0x000fca00078e020d */
[----:B------:R-:W-:Y:S02]  /*3b70*/  IADD3 R14, R8, c[0x0][0x32c], RZ ;  /* 0x0000cb00080e7a10 */ /* 0x000fe40007ffe0ff */
[----:B------:R-:W-:Y:S02]  /*3b80*/  IMNMX R6, R6, R8, !PT ;  /* 0x0000000806067217 */ /* 0x000fe40007800200 */
[----:B------:R-:W-:Y:S02]  /*3b90*/  IMNMX R7, R7, R14, PT ;  /* 0x0000000e07077217 */ /* 0x000fe40003800200 */
.L_x_595:
[----:B------:R-:W-:Y:S01]  /*3ba0*/  UISETP.GE.AND UP2, UPT, UR30, 0x1, UPT ;  /* 0x000000011e00788c */ /* 0x000fe2000bf46270 */
[----:B------:R-:W1:Y:S01]  /*3bb0*/  SHFL.IDX PT, R8, R9, 0x2, 0x1c1f ;  /* 0x005c1f0009087f89 */ /* 0x000e6200000e0000 */
[----:B------:R-:W-:Y:S02]  /*3bc0*/  UISETP.GE.AND UP1, UPT, UR30, 0x2, UPT ;  /* 0x000000021e00788c */ /* 0x000fe4000bf26270 */
[----:B------:R-:W-:Y:S02]  /*3bd0*/  UISETP.GE.AND UP0, UPT, UR30, 0x9, UPT ;  /* 0x000000091e00788c */ /* 0x000fe4000bf06270 */
[----:B------:R-:W-:Y:S01]  /*3be0*/  PLOP3.LUT P0, PT, PT, PT, UP2, 0x40, 0x0 ;  /* 0x000000000000781c */ /* 0x000fe20003f0e828 */
[----:B------:R-:W-:Y:S01]  /*3bf0*/  UP2UR UR28, UPR, URZ, 0x2 ;  /* 0x000000023f1c7883 */ /* 0x000fe20008000000 */
[----:B------:R-:W-:Y:S01]  /*3c00*/  PLOP3.LUT P2, PT, PT, PT, UP1, 0x40, 0x0 ;  /* 0x000000000000781c */ /* 0x000fe20003f4e818 */
[----:B------:R-:W-:Y:S01]  /*3c10*/  UISETP.GE.AND UP1, UPT, UR30, 0xa, UPT ;  /* 0x0000000a1e00788c */ /* 0x000fe2000bf26270 */
[C---:B------:R-:W-:Y:S01]  /*3c20*/  ISETP.GT.AND P0, PT, R4.reuse, RZ, P0 ;  /* 0x000000ff0400720c */ /* 0x040fe20000704270 */
[----:B------:R-:W-:Y:S01]  /*3c30*/  UP2UR UR27, UPR, URZ, 0x1 ;  /* 0x000000013f1b7883 */ /* 0x000fe20008000000 */
[----:B------:R-:W-:Y:S01]  /*3c40*/  PLOP3.LUT P1, PT, PT, PT, UP0, 0x40, 0x0 ;  /* 0x000000000000781c */ /* 0x000fe20003f2e808 */
[----:B------:R-:W-:Y:S01]  /*3c50*/  UISETP.GE.AND UP5, UPT, UR30, 0x19, UPT ;  /* 0x000000191e00788c */ /* 0x000fe2000bfa6270 */
[C---:B------:R-:W-:Y:S01]  /*3c60*/  ISETP.LT.OR P0, PT, R5.reuse, 0x1, P0 ;  /* 0x000000010500780c */ /* 0x040fe20000701670 */
[----:B------:R-:W-:Y:S01]  /*3c70*/  UISETP.GE.AND UP0, UPT, UR30, 0x11, UPT ;  /* 0x000000111e00788c */ /* 0x000fe2000bf06270 */
[----:B------:R-:W-:Y:S01]  /*3c80*/  ISETP.GT.AND P2, PT, R4, 0x1, P2 ;  /* 0x000000010400780c */ /* 0x000fe20001744270 */
[----:B------:R-:W-:Y:S01]  /*3c90*/  UISETP.GE.AND UP6, UPT, UR30, 0x12, UPT ;  /* 0x000000121e00788c */ /* 0x000fe2000bfc6270 */
[----:B------:R-:W-:Y:S01]  /*3ca0*/  FSEL R15, R48, -INF , !P0 ;  /* 0xff800000300f7808 */ /* 0x000fe20004000000 */
[----:B------:R-:W-:Y:S01]  /*3cb0*/  UP2UR UR29, UPR, URZ, 0x4 ;  /* 0x000000043f1d7883 */ /* 0x000fe20008000000 */
[----:B------:R-:W-:Y:S01]  /*3cc0*/  PLOP3.LUT P0, PT, PT, PT, UP1, 0x40, 0x0 ;  /* 0x000000000000781c */ /* 0x000fe20003f0e818 */
[----:B------:R-:W-:Y:S01]  /*3cd0*/  UISETP.GE.AND UP2, UPT, UR30, 0x22, UPT ;  /* 0x000000221e00788c */ /* 0x000fe2000bf46270 */
[C---:B------:R-:W-:Y:S01]  /*3ce0*/  ISETP.GT.AND P1, PT, R4.reuse, 0x8, P1 ;  /* 0x000000080400780c */ /* 0x040fe20000f24270 */
[----:B------:R-:W-:Y:S01]  /*3cf0*/  UISETP.GE.AND UP4, UPT, UR30, 0x1a, UPT ;  /* 0x0000001a1e00788c */ /* 0x000fe2000bf86270 */
[----:B------:R-:W-:Y:S01]  /*3d00*/  ISETP.GT.AND P0, PT, R4, 0x9, P0 ;  /* 0x000000090400780c */ /* 0x000fe20000704270 */
[----:B------:R-:W-:Y:S01]  /*3d10*/  UISETP.GE.AND UP3, UPT, UR30, 0x21, UPT ;  /* 0x000000211e00788c */ /* 0x000fe2000bf66270 */
[C---:B------:R-:W-:Y:S01]  /*3d20*/  ISETP.LT.OR P2, PT, R5.reuse, 0x2, P2 ;  /* 0x000000020500780c */ /* 0x040fe20001741670 */
[----:B------:R-:W-:Y:S01]  /*3d30*/  UP2UR UR31, UPR, URZ, 0x40 ;  /* 0x000000403f1f7883 */ /* 0x000fe20008000000 */
[C---:B------:R-:W-:Y:S01]  /*3d40*/  ISETP.LT.OR P0, PT, R5.reuse, 0xa, P0 ;  /* 0x0000000a0500780c */ /* 0x040fe20000701670 */
[----:B------:R-:W-:Y:S01]  /*3d50*/  UP2UR UR5, UPR, URZ, 0x2 ;  /* 0x000000023f057883 */ /* 0x000fe20008000000 */
[----:B------:R-:W-:Y:S01]  /*3d60*/  ISETP.LT.OR P1, PT, R5, 0x9, P1 ;  /* 0x000000090500780c */ /* 0x000fe20000f21670 */
[----:B------:R-:W-:Y:S01]  /*3d70*/  UP2UR UR4, UPR, URZ, 0x1 ;  /* 0x000000013f047883 */ /* 0x000fe20008000000 */
[----:B------:R-:W-:Y:S01]  /*3d80*/  FSEL R19, R45, -INF , !P0 ;  /* 0xff8000002d137808 */ /* 0x000fe20004000000 */
[----:B------:R-:W-:Y:S01]  /*3d90*/  UISETP.GE.AND UP1, UPT, UR30, 0x29, UPT ;  /* 0x000000291e00788c */ /* 0x000fe2000bf26270 */
[----:B------:R-:W-:-:S02]  /*3da0*/  FSEL R16, R49, -INF , !P2 ;  /* 0xff80000031107808 */ /* 0x000fc40005000000 */
[----:B------:R-:W-:Y:S02]  /*3db0*/  FSEL R18, R44, -INF , !P1 ;  /* 0xff8000002c127808 */ /* 0x000fe40004800000 */
[----:B------:R-:W-:Y:S02]  /*3dc0*/  PLOP3.LUT P0, PT, PT, PT, UP5, 0x40, 0x0 ;  /* 0x000000000000781c */ /* 0x000fe40003f0e858 */
[----:B------:R-:W-:Y:S01]  /*3dd0*/  PLOP3.LUT P2, PT, PT, PT, UP0, 0x40, 0x0 ;  /* 0x000000000000781c */ /* 0x000fe20003f4e808 */
[----:B------:R-:W-:Y:S01]  /*3de0*/  UISETP.GE.AND UP0, UPT, UR30, 0x2a, UPT ;  /* 0x0000002a1e00788c */ /* 0x000fe2000bf06270 */
[----:B------:R-:W-:Y:S01]  /*3df0*/  PLOP3.LUT P1, PT, PT, PT, UP6, 0x40, 0x0 ;  /* 0x000000000000781c */ /* 0x000fe20003f2e868 */
[----:B------:R-:W-:Y:S01]  /*3e00*/  UISETP.NE.AND UP6, UPT, UR12, URZ, UPT ;  /* 0x0000003f0c00728c */ /* 0x000fe2000bfc5270 */
[C---:B------:R-:W-:Y:S02]  /*3e10*/  ISETP.GT.AND P0, PT, R4.reuse, 0x18, P0 ;  /* 0x000000180400780c */ /* 0x040fe40000704270 */
[----:B------:R-:W-:-:S02]  /*3e20*/  ISETP.GT.AND P2, PT, R4, 0x10, P2 ;  /* 0x000000100400780c */ /* 0x000fc40001744270 */
[----:B------:R-:W-:Y:S02]  /*3e30*/  ISETP.GT.AND P1, PT, R4, 0x11, P1 ;  /* 0x000000110400780c */ /* 0x000fe40000f24270 */
[C---:B------:R-:W-:Y:S02]  /*3e40*/  ISETP.LT.OR P0, PT, R5.reuse, 0x19, P0 ;  /* 0x000000190500780c */ /* 0x040fe40000701670 */
[C---:B------:R-:W-:Y:S02]  /*3e50*/  ISETP.LT.OR P2, PT, R5.reuse, 0x11, P2 ;  /* 0x000000110500780c */ /* 0x040fe40001741670 */
[----:B------:R-:W-:Y:S02]  /*3e60*/  ISETP.LT.OR P1, PT, R5, 0x12, P1 ;  /* 0x000000120500780c */ /* 0x000fe40000f21670 */
[----:B------:R-:W-:Y:S02]  /*3e70*/  FSEL R70, R36, -INF , !P0 ;  /* 0xff80000024467808 */ /* 0x000fe40004000000 */
[----:B------:R-:W-:-:S02]  /*3e80*/  FSEL R64, R40, -INF , !P2 ;  /* 0xff80000028407808 */ /* 0x000fc40005000000 */
[----:B------:R-:W-:Y:S02]  /*3e90*/  FSEL R69, R41, -INF , !P1 ;  /* 0xff80000029457808 */ /* 0x000fe40004800000 */
[----:B------:R-:W-:Y:S02]  /*3ea0*/  PLOP3.LUT P0, PT, PT, PT, UP2, 0x40, 0x0 ;  /* 0x000000000000781c */ /* 0x000fe40003f0e828 */
[----:B------:R-:W-:Y:S02]  /*3eb0*/  PLOP3.LUT P2, PT, PT, PT, UP4, 0x40, 0x0 ;  /* 0x000000000000781c */ /* 0x000fe40003f4e848 */
[----:B------:R-:W-:Y:S02]  /*3ec0*/  PLOP3.LUT P1, PT, PT, PT, UP3, 0x40, 0x0 ;  /* 0x000000000000781c */ /* 0x000fe40003f2e838 */
        /* <DEDUP_REMOVED lines=9> */
[----:B------:R-:W-:Y:S01]  /*3f60*/  PLOP3.LUT P0, PT, PT, PT, UP6, 0x40, 0x0 ;  /* 0x000000000000781c */ /* 0x000fe20003f0e868 */
[----:B------:R-:W-:Y:S01]  /*3f70*/  UISETP.NE.AND UP6, UPT, UR31, URZ, UPT ;  /* 0x0000003f1f00728c */ /* 0x000fe2000bfc5270 */
[----:B------:R-:W-:Y:S02]  /*3f80*/  PLOP3.LUT P2, PT, PT, PT, UP1, 0x40, 0x0 ;  /* 0x000000000000781c */ /* 0x000fe40003f4e818 */
[----:B------:R-:W-:Y:S02]  /*3f90*/  PLOP3.LUT P1, PT, PT, PT, UP0, 0x40, 0x0 ;  /* 0x000000000000781c */ /* 0x000fe40003f2e808 */
[C---:B------:R-:W-:Y:S02]  /*3fa0*/  ISETP.GT.AND P2, PT, R4.reuse, 0x28, P2 ;  /* 0x000000280400780c */ /* 0x040fe40001744270 */
[----:B------:R-:W-:Y:S01]  /*3fb0*/  ISETP.GT.AND P1, PT, R4, 0x29, P1 ;  /* 0x000000290400780c */ /* 0x000fe20000f24270 */
[----:B-1----:R-:W-:Y:S01]  /*3fc0*/  IMAD.IADD R4, R12, 0x1, R8 ;  /* 0x000000010c047824 */ /* 0x002fe200078e0208 */
[----:B------:R-:W-:-:S02]  /*3fd0*/  ISETP.LT.OR P2, PT, R5, 0x29, P2 ;  /* 0x000000290500780c */ /* 0x000fc40001741670 */
[----:B------:R-:W-:Y:S01]  /*3fe0*/  ISETP.LT.OR P1, PT, R5, 0x2a, P1 ;  /* 0x0000002a0500780c */ /* 0x000fe20000f21670 */
[----:B------:R-:W-:Y:S01]  /*3ff0*/  IMAD.IADD R5, R10, 0x1, R8 ;  /* 0x000000010a057824 */ /* 0x000fe200078e0208 */
[----:B------:R-:W-:Y:S02]  /*4000*/  FSEL R147, R20, -INF , !P2 ;  /* 0xff80000014937808 */ /* 0x000fe40005000000 */
[----:B------:R-:W-:Y:S02]  /*4010*/  FSEL R146, R21, -INF , !P1 ;  /* 0xff80000015927808 */ /* 0x000fe40004800000 */
        /* <DEDUP_REMOVED lines=14> */
.L_x_601:
[----:B------:R-:W-:-:S04]  /*4100*/  MOV R14, c[0x0][0x32c] ;  /* 0x0000cb00000e7a02 */ /* 0x000fc80000000f00 */
[----:B------:R-:W-:-:S13]  /*4110*/  ISETP.NE.AND P0, PT, R14, 0x1, PT ;  /* 0x000000010e00780c */ /* 0x000fda0003f05270 */
[----:B------:R-:W-:-:S05]  /*4120*/  @P0 IMAD.HI.U32 R14, R8, c[0x0][0x330], RZ ;  /* 0x0000cc00080e0a27 */ /* 0x000fca00078e00ff */
[----:B------:R-:W-:Y:S02]  /*4130*/  @P0 SHF.R.U32.HI R8, RZ, c[0x0][0x334], R14 ;  /* 0x0000cd00ff080a19 */ /* 0x000fe4000001160e */
.L_x_602:
[----:B------:R-:W-:Y:S05]  /*4140*/  BSYNC B0 ;  /* 0x0000000000007941 */ /* 0x000fea0003800000 */
.L_x_600:
[----:B------:R-:W-:-:S05]  /*4150*/  IMAD R8, R8, c[0x0][0x32c], R13 ;  /* 0x0000cb0008087a24 */ /* 0x000fca00078e020d */
[----:B------:R-:W-:Y:S02]  /*4160*/  IADD3 R14, R8, c[0x0][0x32c], RZ ;  /* 0x0000cb00080e7a10 */ /* 0x000fe40007ffe0ff */
[----:B------:R-:W-:Y:S02]  /*4170*/  IMNMX R4, R4, R8, !PT ;  /* 0x0000000804047217 */ /* 0x000fe40007800200 */
[----:B------:R-:W-:Y:S02]  /*4180*/  IMNMX R5, R5, R14, PT ;  /* 0x0000000e05057217 */ /* 0x000fe40003800200 */
.L_x_599:
[----:B------:R-:W-:Y:S01]  /*4190*/  UP2UR UR33, UPR, URZ, 0x8 ;  /* 0x000000083f217883 */ /* 0x000fe20008000000 */
[----:B------:R-:W1:Y:S01]  /*41a0*/  SHFL.IDX PT, R8, R9, 0x3, 0x1c1f ;  /* 0x007c1f0009087f89 */ /* 0x000e6200000e0000 */
[----:B------:R-:W-:Y:S02]  /*41b0*/  UISETP.NE.AND UP3, UPT, UR28, URZ, UPT ;  /* 0x0000003f1c00728c */ /* 0x000fe4000bf65270 */
[----:B------:R-:W-:Y:S02]  /*41c0*/  UP2UR UR30, UPR, URZ, 0x1 ;  /* 0x000000013f1e7883 */ /* 0x000fe40008000000 */
[----:B------:R-:W-:-:S02]  /*41d0*/  UP2UR UR32, UPR, URZ, 0x4 ;  /* 0x000000043f207883 */ /* 0x000fc40008000000 */
[----:B------:R-:W-:Y:S01]  /*41e0*/  PLOP3.LUT P0, PT, PT, PT, UP3, 0x40, 0x0 ;  /* 0x000000000000781c */ /* 0x000fe20003f0e838 */
[----:B------:R-:W-:Y:S02]  /*41f0*/  UISETP.NE.AND UP0, UPT, UR4, URZ, UPT ;  /* 0x0000003f0400728c */ /* 0x000fe4000bf05270 */
[----:B------:R-:W-:Y:S01]  /*4200*/  UISETP.NE.AND UP2, UPT, UR27, URZ, UPT ;  /* 0x0000003f1b00728c */ /* 0x000fe2000bf45270 */
[----:B------:R-:W-:Y:S01]  /*4210*/  ISETP.GT.AND P0, PT, R4, 0x1, P0 ;  /* 0x000000010400780c */ /* 0x000fe20000704270 */
[----:B------:R-:W-:Y:S02]  /*4220*/  UP2UR UR34, UPR, URZ, 0x10 ;  /* 0x000000103f227883 */ /* 0x000fe40008000000 */
[----:B------:R-:W-:Y:S01]  /*4230*/  UISETP.NE.AND UP4, UPT, UR29, URZ, UPT ;  /* 0x0000003f1d00728c */ /* 0x000fe2000bf85270 */
[----:B------:R-:W-:Y:S01]  /*4240*/  ISETP.LT.OR P0, PT, R5, 0x2, P0 ;  /* 0x000000020500780c */ /* 0x000fe20000701670 */
[----:B------:R-:W-:Y:S01]  /*4250*/  UP2UR UR31, UPR, URZ, 0x2 ;  /* 0x000000023f1f7883 */ /* 0x000fe20008000000 */
[----:B------:R-:W-:Y:S01]  /*4260*/  PLOP3.LUT P1, PT, PT, PT, UP2, 0x40, 0x0 ;  /* 0x000000000000781c */ /* 0x000fe20003f2e828 */
[----:B------:R-:W-:Y:S01]  /*4270*/  UISETP.NE.AND UP1, UPT, UR5, URZ, UPT ;  /* 0x0000003f0500728c */ /* 0x000fe2000bf25270 */
[----:B------:R-:W-:-:S02]  /*4280*/  FSEL R55, R81, -INF , !P0 ;  /* 0xff80000051377808 */ /* 0x000fc40004000000 */
[----:B------:R-:W-:Y:S02]  /*4290*/  PLOP3.LUT P0, PT, PT, PT, UP0, 0x40, 0x0 ;  /* 0x000000000000781c */ /* 0x000fe40003f0e808 */
[----:B------:R-:W-:Y:S01]  /*42a0*/  PLOP3.LUT P2, PT, PT, PT, UP4, 0x40, 0x0 ;  /* 0x000000000000781c */ /* 0x000fe20003f4e848 */
[----:B------:R-:W-:Y:S01]  /*42b0*/  UISETP.NE.AND UP4, UPT, UR34, URZ, UPT ;  /* 0x0000003f2200728c */ /* 0x000fe2000bf85270 */
[C---:B------:R-:W-:Y:S01]  /*42c0*/  ISETP.GT.AND P0, PT, R4.reuse, 0x10, P0 ;  /* 0x000000100400780c */ /* 0x040fe20000704270 */
[----:B------:R-:W-:Y:S01]  /*42d0*/  UP2UR UR34, UPR, URZ, 0x8 ;  /* 0x000000083f227883 */ /* 0x000fe20008000000 */
[C---:B------:R-:W-:Y:S01]  /*42e0*/  ISETP.GT.AND P1, PT, R4.reuse, 0x8, P1 ;  /* 0x000000080400780c */ /* 0x040fe20000f24270 */
[----:B------:R-:W-:Y:S01]  /*42f0*/  UISETP.NE.AND UP3, UPT, UR29, URZ, UPT ;  /* 0x0000003f1d00728c */ /* 0x000fe2000bf65270 */
[----:B------:R-:W-:Y:S02]  /*4300*/  ISETP.GT.AND P2, PT, R4, RZ, P2 ;  /* 0x000000ff0400720c */ /* 0x000fe40001744270 */
[----:B------:R-:W-:-:S02]  /*4310*/  ISETP.LT.OR P0, PT, R5, 0x11, P0 ;  /* 0x000000110500780c */ /* 0x000fc40000701670 */
[C---:B------:R-:W-:Y:S02]  /*4320*/  ISETP.LT.OR P1, PT, R5.reuse, 0x9, P1 ;  /* 0x000000090500780c */ /* 0x040fe40000f21670 */
[----:B------:R-:W-:Y:S02]  /*4330*/  ISETP.LT.OR P2, PT, R5, 0x1, P2 ;  /* 0x000000010500780c */ /* 0x000fe40001741670 */
[----:B------:R-:W-:Y:S02]  /*4340*/  FSEL R68, R32, -INF , !P0 ;  /* 0xff80000020447808 */ /* 0x000fe40004000000 */
[----:B------:R-:W-:Y:S02]  /*4350*/  FSEL R58, R76, -INF , !P1 ;  /* 0xff8000004c3a7808 */ /* 0x000fe40004800000 */
[----:B------:R-:W-:Y:S02]  /*4360*/  PLOP3.LUT P0, PT, PT, PT, UP4, 0x40, 0x0 ;  /* 0x000000000000781c */ /* 0x000fe40003f0e848 */
[----:B------:R-:W-:-:S02]  /*4370*/  PLOP3.LUT P1, PT, PT, PT, UP6, 0x40, 0x0 ;  /* 0x000000000000781c */ /* 0x000fc40003f2e868 */
[----:B------:R-:W-:Y:S02]  /*4380*/  FSEL R54, R80, -INF , !P2 ;  /* 0xff80000050367808 */ /* 0x000fe40005000000 */
[----:B------:R-:W-:Y:S02]  /*4390*/  PLOP3.LUT P2, PT, PT, PT, UP1, 0x40, 0x0 ;  /* 0x000000000000781c */ /* 0x000fe40003f4e818 */
[C---:B------:R-:W-:Y:S02]  /*43a0*/  ISETP.GT.AND P0, PT, R4.reuse, 0x19, P0 ;  /* 0x000000190400780c */ /* 0x040fe40000704270 */
[C---:B------:R-:W-:Y:S02]  /*43b0*/  ISETP.GT.AND P1, PT, R4.reuse, 0x11, P1 ;  /* 0x000000110400780c */ /* 0x040fe40000f24270 */
[----:B------:R-:W-:Y:S02]  /*43c0*/  ISETP.GT.AND P2, PT, R4, 0x9, P2 ;  /* 0x000000090400780c */ /* 0x000fe40001744270 */
[----:B------:R-:W-:-:S02]  /*43d0*/  ISETP.LT.OR P0, PT, R5, 0x1a, P0 ;  /* 0x0000001a0500780c */ /* 0x000fc40000701670 */
[C---:B------:R-:W-:Y:S02]  /*43e0*/  ISETP.LT.OR P1, PT, R5.reuse, 0x12, P1 ;  /* 0x000000120500780c */ /* 0x040fe40000f21670 */
[----:B------:R-:W-:Y:S02]  /*43f0*/  ISETP.LT.OR P2, PT, R5, 0xa, P2 ;  /* 0x0000000a0500780c */ /* 0x000fe40001741670 */
[----:B------:R-:W-:Y:S02]  /*4400*/  FSEL R74, R85, -INF , !P0 ;  /* 0xff800000554a7808 */ /* 0x000fe40004000000 */
[----:B------:R-:W-:Y:S02]  /*4410*/  FSEL R72, R33, -INF , !P1 ;  /* 0xff80000021487808 */ /* 0x000fe40004800000 */
[----:B------:R-:W-:Y:S01]  /*4420*/  PLOP3.LUT P0, PT, PT, PT, UP2, 0x40, 0x0 ;  /* 0x000000000000781c */ /* 0x000fe20003f0e828 */
[----:B------:R-:W-:Y:S01]  /*4430*/  UISETP.NE.AND UP2, UPT, UR32, URZ, UPT ;  /* 0x0000003f2000728c */ /* 0x000fe2000bf45270 */
[----:B------:R-:W-:Y:S01]  /*4440*/  PLOP3.LUT P1, PT, PT, PT, UP3, 0x40, 0x0 ;  /* 0x000000000000781c */ /* 0x000fe20003f2e838 */
[----:B------:R-:W-:Y:S01]  /*4450*/  UISETP.NE.AND UP3, UPT, UR34, URZ, UPT ;  /* 0x0000003f2200728c */ /* 0x000fe2000bf65270 */
[----:B------:R-:W-:-:S02]  /*4460*/  FSEL R59, R77, -INF , !P2 ;  /* 0xff8000004d3b7808 */ /* 0x000fc40005000000 */
[----:B------:R-:W-:Y:S02]  /*4470*/  PLOP3.LUT P2, PT, PT, PT, UP5, 0x40, 0x0 ;  /* 0x000000000000781c */ /* 0x000fe40003f4e858 */
[C---:B------:R-:W-:Y:S02]  /*4480*/  ISETP.GT.AND P0, PT, R6.reuse, 0x8, P0 ;  /* 0x000000080600780c */ /* 0x040fe40000704270 */
[----:B------:R-:W-:Y:S02]  /*4490*/  ISETP.GT.AND P1, PT, R6, RZ, P1 ;  /* 0x000000ff0600720c */ /* 0x000fe40000f24270 */
[----:B------:R-:W-:Y:S02]  /*44a0*/  ISETP.GT.AND P2, PT, R4, 0x18, P2 ;  /* 0x000000180400780c */ /* 0x000fe40001744270 */
[C---:B------:R-:W-:Y:S02]  /*44b0*/  ISETP.LT.OR P0, PT, R7.reuse, 0x9, P0 ;  /* 0x000000090700780c */ /* 0x040fe40000701670 */
[----:B------:R-:W-:-:S02]  /*44c0*/  ISETP.LT.OR P1, PT, R7, 0x1, P1 ;  /* 0x000000010700780c */ /* 0x000fc40000f21670 */
[----:B------:R-:W-:Y:S02]  /*44d0*/  ISETP.LT.OR P2, PT, R5, 0x19, P2 ;  /* 0x000000190500780c */ /* 0x000fe40001741670 */
[----:B------:R-:W-:Y:S02]  /*44e0*/  FSEL R20, R46, -INF , !P0 ;  /* 0xff8000002e147808 */ /* 0x000fe40004000000 */
[----:B------:R-:W-:Y:S02]  /*44f0*/  FSEL R14, R50, -INF , !P1 ;  /* 0xff800000320e7808 */ /* 0x000fe40004800000 */
[----:B------:R-:W-:Y:S02]  /*4500*/  PLOP3.LUT P0, PT, PT, PT, UP6, 0x40, 0x0 ;  /* 0x000000000000781c */ /* 0x000fe40003f0e868 */
[----:B------:R-:W-:Y:S01]  /*4510*/  PLOP3.LUT P1, PT, PT, PT, UP1, 0x40, 0x0 ;  /* 0x000000000000781c */ /* 0x000fe20003f2e818 */
[----:B------:R-:W-:Y:S01]  /*4520*/  UISETP.NE.AND UP1, UPT, UR31, URZ, UPT ;  /* 0x0000003f1f00728c */ /* 0x000fe2000bf25270 */
[----:B------:R-:W-:-:S02]  /*4530*/  FSEL R73, R84, -INF , !P2 ;  /* 0xff80000054497808 */ /* 0x000fc40005000000 */
[----:B------:R-:W-:Y:S01]  /*4540*/  PLOP3.LUT P2, PT, PT, PT, UP3, 0x40, 0x0 ;  /* 0x000000000000781c */ /* 0x000fe20003f4e838 */
[----:B------:R-:W-:Y:S01]  /*4550*/  UISETP.NE.AND UP3, UPT, UR33, URZ, UPT ;  /* 0x0000003f2100728c */ /* 0x000fe2000bf65270 */
[C---:B------:R-:W-:Y:S02]  /*4560*/  ISETP.GT.AND P0, PT, R6.reuse, 0x11, P0 ;  /* 0x000000110600780c */ /* 0x040fe40000704270 */
[C---:B------:R-:W-:Y:S02]  /*4570*/  ISETP.GT.AND P1, PT, R6.reuse, 0x9, P1 ;  /* 0x000000090600780c */ /* 0x040fe40000f24270 */
[----:B------:R-:W-:Y:S02]  /*4580*/  ISETP.GT.AND P2, PT, R6, 0x1, P2 ;  /* 0x000000010600780c */ /* 0x000fe40001744270 */
[C---:B------:R-:W-:Y:S02]  /*4590*/  ISETP.LT.OR P0, PT, R7.reuse, 0x12, P0 ;  /* 0x000000120700780c */ /* 0x040fe40000701670 */
[----:B------:R-:W-:-:S02]  /*45a0*/  ISETP.LT.OR P1, PT, R7, 0xa, P1 ;  /* 0x0000000a0700780c */ /* 0x000fc40000f21670 */
[----:B------:R-:W-:Y:S02]  /*45b0*/  ISETP.LT.OR P2, PT, R7, 0x2, P2 ;  /* 0x000000020700780c */ /* 0x000fe40001741670 */
[----:B------:R-:W-:Y:S02]  /*45c0*/  FSEL R61, R43, -INF , !P0 ;  /* 0xff8000002b3d7808 */ /* 0x000fe40004000000 */
[----:B------:R-:W-:Y:S02]  /*45d0*/  FSEL R21, R47, -INF , !P1 ;  /* 0xff8000002f157808 */ /* 0x000fe40004800000 */
[----:B------:R-:W-:Y:S02]  /*45e0*/  PLOP3.LUT P0, PT, PT, PT, UP3, 0x40, 0x0 ;  /* 0x000000000000781c */ /* 0x000fe40003f0e838 */
[----:B------:R-:W-:Y:S02]  /*45f0*/  PLOP3.LUT P1, PT, PT, PT, UP5, 0x40, 0x0 ;  /* 0x000000000000781c */ /* 0x000fe40003f2e858 */
[----:B------:R-:W-:-:S02]  /*4600*/  FSEL R17, R51, -INF , !P2 ;  /* 0xff80000033117808 */ /* 0x000fc40005000000 */
[----:B------:R-:W-:Y:S01]  /*4610*/  PLOP3.LUT P2, PT, PT, PT, UP0, 0x40, 0x0 ;  /* 0x000000000000781c */ /* 0x000fe20003f4e808 */
[----:B------:R-:W-:Y:S01]  /*4620*/  UISETP.NE.AND UP0, UPT, UR30, URZ, UPT ;  /* 0x0000003f1e00728c */ /* 0x000fe2000bf05270 */
[----:B------:R-:W-:Y:S01]  /*4630*/  ISETP.GT.AND P0, PT, R4, 0x20, P0 ;  /* 0x000000200400780c */ /* 0x000fe20000704270 */
[----:B------:R-:W-:Y:S01]  /*4640*/  UP2UR UR30, UPR, URZ, 0x40 ;  /* 0x000000403f1e7883 */ /* 0x000fe20008000000 */
[C---:B------:R-:W-:Y:S01]  /*4650*/  ISETP.GT.AND P1, PT, R6.reuse, 0x18, P1 ;  /* 0x000000180600780c */ /* 0x040fe20000f24270 */
[----:B------:R-:W-:Y:S01]  /*4660*/  UISETP.NE.AND UP6, UPT, UR12, URZ, UPT ;  /* 0x0000003f0c00728c */ /* 0x000fe2000bfc5270 */
[----:B------:R-:W-:Y:S02]  /*4670*/  ISETP.GT.AND P2, PT, R6, 0x10, P2 ;  /* 0x000000100600780c */ /* 0x000fe40001744270 */
[----:B------:R-:W-:Y:S02]  /*4680*/  ISETP.LT.OR P0, PT, R5, 0x21, P0 ;  /* 0x000000210500780c */ /* 0x000fe40000701670 */
[----:B------:R-:W-:-:S02]  /*4690*/  ISETP.LT.OR P1, PT, R7, 0x19, P1 ;  /* 0x000000190700780c */ /* 0x000fc40000f21670 */
[----:B------:R-:W-:Y:S02]  /*46a0*/  ISETP.LT.OR P2, PT, R7, 0x11, P2 ;  /* 0x000000110700780c */ /* 0x000fe40001741670 */
[----:B------:R-:W-:Y:S02]  /*46b0*/  FSEL R126, R92, -INF , !P0 ;  /* 0xff8000005c7e7808 */ /* 0x000fe40004000000 */
[----:B------:R-:W-:Y:S02]  /*46c0*/  FSEL R62, R38, -INF , !P1 ;  /* 0xff800000263e7808 */ /* 0x000fe40004800000 */
[----:B------:R-:W-:Y:S02]  /*46d0*/  PLOP3.LUT P0, PT, PT, PT, UP2, 0x40, 0x0 ;  /* 0x000000000000781c */ /* 0x000fe40003f0e828 */
[----:B------:R-:W-:Y:S02]  /*46e0*/  PLOP3.LUT P1, PT, PT, PT, UP3, 0x40, 0x0 ;  /* 0x000000000000781c */ /* 0x000fe40003f2e838 */
[----:B------:R-:W-:-:S02]  /*46f0*/  FSEL R60, R42, -INF , !P2 ;  /* 0xff8000002a3c7808 */ /* 0x000fc40005000000 */
[----:B------:R-:W-:Y:S02]  /*4700*/  PLOP3.LUT P2, PT, PT, PT, UP4, 0x40, 0x0 ;  /* 0x000000000000781c */ /* 0x000fe40003f4e848 */
[----:B------:R-:W-:Y:S02]  /*4710*/  ISETP.GT.AND P0, PT, R4, 0x21, P0 ;  /* 0x000000210400780c */ /* 0x000fe40000704270 */
[C---:B------:R-:W-:Y:S02]  /*4720*/  ISETP.GT.AND P1, PT, R6.reuse, 0x20, P1 ;  /* 0x000000200600780c */ /* 0x040fe40000f24270 */
        /* <DEDUP_REMOVED lines=11> */
[----:B------:R-:W-:Y:S02]  /*47e0*/  ISETP.GT.AND P1, PT, R4, 0x28, P1 ;  /* 0x000000280400780c */ /* 0x000fe40000f24270 */
[----:B------:R-:W-:Y:S02]  /*47f0*/  ISETP.GT.AND P2, PT, R6, 0x21, P2 ;  /* 0x000000210600780c */ /* 0x000fe40001744270 */
[----:B------:R-:W-:Y:S02]  /*4800*/  ISETP.LT.OR P0, PT, R7, 0x29, P0 ;  /* 0x000000290700780c */ /* 0x000fe40000701670 */
[----:B------:R-:W-:-:S02]  /*4810*/  ISETP.LT.OR P1, PT, R5, 0x29, P1 ;  /* 0x000000290500780c */ /* 0x000fc40000f21670 */
[----:B------:R-:W-:Y:S02]  /*4820*/  ISETP.LT.OR P2, PT, R7, 0x22, P2 ;  /* 0x000000220700780c */ /* 0x000fe40001741670 */
[----:B------:R-:W-:Y:S02]  /*4830*/  FSEL R91, R22, -INF , !P0 ;  /* 0xff800000165b7808 */ /* 0x000fe40004000000 */
[----:B------:R-:W-:Y:S02]  /*4840*/  FSEL R145, R96, -INF , !P1 ;  /* 0xff80000060917808 */ /* 0x000fe40004800000 */
[----:B------:R-:W-:Y:S01]  /*4850*/  PLOP3.LUT P0, PT, PT, PT, UP6, 0x40, 0x0 ;  /* 0x000000000000781c */ /* 0x000fe20003f0e868 */
[----:B------:R-:W-:Y:S01]  /*4860*/  UISETP.NE.AND UP6, UPT, UR30, URZ, UPT ;  /* 0x0000003f1e00728c */ /* 0x000fe2000bfc5270 */
[----:B------:R-:W-:Y:S02]  /*4870*/  PLOP3.LUT P1, PT, PT, PT, UP0, 0x40, 0x0 ;  /* 0x000000000000781c */ /* 0x000fe40003f2e808 */
[----:B------:R-:W-:-:S02]  /*4880*/  FSEL R124, R27, -INF , !P2 ;  /* 0xff8000001b7c7808 */ /* 0x000fc40005000000 */
[----:B------:R-:W-:Y:S02]  /*4890*/  PLOP3.LUT P2, PT, PT, PT, UP0, 0x40, 0x0 ;  /* 0x000000000000781c */ /* 0x000fe40003f4e808 */
[----:B------:R-:W-:Y:S01]  /*48a0*/  ISETP.GT.AND P1, PT, R4, 0x29, P1 ;  /* 0x000000290400780c */ /* 0x000fe20000f24270 */
[--C-:B-1----:R-:W-:Y:S01]  /*48b0*/  IMAD.IADD R4, R12, 0x1, R8.reuse ;  /* 0x000000010c047824 */ /* 0x102fe200078e0208 */
[----:B------:R-:W-:Y:S02]  /*48c0*/  ISETP.GT.AND P2, PT, R6, 0x29, P2 ;  /* 0x000000290600780c */ /* 0x000fe40001744270 */
[----:B------:R-:W-:Y:S01]  /*48d0*/  ISETP.LT.OR P1, PT, R5, 0x2a, P1 ;  /* 0x0000002a0500780c */ /* 0x000fe20000f21670 */
[----:B------:R-:W-:Y:S01]  /*48e0*/  IMAD.IADD R5, R10, 0x1, R8 ;  /* 0x000000010a057824 */ /* 0x000fe200078e0208 */
[----:B------:R-:W-:Y:S02]  /*48f0*/  ISETP.LT.OR P2, PT, R7, 0x2a, P2 ;  /* 0x0000002a0700780c */ /* 0x000fe40001741670 */
[----:B------:R-:W-:-:S02]  /*4900*/  FSEL R127, R97, -INF , !P1 ;  /* 0xff800000617f7808 */ /* 0x000fc40004800000 */
[----:B------:R-:W-:Y:S02]  /*4910*/  IMNMX R5, R5, R11, PT ;  /* 0x0000000b05057217 */ /* 0x000fe40003800200 */
[----:B------:R-:W-:Y:S01]  /*4920*/  FSEL R90, R23, -INF , !P2 ;  /* 0xff800000175a7808 */ /* 0x000fe20005000000 */
        /* <DEDUP_REMOVED lines=13> */
.L_x_605:
[----:B------:R-:W-:-:S04]  /*4a00*/  MOV R7, c[0x0][0x32c] ;  /* 0x0000cb0000077a02 */ /* 0x000fc80000000f00 */
[----:B------:R-:W-:-:S13]  /*4a10*/  ISETP.NE.AND P0, PT, R7, 0x1, PT ;  /* 0x000000010700780c */ /* 0x000fda0003f05270 */
[----:B------:R-:W-:-:S05]  /*4a20*/  @P0 IMAD.HI.U32 R7, R6, c[0x0][0x330], RZ ;  /* 0x0000cc0006070a27 */ /* 0x000fca00078e00ff */
[----:B------:R-:W-:Y:S02]  /*4a30*/  @P0 SHF.R.U32.HI R6, RZ, c[0x0][0x334], R7 ;  /* 0x0000cd00ff060a19 */ /* 0x000fe40000011607 */
.L_x_606:
[----:B------:R-:W-:Y:S05]  /*4a40*/  BSYNC B0 ;  /* 0x0000000000007941 */ /* 0x000fea0003800000 */
.L_x_604:
[----:B------:R-:W-:-:S05]  /*4a50*/  IMAD R6, R6, c[0x0][0x32c], R13 ;  /* 0x0000cb0006067a24 */ /* 0x000fca00078e020d */
[----:B------:R-:W-:Y:S02]  /*4a60*/  IADD3 R7, R6, c[0x0][0x32c], RZ ;  /* 0x0000cb0006077a10 */ /* 0x000fe40007ffe0ff */
[----:B------:R-:W-:Y:S02]  /*4a70*/  IMNMX R4, R4, R6, !PT ;  /* 0x0000000604047217 */ /* 0x000fe40007800200 */
[----:B------:R-:W-:Y:S02]  /*4a80*/  IMNMX R5, R5, R7, PT ;  /* 0x0000000705057217 */ /* 0x000fe40003800200 */
.L_x_603:
[----:B------:R-:W-:Y:S01]  /*4a90*/  FMNMX.FTZ R7, R15, R16, !PT ;  /* 0x000000100f077209 */ /* 0x000fe20007810000 */
[----:B------:R-:W-:Y:S01]  /*4aa0*/  UP2UR UR30, UPR, URZ, 0x10 ;  /* 0x000000103f1e7883 */ /* 0x000fe20008000000 */
[----:B------:R-:W-:Y:S01]  /*4ab0*/  FMNMX.FTZ R6, R14, R17, !PT ;  /* 0x000000110e067209 */ /* 0x000fe20007810000 */
[----:B------:R-:W-:Y:S01]  /*4ac0*/  UISETP.NE.AND UP4, UPT, UR29, URZ, UPT ;  /* 0x0000003f1d00728c */ /* 0x000fe2000bf85270 */
        /* <DEDUP_REMOVED lines=17> */
[----:B------:R-:W-:Y:S01]  /*4be0*/  STL [R1+0x68], R242 ;  /* 0x000068f201007387 */ /* 0x000fe20000100800 */
[----:B------:R-:W-:Y:S01]  /*4bf0*/  FMNMX.FTZ R6, R62, R6, !PT ;  /* 0x000000063e067209 */ /* 0x000fe20007810000 */
[----:B------:R-:W-:Y:S01]  /*4c00*/  IMAD.SHL.U32 R225, R0, 0x2, RZ ;  /* 0x0000000200e17824 */ /* 0x000fe200078e00ff */
[----:B------:R-:W-:Y:S01]  /*4c10*/  FMNMX.FTZ R169, R71, R169, !PT ;  /* 0x000000a947a97209 */ /* 0x000fe20007810000 */
[----:B------:R-:W-:Y:S01]  /*4c20*/  STL [R1+0x64], R241 ;  /* 0x000064f101007387 */ /* 0x000fe20000100800 */
[----:B------:R-:W-:Y:S01]  /*4c30*/  FMNMX.FTZ R6, R63, R6, !PT ;  /* 0x000000063f067209 */ /* 0x000fe20007810000 */
[----:B------:R-:W-:Y:S01]  /*4c40*/  IMAD R226, R3, 0x2, R225 ;  /* 0x0000000203e27824 */ /* 0x000fe200078e02e1 */
[----:B------:R-:W-:Y:S01]  /*4c50*/  FMNMX.FTZ R169, R161, R169, !PT ;  /* 0x000000a9a1a97209 */ /* 0x000fe20007810000 */
[----:B------:R-:W-:Y:S01]  /*4c60*/  STL [R1+0x60], R240 ;  /* 0x000060f001007387 */ /* 0x000fe20000100800 */
[----:B------:R-:W-:Y:S01]  /*4c70*/  FMNMX.FTZ R6, R125, R6, !PT ;  /* 0x000000067d067209 */ /* 0x000fe20007810000 */
[----:B------:R-:W-:Y:S01]  /*4c80*/  IMAD R227, R2, 0x2, R226 ;  /* 0x0000000202e37824 */ /* 0x000fe200078e02e2 */
[----:B------:R-:W-:Y:S01]  /*4c90*/  FMNMX.FTZ R169, R160, R169, !PT ;  /* 0x000000a9a0a97209 */ /* 0x000fe20007810000 */
[----:B------:R-:W-:Y:S01]  /*4ca0*/  STL [R1+0x5c], R239 ;  /* 0x00005cef01007387 */ /* 0x000fe20000100800 */
[----:B------:R-:W-:-:S02]  /*4cb0*/  FMNMX.FTZ R6, R124, R6, !PT ;  /* 0x000000067c067209 */ /* 0x000fc40007810000 */
[----:B------:R-:W-:Y:S01]  /*4cc0*/  FMNMX.FTZ R169, R147, R169, !PT ;  /* 0x000000a993a97209 */ /* 0x000fe20007810000 */
[----:B------:R-:W-:Y:S01]  /*4cd0*/  STL [R1+0x58], R238 ;  /* 0x000058ee01007387 */ /* 0x000fe20000100800 */
[----:B------:R-:W-:Y:S02]  /*4ce0*/  FMNMX.FTZ R6, R91, R6, !PT ;  /* 0x000000065b067209 */ /* 0x000fe40007810000 */
[----:B------:R-:W-:Y:S01]  /*4cf0*/  FMNMX.FTZ R169, R146, R169, !PT ;  /* 0x000000a992a97209 */ /* 0x000fe20007810000 */
[----:B------:R-:W-:Y:S01]  /*4d00*/  STL [R1+0x54], R237 ;  /* 0x000054ed01007387 */ /* 0x000fe20000100800 */
[----:B------:R-:W-:Y:S02]  /*4d10*/  FMNMX.FTZ R6, R90, R6, !PT ;  /* 0x000000065a067209 */ /* 0x000fe40007810000 */
[----:B------:R-:W-:Y:S01]  /*4d20*/  PLOP3.LUT P0, PT, PT, PT, UP3, 0x40, 0x0 ;  /* 0x000000000000781c */ /* 0x000fe20003f0e838 */
[----:B------:R-:W1:Y:S01]  /*4d30*/  SHFL.BFLY PT, R7, R169, 0x2, 0x1f ;  /* 0x0c401f00a9077f89 */ /* 0x000e6200000e0000 */
[----:B------:R-:W-:Y:S01]  /*4d40*/  PLOP3.LUT P1, PT, PT, PT, UP4, 0x40, 0x0 ;  /* 0x000000000000781c */ /* 0x000fe20003f2e848 */
[----:B------:R-:W-:Y:S01]  /*4d50*/  UISETP.NE.AND UP4, UPT, UR30, URZ, UPT ;  /* 0x0000003f1e00728c */ /* 0x000fe2000bf85270 */
[C---:B------:R-:W-:Y:S01]  /*4d60*/  ISETP.GT.AND P0, PT, R4.reuse, 0x1, P0 ;  /* 0x000000010400780c */ /* 0x040fe20000704270 */
[----:B------:R-:W2:Y:S01]  /*4d70*/  SHFL.BFLY PT, R8, R6, 0x2, 0x1f ;  /* 0x0c401f0006087f89 */ /* 0x000ea200000e0000 */
[----:B------:R-:W-:Y:S01]  /*4d80*/  ISETP.GT.AND P1, PT, R4, RZ, P1 ;  /* 0x000000ff0400720c */ /* 0x000fe20000f24270 */
[----:B------:R-:W-:Y:S01]  /*4d90*/  UISETP.NE.AND UP3, UPT, UR29, URZ, UPT ;  /* 0x0000003f1d00728c */ /* 0x000fe2000bf65270 */
[C---:B------:R-:W-:Y:S01]  /*4da0*/  ISETP.LT.OR P0, PT, R5.reuse, 0x2, P0 ;  /* 0x000000020500780c */ /* 0x040fe20000701670 */
[----:B------:R-:W-:Y:S01]  /*4db0*/  STL [R1+0x50], R236 ;  /* 0x000050ec01007387 */ /* 0x000fe20000100800 */
[----:B------:R-:W-:-:S02]  /*4dc0*/  ISETP.LT.OR P1, PT, R5, 0x1, P1 ;  /* 0x000000010500780c */ /* 0x000fc40000f21670 */
[----:B------:R-:W-:Y:S01]  /*4dd0*/  FSEL R51, R83, -INF , !P0 ;  /* 0xff80000053337808 */ /* 0x000fe20004000000 */
[----:B------:R-:W-:Y:S01]  /*4de0*/  STL [R1+0x4c], R235 ;  /* 0x00004ceb01007387 */ /* 0x000fe20000100800 */
[----:B------:R-:W-:Y:S01]  /*4df0*/  PLOP3.LUT P0, PT, PT, PT, UP0, 0x40, 0x0 ;  /* 0x000000000000781c */ /* 0x000fe20003f0e808 */
[----:B------:R-:W-:Y:S01]  /*4e00*/  UISETP.NE.AND UP0, UPT, UR5, URZ, UPT ;  /* 0x0000003f0500728c */ /* 0x000fe2000bf05270 */
[----:B------:R-:W-:Y:S01]  /*4e10*/  FSEL R50, R82, -INF , !P1 ;  /* 0xff80000052327808 */ /* 0x000fe20004800000 */
[----:B------:R-:W-:Y:S01]  /*4e20*/  STL [R1+0x48], R234 ;  /* 0x000048ea01007387 */ /* 0x000fe20000100800 */
[----:B------:R-:W-:Y:S01]  /*4e30*/  ISETP.GT.AND P0, PT, R4, 0x10, P0 ;  /* 0x000000100400780c */ /* 0x000fe20000704270 */
[----:B------:R-:W-:Y:S01]  /*4e40*/  ULDC.64 UR4, c[0x0][0x2c8] ;  /* 0x0000b20000047ab9 */ /* 0x000fe20000000a00 */
[----:B------:R-:W-:Y:S01]  /*4e50*/  PLOP3.LUT P1, PT, PT, PT, UP1, 0x40, 0x0 ;  /* 0x000000000000781c */ /* 0x000fe20003f2e818 */
[----:B------:R-:W-:Y:S01]  /*4e60*/  UISETP.NE.AND UP1, UPT, UR27, URZ, UPT ;  /* 0x0000003f1b00728c */ /* 0x000fe2000bf25270 */
[----:B------:R-:W-:Y:S01]  /*4e70*/  ISETP.LT.OR P0, PT, R5, 0x11, P0 ;  /* 0x000000110500780c */ /* 0x000fe20000701670 */
[----:B------:R-:W-:Y:S01]  /*4e80*/  LDSM.16.MT88.4 R28, [R226+0x100] ;  /* 0x00010000e21c783b */ /* 0x000fe20000004200 */
[----:B------:R-:W-:Y:S01]  /*4e90*/  PLOP3.LUT P2, PT, PT, PT, UP2, 0x40, 0x0 ;  /* 0x000000000000781c */ /* 0x000fe20003f4e828 */
[----:B------:R-:W-:Y:S01]  /*4ea0*/  UISETP.NE.AND UP2, UPT, UR28, URZ, UPT ;  /* 0x0000003f1c00728c */ /* 0x000fe2000bf45270 */
[----:B-1----:R-:W-:Y:S01]  /*4eb0*/  FMNMX.FTZ R169, R169, R7, !PT ;  /* 0x00000007a9a97209 */ /* 0x002fe20007810000 */
[----:B------:R-:W-:Y:S01]  /*4ec0*/  LDSM.16.MT88.4 R36, [R226+0x1900] ;  /* 0x00190000e224783b */ /* 0x000fe20000004200 */
[----:B------:R-:W-:-:S02]  /*4ed0*/  FSEL R49, R34, -INF , !P0 ;  /* 0xff80000022317808 */ /* 0x000fc40004000000 */
[----:B--2---:R-:W-:Y:S01]  /*4ee0*/  FMNMX.FTZ R6, R6, R8, !PT ;  /* 0x0000000806067209 */ /* 0x004fe20007810000 */
[----:B------:R-:W1:Y:S01]  /*4ef0*/  SHFL.BFLY PT, R7, R169, 0x1, 0x1f ;  /* 0x0c201f00a9077f89 */ /* 0x000e6200000e0000 */
[----:B------:R-:W-:Y:S02]  /*4f00*/  FMNMX.FTZ R8, R54, R55, !PT ;  /* 0x0000003736087209 */ /* 0x000fe40007810000 */
[----:B------:R-:W-:Y:S01]  /*4f10*/  PLOP3.LUT P0, PT, PT, PT, UP4, 0x40, 0x0 ;  /* 0x000000000000781c */ /* 0x000fe20003f0e848 */
[----:B------:R-:W2:Y:S01]  /*4f20*/  SHFL.BFLY PT, R168, R6, 0x1, 0x1f ;  /* 0x0c201f0006a87f89 */ /* 0x000ea200000e0000 */
[C---:B------:R-:W-:Y:S02]  /*4f30*/  ISETP.GT.AND P1, PT, R4.reuse, 0x9, P1 ;  /* 0x000000090400780c */ /* 0x040fe40000f24270 */
[C---:B------:R-:W-:Y:S01]  /*4f40*/  ISETP.GT.AND P0, PT, R4.reuse, 0x19, P0 ;  /* 0x000000190400780c */ /* 0x040fe20000704270 */
[----:B------:R-:W-:Y:S01]  /*4f50*/  LDSM.16.MT88.4 R44, [R227+0x1900] ;  /* 0x00190000e32c783b */ /* 0x000fe20000004200 */
[----:B------:R-:W-:-:S02]  /*4f60*/  ISETP.GT.AND P2, PT, R4, 0x8, P2 ;  /* 0x000000080400780c */ /* 0x000fc40001744270 */
[C---:B------:R-:W-:Y:S01]  /*4f70*/  ISETP.LT.OR P1, PT, R5.reuse, 0xa, P1 ;  /* 0x0000000a0500780c */ /* 0x040fe20000f21670 */
[----:B------:R3:W-:Y:S01]  /*4f80*/  STL [R1+0x44], R233 ;  /* 0x000044e901007387 */ /* 0x0007e20000100800 */
[C---:B------:R-:W-:Y:S02]  /*4f90*/  ISETP.LT.OR P0, PT, R5.reuse, 0x1a, P0 ;  /* 0x0000001a0500780c */ /* 0x040fe40000701670 */
[----:B------:R-:W-:Y:S01]  /*4fa0*/  ISETP.LT.OR P2, PT, R5, 0x9, P2 ;  /* 0x000000090500780c */ /* 0x000fe20001741670 */
[----:B------:R-:W-:Y:S01]  /*4fb0*/  STL [R1+0x40], R232 ;  /* 0x000040e801007387 */ /* 0x000fe20000100800 */
[----:B------:R-:W-:Y:S02]  /*4fc0*/  FSEL R53, R79, -INF , !P1 ;  /* 0xff8000004f357808 */ /* 0x000fe40004800000 */
[----:B------:R-:W-:Y:S01]  /*4fd0*/  FSEL R56, R87, -INF , !P0 ;  /* 0xff80000057387808 */ /* 0x000fe20004000000 */
[----:B------:R-:W-:Y:S01]  /*4fe0*/  STL [R1+0x3c], R231 ;  /* 0x00003ce701007387 */ /* 0x000fe20000100800 */
[----:B------:R-:W-:Y:S01]  /*4ff0*/  PLOP3.LUT P1, PT, PT, PT, UP5, 0x40, 0x0 ;  /* 0x000000000000781c */ /* 0x000fe20003f2e858 */
[----:B------:R-:W-:Y:S01]  /*5000*/  UISETP.NE.AND UP5, UPT, UR13, URZ, UPT ;  /* 0x0000003f0d00728c */ /* 0x000fe2000bfa5270 */
[----:B------:R-:W-:Y:S01]  /*5010*/  FSEL R52, R78, -INF , !P2 ;  /* 0xff8000004e347808 */ /* 0x000fe20005000000 */
[----:B------:R-:W-:Y:S01]  /*5020*/  STL [R1+0x38], R230 ;  /* 0x000038e601007387 */ /* 0x000fe20000100800 */
[----:B-1----:R-:W-:-:S02]  /*5030*/  FMNMX.FTZ R169, R169, R7, !PT ;  /* 0x00000007a9a97209 */ /* 0x002fc40007810000 */
[----:B------:R-:W-:Y:S01]  /*5040*/  FMNMX.FTZ R7, R58, R8, !PT ;  /* 0x000000083a077209 */ /* 0x000fe20007810000 */
[----:B------:R-:W-:Y:S01]  /*5050*/  STL [R1+0x34], R229 ;  /* 0x000034e501007387 */ /* 0x000fe20000100800 */
[----:B--2---:R-:W-:Y:S01]  /*5060*/  FMNMX.FTZ R168, R6, R168, !PT ;  /* 0x000000a806a87209 */ /* 0x004fe20007810000 */
[----:B------:R-:W-:Y:S01]  /*5070*/  FMUL.FTZ R13, R169, c[0x0][0x2d0] ;  /* 0x0000b400a90d7a20 */ /* 0x000fe20000410000 */
[----:B------:R-:W-:Y:S01]  /*5080*/  FMNMX.FTZ R6, R59, R7, !PT ;  /* 0x000000073b067209 */ /* 0x000fe20007810000 */
[----:B------:R-:W-:Y:S01]  /*5090*/  STL [R1+0x30], R224 ;  /* 0x000030e001007387 */ /* 0x000fe20000100800 */
[----:B------:R-:W-:Y:S01]  /*50a0*/  FSETP.NEU.FTZ.AND P0, PT, R169, -INF , PT ;  /* 0xff800000a900780b */ /* 0x000fe20003f1d000 */
[----:B------:R-:W-:Y:S01]  /*50b0*/  FMUL.FTZ R12, R168, c[0x0][0x2d0] ;  /* 0x0000b400a80c7a20 */ /* 0x000fe20000410000 */
[----:B------:R-:W-:Y:S02]  /*50c0*/  FMNMX.FTZ R6, R68, R6, !PT ;  /* 0x0000000644067209 */ /* 0x000fe40007810000 */
[----:B------:R-:W-:Y:S01]  /*50d0*/  PLOP3.LUT P2, PT, PT, PT, UP6, 0x40, 0x0 ;  /* 0x000000000000781c */ /* 0x000fe20003f4e868 */
[----:B------:R-:W-:Y:S01]  /*50e0*/  UISETP.NE.AND UP6, UPT, UR12, URZ, UPT ;  /* 0x0000003f0c00728c */ /* 0x000fe2000bfc5270 */
[----:B------:R-:W-:-:S02]  /*50f0*/  FMNMX.FTZ R6, R72, R6, !PT ;  /* 0x0000000648067209 */ /* 0x000fc40007810000 */
[----:B------:R-:W-:Y:S02]  /*5100*/  FMNMX.FTZ R8, R50, R51, !PT ;  /* 0x0000003332087209 */ /* 0x000fe40007810000 */
[----:B------:R-:W-:Y:S02]  /*5110*/  FMNMX.FTZ R6, R73, R6, !PT ;  /* 0x0000000649067209 */ /* 0x000fe40007810000 */
[----:B------:R-:W-:Y:S02]  /*5120*/  ISETP.GT.AND P1, PT, R4, 0x18, P1 ;  /* 0x000000180400780c */ /* 0x000fe40000f24270 */
[----:B------:R-:W-:Y:S02]  /*5130*/  FMNMX.FTZ R6, R74, R6, !PT ;  /* 0x000000064a067209 */ /* 0x000fe40007810000 */
[----:B------:R-:W-:Y:S02]  /*5140*/  FSEL R13, R13, RZ, P0 ;  /* 0x000000ff0d0d7208 */ /* 0x000fe40000000000 */
[----:B------:R-:W-:-:S02]  /*5150*/  PLOP3.LUT P0, PT, PT, PT, UP3, 0x40, 0x0 ;  /* 0x000000000000781c */ /* 0x000fc40003f0e838 */
[----:B------:R-:W-:Y:S01]  /*5160*/  ISETP.GT.AND P2, PT, R4, 0x11, P2 ;  /* 0x000000110400780c */ /* 0x000fe20001744270 */
[----:B------:R-:W-:Y:S01]  /*5170*/  FFMA.FTZ R7, R15, c[0x0][0x2d0], -R13 ;  /* 0x0000b4000f077a23 */ /* 0x000fe2000001080d */
[----:B------:R-:W-:Y:S02]  /*5180*/  FMNMX.FTZ R8, R52, R8, !PT ;  /* 0x0000000834087209 */ /* 0x000fe40007810000 */
[----:B------:R-:W-:Y:S01]  /*5190*/  FMNMX.FTZ R6, R126, R6, !PT ;  /* 0x000000067e067209 */ /* 0x000fe20007810000 */
[----:B------:R1:W-:Y:S01]  /*51a0*/  MUFU.EX2 R239, R7 ;  /* 0x0000000700ef7308 */ /* 0x0003e20000000800 */
[C---:B------:R-:W-:Y:S02]  /*51b0*/  ISETP.LT.OR P1, PT, R5.reuse, 0x19, P1 ;  /* 0x000000190500780c */ /* 0x040fe40000f21670 */
[----:B------:R-:W-:Y:S02]  /*51c0*/  ISETP.GT.AND P0, PT, R4, 0x20, P0 ;  /* 0x000000200400780c */ /* 0x000fe40000704270 */
[----:B------:R-:W-:-:S02]  /*51d0*/  ISETP.LT.OR P2, PT, R5, 0x12, P2 ;  /* 0x000000120500780c */ /* 0x000fc40001741670 */
[----:B------:R-:W-:Y:S02]  /*51e0*/  FMNMX.FTZ R8, R53, R8, !PT ;  /* 0x0000000835087209 */ /* 0x000fe40007810000 */
[----:B------:R-:W-:Y:S02]  /*51f0*/  FMNMX.FTZ R6, R144, R6, !PT ;  /* 0x0000000690067209 */ /* 0x000fe40007810000 */
[----:B------:R-:W-:Y:S02]  /*5200*/  FSEL R48, R86, -INF , !P1 ;  /* 0xff80000056307808 */ /* 0x000fe40004800000 */
[----:B------:R-:W-:Y:S02]  /*5210*/  FSETP.NEU.FTZ.AND P1, PT, R168, -INF , PT ;  /* 0xff800000a800780b */ /* 0x000fe40003f3d000 */
[----:B------:R-:W-:Y:S01]  /*5220*/  ISETP.LT.OR P0, PT, R5, 0x21, P0 ;  /* 0x000000210500780c */ /* 0x000fe20000701670 */
[----:B-1----:R-:W-:Y:S01]  /*5230*/  FFMA.FTZ R7, R16, c[0x0][0x2d0], -R13 ;  /* 0x0000b40010077a23 */ /* 0x002fe2000001080d */
[----:B------:R-:W-:-:S02]  /*5240*/  FSEL R57, R35, -INF , !P2 ;  /* 0xff80000023397808 */ /* 0x000fc40005000000 */
[----:B------:R-:W-:Y:S01]  /*5250*/  FMNMX.FTZ R8, R49, R8, !PT ;  /* 0x0000000831087209 */ /* 0x000fe20007810000 */
[----:B------:R1:W2:Y:S01]  /*5260*/  MUFU.EX2 R238, R7 ;  /* 0x0000000700ee7308 */ /* 0x0002a20000000800 */
[----:B------:R-:W-:Y:S01]  /*5270*/  FMNMX.FTZ R6, R145, R6, !PT ;  /* 0x0000000691067209 */ /* 0x000fe20007810000 */
[----:B------:R-:W-:Y:S01]  /*5280*/  LDSM.16.MT88.4 R32, [R225+0x100] ;  /* 0x00010000e120783b */ /* 0x000fe20000004200 */
[----:B------:R-:W-:Y:S02]  /*5290*/  FSEL R12, R12, RZ, P1 ;  /* 0x000000ff0c0c7208 */ /* 0x000fe40000800000 */
[----:B------:R-:W-:Y:S02]  /*52a0*/  FSEL R89, R94, -INF , !P0 ;  /* 0xff8000005e597808 */ /* 0x000fe40004000000 */
[----:B------:R-:W-:Y:S02]  /*52b0*/  PLOP3.LUT P2, PT, PT, PT, UP2, 0x40, 0x0 ;  /* 0x000000000000781c */ /* 0x000fe40003f4e828 */
[----:B------:R-:W-:-:S02]  /*52c0*/  PLOP3.LUT P1, PT, PT, PT, UP1, 0x40, 0x0 ;  /* 0x000000000000781c */ /* 0x000fc40003f2e818 */
[----:B------:R-:W-:Y:S02]  /*52d0*/  PLOP3.LUT P0, PT, PT, PT, UP0, 0x40, 0x0 ;  /* 0x000000000000781c */ /* 0x000fe40003f0e808 */
[----:B------:R-:W-:Y:S02]  /*52e0*/  FMNMX.FTZ R8, R57, R8, !PT ;  /* 0x0000000839087209 */ /* 0x000fe40007810000 */
[----:B------:R-:W-:Y:S01]  /*52f0*/  FMNMX.FTZ R6, R127, R6, !PT ;  /* 0x000000067f067209 */ /* 0x000fe20007810000 */
[----:B-1----:R-:W-:Y:S01]  /*5300*/  FFMA.FTZ R7, R18, c[0x0][0x2d0], -R13 ;  /* 0x0000b40012077a23 */ /* 0x002fe2000001080d */
[C---:B------:R-:W-:Y:S02]  /*5310*/  ISETP.GT.AND P2, PT, R4.reuse, 0x21, P2 ;  /* 0x000000210400780c */ /* 0x040fe40001744270 */
[C---:B------:R-:W-:Y:S01]  /*5320*/  ISETP.GT.AND P1, PT, R4.reuse, 0x28, P1 ;  /* 0x000000280400780c */ /* 0x040fe20000f24270 */
[----:B------:R1:W-:Y:S01]  /*5330*/  MUFU.EX2 R240, R7 ;  /* 0x0000000700f07308 */ /* 0x0003e20000000800 */
[----:B------:R-:W-:-:S02]  /*5340*/  ISETP.GT.AND P0, PT, R4, 0x29, P0 ;  /* 0x000000290400780c */ /* 0x000fc40000704270 */
[----:B------:R-:W-:Y:S02]  /*5350*/  FMNMX.FTZ R4, R48, R8, !PT ;  /* 0x0000000830047209 */ /* 0x000fe40007810000 */
[----:B------:R-:W4:Y:S01]  /*5360*/  SHFL.BFLY PT, R8, R6, 0x2, 0x1f ;  /* 0x0c401f0006087f89 */ /* 0x000f2200000e0000 */
[----:B------:R-:W-:Y:S02]  /*5370*/  ISETP.LT.OR P2, PT, R5, 0x22, P2 ;  /* 0x000000220500780c */ /* 0x000fe40001741670 */
[----:B------:R-:W-:Y:S02]  /*5380*/  FMNMX.FTZ R4, R56, R4, !PT ;  /* 0x0000000438047209 */ /* 0x000fe40007810000 */
[----:B------:R-:W-:Y:S02]  /*5390*/  FSEL R88, R95, -INF , !P2 ;  /* 0xff8000005f587808 */ /* 0x000fe40005000000 */
[C---:B------:R-:W-:Y:S02]  /*53a0*/  ISETP.LT.OR P1, PT, R5.reuse, 0x29, P1 ;  /* 0x000000290500780c */ /* 0x040fe40000f21670 */
[----:B------:R-:W-:Y:S01]  /*53b0*/  ISETP.LT.OR P0, PT, R5, 0x2a, P0 ;  /* 0x0000002a0500780c */ /* 0x000fe20000701670 */
[----:B-1----:R-:W-:Y:S01]  /*53c0*/  FFMA.FTZ R7, R19, c[0x0][0x2d0], -R13 ;  /* 0x0000b40013077a23 */ /* 0x002fe2000001080d */
[----:B------:R-:W-:Y:S01]  /*53d0*/  LEA R228, R2, R225, 0x1 ;  /* 0x000000e102e47211 */ /* 0x000fe200078e08ff */
[----:B------:R-:W-:Y:S01]  /*53e0*/  FFMA.FTZ R2, R21, c[0x0][0x2d0], -R12 ;  /* 0x0000b40015027a23 */ /* 0x000fe2000001080c */
[----:B------:R-:W-:Y:S01]  /*53f0*/  FSEL R15, R99, -INF , !P0 ;  /* 0xff800000630f7808 */ /* 0x000fe20004000000 */
[----:B------:R1:W1:Y:S02]  /*5400*/  MUFU.EX2 R234, R7 ;  /* 0x0000000700ea7308 */ /* 0x0002640000000800 */
[----:B------:R-:W-:Y:S04]  /*5410*/  LDSM.16.MT88.4 R24, [R228+0x100] ;  /* 0x00010000e418783b */ /* 0x000fe80000004200 */
[----:B------:R-:W-:Y:S02]  /*5420*/  LDSM.16.MT88.4 R40, [R228+0x1900] ;  /* 0x00190000e428783b */ /* 0x000fe40000004200 */
[----:B---3--:R-:W-:Y:S01]  /*5430*/  MUFU.EX2 R233, R2 ;  /* 0x0000000200e97308 */ /* 0x008fe20000000800 */
[----:B----4-:R-:W-:-:S02]  /*5440*/  FMNMX.FTZ R3, R6, R8, !PT ;  /* 0x0000000806037209 */ /* 0x010fc40007810000 */
[----:B--2---:R-:W-:-:S03]  /*5450*/  F2FP.PACK_AB R8, R238, R239 ;  /* 0x000000efee08723e */ /* 0x004fc600000000ff */
[----:B------:R-:W2:Y:S01]  /*5460*/  SHFL.BFLY PT, R167, R3, 0x1, 0x1f ;  /* 0x0c201f0003a77f89 */ /* 0x000ea200000e0000 */
[----:B-1----:R-:W-:Y:S01]  /*5470*/  FMNMX.FTZ R7, R89, R4, !PT ;  /* 0x0000000459077209 */ /* 0x002fe20007810000 */
[----:B------:R-:W-:Y:S01]  /*5480*/  FFMA.FTZ R4, R14, c[0x0][0x2d0], -R12 ;  /* 0x0000b4000e047a23 */ /* 0x000fe2000001080c */
[----:B------:R-:W-:Y:S02]  /*5490*/  FSEL R14, R98, -INF , !P1 ;  /* 0xff800000620e7808 */ /* 0x000fe40004800000 */
[----:B------:R-:W-:Y:S01]  /*54a0*/  FMNMX.FTZ R5, R88, R7, !PT ;  /* 0x0000000758057209 */ /* 0x000fe20007810000 */
[----:B------:R1:W-:Y:S01]  /*54b0*/  MUFU.EX2 R212, R4 ;  /* 0x0000000400d47308 */ /* 0x0003e20000000800 */
[----:B------:R-:W-:Y:S02]  /*54c0*/  F2FP.PACK_AB R10, R234, R240 ;  /* 0x000000f0ea0a723e */ /* 0x000fe400000000ff */
[----:B------:R-:W-:-:S04]  /*54d0*/  FMNMX.FTZ R0, R14, R5, !PT ;  /* 0x000000050e007209 */ /* 0x000fc80007810000 */
[----:B------:R-:W-:-:S05]  /*54e0*/  FMNMX.FTZ R0, R15, R0, !PT ;  /* 0x000000000f007209 */ /* 0x000fca0007810000 */
[----:B------:R-:W3:Y:S01]  /*54f0*/  SHFL.BFLY PT, R5, R0, 0x2, 0x1f ;  /* 0x0c401f0000057f89 */ /* 0x000ee200000e0000 */
[----:B-1----:R-:W-:Y:S01]  /*5500*/  FFMA.FTZ R4, R17, c[0x0][0x2d0], -R12 ;  /* 0x0000b40011047a23 */ /* 0x002fe2000001080c */
[----:B--2---:R-:W-:Y:S02]  /*5510*/  FMNMX.FTZ R167, R3, R167, !PT ;  /* 0x000000a703a77209 */ /* 0x004fe40007810000 */
[----:B------:R-:W-:Y:S01]  /*5520*/  LDSM.16.MT88.4 R16, [R225+0x1900] ;  /* 0x00190000e110783b */ /* 0x000fe20000004200 */
[----:B------:R1:W2:Y:S01]  /*5530*/  MUFU.EX2 R237, R4 ;  /* 0x0000000400ed7308 */ /* 0x0002a20000000800 */
[C---:B------:R-:W-:Y:S01]  /*5540*/  FSETP.NEU.FTZ.AND P0, PT, R167.reuse, -INF , PT ;  /* 0xff800000a700780b */ /* 0x040fe20003f1d000 */
[----:B------:R-:W-:-:S05]  /*5550*/  FMUL.FTZ R2, R167, c[0x0][0x2d0] ;  /* 0x0000b400a7027a20 */ /* 0x000fca0000410000 */
[----:B------:R-:W-:-:S05]  /*5560*/  FSEL R2, R2, RZ, P0 ;  /* 0x000000ff02027208 */ /* 0x000fca0000000000 */
[----:B------:R-:W-:Y:S02]  /*5570*/  FFMA.FTZ R3, R54, c[0x0][0x2d0], -R2 ;  /* 0x0000b40036037a23 */ /* 0x000fe40000010802 */
[----:B-1----:R-:W-:Y:S01]  /*5580*/  FFMA.FTZ R4, R20, c[0x0][0x2d0], -R12 ;  /* 0x0000b40014047a23 */ /* 0x002fe2000001080c */
[----:B---3--:R-:W-:Y:S01]  /*5590*/  FMNMX.FTZ R0, R0, R5, !PT ;  /* 0x0000000500007209 */ /* 0x008fe20007810000 */
[----:B------:R-:W-:Y:S01]  /*55a0*/  LDSM.16.MT88.4 R20, [R227+0x100] ;  /* 0x00010000e314783b */ /* 0x000fe20000004200 */
[----:B------:R1:W-:Y:S01]  /*55b0*/  MUFU.EX2 R207, R3 ;  /* 0x0000000300cf7308 */ /* 0x0003e20000000800 */
[----:B--2---:R-:W-:-:S07]  /*55c0*/  F2FP.PACK_AB R9, R237, R212 ;  /* 0x000000d4ed09723e */ /* 0x004fce00000000ff */
[----:B------:R2:W3:Y:S01]  /*55d0*/  MUFU.EX2 R162, R4 ;  /* 0x0000000400a27308 */ /* 0x0004e20000000800 */
[----:B-1----:R-:W-:-:S07]  /*55e0*/  FFMA.FTZ R3, R55, c[0x0][0x2d0], -R2 ;  /* 0x0000b40037037a23 */ /* 0x002fce0000010802 */
[----:B------:R1:W-:Y:S01]  /*55f0*/  MUFU.EX2 R214, R3 ;  /* 0x0000000300d67308 */ /* 0x0003e20000000800 */
[----:B--2---:R-:W1:Y:S01]  /*5600*/  SHFL.BFLY PT, R4, R0, 0x1, 0x1f ;  /* 0x0c201f0000047f89 */ /* 0x004e6200000e0000 */
[----:B---3--:R-:W-:-:S07]  /*5610*/  F2FP.PACK_AB R11, R233, R162 ;  /* 0x000000a2e90b723e */ /* 0x008fce00000000ff */
[C---:B------:R-:W-:Y:S08]  /*5620*/  HMMA.16816.F32 R176, R8.reuse, R32, RZ ;  /* 0x0000002008b0723c */ /* 0x040ff000000018ff */
[----:B------:R-:W-:Y:S01]  /*5630*/  HMMA.16816.F32 R196, R8, R28, RZ ;  /* 0x0000001c08c4723c */ /* 0x000fe200000018ff */
[----:B-1----:R-:W-:Y:S01]  /*5640*/  FMNMX.FTZ R3, R4, R0, !PT ;  /* 0x0000000004037209 */ /* 0x002fe20007810000 */
[----:B------:R-:W-:-:S06]  /*5650*/  FFMA.FTZ R0, R58, c[0x0][0x2d0], -R2 ;  /* 0x0000b4003a007a23 */ /* 0x000fcc0000010802 */
[C---:B------:R-:W-:Y:S01]  /*5660*/  HMMA.16816.F32 R192, R8.reuse, R24, RZ ;  /* 0x0000001808c0723c */ /* 0x040fe200000018ff */
[----:B------:R-:W-:Y:S01]  /*5670*/  FFMA.FTZ R4, R59, c[0x0][0x2d0], -R2 ;  /* 0x0000b4003b047a23 */ /* 0x000fe20000010802 */
[C---:B------:R-:W-:Y:S01]  /*5680*/  FSETP.NEU.FTZ.AND P0, PT, R3.reuse, -INF , PT ;  /* 0xff8000000300780b */ /* 0x040fe20003f1d000 */
[----:B------:R1:W-:Y:S05]  /*5690*/  MUFU.EX2 R235, R0 ;  /* 0x0000000000eb7308 */ /* 0x0003ea0000000800 */
[C---:B------:R-:W-:Y:S03]  /*56a0*/  HMMA.16816.F32 R188, R8.reuse, R20, RZ ;  /* 0x0000001408bc723c */ /* 0x040fe600000018ff */
[----:B------:R-:W2:Y:S05]  /*56b0*/  MUFU.EX2 R229, R4 ;  /* 0x0000000400e57308 */ /* 0x000eaa0000000800 */
[----:B------:R-:W-:Y:S01]  /*56c0*/  HMMA.16816.F32 R184, R8, R16, RZ ;  /* 0x0000001008b8723c */ /* 0x000fe200000018ff */
[----:B-1----:R-:W-:-:S07]  /*56d0*/  FMUL.FTZ R0, R3, c[0x0][0x2d0] ;  /* 0x0000b40003007a20 */ /* 0x002fce0000410000 */
[----:B------:R-:W-:Y:S01]  /*56e0*/  HMMA.16816.F32 R180, R8, R36, RZ ;  /* 0x0000002408b4723c */ /* 0x000fe200000018ff */
[----:B------:R-:W-:Y:S02]  /*56f0*/  FSEL R0, R0, RZ, P0 ;  /* 0x000000ff00007208 */ /* 0x000fe40000000000 */
[----:B--2---:R-:W-:-:S03]  /*5700*/  F2FP.PACK_AB R6, R229, R235 ;  /* 0x000000ebe506723e */ /* 0x004fc600000000ff */
[--C-:B------:R-:W-:Y:S02]  /*5710*/  FFMA.FTZ R4, R50, c[0x0][0x2d0], -R0.reuse ;  /* 0x0000b40032047a23 */ /* 0x100fe40000010800 */
[C---:B------:R-:W-:Y:S02]  /*5720*/  HMMA.16816.F32 R172, R8.reuse, R40, RZ ;  /* 0x0000002808ac723c */ /* 0x040fe400000018ff */
[----:B------:R1:W-:Y:S06]  /*5730*/  MUFU.EX2 R247, R4 ;  /* 0x0000000400f77308 */ /* 0x0003ec0000000800 */
[C---:B------:R-:W-:Y:S08]  /*5740*/  HMMA.16816.F32 R156, R8.reuse, R44, RZ ;  /* 0x0000002c089c723c */ /* 0x040ff000000018ff */
[----:B------:R-:W-:Y:S01]  /*5750*/  HMMA.16816.F32 R152, R8, R34, RZ ;  /* 0x000000220898723c */ /* 0x000fe200000018ff */
[----:B-1----:R-:W-:-:S04]  /*5760*/  FFMA.FTZ R4, R51, c[0x0][0x2d0], -R0 ;  /* 0x0000b40033047a23 */ /* 0x002fc80000010800 */
[----:B------:R1:W2:Y:S03]  /*5770*/  MUFU.EX2 R171, R4 ;  /* 0x0000000400ab7308 */ /* 0x0002a60000000800 */
[C---:B------:R-:W-:Y:S08]  /*5780*/  HMMA.16816.F32 R148, R8.reuse, R30, RZ ;  /* 0x0000001e0894723c */ /* 0x040ff000000018ff */
[----:B------:R-:W-:Y:S01]  /*5790*/  HMMA.16816.F32 R140, R8, R26, RZ ;  /* 0x0000001a088c723c */ /* 0x000fe200000018ff */
[----:B-1----:R-:W-:Y:S01]  /*57a0*/  FFMA.FTZ R4, R52, c[0x0][0x2d0], -R0 ;  /* 0x0000b40034047a23 */ /* 0x002fe20000010800 */
[----:B--2---:R-:W-:-:S06]  /*57b0*/  F2FP.PACK_AB R5, R171, R247 ;  /* 0x000000f7ab05723e */ /* 0x004fcc00000000ff */
[C---:B------:R-:W-:Y:S01]  /*57c0*/  HMMA.16816.F32 R136, R8.reuse, R22, RZ ;  /* 0x000000160888723c */ /* 0x040fe200000018ff */
[----:B------:R1:W-:Y:S07]  /*57d0*/  MUFU.EX2 R246, R4 ;  /* 0x0000000400f67308 */ /* 0x0003ee0000000800 */
[C---:B------:R-:W-:Y:S08]  /*57e0*/  HMMA.16816.F32 R132, R8.reuse, R18, RZ ;  /* 0x000000120884723c */ /* 0x040ff000000018ff */
[----:B------:R-:W-:Y:S01]  /*57f0*/  HMMA.16816.F32 R128, R8, R38, RZ ;  /* 0x000000260880723c */ /* 0x000fe200000018ff */
[----:B-1----:R-:W-:-:S04]  /*5800*/  FFMA.FTZ R4, R53, c[0x0][0x2d0], -R0 ;  /* 0x0000b40035047a23 */ /* 0x002fc80000010800 */
[----:B------:R1:W2:Y:S03]  /*5810*/  MUFU.EX2 R252, R4 ;  /* 0x0000000400fc7308 */ /* 0x0002a60000000800 */
[C---:B------:R-:W-:Y:S08]  /*5820*/  HMMA.16816.F32 R120, R8.reuse, R42, RZ ;  /* 0x0000002a0878723c */ /* 0x040ff000000018ff */
[----:B------:R-:W-:Y:S01]  /*5830*/  HMMA.16816.F32 R112, R8, R46, RZ ;  /* 0x0000002e0870723c */ /* 0x000fe200000018ff */
[----:B-1----:R-:W-:-:S06]  /*5840*/  F2FP.PACK_AB R4, R214, R207 ;  /* 0x000000cfd604723e */ /* 0x002fcc00000000ff */
[----:B------:R-:W-:Y:S01]  /*5850*/  FFMA.FTZ R8, R64, c[0x0][0x2d0], -R13 ;  /* 0x0000b40040087a23 */ /* 0x000fe2000001080d */
[----:B--2---:R-:W-:-:S03]  /*5860*/  F2FP.PACK_AB R7, R252, R246 ;  /* 0x000000f6fc07723e */ /* 0x004fc600000000ff */
[----:B------:R1:W-:Y:S04]  /*5870*/  MUFU.EX2 R224, R8 ;  /* 0x0000000800e07308 */ /* 0x0003e80000000800 */
[C---:B------:R-:W-:Y:S08]  /*5880*/  HMMA.16816.F32 R92, R4.reuse, R24, RZ ;  /* 0x00000018045c723c */ /* 0x040ff000000018ff */
[----:B------:R-:W-:Y:S01]  /*5890*/  HMMA.16816.F32 R100, R4, R26, RZ ;  /* 0x0000001a0464723c */ /* 0x000fe200000018ff */
[----:B------:R-:W2:Y:S01]  /*58a0*/  LDSM.16.MT88.4 R24, [R226+0x900] ;  /* 0x00090000e218783b */ /* 0x000ea20000004200 */
[----:B-1----:R-:W-:-:S04]  /*58b0*/  FFMA.FTZ R8, R69, c[0x0][0x2d0], -R13 ;  /* 0x0000b40045087a23 */ /* 0x002fc8000001080d */
[----:B------:R1:W-:Y:S02]  /*58c0*/  MUFU.EX2 R241, R8 ;  /* 0x0000000800f17308 */ /* 0x0003e40000000800 */
[C---:B------:R-:W-:Y:S08]  /*58d0*/  HMMA.16816.F32 R64, R4.reuse, R32, RZ ;  /* 0x000000200440723c */ /* 0x040ff000000018ff */
[----:B------:R-:W-:Y:S01]  /*58e0*/  HMMA.16816.F32 R116, R4, R34, RZ ;  /* 0x000000220474723c */ /* 0x000fe200000018ff */
[----:B------:R-:W3:Y:S01]  /*58f0*/  LDSM.16.MT88.4 R32, [R225+0x900] ;  /* 0x00090000e120783b */ /* 0x000ee20000004200 */
[----:B-1----:R-:W-:-:S06]  /*5900*/  FFMA.FTZ R8, R70, c[0x0][0x2d0], -R13 ;  /* 0x0000b40046087a23 */ /* 0x002fcc000001080d */
[C---:B------:R-:W-:Y:S01]  /*5910*/  HMMA.16816.F32 R80, R4.reuse, R20, RZ ;  /* 0x000000140450723c */ /* 0x040fe200000018ff */
[----:B------:R1:W-:Y:S07]  /*5920*/  MUFU.EX2 R163, R8 ;  /* 0x0000000800a37308 */ /* 0x0003ee0000000800 */
[C---:B------:R-:W-:Y:S01]  /*5930*/  HMMA.16816.F32 R96, R4.reuse, R22, RZ ;  /* 0x000000160460723c */ /* 0x040fe200000018ff */
[----:B------:R-:W4:Y:S07]  /*5940*/  LDSM.16.MT88.4 R20, [R228+0x900] ;  /* 0x00090000e414783b */ /* 0x000f2e0000004200 */
[----:B------:R-:W-:Y:S01]  /*5950*/  HMMA.16816.F32 R76, R4, R38, RZ ;  /* 0x00000026044c723c */ /* 0x000fe200000018ff */
[----:B-1----:R-:W-:-:S04]  /*5960*/  FFMA.FTZ R8, R71, c[0x0][0x2d0], -R13 ;  /* 0x0000b40047087a23 */ /* 0x002fc8000001080d */
[----:B------:R1:W1:Y:S03]  /*5970*/  MUFU.EX2 R213, R8 ;  /* 0x0000000800d57308 */ /* 0x0002660000000800 */
[C---:B------:R-:W-:Y:S08]  /*5980*/  HMMA.16816.F32 R104, R4.reuse, R28, RZ ;  /* 0x0000001c0468723c */ /* 0x040ff000000018ff */
[----:B------:R-:W-:Y:S01]  /*5990*/  HMMA.16816.F32 R108, R4, R30, RZ ;  /* 0x0000001e046c723c */ /* 0x000fe200000018ff */
[----:B------:R-:W-:Y:S01]  /*59a0*/  LDSM.16.MT88.4 R28, [R225+0x2100] ;  /* 0x00210000e11c783b */ /* 0x000fe20000004200 */
[----:B-1----:R-:W-:-:S06]  /*59b0*/  FFMA.FTZ R8, R60, c[0x0][0x2d0], -R12 ;  /* 0x0000b4003c087a23 */ /* 0x002fcc000001080c */
[C---:B------:R-:W-:Y:S01]  /*59c0*/  HMMA.16816.F32 R84, R4.reuse, R18, RZ ;  /* 0x000000120454723c */ /* 0x040fe200000018ff */
[----:B------:R-:W-:Y:S01]  /*59d0*/  F2FP.PACK_AB R10, R213, R163 ;  /* 0x000000a3d50a723e */ /* 0x000fe200000000ff */
[----:B------:R1:W-:Y:S06]  /*59e0*/  MUFU.EX2 R205, R8 ;  /* 0x0000000800cd7308 */ /* 0x0003ec0000000800 */
[----:B------:R-:W-:Y:S01]  /*59f0*/  HMMA.16816.F32 R52, R4, R40, RZ ;  /* 0x000000280434723c */ /* 0x000fe200000018ff */
[----:B-1----:R-:W-:-:S04]  /*5a00*/  FFMA.FTZ R8, R61, c[0x0][0x2d0], -R12 ;  /* 0x0000b4003d087a23 */ /* 0x002fc8000001080c */
[----:B------:R1:W1:Y:S02]  /*5a10*/  MUFU.EX2 R231, R8 ;  /* 0x0000000800e77308 */ /* 0x0002640000000800 */
[----:B-1----:R-:W-:Y:S01]  /*5a20*/  FFMA.FTZ R8, R62, c[0x0][0x2d0], -R12 ;  /* 0x0000b4003e087a23 */ /* 0x002fe2000001080c */
[----:B------:R-:W-:-:S05]  /*5a30*/  F2FP.PACK_AB R9, R231, R205 ;  /* 0x000000cde709723e */ /* 0x000fca00000000ff */
[----:B------:R1:W-:Y:S02]  /*5a40*/  MUFU.EX2 R236, R8 ;  /* 0x0000000800ec7308 */ /* 0x0003e40000000800 */
[----:B-1----:R-:W-:Y:S02]  /*5a50*/  FFMA.FTZ R8, R63, c[0x0][0x2d0], -R12 ;  /* 0x0000b4003f087a23 */ /* 0x002fe4000001080c */
[C---:B------:R-:W-:Y:S01]  /*5a60*/  HMMA.16816.F32 R60, R4.reuse, R36, RZ ;  /* 0x00000024043c723c */ /* 0x040fe200000018ff */
[----:B------:R-:W1:Y:S03]  /*5a70*/  LDSM.16.MT88.4 R36, [R226+0x2100] ;  /* 0x00210000e224783b */ /* 0x000e660000004200 */
[----:B------:R2:W2:Y:S02]  /*5a80*/  MUFU.EX2 R204, R8 ;  /* 0x0000000800cc7308 */ /* 0x0004a40000000800 */
[--C-:B--2---:R-:W-:Y:S01]  /*5a90*/  FFMA.FTZ R8, R68, c[0x0][0x2d0], -R2.reuse ;  /* 0x0000b40044087a23 */ /* 0x104fe20000010802 */
[----:B------:R-:W-:Y:S01]  /*5aa0*/  F2FP.PACK_AB R11, R204, R236 ;  /* 0x000000eccc0b723e */ /* 0x000fe200000000ff */
[----:B------:R-:W-:Y:S01]  /*5ab0*/  HMMA.16816.F32 R68, R4, R16, RZ ;  /* 0x000000100444723c */ /* 0x000fe200000018ff */
[----:B------:R-:W2:Y:S03]  /*5ac0*/  LDSM.16.MT88.4 R16, [R227+0x900] ;  /* 0x00090000e310783b */ /* 0x000ea60000004200 */
[----:B------:R3:W-:Y:S02]  /*5ad0*/  MUFU.EX2 R242, R8 ;  /* 0x0000000800f27308 */ /* 0x0007e40000000800 */
[----:B---3--:R-:W-:-:S06]  /*5ae0*/  FFMA.FTZ R8, R72, c[0x0][0x2d0], -R2 ;  /* 0x0000b40048087a23 */ /* 0x008fcc0000010802 */
[----:B------:R3:W1:Y:S02]  /*5af0*/  MUFU.EX2 R232, R8 ;  /* 0x0000000800e87308 */ /* 0x0006640000000800 */
[----:B---3--:R-:W-:-:S06]  /*5b00*/  FFMA.FTZ R8, R73, c[0x0][0x2d0], -R2 ;  /* 0x0000b40049087a23 */ /* 0x008fcc0000010802 */
[----:B------:R3:W-:Y:S02]  /*5b10*/  MUFU.EX2 R230, R8 ;  /* 0x0000000800e67308 */ /* 0x0007e40000000800 */
[----:B---3--:R-:W-:Y:S02]  /*5b20*/  FFMA.FTZ R8, R74, c[0x0][0x2d0], -R2 ;  /* 0x0000b4004a087a23 */ /* 0x008fe40000010802 */
[----:B------:R-:W-:Y:S01]  /*5b30*/  HMMA.16816.F32 R72, R4, R42, RZ ;  /* 0x0000002a0448723c */ /* 0x000fe200000018ff */
[----:B------:R-:W3:Y:S03]  /*5b40*/  LDSM.16.MT88.4 R40, [R228+0x2100] ;  /* 0x00210000e428783b */ /* 0x000ee60000004200 */
[----:B------:R1:W1:Y:S02]  /*5b50*/  MUFU.EX2 R206, R8 ;  /* 0x0000000800ce7308 */ /* 0x0002640000000800 */
[----:B-1----:R-:W-:-:S06]  /*5b60*/  FFMA.FTZ R8, R49, c[0x0][0x2d0], -R0 ;  /* 0x0000b40031087a23 */ /* 0x002fcc0000010800 */
[----:B------:R1:W-:Y:S02]  /*5b70*/  MUFU.EX2 R164, R8 ;  /* 0x0000000800a47308 */ /* 0x0003e40000000800 */
[----:B-1----:R-:W-:-:S06]  /*5b80*/  FFMA.FTZ R8, R57, c[0x0][0x2d0], -R0 ;  /* 0x0000b40039087a23 */ /* 0x002fcc0000010800 */
[----:B------:R1:W1:Y:S02]  /*5b90*/  MUFU.EX2 R170, R8 ;  /* 0x0000000800aa7308 */ /* 0x0002640000000800 */
[--C-:B-1----:R-:W-:Y:S02]  /*5ba0*/  FFMA.FTZ R8, R48, c[0x0][0x2d0], -R0.reuse ;  /* 0x0000b40030087a23 */ /* 0x102fe40000010800 */
[----:B------:R-:W-:Y:S04]  /*5bb0*/  HMMA.16816.F32 R48, R4, R44, RZ ;  /* 0x0000002c0430723c */ /* 0x000fe800000018ff */
[----:B------:R1:W-:Y:S02]  /*5bc0*/  MUFU.EX2 R166, R8 ;  /* 0x0000000800a67308 */ /* 0x0003e40000000800 */
[----:B-1----:R-:W-:-:S02]  /*5bd0*/  FFMA.FTZ R8, R56, c[0x0][0x2d0], -R0 ;  /* 0x0000b40038087a23 */ /* 0x002fc40000010800 */
[----:B------:R-:W-:Y:S01]  /*5be0*/  HMMA.16816.F32 R56, R4, R46, RZ ;  /* 0x0000002e0438723c */ /* 0x000fe200000018ff */
[----:B------:R-:W1:Y:S03]  /*5bf0*/  LDSM.16.MT88.4 R44, [R227+0x2100] ;  /* 0x00210000e32c783b */ /* 0x000e660000004200 */
[----:B------:R2:W2:Y:S03]  /*5c00*/  MUFU.EX2 R165, R8 ;  /* 0x0000000800a57308 */ /* 0x0004a60000000800 */
[----:B------:R-:W-:Y:S02]  /*5c10*/  F2FP.PACK_AB R4, R232, R242 ;  /* 0x000000f2e804723e */ /* 0x000fe400000000ff */
[----:B------:R-:W-:Y:S02]  /*5c20*/  F2FP.PACK_AB R6, R206, R230 ;  /* 0x000000e6ce06723e */ /* 0x000fe400000000ff */
[----:B------:R-:W-:-:S02]  /*5c30*/  F2FP.PACK_AB R5, R170, R164 ;  /* 0x000000a4aa05723e */ /* 0x000fc400000000ff */
[----:B--2---:R-:W-:Y:S02]  /*5c40*/  F2FP.PACK_AB R8, R241, R224 ;  /* 0x000000e0f108723e */ /* 0x004fe400000000ff */
[----:B------:R-:W-:-:S05]  /*5c50*/  F2FP.PACK_AB R7, R165, R166 ;  /* 0x000000a6a507723e */ /* 0x000fca00000000ff */
[C---:B------:R-:W-:Y:S08]  /*5c60*/  HMMA.16816.F32 R200, R8.reuse, R24, R196 ;  /* 0x0000001808c8723c */ /* 0x040ff000000018c4 */
[C---:B------:R-:W-:Y:S08]  /*5c70*/  HMMA.16816.F32 R152, R8.reuse, R34, R152 ;  /* 0x000000220898723c */ /* 0x040ff00000001898 */
[-C--:B------:R-:W-:Y:S08]  /*5c80*/  HMMA.16816.F32 R176, R8, R32.reuse, R176 ;  /* 0x0000002008b0723c */ /* 0x080ff000000018b0 */
[----:B------:R-:W-:Y:S01]  /*5c90*/  HMMA.16816.F32 R64, R4, R32, R64 ;  /* 0x000000200440723c */ /* 0x000fe20000001840 */
[----:B------:R-:W-:Y:S01]  /*5ca0*/  MOV R196, R200 ;  /* 0x000000c800c47202 */ /* 0x000fe20000000f00 */
[----:B------:R-:W-:-:S05]  /*5cb0*/  IMAD.MOV.U32 R197, RZ, RZ, R203 ;  /* 0x000000ffffc57224 */ /* 0x000fca00078e00cb */
[----:B------:R-:W-:Y:S01]  /*5cc0*/  IMAD.MOV.U32 R32, RZ, RZ, R201 ;  /* 0x000000ffff207224 */ /* 0x000fe200078e00c9 */
[----:B----4-:R-:W-:Y:S01]  /*5cd0*/  HMMA.16816.F32 R220, R8, R20, R192 ;  /* 0x0000001408dc723c */ /* 0x010fe200000018c0 */
[----:B------:R-:W-:-:S07]  /*5ce0*/  IMAD.MOV.U32 R33, RZ, RZ, R202 ;  /* 0x000000ffff217224 */ /* 0x000fce00078e00ca */
[C---:B------:R-:W-:Y:S07]  /*5cf0*/  HMMA.16816.F32 R192, R8.reuse, R36, R180 ;  /* 0x0000002408c0723c */ /* 0x040fee00000018b4 */
[----:B------:R-:W-:Y:S01]  /*5d00*/  IMAD.MOV.U32 R182, RZ, RZ, R32 ;  /* 0x000000ffffb67224 */ /* 0x000fe200078e0020 */
[----:B------:R-:W-:Y:S01]  /*5d10*/  HMMA.16816.F32 R208, R8, R16, R188 ;  /* 0x0000001008d0723c */ /* 0x000fe200000018bc */
[----:B------:R-:W-:Y:S01]  /*5d20*/  IMAD.MOV.U32 R32, RZ, RZ, R207 ;  /* 0x000000ffff207224 */ /* 0x000fe200078e00cf */
[----:B------:R-:W-:Y:S01]  /*5d30*/  MOV R180, R205 ;  /* 0x000000cd00b47202 */ /* 0x000fe20000000f00 */
[----:B------:R-:W-:Y:S01]  /*5d40*/  IMAD.MOV.U32 R181, RZ, RZ, R213 ;  /* 0x000000ffffb57224 */ /* 0x000fe200078e00d5 */
[----:B------:R-:W-:-:S02]  /*5d50*/  MOV R183, R33 ;  /* 0x0000002100b77202 */ /* 0x000fc40000000f00 */
[----:B------:R-:W-:Y:S02]  /*5d60*/  MOV R33, R212 ;  /* 0x000000d400217202 */ /* 0x000fe40000000f00 */
[C---:B------:R-:W-:Y:S07]  /*5d70*/  HMMA.16816.F32 R200, R8.reuse, R28, R184 ;  /* 0x0000001c08c8723c */ /* 0x040fee00000018b8 */
[----:B------:R-:W-:Y:S01]  /*5d80*/  IMAD.MOV.U32 R187, RZ, RZ, R206 ;  /* 0x000000ffffbb7224 */ /* 0x000fe200078e00ce */
[----:B------:R-:W-:Y:S01]  /*5d90*/  HMMA.16816.F32 R248, R8, R26, R148 ;  /* 0x0000001a08f8723c */ /* 0x000fe20000001894 */
[----:B------:R-:W-:Y:S01]  /*5da0*/  MOV R186, R214 ;  /* 0x000000d600ba7202 */ /* 0x000fe20000000f00 */
[----:B------:R-:W-:-:S02]  /*5db0*/  IMAD.MOV.U32 R184, RZ, RZ, R197 ;  /* 0x000000ffffb87224 */ /* 0x000fc400078e00c5 */
[----:B------:R-:W-:-:S03]  /*5dc0*/  IMAD.MOV.U32 R185, RZ, RZ, R196 ;  /* 0x000000ffffb97224 */ /* 0x000fc600078e00c4 */
[----:B------:R-:W-:Y:S01]  /*5dd0*/  IMAD.MOV.U32 R151, RZ, RZ, R204 ;  /* 0x000000ffff977224 */ /* 0x000fe200078e00cc */
[C---:B---3--:R-:W-:Y:S01]  /*5de0*/  HMMA.16816.F32 R188, R8.reuse, R40, R172 ;  /* 0x0000002808bc723c */ /* 0x048fe200000018ac */
[----:B------:R-:W-:Y:S02]  /*5df0*/  IMAD.MOV.U32 R149, RZ, RZ, R181 ;  /* 0x000000ffff957224 */ /* 0x000fe400078e00b5 */
[----:B------:R-:W-:Y:S02]  /*5e00*/  IMAD.MOV.U32 R181, RZ, RZ, R230 ;  /* 0x000000ffffb57224 */ /* 0x000fe400078e00e6 */
[----:B------:R-:W-:Y:S01]  /*5e10*/  IMAD.MOV.U32 R150, RZ, RZ, R151 ;  /* 0x000000ffff967224 */ /* 0x000fe200078e0097 */
[----:B------:R-:W-:Y:S01]  /*5e20*/  MOV R151, R180 ;  /* 0x000000b400977202 */ /* 0x000fe20000000f00 */
[----:B------:R-:W-:Y:S01]  /*5e30*/  IMAD.MOV.U32 R148, RZ, RZ, R184 ;  /* 0x000000ffff947224 */ /* 0x000fe200078e00b8 */
[----:B-1----:R-:W-:Y:S01]  /*5e40*/  HMMA.16816.F32 R172, R8, R44, R156 ;  /* 0x0000002c08ac723c */ /* 0x002fe2000000189c */
[----:B------:R-:W-:Y:S01]  /*5e50*/  MOV R180, R186 ;  /* 0x000000ba00b47202 */ /* 0x000fe20000000f00 */
[----:B------:R-:W-:Y:S01]  /*5e60*/  IMAD.MOV.U32 R184, RZ, RZ, R238 ;  /* 0x000000ffffb87224 */ /* 0x000fe200078e00ee */
[----:B------:R-:W-:-:S04]  /*5e70*/  MOV R186, R240 ;  /* 0x000000f000ba7202 */ /* 0x000fc80000000f00 */
[----:B------:R-:W-:Y:S01]  /*5e80*/  IMAD.MOV.U32 R159, RZ, RZ, R152 ;  /* 0x000000ffff9f7224 */ /* 0x000fe200078e0098 */
[----:B------:R-:W-:Y:S01]  /*5e90*/  HMMA.16816.F32 R204, R8, R18, R136 ;  /* 0x0000001208cc723c */ /* 0x000fe20000001888 */
[----:B------:R-:W-:Y:S01]  /*5ea0*/  IMAD.MOV.U32 R158, RZ, RZ, R153 ;  /* 0x000000ffff9e7224 */ /* 0x000fe200078e0099 */
[----:B------:R-:W-:Y:S01]  /*5eb0*/  MOV R157, R154 ;  /* 0x0000009a009d7202 */ /* 0x000fe20000000f00 */
[----:B------:R-:W-:-:S05]  /*5ec0*/  IMAD.MOV.U32 R156, RZ, RZ, R155 ;  /* 0x000000ffff9c7224 */ /* 0x000fca00078e009b */
[C---:B------:R-:W-:Y:S08]  /*5ed0*/  HMMA.16816.F32 R136, R8.reuse, R42, R120 ;  /* 0x0000002a0888723c */ /* 0x040ff00000001878 */
[C---:B------:R-:W-:Y:S07]  /*5ee0*/  HMMA.16816.F32 R212, R8.reuse, R22, R140 ;  /* 0x0000001608d4723c */ /* 0x040fee000000188c */
[----:B------:R-:W-:Y:S01]  /*5ef0*/  IMAD.MOV.U32 R142, RZ, RZ, R182 ;  /* 0x000000ffff8e7224 */ /* 0x000fe200078e00b6 */
[C---:B------:R-:W-:Y:S01]  /*5f00*/  HMMA.16816.F32 R196, R8.reuse, R30, R132 ;  /* 0x0000001e08c4723c */ /* 0x040fe20000001884 */
[----:B------:R-:W-:Y:S01]  /*5f10*/  IMAD.MOV.U32 R182, RZ, RZ, R236 ;  /* 0x000000ffffb67224 */ /* 0x000fe200078e00ec */
[----:B------:R-:W-:Y:S01]  /*5f20*/  MOV R143, R183 ;  /* 0x000000b7008f7202 */ /* 0x000fe20000000f00 */
[----:B------:R-:W-:Y:S01]  /*5f30*/  IMAD.MOV.U32 R141, RZ, RZ, R185 ;  /* 0x000000ffff8d7224 */ /* 0x000fe200078e00b9 */
[----:B------:R-:W-:Y:S01]  /*5f40*/  MOV R183, R237 ;  /* 0x000000ed00b77202 */ /* 0x000fe20000000f00 */
[----:B------:R-:W-:Y:S01]  /*5f50*/  IMAD.MOV.U32 R185, RZ, RZ, R239 ;  /* 0x000000ffffb97224 */ /* 0x000fe200078e00ef */
[----:B------:R-:W-:Y:S01]  /*5f60*/  MOV R140, R180 ;  /* 0x000000b4008c7202 */ /* 0x000fe20000000f00 */
[----:B------:R-:W-:Y:S01]  /*5f70*/  IMAD.MOV.U32 R134, RZ, RZ, R182 ;  /* 0x000000ffff867224 */ /* 0x000fe200078e00b6 */
[----:B------:R-:W-:Y:S01]  /*5f80*/  HMMA.16816.F32 R152, R8, R38, R128 ;  /* 0x000000260898723c */ /* 0x000fe20000001880 */
[----:B------:R-:W-:Y:S01]  /*5f90*/  MOV R133, R183 ;  /* 0x000000b700857202 */ /* 0x000fe20000000f00 */
[----:B------:R-:W-:Y:S01]  /*5fa0*/  IMAD.MOV.U32 R132, RZ, RZ, R184 ;  /* 0x000000ffff847224 */ /* 0x000fe200078e00b8 */
[----:B------:R-:W-:Y:S01]  /*5fb0*/  MOV R183, R186 ;  /* 0x000000ba00b77202 */ /* 0x000fe20000000f00 */
[----:B------:R-:W-:Y:S01]  /*5fc0*/  IMAD.MOV.U32 R182, RZ, RZ, R187 ;  /* 0x000000ffffb67224 */ /* 0x000fe200078e00bb */
[----:B------:R-:W-:Y:S01]  /*5fd0*/  MOV R180, R33 ;  /* 0x0000002100b47202 */ /* 0x000fe20000000f00 */
[----:B------:R-:W-:-:S02]  /*5fe0*/  IMAD.MOV.U32 R135, RZ, RZ, R181 ;  /* 0x000000ffff877224 */ /* 0x000fc400078e00b5 */
[----:B------:R-:W-:Y:S01]  /*5ff0*/  HMMA.16816.F32 R120, R8, R46, R112 ;  /* 0x0000002e0878723c */ /* 0x000fe20000001870 */
[----:B------:R-:W-:Y:S02]  /*6000*/  IMAD.MOV.U32 R130, RZ, RZ, R232 ;  /* 0x000000ffff827224 */ /* 0x000fe400078e00e8 */
[----:B------:R-:W-:Y:S02]  /*6010*/  IMAD.MOV.U32 R129, RZ, RZ, R231 ;  /* 0x000000ffff817224 */ /* 0x000fe400078e00e7 */
[----:B------:R-:W-:Y:S02]  /*6020*/  IMAD.MOV.U32 R131, RZ, RZ, R185 ;  /* 0x000000ffff837224 */ /* 0x000fe400078e00b9 */
[----:B------:R-:W-:Y:S01]  /*6030*/  LDSM.16.MT88.4 R184, [R225+0x1100] ;  /* 0x00110000e1b8783b */ /* 0x000fe20000004200 */
[----:B------:R-:W-:Y:S01]  /*6040*/  HMMA.16816.F32 R8, R4, R28, R68 ;  /* 0x0000001c0408723c */ /* 0x000fe20000001844 */
[----:B------:R-:W-:-:S07]  /*6050*/  IMAD.MOV.U32 R181, RZ, RZ, R32 ;  /* 0x000000ffffb57224 */ /* 0x000fce00078e0020 */
[C---:B------:R-:W-:Y:S08]  /*6060*/  HMMA.16816.F32 R80, R4.reuse, R16, R80 ;  /* 0x000000100450723c */ /* 0x040ff00000001850 */
[C---:B------:R-:W-:Y:S08]  /*6070*/  HMMA.16816.F32 R216, R4.reuse, R20, R92 ;  /* 0x0000001404d8723c */ /* 0x040ff0000000185c */
[----:B------:R-:W-:Y:S01]  /*6080*/  IMAD.MOV.U32 R71, RZ, RZ, R8 ;  /* 0x000000ffff477224 */ /* 0x000fe200078e0008 */
[----:B------:R-:W-:Y:S01]  /*6090*/  MOV R69, R10 ;  /* 0x0000000a00457202 */ /* 0x000fe20000000f00 */
[----:B------:R-:W-:Y:S01]  /*60a0*/  IMAD.MOV.U32 R70, RZ, RZ, R9 ;  /* 0x000000ffff467224 */ /* 0x000fe200078e0009 */
[----:B------:R-:W-:Y:S01]  /*60b0*/  HMMA.16816.F32 R52, R4, R40, R52 ;  /* 0x000000280434723c */ /* 0x000fe20000001834 */
[----:B------:R-:W-:-:S04]  /*60c0*/  IMAD.MOV.U32 R68, RZ, RZ, R11 ;  /* 0x000000ffff447224 */ /* 0x000fc800078e000b */
[----:B------:R-:W-:Y:S01]  /*60d0*/  IMAD.MOV.U32 R93, RZ, RZ, R83 ;  /* 0x000000ffff5d7224 */ /* 0x000fe200078e0053 */
[----:B------:R-:W-:Y:S01]  /*60e0*/  MOV R95, R81 ;  /* 0x00000051005f7202 */ /* 0x000fe20000000f00 */
[----:B------:R-:W-:Y:S01]  /*60f0*/  IMAD.MOV.U32 R94, RZ, RZ, R82 ;  /* 0x000000ffff5e7224 */ /* 0x000fe200078e0052 */
[C---:B------:R-:W-:Y:S01]  /*6100*/  HMMA.16816.F32 R8, R4.reuse, R36, R60 ;  /* 0x000000240408723c */ /* 0x040fe2000000183c */
[----:B------:R-:W-:Y:S01]  /*6110*/  MOV R92, R80 ;  /* 0x00000050005c7202 */ /* 0x000fe20000000f00 */
[----:B------:R-:W1:Y:S06]  /*6120*/  LDSM.16.MT88.4 R60, [R227+0x1100] ;  /* 0x00110000e33c783b */ /* 0x000e6c0000004200 */
[C---:B------:R-:W-:Y:S08]  /*6130*/  HMMA.16816.F32 R48, R4.reuse, R44, R48 ;  /* 0x0000002c0430723c */ /* 0x040ff00000001830 */
[----:B------:R-:W-:Y:S01]  /*6140*/  IMAD.MOV.U32 R240, RZ, RZ, R52 ;  /* 0x000000fffff07224 */ /* 0x000fe200078e0034 */
[----:B------:R-:W-:Y:S01]  /*6150*/  HMMA.16816.F32 R44, R4, R46, R56 ;  /* 0x0000002e042c723c */ /* 0x000fe20000001838 */
[----:B------:R-:W-:Y:S01]  /*6160*/  MOV R239, R53 ;  /* 0x0000003500ef7202 */ /* 0x000fe20000000f00 */
[----:B------:R-:W-:-:S02]  /*6170*/  IMAD.MOV.U32 R238, RZ, RZ, R54 ;  /* 0x000000ffffee7224 */ /* 0x000fc400078e0036 */
[----:B------:R-:W-:-:S03]  /*6180*/  IMAD.MOV.U32 R237, RZ, RZ, R55 ;  /* 0x000000ffffed7224 */ /* 0x000fc600078e0037 */
[----:B------:R-:W-:Y:S01]  /*6190*/  IMAD.MOV.U32 R83, RZ, RZ, R8 ;  /* 0x000000ffff537224 */ /* 0x000fe200078e0008 */
[----:B------:R-:W-:Y:S01]  /*61a0*/  MOV R81, R10 ;  /* 0x0000000a00517202 */ /* 0x000fe20000000f00 */
[----:B------:R-:W-:Y:S01]  /*61b0*/  FFMA.FTZ R8, R161, c[0x0][0x2d0], -R13 ;  /* 0x0000b400a1087a23 */ /* 0x000fe2000001080d */
[----:B------:R-:W-:Y:S01]  /*61c0*/  MOV R59, R150 ;  /* 0x00000096003b7202 */ /* 0x000fe20000000f00 */
[----:B------:R-:W-:Y:S01]  /*61d0*/  IMAD.MOV.U32 R82, RZ, RZ, R9 ;  /* 0x000000ffff527224 */ /* 0x000fe200078e0009 */
[----:B------:R-:W-:Y:S01]  /*61e0*/  HMMA.16816.F32 R36, R4, R38, R76 ;  /* 0x000000260424723c */ /* 0x000fe2000000184c */
[----:B------:R2:W-:Y:S01]  /*61f0*/  MUFU.EX2 R112, R8 ;  /* 0x0000000800707308 */ /* 0x0005e20000000800 */
[----:B------:R-:W-:Y:S01]  /*6200*/  IMAD.MOV.U32 R80, RZ, RZ, R11 ;  /* 0x000000ffff507224 */ /* 0x000fe200078e000b */
[----:B------:R-:W3:Y:S01]  /*6210*/  LDSM.16.MT88.4 R76, [R225+0x2900] ;  /* 0x00290000e14c783b */ /* 0x000ee20000004200 */
[----:B------:R-:W-:Y:S02]  /*6220*/  IMAD.MOV.U32 R150, RZ, RZ, R180 ;  /* 0x000000ffff967224 */ /* 0x000fe400078e00b4 */
[----:B------:R-:W-:-:S02]  /*6230*/  IMAD.MOV.U32 R58, RZ, RZ, R182 ;  /* 0x000000ffff3a7224 */ /* 0x000fc400078e00b6 */
[----:B------:R-:W-:Y:S01]  /*6240*/  IMAD.MOV.U32 R57, RZ, RZ, R183 ;  /* 0x000000ffff397224 */ /* 0x000fe200078e00b7 */
[----:B------:R-:W-:Y:S01]  /*6250*/  HMMA.16816.F32 R104, R4, R24, R104 ;  /* 0x000000180468723c */ /* 0x000fe20000001868 */
[----:B------:R-:W-:Y:S01]  /*6260*/  MOV R115, R150 ;  /* 0x0000009600737202 */ /* 0x000fe20000000f00 */
[----:B--2---:R-:W-:-:S06]  /*6270*/  FFMA.FTZ R8, R160, c[0x0][0x2d0], -R13 ;  /* 0x0000b400a0087a23 */ /* 0x004fcc000001080d */
[C---:B------:R-:W-:Y:S01]  /*6280*/  HMMA.16816.F32 R32, R4.reuse, R34, R116 ;  /* 0x000000220420723c */ /* 0x040fe20000001874 */
[----:B------:R-:W-:Y:S01]  /*6290*/  IMAD.MOV.U32 R160, RZ, RZ, R68 ;  /* 0x000000ffffa07224 */ /* 0x000fe200078e0044 */
[----:B------:R2:W4:Y:S06]  /*62a0*/  MUFU.EX2 R236, R8 ;  /* 0x0000000800ec7308 */ /* 0x00052c0000000800 */
[C---:B------:R-:W-:Y:S01]  /*62b0*/  HMMA.16816.F32 R24, R4.reuse, R26, R108 ;  /* 0x0000001a0418723c */ /* 0x040fe2000000186c */
[----:B------:R-:W-:Y:S07]  /*62c0*/  LDSM.16.MT88.4 R108, [R228+0x2900] ;  /* 0x00290000e46c783b */ /* 0x000fee0000004200 */
[----:B------:R-:W-:Y:S01]  /*62d0*/  HMMA.16816.F32 R20, R4, R22, R100 ;  /* 0x000000160414723c */ /* 0x000fe20000001864 */
[----:B--2---:R-:W-:Y:S01]  /*62e0*/  FFMA.FTZ R8, R147, c[0x0][0x2d0], -R13 ;  /* 0x0000b40093087a23 */ /* 0x004fe2000001080d */
[----:B----4-:R-:W-:-:S02]  /*62f0*/  F2FP.PACK_AB R128, R236, R112 ;  /* 0x00000070ec80723e */ /* 0x010fc400000000ff */
[----:B------:R-:W-:Y:S01]  /*6300*/  MOV R147, R69 ;  /* 0x0000004500937202 */ /* 0x000fe20000000f00 */
[----:B------:R2:W-:Y:S03]  /*6310*/  MUFU.EX2 R230, R8 ;  /* 0x0000000800e67308 */ /* 0x0005e60000000800 */
[----:B------:R-:W-:Y:S01]  /*6320*/  HMMA.16816.F32 R28, R4, R30, R84 ;  /* 0x0000001e041c723c */ /* 0x000fe20000001854 */
[----:B--2---:R-:W-:Y:S02]  /*6330*/  FFMA.FTZ R8, R146, c[0x0][0x2d0], -R13 ;  /* 0x0000b40092087a23 */ /* 0x004fe4000001080d */
[----:B------:R-:W-:Y:S02]  /*6340*/  IMAD.MOV.U32 R146, RZ, RZ, R70 ;  /* 0x000000ffff927224 */ /* 0x000fe400078e0046 */
[----:B------:R2:W-:Y:S02]  /*6350*/  MUFU.EX2 R16, R8 ;  /* 0x0000000800107308 */ /* 0x0005e40000000800 */
[----:B--2---:R-:W-:-:S06]  /*6360*/  FFMA.FTZ R8, R125, c[0x0][0x2d0], -R12 ;  /* 0x0000b4007d087a23 */ /* 0x004fcc000001080c */
[----:B------:R2:W-:Y:S02]  /*6370*/  MUFU.EX2 R113, R8 ;  /* 0x0000000800717308 */ /* 0x0005e40000000800 */
[----:B--2---:R-:W-:-:S06]  /*6380*/  FFMA.FTZ R8, R124, c[0x0][0x2d0], -R12 ;  /* 0x0000b4007c087a23 */ /* 0x004fcc000001080c */
[----:B------:R2:W-:Y:S02]  /*6390*/  MUFU.EX2 R232, R8 ;  /* 0x0000000800e87308 */ /* 0x0005e40000000800 */
[----:B--2---:R-:W-:Y:S02]  /*63a0*/  FFMA.FTZ R8, R91, c[0x0][0x2d0], -R12 ;  /* 0x0000b4005b087a23 */ /* 0x004fe4000001080c */
[----:B------:R-:W-:-:S04]  /*63b0*/  IMAD.MOV.U32 R91, RZ, RZ, R71 ;  /* 0x000000ffff5b7224 */ /* 0x000fc800078e0047 */
[----:B------:R2:W-:Y:S02]  /*63c0*/  MUFU.EX2 R52, R8 ;  /* 0x0000000800347308 */ /* 0x0005e40000000800 */
[----:B--2---:R-:W-:Y:S01]  /*63d0*/  FFMA.FTZ R8, R90, c[0x0][0x2d0], -R12 ;  /* 0x0000b4005a087a23 */ /* 0x004fe2000001080c */
[----:B------:R-:W-:-:S05]  /*63e0*/  MOV R90, R93 ;  /* 0x0000005d005a7202 */ /* 0x000fca0000000f00 */
[----:B------:R2:W-:Y:S02]  /*63f0*/  MUFU.EX2 R13, R8 ;  /* 0x00000008000d7308 */ /* 0x0005e40000000800 */
[----:B--2---:R-:W-:-:S06]  /*6400*/  FFMA.FTZ R8, R126, c[0x0][0x2d0], -R2 ;  /* 0x0000b4007e087a23 */ /* 0x004fcc0000010802 */
[----:B------:R2:W-:Y:S02]  /*6410*/  MUFU.EX2 R12, R8 ;  /* 0x00000008000c7308 */ /* 0x0005e40000000800 */
[----:B--2---:R-:W-:Y:S02]  /*6420*/  FFMA.FTZ R8, R144, c[0x0][0x2d0], -R2 ;  /* 0x0000b40090087a23 */ /* 0x004fe40000010802 */
[----:B------:R-:W-:-:S04]  /*6430*/  IMAD.MOV.U32 R144, RZ, RZ, R94 ;  /* 0x000000ffff907224 */ /* 0x000fc800078e005e */
[----:B------:R2:W4:Y:S02]  /*6440*/  MUFU.EX2 R231, R8 ;  /* 0x0000000800e77308 */ /* 0x0005240000000800 */
[--C-:B--2---:R-:W-:Y:S01]  /*6450*/  FFMA.FTZ R8, R145, c[0x0][0x2d0], -R2.reuse ;  /* 0x0000b40091087a23 */ /* 0x104fe20000010802 */
[----:B----4-:R-:W-:Y:S01]  /*6460*/  F2FP.PACK_AB R124, R231, R12 ;  /* 0x0000000ce77c723e */ /* 0x010fe200000000ff */
[----:B------:R-:W-:-:S04]  /*6470*/  FFMA.FTZ R2, R127, c[0x0][0x2d0], -R2 ;  /* 0x0000b4007f027a23 */ /* 0x000fc80000010802 */
[----:B------:R2:W-:Y:S01]  /*6480*/  MUFU.EX2 R40, R8 ;  /* 0x0000000800287308 */ /* 0x0005e20000000800 */
[----:B------:R-:W-:-:S07]  /*6490*/  IMAD.MOV.U32 R145, RZ, RZ, R95 ;  /* 0x000000ffff917224 */ /* 0x000fce00078e005f */
[----:B------:R4:W-:Y:S01]  /*64a0*/  MUFU.EX2 R17, R2 ;  /* 0x0000000200117308 */ /* 0x0009e20000000800 */
[----:B--2---:R-:W-:Y:S07]  /*64b0*/  HMMA.16816.F32 R8, R4, R18, R96 ;  /* 0x000000120408723c */ /* 0x004fee0000001860 */
[----:B------:R-:W-:Y:S01]  /*64c0*/  MOV R18, R16 ;  /* 0x0000001000127202 */ /* 0x000fe20000000f00 */
[----:B----4-:R-:W-:Y:S01]  /*64d0*/  FFMA.FTZ R2, R89, c[0x0][0x2d0], -R0 ;  /* 0x0000b40059027a23 */ /* 0x010fe20000010800 */
[----:B------:R-:W-:Y:S01]  /*64e0*/  MOV R97, R130 ;  /* 0x0000008200617202 */ /* 0x000fe20000000f00 */
[----:B------:R-:W-:Y:S01]  /*64f0*/  IMAD.MOV.U32 R19, RZ, RZ, R13 ;  /* 0x000000ffff137224 */ /* 0x000fe200078e000d */
[----:B------:R-:W-:Y:S01]  /*6500*/  F2FP.PACK_AB R130, R18, R230 ;  /* 0x000000e61282723e */ /* 0x000fe200000000ff */
[----:B------:R2:W-:Y:S01]  /*6510*/  MUFU.EX2 R16, R2 ;  /* 0x0000000200107308 */ /* 0x0005e20000000800 */
[----:B------:R-:W-:-:S02]  /*6520*/  IMAD.MOV.U32 R89, RZ, RZ, R132 ;  /* 0x000000ffff597224 */ /* 0x000fc400078e0084 */
[----:B------:R-:W-:Y:S02]  /*6530*/  IMAD.MOV.U32 R132, RZ, RZ, R141 ;  /* 0x000000ffff847224 */ /* 0x000fe400078e008d */
[----:B------:R-:W-:Y:S02]  /*6540*/  IMAD.MOV.U32 R99, RZ, RZ, R92 ;  /* 0x000000ffff637224 */ /* 0x000fe400078e005c */
[----:B------:R-:W-:Y:S01]  /*6550*/  LDSM.16.MT88.4 R92, [R226+0x2900] ;  /* 0x00290000e25c783b */ /* 0x000fe20000004200 */
[----:B------:R-:W-:Y:S01]  /*6560*/  IMAD.MOV.U32 R98, RZ, RZ, R129 ;  /* 0x000000ffff627224 */ /* 0x000fe200078e0081 */
[----:B------:R-:W-:Y:S01]  /*6570*/  F2FP.PACK_AB R129, R232, R113 ;  /* 0x00000071e881723e */ /* 0x000fe200000000ff */
[----:B------:R-:W-:Y:S02]  /*6580*/  IMAD.MOV.U32 R96, RZ, RZ, R131 ;  /* 0x000000ffff607224 */ /* 0x000fe400078e0083 */
[----:B------:R-:W-:Y:S02]  /*6590*/  IMAD.MOV.U32 R56, RZ, RZ, R99 ;  /* 0x000000ffff387224 */ /* 0x000fe400078e0063 */
[----:B--2---:R-:W-:Y:S01]  /*65a0*/  FFMA.FTZ R2, R88, c[0x0][0x2d0], -R0 ;  /* 0x0000b40058027a23 */ /* 0x004fe20000010800 */
[----:B------:R-:W-:Y:S01]  /*65b0*/  MOV R88, R133 ;  /* 0x0000008500587202 */ /* 0x000fe20000000f00 */
[----:B------:R-:W-:-:S02]  /*65c0*/  IMAD.MOV.U32 R133, RZ, RZ, R142 ;  /* 0x000000ffff857224 */ /* 0x000fc400078e008e */
[----:B------:R2:W4:Y:S02]  /*65d0*/  MUFU.EX2 R13, R2 ;  /* 0x00000002000d7308 */ /* 0x0005240000000800 */
[--C-:B--2---:R-:W-:Y:S01]  /*65e0*/  FFMA.FTZ R2, R14, c[0x0][0x2d0], -R0.reuse ;  /* 0x0000b4000e027a23 */ /* 0x104fe20000010800 */
[----:B----4-:R-:W-:Y:S01]  /*65f0*/  F2FP.PACK_AB R125, R13, R16 ;  /* 0x000000100d7d723e */ /* 0x010fe200000000ff */
[----:B------:R-:W-:Y:S01]  /*6600*/  FFMA.FTZ R0, R15, c[0x0][0x2d0], -R0 ;  /* 0x0000b4000f007a23 */ /* 0x000fe20000010800 */
[----:B------:R-:W-:Y:S01]  /*6610*/  MOV R15, R52 ;  /* 0x00000034000f7202 */ /* 0x000fe20000000f00 */
[----:B------:R-:W-:Y:S02]  /*6620*/  IMAD.MOV.U32 R14, RZ, RZ, R40 ;  /* 0x000000ffff0e7224 */ /* 0x000fe400078e0028 */
[----:B------:R-:W-:Y:S01]  /*6630*/  MUFU.EX2 R2, R2 ;  /* 0x0000000200027308 */ /* 0x000fe20000000800 */
[----:B------:R-:W-:Y:S01]  /*6640*/  HMMA.16816.F32 R40, R4, R42, R72 ;  /* 0x0000002a0428723c */ /* 0x000fe20000001848 */
[----:B------:R-:W2:Y:S01]  /*6650*/  LDSM.16.MT88.4 R4, [R227+0x2900] ;  /* 0x00290000e304783b */ /* 0x000ea20000004200 */
[----:B------:R-:W-:-:S02]  /*6660*/  F2FP.PACK_AB R126, R17, R14 ;  /* 0x0000000e117e723e */ /* 0x000fc400000000ff */
[----:B------:R-:W-:-:S03]  /*6670*/  F2FP.PACK_AB R131, R19, R15 ;  /* 0x0000000f1383723e */ /* 0x000fc600000000ff */
[----:B------:R-:W4:Y:S01]  /*6680*/  MUFU.EX2 R0, R0 ;  /* 0x0000000000007308 */ /* 0x000f220000000800 */
[----:B------:R-:W-:Y:S01]  /*6690*/  IMAD.MOV.U32 R72, RZ, RZ, R149 ;  /* 0x000000ffff487224 */ /* 0x000fe200078e0095 */
[----:B------:R-:W-:Y:S01]  /*66a0*/  MOV R73, R140 ;  /* 0x0000008c00497202 */ /* 0x000fe20000000f00 */
[----:B------:R-:W-:Y:S01]  /*66b0*/  IMAD.MOV.U32 R149, RZ, RZ, R151 ;  /* 0x000000ffff957224 */ /* 0x000fe200078e0097 */
[----:B------:R-:W-:Y:S01]  /*66c0*/  MOV R151, R181 ;  /* 0x000000b500977202 */ /* 0x000fe20000000f00 */
[----:B------:R-:W-:Y:S01]  /*66d0*/  IMAD.MOV.U32 R75, RZ, RZ, R134 ;  /* 0x000000ffff4b7224 */ /* 0x000fe200078e0086 */
[----:B------:R-:W-:Y:S01]  /*66e0*/  MOV R134, R143 ;  /* 0x0000008f00867202 */ /* 0x000fe20000000f00 */
[----:B------:R-:W-:Y:S01]  /*66f0*/  IMAD.MOV.U32 R74, RZ, RZ, R135 ;  /* 0x000000ffff4a7224 */ /* 0x000fe200078e0087 */
[----:B------:R-:W-:Y:S01]  /*6700*/  LDSM.16.MT88.4 R140, [R226+0x1100] ;  /* 0x00110000e28c783b */ /* 0x000fe20000004200 */
[----:B------:R-:W-:Y:S01]  /*6710*/  IMAD.MOV.U32 R135, RZ, RZ, R148 ;  /* 0x000000ffff877224 */ /* 0x000fe200078e0094 */
[----:B-1----:R-:W-:Y:S01]  /*6720*/  HMMA.16816.F32 R52, R128, R60, R208 ;  /* 0x0000003c8034723c */ /* 0x002fe200000018d0 */
[----:B------:R-:W-:-:S02]  /*6730*/  IMAD.MOV.U32 R161, RZ, RZ, R149 ;  /* 0x000000ffffa17224 */ /* 0x000fc400078e0095 */
[----:B------:R-:W-:Y:S01]  /*6740*/  IMAD.MOV.U32 R114, RZ, RZ, R151 ;  /* 0x000000ffff727224 */ /* 0x000fe200078e0097 */
[----:B----4-:R-:W-:-:S03]  /*6750*/  F2FP.PACK_AB R127, R0, R2 ;  /* 0x00000002007f723e */ /* 0x010fc600000000ff */
[----:B------:R-:W-:Y:S01]  /*6760*/  IMAD.MOV.U32 R208, RZ, RZ, R73 ;  /* 0x000000ffffd07224 */ /* 0x000fe200078e0049 */
[----:B---3--:R-:W-:Y:S01]  /*6770*/  HMMA.16816.F32 R68, R128, R76, R200 ;  /* 0x0000004c8044723c */ /* 0x008fe200000018c8 */
[----:B------:R-:W-:Y:S01]  /*6780*/  IMAD.MOV.U32 R73, RZ, RZ, R146 ;  /* 0x000000ffff497224 */ /* 0x000fe200078e0092 */
[----:B------:R-:W-:Y:S01]  /*6790*/  MOV R211, R72 ;  /* 0x0000004800d37202 */ /* 0x000fe20000000f00 */
[----:B------:R-:W-:Y:S01]  /*67a0*/  IMAD.MOV.U32 R210, RZ, RZ, R113 ;  /* 0x000000ffffd27224 */ /* 0x000fe200078e0071 */
[----:B------:R-:W-:Y:S02]  /*67b0*/  MOV R72, R91 ;  /* 0x0000005b00487202 */ /* 0x000fe40000000f00 */
        /* <DEDUP_REMOVED lines=13> */
[----:B--2---:R-:W-:Y:S01]  /*6890*/  HMMA.16816.F32 R116, R128, R4, R172 ;  /* 0x000000048074723c */ /* 0x004fe200000018ac */
[----:B------:R-:W1:Y:S01]  /*68a0*/  LDSM.16.MT88.4 R156, [R228+0x1100] ;  /* 0x00110000e49c783b */ /* 0x000e620000004200 */
[----:B------:R-:W-:-:S02]  /*68b0*/  MOV R89, R82 ;  /* 0x0000005200597202 */ /* 0x000fc40000000f00 */
[----:B------:R-:W-:-:S03]  /*68c0*/  MOV R209, R112 ;  /* 0x0000007000d17202 */ /* 0x000fc60000000f00 */
[----:B------:R-:W-:Y:S01]  /*68d0*/  MOV R174, R96 ;  /* 0x0000006000ae7202 */ /* 0x000fe20000000f00 */
[----:B------:R-:W-:Y:S01]  /*68e0*/  IMAD.MOV.U32 R172, RZ, RZ, R114 ;  /* 0x000000ffffac7224 */ /* 0x000fe200078e0072 */
[----:B------:R-:W-:Y:S01]  /*68f0*/  MOV R173, R115 ;  /* 0x0000007300ad7202 */ /* 0x000fe20000000f00 */
[----:B------:R-:W-:Y:S01]  /*6900*/  HMMA.16816.F32 R100, R128, R108, R188 ;  /* 0x0000006c8064723c */ /* 0x000fe200000018bc */
[----:B------:R-:W-:-:S07]  /*6910*/  MOV R175, R161 ;  /* 0x000000a100af7202 */ /* 0x000fce0000000f00 */
[C---:B------:R-:W-:Y:S08]  /*6920*/  HMMA.16816.F32 R188, R128.reuse, R186, R64 ;  /* 0x000000ba80bc723c */ /* 0x040ff00000001840 */
[C---:B------:R-:W-:Y:S08]  /*6930*/  HMMA.16816.F32 R64, R128.reuse, R62, R204 ;  /* 0x0000003e8040723c */ /* 0x040ff000000018cc */
[C---:B------:R-:W-:Y:S08]  /*6940*/  HMMA.16816.F32 R84, R128.reuse, R92, R192 ;  /* 0x0000005c8054723c */ /* 0x040ff000000018c0 */
[C---:B-1----:R-:W-:Y:S01]  /*6950*/  HMMA.16816.F32 R148, R128.reuse, R156, R220 ;  /* 0x0000009c8094723c */ /* 0x042fe200000018dc */
[----:B------:R-:W-:Y:S01]  /*6960*/  MOV R193, R241 ;  /* 0x000000f100c17202 */ /* 0x000fe20000000f00 */
[----:B------:R-:W-:Y:S01]  /*6970*/  IMAD.MOV.U32 R192, RZ, RZ, R242 ;  /* 0x000000ffffc07224 */ /* 0x000fe200078e00f2 */
[----:B------:R-:W-:Y:S01]  /*6980*/  MOV R194, R98 ;  /* 0x0000006200c27202 */ /* 0x000fe20000000f00 */
[----:B------:R-:W-:Y:S01]  /*6990*/  IMAD.MOV.U32 R195, RZ, RZ, R97 ;  /* 0x000000ffffc37224 */ /* 0x000fe200078e0061 */
[----:B------:R1:W5:Y:S02]  /*69a0*/  LDL.LU R242, [R1+0x68] ;  /* 0x0000680001f27983 */ /* 0x0003640000300800 */
[----:B------:R-:W-:Y:S01]  /*69b0*/  IMAD.MOV.U32 R222, RZ, RZ, R57 ;  /* 0x000000ffffde7224 */ /* 0x000fe200078e0039 */
[----:B------:R-:W-:Y:S01]  /*69c0*/  MOV R221, R58 ;  /* 0x0000003a00dd7202 */ /* 0x000fe20000000f00 */
[----:B------:R-:W-:Y:S01]  /*69d0*/  IMAD.MOV.U32 R58, RZ, RZ, R144 ;  /* 0x000000ffff3a7224 */ /* 0x000fe200078e0090 */
[----:B------:R-:W-:Y:S01]  /*69e0*/  MOV R57, R145 ;  /* 0x0000009100397202 */ /* 0x000fe20000000f00 */
[----:B------:R-:W-:Y:S01]  /*69f0*/  IMAD.MOV.U32 R220, RZ, RZ, R59 ;  /* 0x000000ffffdc7224 */ /* 0x000fe200078e003b */
[C---:B------:R-:W-:Y:S01]  /*6a00*/  HMMA.16816.F32 R144, R128.reuse, R142, R248 ;  /* 0x0000008e8090723c */ /* 0x040fe200000018f8 */
[----:B------:R-:W-:Y:S01]  /*6a10*/  MOV R59, R90 ;  /* 0x0000005a003b7202 */ /* 0x000fe20000000f00 */
[----:B------:R-:W-:Y:S01]  /*6a20*/  IMAD.MOV.U32 R223, RZ, RZ, R12 ;  /* 0x000000ffffdf7224 */ /* 0x000fe200078e000c */
[----:B------:R1:W5:Y:S04]  /*6a30*/  LDL.LU R241, [R1+0x64] ;  /* 0x0000640001f17983 */ /* 0x0003680000300800 */
[----:B------:R-:W-:Y:S01]  /*6a40*/  MOV R251, R162 ;  /* 0x000000a200fb7202 */ /* 0x000fe20000000f00 */
[----:B------:R-:W-:Y:S01]  /*6a50*/  IMAD.MOV.U32 R12, RZ, RZ, R163 ;  /* 0x000000ffff0c7224 */ /* 0x000fe200078e00a3 */
[----:B------:R-:W-:Y:S01]  /*6a60*/  MOV R250, R174 ;  /* 0x000000ae00fa7202 */ /* 0x000fe20000000f00 */
[----:B------:R-:W-:Y:S01]  /*6a70*/  IMAD.MOV.U32 R90, RZ, RZ, R81 ;  /* 0x000000ffff5a7224 */ /* 0x000fe200078e0051 */
[----:B------:R-:W-:Y:S01]  /*6a80*/  HMMA.16816.F32 R176, R128, R184, R176 ;  /* 0x000000b880b0723c */ /* 0x000fe200000018b0 */
[----:B------:R-:W-:-:S02]  /*6a90*/  IMAD.MOV.U32 R249, RZ, RZ, R251 ;  /* 0x000000fffff97224 */ /* 0x000fc400078e00fb */
[----:B------:R-:W-:Y:S02]  /*6aa0*/  IMAD.MOV.U32 R251, RZ, RZ, R200 ;  /* 0x000000fffffb7224 */ /* 0x000fe400078e00c8 */
[----:B------:R-:W-:Y:S02]  /*6ab0*/  IMAD.MOV.U32 R248, RZ, RZ, R173 ;  /* 0x000000fffff87224 */ /* 0x000fe400078e00ad */
[----:B------:R-:W-:Y:S01]  /*6ac0*/  IMAD.MOV.U32 R174, RZ, RZ, R222 ;  /* 0x000000ffffae7224 */ /* 0x000fe200078e00de */
[----:B------:R-:W-:Y:S01]  /*6ad0*/  HMMA.16816.F32 R160, R128, R158, R212 ;  /* 0x0000009e80a0723c */ /* 0x000fe200000018d4 */
[----:B------:R-:W-:-:S06]  /*6ae0*/  IMAD.MOV.U32 R205, RZ, RZ, R248 ;  /* 0x000000ffffcd7224 */ /* 0x000fcc00078e00f8 */
[----:B------:R-:W-:Y:S01]  /*6af0*/  MOV R215, R172 ;  /* 0x000000ac00d77202 */ /* 0x000fe20000000f00 */
[----:B------:R-:W-:Y:S01]  /*6b00*/  HMMA.16816.F32 R80, R128, R78, R196 ;  /* 0x0000004e8050723c */ /* 0x000fe200000018c4 */
[----:B------:R-:W-:Y:S01]  /*6b10*/  MOV R172, R201 ;  /* 0x000000c900ac7202 */ /* 0x000fe20000000f00 */
[----:B------:R-:W-:Y:S01]  /*6b20*/  IMAD.MOV.U32 R173, RZ, RZ, R208 ;  /* 0x000000ffffad7224 */ /* 0x000fe200078e00d0 */
[----:B------:R-:W-:-:S04]  /*6b30*/  MOV R248, R174 ;  /* 0x000000ae00f87202 */ /* 0x000fc80000000f00 */
[----:B------:R-:W-:Y:S01]  /*6b40*/  MOV R199, R250 ;  /* 0x000000fa00c77202 */ /* 0x000fe20000000f00 */
[----:B------:R-:W-:Y:S01]  /*6b50*/  IMAD.MOV.U32 R198, RZ, RZ, R251 ;  /* 0x000000ffffc67224 */ /* 0x000fe200078e00fb */
[----:B------:R-:W-:Y:S01]  /*6b60*/  HMMA.16816.F32 R56, R124, R60, R56 ;  /* 0x0000003c7c38723c */ /* 0x000fe20000001838 */
[----:B------:R-:W-:Y:S01]  /*6b70*/  MOV R204, R172 ;  /* 0x000000ac00cc7202 */ /* 0x000fe20000000f00 */
[----:B------:R-:W-:Y:S01]  /*6b80*/  IMAD.MOV.U32 R206, RZ, RZ, R173 ;  /* 0x000000ffffce7224 */ /* 0x000fe200078e00ad */
[----:B------:R-:W-:-:S05]  /*6b90*/  MOV R207, R215 ;  /* 0x000000d700cf7202 */ /* 0x000fca0000000f00 */
[----:B------:R-:W-:Y:S01]  /*6ba0*/  HMMA.16816.F32 R60, R124, R62, R8 ;  /* 0x0000003e7c3c723c */ /* 0x000fe20000001808 */
[----:B------:R-:W-:-:S06]  /*6bb0*/  MOV R251, R234 ;  /* 0x000000ea00fb7202 */ /* 0x000fcc0000000f00 */
[----:B------:R-:W-:Y:S01]  /*6bc0*/  FADD.FTZ R8, R199, R198 ;  /* 0x000000c6c7087221 */ /* 0x000fe20000010000 */
[----:B------:R-:W-:Y:S01]  /*6bd0*/  HMMA.16816.F32 R132, R128, R140, R132 ;  /* 0x0000008c8084723c */ /* 0x000fe20000001884 */
[----:B------:R-:W-:Y:S02]  /*6be0*/  FADD.FTZ R10, R205, R204 ;  /* 0x000000cccd0a7221 */ /* 0x000fe40000010000 */
[----:B------:R-:W-:Y:S01]  /*6bf0*/  FADD.FTZ R8, R248, R8 ;  /* 0x00000008f8087221 */ /* 0x000fe20000010000 */
[----:B------:R-:W-:Y:S01]  /*6c00*/  MOV R174, R224 ;  /* 0x000000e000ae7202 */ /* 0x000fe20000000f00 */
[----:B------:R-:W-:Y:S02]  /*6c10*/  IMAD.MOV.U32 R250, RZ, RZ, R235 ;  /* 0x000000fffffa7224 */ /* 0x000fe400078e00eb */
[----:B------:R-:W-:Y:S02]  /*6c20*/  FADD.FTZ R11, R207, R206 ;  /* 0x000000cecf0b7221 */ /* 0x000fe40000010000 */
[----:B------:R-:W-:-:S02]  /*6c30*/  IMAD.MOV.U32 R172, RZ, RZ, R233 ;  /* 0x000000ffffac7224 */ /* 0x000fc400078e00e9 */
[----:B------:R-:W-:Y:S02]  /*6c40*/  FADD.FTZ R10, R249, R10 ;  /* 0x0000000af90a7221 */ /* 0x000fe40000010000 */
[----:B------:R-:W-:Y:S02]  /*6c50*/  FADD.FTZ R8, R251, R8 ;  /* 0x00000008fb087221 */ /* 0x000fe40000010000 */
[----:B------:R-:W-:Y:S02]  /*6c60*/  IMAD.MOV.U32 R173, RZ, RZ, R229 ;  /* 0x000000ffffad7224 */ /* 0x000fe400078e00e5 */
[----:B------:R-:W-:Y:S02]  /*6c70*/  FADD.FTZ R11, R250, R11 ;  /* 0x0000000bfa0b7221 */ /* 0x000fe40000010000 */
[----:B------:R-:W-:Y:S02]  /*6c80*/  FADD.FTZ R10, R172, R10 ;  /* 0x0000000aac0a7221 */ /* 0x000fe40000010000 */
[----:B------:R-:W-:-:S02]  /*6c90*/  FADD.FTZ R8, R174, R8 ;  /* 0x00000008ae087221 */ /* 0x000fc40000010000 */
[----:B------:R-:W-:Y:S02]  /*6ca0*/  FADD.FTZ R11, R173, R11 ;  /* 0x0000000bad0b7221 */ /* 0x000fe40000010000 */
[----:B------:R-:W-:Y:S02]  /*6cb0*/  FADD.FTZ R10, R175, R10 ;  /* 0x0000000aaf0a7221 */ /* 0x000fe40000010000 */
[----:B------:R-:W-:Y:S02]  /*6cc0*/  FADD.FTZ R8, R193, R8 ;  /* 0x00000008c1087221 */ /* 0x000fe40000010000 */
[----:B------:R-:W-:Y:S01]  /*6cd0*/  FADD.FTZ R9, R247, R171 ;  /* 0x000000abf7097221 */ /* 0x000fe20000010000 */
[----:B------:R-:W-:Y:S01]  /*6ce0*/  MOV R201, R203 ;  /* 0x000000cb00c97202 */ /* 0x000fe20000000f00 */
[----:B------:R-:W-:Y:S01]  /*6cf0*/  IMAD.MOV.U32 R200, RZ, RZ, R202 ;  /* 0x000000ffffc87224 */ /* 0x000fe200078e00ca */
[----:B------:R-:W-:Y:S01]  /*6d00*/  MOV R202, R211 ;  /* 0x000000d300ca7202 */ /* 0x000fe20000000f00 */
[----:B------:R-:W-:Y:S01]  /*6d10*/  FADD.FTZ R11, R192, R11 ;  /* 0x0000000bc00b7221 */ /* 0x000fe20000010000 */
[----:B------:R-:W-:Y:S01]  /*6d20*/  MOV R208, R221 ;  /* 0x000000dd00d07202 */ /* 0x000fe20000000f00 */
[----:B------:R-:W-:Y:S01]  /*6d30*/  IMAD.MOV.U32 R203, RZ, RZ, R220 ;  /* 0x000000ffffcb7224 */ /* 0x000fe200078e00dc */
[C---:B------:R-:W-:Y:S01]  /*6d40*/  HMMA.16816.F32 R96, R128.reuse, R94, R152 ;  /* 0x0000005e8060723c */ /* 0x040fe20000001898 */
[----:B------:R-:W-:Y:S01]  /*6d50*/  FADD.FTZ R10, R194, R10 ;  /* 0x0000000ac20a7221 */ /* 0x000fe20000010000 */
[----:B------:R-:W-:Y:S01]  /*6d60*/  MOV R211, R240 ;  /* 0x000000f000d37202 */ /* 0x000fe20000000f00 */
[----:B------:R-:W-:Y:S01]  /*6d70*/  FADD.FTZ R12, R12, R8 ;  /* 0x000000080c0c7221 */ /* 0x000fe20000010000 */
[----:B------:R-:W-:Y:S01]  /*6d80*/  MOV R221, R238 ;  /* 0x000000ee00dd7202 */ /* 0x000fe20000000f00 */
[----:B------:R-:W-:Y:S01]  /*6d90*/  IMAD.MOV.U32 R220, RZ, RZ, R239 ;  /* 0x000000ffffdc7224 */ /* 0x000fe200078e00ef */
[----:B------:R1:W5:Y:S01]  /*6da0*/  LDL.LU R240, [R1+0x60] ;  /* 0x0000600001f07983 */ /* 0x0003620000300800 */
[----:B------:R-:W-:Y:S01]  /*6db0*/  IMAD.MOV.U32 R222, RZ, RZ, R237 ;  /* 0x000000ffffde7224 */ /* 0x000fe200078e00ed */
[----:B------:R-:W-:Y:S01]  /*6dc0*/  HMMA.16816.F32 R112, R128, R110, R136 ;  /* 0x0000006e8070723c */ /* 0x000fe20000001888 */
[----:B------:R-:W-:-:S02]  /*6dd0*/  FADD.FTZ R8, R246, R9 ;  /* 0x00000009f6087221 */ /* 0x000fc40000010000 */
[----:B------:R-:W-:Y:S01]  /*6de0*/  FADD.FTZ R11, R195, R11 ;  /* 0x0000000bc30b7221 */ /* 0x000fe20000010000 */
[----:B------:R-:W-:Y:S01]  /*6df0*/  MOV R213, R220 ;  /* 0x000000dc00d57202 */ /* 0x000fe20000000f00 */
[----:B------:R-:W-:Y:S01]  /*6e00*/  FADD.FTZ R8, R252, R8 ;  /* 0x00000008fc087221 */ /* 0x000fe20000010000 */
[----:B------:R1:W5:Y:S02]  /*6e10*/  LDL.LU R239, [R1+0x5c] ;  /* 0x00005c0001ef7983 */ /* 0x0003640000300800 */
[----:B------:R-:W-:Y:S01]  /*6e20*/  HMMA.16816.F32 R128, R128, R6, R120 ;  /* 0x000000068080723c */ /* 0x000fe20000001878 */
[----:B------:R-:W-:Y:S01]  /*6e30*/  IMAD.MOV.U32 R212, RZ, RZ, R211 ;  /* 0x000000ffffd47224 */ /* 0x000fe200078e00d3 */
[----:B------:R-:W-:Y:S01]  /*6e40*/  MOV R215, R222 ;  /* 0x000000de00d77202 */ /* 0x000fe20000000f00 */
[----:B------:R-:W-:Y:S01]  /*6e50*/  IMAD.MOV.U32 R214, RZ, RZ, R221 ;  /* 0x000000ffffd67224 */ /* 0x000fe200078e00dd */
[----:B------:R-:W-:Y:S01]  /*6e60*/  MOV R220, R236 ;  /* 0x000000ec00dc7202 */ /* 0x000fe20000000f00 */
[----:B------:R1:W5:Y:S03]  /*6e70*/  LDL.LU R238, [R1+0x58] ;  /* 0x0000580001ee7983 */ /* 0x0003660000300800 */
[C---:B------:R-:W-:Y:S08]  /*6e80*/  HMMA.16816.F32 R120, R124.reuse, R4, R48 ;  /* 0x000000047c78723c */ /* 0x040ff00000001830 */
[----:B------:R-:W-:Y:S01]  /*6e90*/  HMMA.16816.F32 R136, R124, R140, R104 ;  /* 0x0000008c7c88723c */ /* 0x000fe20000001868 */
[----:B------:R-:W-:-:S07]  /*6ea0*/  FADD.FTZ R5, R200, R10 ;  /* 0x0000000ac8057221 */ /* 0x000fce0000010000 */
[----:B------:R-:W-:Y:S01]  /*6eb0*/  HMMA.16816.F32 R152, R124, R156, R216 ;  /* 0x0000009c7c98723c */ /* 0x000fe200000018d8 */
[----:B------:R-:W-:-:S07]  /*6ec0*/  FADD.FTZ R4, R201, R11 ;  /* 0x0000000bc9047221 */ /* 0x000fce0000010000 */
[----:B------:R-:W-:Y:S01]  /*6ed0*/  HMMA.16816.F32 R72, R124, R76, R72 ;  /* 0x0000004c7c48723c */ /* 0x000fe20000001848 */
[----:B------:R-:W-:-:S07]  /*6ee0*/  FADD.FTZ R10, R202, R12 ;  /* 0x0000000cca0a7221 */ /* 0x000fce0000010000 */
[----:B------:R-:W-:Y:S01]  /*6ef0*/  HMMA.16816.F32 R88, R124, R92, R88 ;  /* 0x0000005c7c58723c */ /* 0x000fe20000001858 */
[----:B------:R-:W-:-:S07]  /*6f00*/  FADD.FTZ R9, R203, R5 ;  /* 0x00000005cb097221 */ /* 0x000fce0000010000 */
[C---:B------:R-:W-:Y:S01]  /*6f10*/  HMMA.16816.F32 R184, R124.reuse, R186, R32 ;  /* 0x000000ba7cb8723c */ /* 0x040fe20000001820 */
[----:B------:R-:W-:Y:S01]  /*6f20*/  FADD.FTZ R5, R164, R8 ;  /* 0x00000008a4057221 */ /* 0x000fe20000010000 */
[----:B------:R-:W-:Y:S01]  /*6f30*/  MOV R221, R232 ;  /* 0x000000e800dd7202 */ /* 0x000fe20000000f00 */
[----:B------:R-:W-:Y:S01]  /*6f40*/  FADD.FTZ R11, R208, R4 ;  /* 0x00000004d00b7221 */ /* 0x000fe20000010000 */
[----:B------:R1:W5:Y:S01]  /*6f50*/  LDL.LU R237, [R1+0x54] ;  /* 0x0000540001ed7983 */ /* 0x0003620000300800 */
[----:B------:R-:W-:Y:S02]  /*6f60*/  FADD.FTZ R4, R209, R10 ;  /* 0x0000000ad1047221 */ /* 0x000fe40000010000 */
[----:B------:R-:W-:Y:S01]  /*6f70*/  FADD.FTZ R5, R170, R5 ;  /* 0x00000005aa057221 */ /* 0x000fe20000010000 */
[C---:B------:R-:W-:Y:S01]  /*6f80*/  HMMA.16816.F32 R104, R124.reuse, R108, R212 ;  /* 0x0000006c7c68723c */ /* 0x040fe200000018d4 */
[----:B------:R-:W-:Y:S01]  /*6f90*/  IMAD.MOV.U32 R211, RZ, RZ, R223 ;  /* 0x000000ffffd37224 */ /* 0x000fe200078e00df */
[----:B------:R1:W5:Y:S06]  /*6fa0*/  LDL.LU R236, [R1+0x50] ;  /* 0x0000500001ec7983 */ /* 0x00036c0000300800 */
[C---:B------:R-:W-:Y:S08]  /*6fb0*/  HMMA.16816.F32 R140, R124.reuse, R142, R24 ;  /* 0x0000008e7c8c723c */ /* 0x040ff00000001818 */
[C---:B------:R-:W-:Y:S08]  /*6fc0*/  HMMA.16816.F32 R156, R124.reuse, R158, R20 ;  /* 0x0000009e7c9c723c */ /* 0x040ff00000001814 */
[C---:B------:R-:W-:Y:S08]  /*6fd0*/  HMMA.16816.F32 R76, R124.reuse, R78, R28 ;  /* 0x0000004e7c4c723c */ /* 0x040ff0000000181c */
[C---:B------:R-:W-:Y:S08]  /*6fe0*/  HMMA.16816.F32 R92, R124.reuse, R94, R36 ;  /* 0x0000005e7c5c723c */ /* 0x040ff00000001824 */
[C---:B------:R-:W-:Y:S01]  /*6ff0*/  HMMA.16816.F32 R108, R124.reuse, R110, R40 ;  /* 0x0000006e7c6c723c */ /* 0x040fe20000001828 */
[----:B------:R-:W-:Y:S01]  /*7000*/  IMAD.MOV.U32 R222, RZ, RZ, R231 ;  /* 0x000000ffffde7224 */ /* 0x000fe200078e00e7 */
[----:B------:R-:W-:Y:S01]  /*7010*/  MOV R223, R230 ;  /* 0x000000e600df7202 */ /* 0x000fe20000000f00 */
[----:B------:R-:W-:Y:S01]  /*7020*/  FADD.FTZ R8, R211, R11 ;  /* 0x0000000bd3087221 */ /* 0x000fe20000010000 */
[----:B------:R1:W5:Y:S04]  /*7030*/  LDL.LU R235, [R1+0x4c] ;  /* 0x00004c0001eb7983 */ /* 0x0003680000300800 */
[----:B------:R-:W-:Y:S01]  /*7040*/  HMMA.16816.F32 R124, R124, R6, R44 ;  /* 0x000000067c7c723c */ /* 0x000fe2000000182c */
[----:B------:R1:W5:Y:S04]  /*7050*/  LDL.LU R234, [R1+0x48] ;  /* 0x0000480001ea7983 */ /* 0x0003680000300800 */
[----:B------:R1:W5:Y:S02]  /*7060*/  LDL.LU R233, [R1+0x44] ;  /* 0x0000440001e97983 */ /* 0x0003640000300800 */
[----:B------:R-:W-:-:S02]  /*7070*/  FADD.FTZ R7, R220, R4 ;  /* 0x00000004dc077221 */ /* 0x000fc40000010000 */
[----:B------:R-:W-:Y:S01]  /*7080*/  FADD.FTZ R4, R166, R5 ;  /* 0x00000005a6047221 */ /* 0x000fe20000010000 */
[----:B------:R1:W5:Y:S03]  /*7090*/  LDL.LU R232, [R1+0x40] ;  /* 0x0000400001e87983 */ /* 0x0003660000300800 */
[----:B------:R-:W-:Y:S01]  /*70a0*/  FADD.FTZ R4, R165, R4 ;  /* 0x00000004a5047221 */ /* 0x000fe20000010000 */
[----:B------:R1:W5:Y:S01]  /*70b0*/  LDL.LU R231, [R1+0x3c] ;  /* 0x00003c0001e77983 */ /* 0x0003620000300800 */
[----:B------:R-:W-:Y:S02]  /*70c0*/  FADD.FTZ R6, R210, R9 ;  /* 0x00000009d2067221 */ /* 0x000fe40000010000 */
[----:B------:R-:W-:Y:S01]  /*70d0*/  FADD.FTZ R4, R16, R4 ;  /* 0x0000000410047221 */ /* 0x000fe20000010000 */
[----:B------:R1:W5:Y:S01]  /*70e0*/  LDL.LU R230, [R1+0x38] ;  /* 0x0000380001e67983 */ /* 0x0003620000300800 */
[----:B------:R-:W-:-:S02]  /*70f0*/  FADD.FTZ R5, R221, R6 ;  /* 0x00000006dd057221 */ /* 0x000fc40000010000 */
[----:B------:R-:W-:Y:S01]  /*7100*/  FADD.FTZ R4, R13, R4 ;  /* 0x000000040d047221 */ /* 0x000fe20000010000 */
[----:B------:R1:W5:Y:S01]  /*7110*/  LDL.LU R229, [R1+0x34] ;  /* 0x0000340001e57983 */ /* 0x0003620000300800 */
[----:B------:R-:W-:Y:S02]  /*7120*/  FADD.FTZ R6, R222, R8 ;  /* 0x00000008de067221 */ /* 0x000fe40000010000 */
[----:B------:R-:W-:Y:S01]  /*7130*/  FADD.FTZ R7, R223, R7 ;  /* 0x00000007df077221 */ /* 0x000fe20000010000 */
[----:B------:R1:W5:Y:S01]  /*7140*/  LDL.LU R224, [R1+0x30] ;  /* 0x0000300001e07983 */ /* 0x0003620000300800 */
[----:B------:R-:W-:Y:S02]  /*7150*/  FADD.FTZ R5, R15, R5 ;  /* 0x000000050f057221 */ /* 0x000fe40000010000 */
[----:B------:R-:W-:Y:S02]  /*7160*/  FADD.FTZ R4, R2, R4 ;  /* 0x0000000402047221 */ /* 0x000fe40000010000 */
[----:B------:R-:W-:-:S02]  /*7170*/  FADD.FTZ R6, R14, R6 ;  /* 0x000000060e067221 */ /* 0x000fc40000010000 */
[----:B------:R-:W-:Y:S02]  /*7180*/  FADD.FTZ R7, R18, R7 ;  /* 0x0000000712077221 */ /* 0x000fe40000010000 */
[----:B------:R-:W-:Y:S02]  /*7190*/  FADD.FTZ R5, R19, R5 ;  /* 0x0000000513057221 */ /* 0x000fe40000010000 */
[----:B------:R-:W-:Y:S02]  /*71a0*/  FADD.FTZ R0, R0, R4 ;  /* 0x0000000400007221 */ /* 0x000fe40000010000 */
[----:B------:R-:W-:Y:S01]  /*71b0*/  FADD.FTZ R2, R17, R6 ;  /* 0x0000000611027221 */ /* 0x000fe20000010000 */
[----:B------:R1:W-:Y:S01]  /*71c0*/  STL [R1+0x10], R7 ;  /* 0x0000100701007387 */ /* 0x0003e20000100800 */
[----:B------:R-:W-:-:S03]  /*71d0*/  UIMAD.WIDE.U32 UR28, UR26, UR4, URZ ;  /* 0x000000041a1c72a5 */ /* 0x000fc6000f8e003f */
[----:B------:R1:W-:Y:S04]  /*71e0*/  STL [R1+0xc], R5 ;  /* 0x00000c0501007387 */ /* 0x0003e80000100800 */
[----:B------:R1:W-:Y:S04]  /*71f0*/  STL [R1+0x18], R0 ;  /* 0x0000180001007387 */ /* 0x0003e80000100800 */
[----:B------:R1:W-:Y:S01]  /*7200*/  STL [R1+0x14], R2 ;  /* 0x0000140201007387 */ /* 0x0003e20000100800 */
[----:B------:R-:W-:Y:S01]  /*7210*/  PLOP3.LUT P0, PT, PT, PT, UP6, 0x40, 0x0 ;  /* 0x000000000000781c */ /* 0x000fe20003f0e868 */
[----:B------:R-:W-:-:S02]  /*7220*/  @UP5 UMOV UR27, UR29 ;  /* 0x0000001d001b5c82 */ /* 0x000fc40008000000 */
[----:B------:R-:W-:-:S04]  /*7230*/  @UP5 USHF.R.U32.HI UR26, URZ, UR5, UR27 ;  /* 0x000000053f1a5299 */ /* 0x000fc8000801161b */
[----:B------:R-:W-:-:S03]  /*7240*/  UIADD3 UR4, UR25, UR26, URZ ;  /* 0x0000001a19047290 */ /* 0x000fc6000fffe03f */
[----:B------:R-:W-:Y:S02]  /*7250*/  ULDC UR25, c[0x0][0x328] ;  /* 0x0000ca0000197ab9 */ /* 0x000fe40000000800 */
[----:B------:R-:W-:Y:S02]  /*7260*/  UIADD3 UR24, UR24, -0x2, URZ ;  /* 0xfffffffe18187890 */ /* 0x000fe4000fffe03f */
[----:B------:R-:W-:Y:S01]  /*7270*/  UIADD3 UR25, UR4, UR25, URZ ;  /* 0x0000001904197290 */ /* 0x000fe2000fffe03f */
[----:B------:R-:W-:Y:S05]  /*7280*/  @P0 BRA `(.L_x_607) ;  /* 0x0000018000000947 */ /* 0x000fea0003800000 */
        /* <DEDUP_REMOVED lines=8> */
[----:B------:R-:W-:-:S07]  /*7310*/  UIMAD.WIDE.U32 UR28, UR26, UR4, URZ ;  /* 0x000000041a1c72a5 */ /* 0x000fce000f8e003f */
[----:B------:R-:W-:Y:S02]  /*7320*/  @UP0 UMOV UR27, UR29 ;  /* 0x0000001d001b0c82 */ /* 0x000fe40008000000 */
[----:B------:R-:W-:-:S04]  /*7330*/  @UP0 USHF.R.U32.HI UR26, URZ, UR5, UR27 ;  /* 0x000000053f1a0299 */ /* 0x000fc8000801161b */
[----:B------:R-:W-:Y:S01]  /*7340*/  ULOP3.LUT UR26, URZ, UR26, URZ, 0x33, !UPT ;  /* 0x0000001a3f1a7292 */ /* 0x000fe2000f8e333f */
[----:B------:R-:W-:Y:S05]  /*7350*/  BRA `(.L_x_609) ;  /* 0x0000007000007947 */ /* 0x000fea0003800000 */
.L_x_608:
[----:B------:R-:W-:Y:S02]  /*7360*/  UMOV UR5, 0x1 ;  /* 0x0000000100057882 */ /* 0x000fe40000000000 */
[----:B------:R-:W-:Y:S02]  /*7370*/  ULDC UR4, c[0x0][0x32c] ;  /* 0x0000cb0000047ab9 */ /* 0x000fe40000000800 */
[----:B------:R-:W-:-:S03]  /*7380*/  UISETP.NE.AND UP0, UPT, UR5, UR4, UPT ;  /* 0x000000040500728c */ /* 0x000fc6000bf05270 */
[----:B------:R-:W-:Y:S02]  /*7390*/  ULDC.64 UR4, c[0x0][0x330] ;  /* 0x0000cc0000047ab9 */ /* 0x000fe40000000a00 */
[----:B------:R-:W-:-:S07]  /*73a0*/  UIMAD.WIDE.U32 UR28, UR26, UR4, URZ ;  /* 0x000000041a1c72a5 */ /* 0x000fce000f8e003f */
[----:B------:R-:W-:Y:S02]  /*73b0*/  @UP0 UMOV UR27, UR29 ;  /* 0x0000001d001b0c82 */ /* 0x000fe40008000000 */
[----:B------:R-:W-:Y:S02]  /*73c0*/  @UP0 USHF.R.U32.HI UR26, URZ, UR5, UR27 ;  /* 0x000000053f1a0299 */ /* 0x000fe4000801161b */
.L_x_609:
[----:B------:R-:W-:Y:S02]  /*73d0*/  ULDC UR4, c[0x0][0x32c] ;  /* 0x0000cb0000047ab9 */ /* 0x000fe40000000800 */
[----:B------:R-:W-:-:S04]  /*73e0*/  UIMAD UR4, UR26, UR4, UR4 ;  /* 0x000000041a0472a4 */ /* 0x000fc8000f8e0204 */
[----:B------:R-:W-:-:S04]  /*73f0*/  UISETP.LT.AND UP0, UPT, UR25, UR4, UPT ;  /* 0x000000041900728c */ /* 0x000fc8000bf01270 */
[----:B------:R-:W-:-:S04]  /*7400*/  USEL UR25, UR25, UR4, UP0 ;  /* 0x0000000419197287 */ /* 0x000fc80008000000 */
.L_x_607:
[----:B------:R-:W-:-:S04]  /*7410*/  UIMAD.WIDE UR4, UR25, 0x2aaaaaab, URZ ;  /* 0x2aaaaaab190478a5 */ /* 0x000fc8000f8e023f */
[----:B------:R-:W-:-:S04]  /*7420*/  USHF.R.U32.HI UR4, URZ, 0x1f, UR5 ;  /* 0x0000001f3f047899 */ /* 0x000fc80008011605 */
[----:B------:R-:W-:-:S04]  /*7430*/  ULEA.HI.SX32 UR4, UR5, UR4, 0x1d ;  /* 0x0000000405047291 */ /* 0x000fc8000f8fea3f */
[----:B------:R-:W-:-:S04]  /*7440*/  UISETP.LT.AND UP0, UPT, UR8, UR4, UPT ;  /* 0x000000040800728c */ /* 0x000fc8000bf01270 */
[----:B------:R-:W-:-:S04]  /*7450*/  USEL UR5, UR8, UR4, !UP0 ;  /* 0x0000000408057287 */ /* 0x000fc8000c000000 */
[----:B------:R-:W-:-:S06]  /*7460*/  UISETP.GE.AND UP0, UPT, UR24, UR5, UPT ;  /* 0x000000051800728c */ /* 0x000fcc000bf06270 */
[----:B------:R-:W-:-:S13]  /*7470*/  PLOP3.LUT P0, PT, PT, PT, UP0, 0x80, 0x0 ;  /* 0x000000000000781c */ /* 0x000fda0003f0f008 */
[----:B------:R-:W-:Y:S05]  /*7480*/  @!P0 BRA `(.L_x_610) ;  /* 0x00004d4000008947 */ /* 0x000fea0003800000 */
[----:B------:R-:W2:Y:S04]  /*7490*/  LDL R4, [R1] ;  /* 0x0000000001047983 */ /* 0x000ea80000100800 */
[----:B-1----:R-:W3:Y:S04]  /*74a0*/  LDL R2, [R1+0x28] ;  /* 0x0000280001027983 */ /* 0x002ee80000100800 */
[----:B------:R-:W3:Y:S04]  /*74b0*/  LDL R0, [R1+0x24] ;  /* 0x0000240001007983 */ /* 0x000ee80000100800 */
[----:B------:R-:W4:Y:S01]  /*74c0*/  LDL.LU R5, [R1+0x2c] ;  /* 0x00002c0001057983 */ /* 0x000f220000300800 */
[----:B------:R-:W-:Y:S01]  /*74d0*/  MOV R171, R3 ;  /* 0x0000000300ab7202 */ /* 0x000fe20000000f00 */
[----:B------:R-:W-:-:S02]  /*74e0*/  IMAD.MOV.U32 R166, RZ, RZ, R168 ;  /* 0x000000ffffa67224 */ /* 0x000fc400078e00a8 */
[----:B------:R-:W-:Y:S02]  /*74f0*/  IMAD.MOV.U32 R164, RZ, RZ, R169 ;  /* 0x000000ffffa47224 */ /* 0x000fe400078e00a9 */
[----:B------:R-:W-:Y:S01]  /*7500*/  IMAD.MOV.U32 R170, RZ, RZ, R167 ;  /* 0x000000ffffaa7224 */ /* 0x000fe200078e00a7 */
[----:B--2---:R-:W-:-:S05]  /*7510*/  SHF.L.U32 R3, R4, 0x1, RZ ;  /* 0x0000000104037819 */ /* 0x004fca00000006ff */
[----:B------:R1:W-:Y:S01]  /*7520*/  STL [R1+0x20], R3 ;  /* 0x0000200301007387 */ /* 0x0003e20000100800 */
[C---:B---3--:R-:W-:Y:S01]  /*7530*/  SHF.L.U64.HI R249, R0.reuse, 0x1, R2 ;  /* 0x0000000100f97819 */ /* 0x048fe20000010202 */
[----:B------:R-:W-:Y:S01]  /*7540*/  IMAD.SHL.U32 R248, R0, 0x2, RZ ;  /* 0x0000000200f87824 */ /* 0x000fe200078e00ff */
[----:B----4-:R-:W-:Y:S02]  /*7550*/  SHF.L.U64.HI R250, R4, 0x1, R5 ;  /* 0x0000000104fa7819 */ /* 0x010fe40000010205 */
.L_x_629:
[----:B-----5:R2:W5:Y:S01]  /*7560*/  LDL R221, [R1+0x20] ;  /* 0x0000200001dd7983 */ /* 0x0205620000100800 */
[----:B------:R-:W-:Y:S04]  /*7570*/  DEPBAR.LE SB0, 0x0 ;  /* 0x000080000000791a */ /* 0x000fe80000000000 */
[----:B------:R-:W-:Y:S01]  /*7580*/  BAR.SYNC.DEFER_BLOCKING 0x0 ;  /* 0x0000000000007b1d */ /* 0x000fe20000010000 */
[----:B------:R-:W-:Y:S01]  /*7590*/  UISETP.GT.AND UP0, UPT, UR8, UR24, UPT ;  /* 0x000000180800728c */ /* 0x000fe2000bf04270 */
[----:B------:R-:W-:Y:S05]  /*75a0*/  SEL R220, RZ, 0x10, P5 ;  /* 0x00000010ffdc7807 */ /* 0x000fea0002800000 */
[----:B------:R-:W-:Y:S01]  /*75b0*/  PLOP3.LUT P0, PT, PT, PT, UP0, 0x80, 0x0 ;  /* 0x000000000000781c */ /* 0x000fe20003f0f008 */
[----:B------:R2:W3:Y:S04]  /*75c0*/  LDSM.16.M88.4 R48, [R231+0x6100] ;  /* 0x00610000e730783b */ /* 0x0004e80000000200 */
[----:B------:R2:W4:Y:S04]  /*75d0*/  LDSM.16.M88.4 R44, [R231+0x8100] ;  /* 0x00810000e72c783b */ /* 0x0005280000000200 */
[----:B-1----:R2:W1:Y:S04]  /*75e0*/  LDSM.16.M88.4 R16, [R224+0x3100] ;  /* 0x00310000e010783b */ /* 0x0024680000000200 */
[----:B------:R2:W1:Y:S04]  /*75f0*/  LDSM.16.M88.4 R32, [R224+0x3900] ;  /* 0x00390000e020783b */ /* 0x0004680000000200 */
[----:B------:R2:W1:Y:S04]  /*7600*/  LDSM.16.M88.4 R172, [R224+0x4100] ;  /* 0x00410000e0ac783b */ /* 0x0004680000000200 */
[----:B------:R2:W1:Y:S04]  /*7610*/  LDSM.16.M88.4 R192, [R233+0x6100] ;  /* 0x00610000e9c0783b */ /* 0x0004680000000200 */
[----:B------:R2:W1:Y:S04]  /*7620*/  LDSM.16.M88.4 R200, [R233+0x8100] ;  /* 0x00810000e9c8783b */ /* 0x0004680000000200 */
[----:B------:R2:W1:Y:S04]  /*7630*/  LDSM.16.M88.4 R196, [R235] ;  /* 0x00000000ebc4783b */ /* 0x0004680000000200 */
[----:B------:R2:W1:Y:S04]  /*7640*/  LDSM.16.M88.4 R204, [R241] ;  /* 0x00000000f1cc783b */ /* 0x0004680000000200 */
[----:B------:R2:W1:Y:S01]  /*7650*/  LDSM.16.M88.4 R208, [R240] ;  /* 0x00000000f0d0783b */ /* 0x0004620000000200 */
[----:B------:R-:W-:-:S05]  /*7660*/  @P0 BRA `(.L_x_611) ;  /* 0x0000028000000947 */ /* 0x000fca0003800000 */
[----:B------:R-:W-:Y:S01]  /*7670*/  SHF.R.S32.HI R0, RZ, 0x1f, R243 ;  /* 0x0000001fff007819 */ /* 0x000fe200000114f3 */
[C---:B-1----:R-:W-:Y:S01]  /*7680*/  IMAD.WIDE.U32 R2, R243.reuse, c[0x0][0x208], RZ ;  /* 0x00008200f3027a25 */ /* 0x042fe200078e00ff */
[----:B------:R-:W-:Y:S02]  /*7690*/  SHF.R.S32.HI R4, RZ, 0x1f, R242 ;  /* 0x0000001fff047819 */ /* 0x000fe400000114f2 */
[----:B------:R-:W-:Y:S01]  /*76a0*/  IADD3 R14, -R220, 0x10, RZ ;  /* 0x00000010dc0e7810 */ /* 0x000fe20007ffe1ff */
[----:B------:R-:W-:Y:S02]  /*76b0*/  IMAD R0, R0, c[0x0][0x208], RZ ;  /* 0x0000820000007a24 */ /* 0x000fe400078e02ff */
[----:B------:R-:W-:Y:S01]  /*76c0*/  IMAD R4, R4, c[0x0][0x218], RZ ;  /* 0x0000860004047a24 */ /* 0x000fe200078e02ff */
[----:B------:R-:W-:Y:S01]  /*76d0*/  LOP3.LUT R14, R14, 0xf, RZ, 0xc0, !PT ;  /* 0x0000000f0e0e7812 */ /* 0x000fe200078ec0ff */
        /* <DEDUP_REMOVED lines=8> */
[----:B------:R-:W1:Y:S04]  /*7760*/  SHFL.IDX PT, R6, R2, 0x1, 0x181f ;  /* 0x00381f0002067f89 */ /* 0x000e6800000e0000 */
[----:B------:R-:W2:Y:S04]  /*7770*/  SHFL.IDX PT, R3, R2, RZ, 0x181f ;  /* 0x00181fff02037589 */ /* 0x000ea800000e0000 */
[----:B------:R-:W4:Y:S04]  /*7780*/  SHFL.IDX PT, R4, R0, RZ, 0x181f ;  /* 0x00181fff00047589 */ /* 0x000f2800000e0000 */
[----:B------:R-:W3:Y:S04]  /*7790*/  SHFL.IDX PT, R2, R2, 0x2, 0x181f ;  /* 0x00581f0002027f89 */ /* 0x000ee800000e0000 */
[----:B------:R-:W3:Y:S04]  /*77a0*/  SHFL.IDX PT, R5, R0, 0x1, 0x181f ;  /* 0x00381f0000057f89 */ /* 0x000ee800000e0000 */
[----:B------:R-:W3:Y:S01]  /*77b0*/  SHFL.IDX PT, R0, R0, 0x2, 0x181f ;  /* 0x00581f0000007f89 */ /* 0x000ee200000e0000 */
[-C--:B-1---5:R-:W-:Y:S02]  /*77c0*/  IADD3 R8, P1, R6, R221.reuse, RZ ;  /* 0x000000dd06087210 */ /* 0x0a2fe40007f3e0ff */
[CC--:B--2---:R-:W-:Y:S02]  /*77d0*/  IADD3 R12, P0, R3.reuse, R221.reuse, RZ ;  /* 0x000000dd030c7210 */ /* 0x0c4fe40007f1e0ff */
[-C--:B------:R-:W-:Y:S03]  /*77e0*/  IADD3 R10, P2, R3, R248.reuse, RZ ;  /* 0x000000f8030a7210 */ /* 0x080fe60007f5e0ff */
[--C-:B----4-:R-:W-:Y:S01]  /*77f0*/  IMAD.X R13, R4, 0x1, R250.reuse, P0 ;  /* 0x00000001040d7824 */ /* 0x110fe200000e06fa */
[----:B------:R-:W-:Y:S01]  /*7800*/  IADD3 R6, P0, R6, R248, RZ ;  /* 0x000000f806067210 */ /* 0x000fe20007f1e0ff */
[--C-:B------:R-:W-:Y:S01]  /*7810*/  IMAD.X R11, R4, 0x1, R249.reuse, P2 ;  /* 0x00000001040b7824 */ /* 0x100fe200010e06f9 */
[----:B---3--:R-:W-:Y:S02]  /*7820*/  IADD3 R4, P2, R2, R221, RZ ;  /* 0x000000dd02047210 */ /* 0x008fe40007f5e0ff */
[----:B------:R1:W-:Y:S01]  /*7830*/  LDGSTS.E.BYPASS.LTC128B.128 [R245], [R12.64], !P6 ;  /* 0x000000000cf57fae */ /* 0x0003e2000f101d54 */
[C---:B------:R-:W-:Y:S03]  /*7840*/  IMAD.X R9, R5.reuse, 0x1, R250, P1 ;  /* 0x0000000105097824 */ /* 0x040fe600008e06fa */
[----:B------:R1:W-:Y:S01]  /*7850*/  LDGSTS.E.BYPASS.LTC128B.128 [R245+0x1800], [R10.64], !P5 ;  /* 0x018000000af57fae */ /* 0x0003e2000e901d54 */
[--C-:B------:R-:W-:Y:S01]  /*7860*/  IMAD.X R7, R5, 0x1, R249.reuse, P0 ;  /* 0x0000000105077824 */ /* 0x100fe200000e06f9 */
        /* <DEDUP_REMOVED lines=8> */
.L_x_611:
[-C--:B-1-3--:R-:W-:Y:S01]  /*78f0*/  HMMA.16816.F32 R4, R48, R16.reuse, RZ ;  /* 0x000000103004723c */ /* 0x08afe200000018ff */
[----:B------:R-:W-:Y:S01]  /*7900*/  LDSM.16.M88.4 R212, [R232+0x6100] ;  /* 0x00610000e8d4783b */ /* 0x000fe20000000200 */
[----:B------:R-:W-:Y:S06]  /*7910*/  UISETP.GT.AND UP0, UPT, UR24, UR8, UPT ;  /* 0x000000081800728c */ /* 0x000fec000bf04270 */
[C---:B----4-:R-:W-:Y:S01]  /*7920*/  HMMA.16816.F32 R8, R44.reuse, R16, RZ ;  /* 0x000000102c08723c */ /* 0x050fe200000018ff */
[----:B------:R-:W0:Y:S01]  /*7930*/  LDGDEPBAR ;  /* 0x00000000000079af */ /* 0x000e220000000000 */
[----:B------:R-:W-:Y:S06]  /*7940*/  PLOP3.LUT P0, PT, PT, PT, UP0, 0x80, 0x0 ;  /* 0x000000000000781c */ /* 0x000fec0003f0f008 */
[-C--:B------:R-:W-:Y:S01]  /*7950*/  HMMA.16816.F32 R12, R44, R18.reuse, RZ ;  /* 0x000000122c0c723c */ /* 0x080fe200000018ff */
[----:B------:R-:W1:Y:S07]  /*7960*/  LDSM.16.M88.4 R216, [R230+0x3100] ;  /* 0x00310000e6d8783b */ /* 0x000e6e0000000200 */
[C---:B------:R-:W-:Y:S08]  /*7970*/  HMMA.16816.F32 R16, R48.reuse, R18, RZ ;  /* 0x000000123010723c */ /* 0x040ff000000018ff */
[-C--:B------:R-:W-:Y:S08]  /*7980*/  HMMA.16816.F32 R20, R48, R32.reuse, RZ ;  /* 0x000000203014723c */ /* 0x080ff000000018ff */
[C---:B------:R-:W-:Y:S08]  /*7990*/  HMMA.16816.F32 R24, R44.reuse, R32, RZ ;  /* 0x000000202c18723c */ /* 0x040ff000000018ff */
[-C--:B------:R-:W-:Y:S08]  /*79a0*/  HMMA.16816.F32 R28, R44, R34.reuse, RZ ;  /* 0x000000222c1c723c */ /* 0x080ff000000018ff */
[C---:B------:R-:W-:Y:S08]  /*79b0*/  HMMA.16816.F32 R32, R48.reuse, R34, RZ ;  /* 0x000000223020723c */ /* 0x040ff000000018ff */
[-C--:B------:R-:W-:Y:S08]  /*79c0*/  HMMA.16816.F32 R36, R48, R172.reuse, RZ ;  /* 0x000000ac3024723c */ /* 0x080ff000000018ff */
[C---:B------:R-:W-:Y:S08]  /*79d0*/  HMMA.16816.F32 R40, R44.reuse, R172, RZ ;  /* 0x000000ac2c28723c */ /* 0x040ff000000018ff */
[-C--:B------:R-:W-:Y:S08]  /*79e0*/  HMMA.16816.F32 R44, R44, R174.reuse, RZ ;  /* 0x000000ae2c2c723c */ /* 0x080ff000000018ff */
[----:B------:R-:W-:Y:S01]  /*79f0*/  HMMA.16816.F32 R48, R48, R174, RZ ;  /* 0x000000ae3030723c */ /* 0x000fe200000018ff */
[----:B------:R-:W3:Y:S07]  /*7a00*/  LDSM.16.M88.4 R172, [R232+0x8100] ;  /* 0x00810000e8ac783b */ /* 0x000eee0000000200 */
[-C--:B------:R-:W-:Y:S08]  /*7a10*/  HMMA.16816.F32 R4, R192, R196.reuse, R4 ;  /* 0x000000c4c004723c */ /* 0x080ff00000001804 */
[C---:B------:R-:W-:Y:S08]  /*7a20*/  HMMA.16816.F32 R8, R200.reuse, R196, R8 ;  /* 0x000000c4c808723c */ /* 0x040ff00000001808 */
[-C--:B------:R-:W-:Y:S08]  /*7a30*/  HMMA.16816.F32 R12, R200, R198.reuse, R12 ;  /* 0x000000c6c80c723c */ /* 0x080ff0000000180c */
[C---:B------:R-:W-:Y:S01]  /*7a40*/  HMMA.16816.F32 R16, R192.reuse, R198, R16 ;  /* 0x000000c6c010723c */ /* 0x040fe20000001810 */
[----:B------:R-:W4:Y:S07]  /*7a50*/  LDSM.16.M88.4 R196, [R230+0x3900] ;  /* 0x00390000e6c4783b */ /* 0x000f2e0000000200 */
[-C--:B------:R-:W-:Y:S08]  /*7a60*/  HMMA.16816.F32 R20, R192, R204.reuse, R20 ;  /* 0x000000ccc014723c */ /* 0x080ff00000001814 */
[C---:B------:R-:W-:Y:S08]  /*7a70*/  HMMA.16816.F32 R24, R200.reuse, R204, R24 ;  /* 0x000000ccc818723c */ /* 0x040ff00000001818 */
[-C--:B------:R-:W-:Y:S08]  /*7a80*/  HMMA.16816.F32 R28, R200, R206.reuse, R28 ;  /* 0x000000cec81c723c */ /* 0x080ff0000000181c */
[C---:B------:R-:W-:Y:S01]  /*7a90*/  HMMA.16816.F32 R32, R192.reuse, R206, R32 ;  /* 0x000000cec020723c */ /* 0x040fe20000001820 */
[----:B------:R-:W-:Y:S07]  /*7aa0*/  LDSM.16.M88.4 R204, [R229] ;  /* 0x00000000e5cc783b */ /* 0x000fee0000000200 */
[-C--:B------:R-:W-:Y:S08]  /*7ab0*/  HMMA.16816.F32 R36, R192, R208.reuse, R36 ;  /* 0x000000d0c024723c */ /* 0x080ff00000001824 */
[C---:B------:R-:W-:Y:S08]  /*7ac0*/  HMMA.16816.F32 R40, R200.reuse, R208, R40 ;  /* 0x000000d0c828723c */ /* 0x040ff00000001828 */
[-C--:B------:R-:W-:Y:S01]  /*7ad0*/  HMMA.16816.F32 R44, R200, R210.reuse, R44 ;  /* 0x000000d2c82c723c */ /* 0x080fe2000000182c */
[----:B------:R-:W-:Y:S07]  /*7ae0*/  LDSM.16.M88.4 R200, [R234+0x6100] ;  /* 0x00610000eac8783b */ /* 0x000fee0000000200 */
[----:B------:R-:W-:Y:S01]  /*7af0*/  HMMA.16816.F32 R48, R192, R210, R48 ;  /* 0x000000d2c030723c */ /* 0x000fe20000001830 */
[----:B------:R-:W2:Y:S07]  /*7b00*/  LDSM.16.M88.4 R192, [R230+0x4100] ;  /* 0x00410000e6c0783b */ /* 0x000eae0000000200 */
[-C--:B-1----:R-:W-:Y:S01]  /*7b10*/  HMMA.16816.F32 R4, R212, R216.reuse, R4 ;  /* 0x000000d8d404723c */ /* 0x082fe20000001804 */
[----:B------:R-:W1:Y:S07]  /*7b20*/  LDSM.16.M88.4 R208, [R234+0x8100] ;  /* 0x00810000ead0783b */ /* 0x000e6e0000000200 */
[C---:B---3--:R-:W-:Y:S08]  /*7b30*/  HMMA.16816.F32 R8, R172.reuse, R216, R8 ;  /* 0x000000d8ac08723c */ /* 0x048ff00000001808 */
[-C--:B------:R-:W-:Y:S08]  /*7b40*/  HMMA.16816.F32 R12, R172, R218.reuse, R12 ;  /* 0x000000daac0c723c */ /* 0x080ff0000000180c */
[C---:B------:R-:W-:Y:S01]  /*7b50*/  HMMA.16816.F32 R16, R212.reuse, R218, R16 ;  /* 0x000000dad410723c */ /* 0x040fe20000001810 */
[----:B------:R-:W3:Y:S07]  /*7b60*/  LDSM.16.M88.4 R216, [R229+0x800] ;  /* 0x00080000e5d8783b */ /* 0x000eee0000000200 */
[-C--:B----4-:R-:W-:Y:S08]  /*7b70*/  HMMA.16816.F32 R20, R212, R196.reuse, R20 ;  /* 0x000000c4d414723c */ /* 0x090ff00000001814 */
[C---:B------:R-:W-:Y:S08]  /*7b80*/  HMMA.16816.F32 R24, R172.reuse, R196, R24 ;  /* 0x000000c4ac18723c */ /* 0x040ff00000001818 */
[-C--:B------:R-:W-:Y:S08]  /*7b90*/  HMMA.16816.F32 R28, R172, R198.reuse, R28 ;  /* 0x000000c6ac1c723c */ /* 0x080ff0000000181c */
[C---:B------:R-:W-:Y:S01]  /*7ba0*/  HMMA.16816.F32 R32, R212.reuse, R198, R32 ;  /* 0x000000c6d420723c */ /* 0x040fe20000001820 */
[----:B------:R-:W4:Y:S07]  /*7bb0*/  LDSM.16.M88.4 R196, [R229+0x1000] ;  /* 0x00100000e5c4783b */ /* 0x000f2e0000000200 */
[-C--:B--2---:R-:W-:Y:S08]  /*7bc0*/  HMMA.16816.F32 R36, R212, R192.reuse, R36 ;  /* 0x000000c0d424723c */ /* 0x084ff00000001824 */
[C---:B------:R-:W-:Y:S08]  /*7bd0*/  HMMA.16816.F32 R40, R172.reuse, R192, R40 ;  /* 0x000000c0ac28723c */ /* 0x040ff00000001828 */
[-C--:B------:R-:W-:Y:S01]  /*7be0*/  HMMA.16816.F32 R44, R172, R194.reuse, R44 ;  /* 0x000000c2ac2c723c */ /* 0x080fe2000000182c */
[----:B------:R-:W-:Y:S07]  /*7bf0*/  LDSM.16.M88.4 R172, [R231+0xa100] ;  /* 0x00a10000e7ac783b */ /* 0x000fee0000000200 */
[----:B------:R-:W-:Y:S01]  /*7c00*/  HMMA.16816.F32 R48, R212, R194, R48 ;  /* 0x000000c2d430723c */ /* 0x000fe20000001830 */
[----:B------:R-:W2:Y:S07]  /*7c10*/  LDSM.16.M88.4 R192, [R224+0x4900] ;  /* 0x00490000e0c0783b */ /* 0x000eae0000000200 */
[-C--:B------:R-:W-:Y:S01]  /*7c20*/  HMMA.16816.F32 R4, R200, R204.reuse, R4 ;  /* 0x000000ccc804723c */ /* 0x080fe20000001804 */
[----:B------:R-:W-:Y:S07]  /*7c30*/  LDSM.16.M88.4 R212, [R224+0x5100] ;  /* 0x00510000e0d4783b */ /* 0x000fee0000000200 */
[C---:B-1----:R-:W-:Y:S08]  /*7c40*/  HMMA.16816.F32 R8, R208.reuse, R204, R8 ;  /* 0x000000ccd008723c */ /* 0x042ff00000001808 */
[-C--:B------:R-:W-:Y:S08]  /*7c50*/  HMMA.16816.F32 R12, R208, R206.reuse, R12 ;  /* 0x000000ced00c723c */ /* 0x080ff0000000180c */
[C---:B------:R-:W-:Y:S01]  /*7c60*/  HMMA.16816.F32 R16, R200.reuse, R206, R16 ;  /* 0x000000cec810723c */ /* 0x040fe20000001810 */
[----:B------:R-:W1:Y:S07]  /*7c70*/  LDSM.16.M88.4 R204, [R231+0xc100] ;  /* 0x00c10000e7cc783b */ /* 0x000e6e0000000200 */
[-C--:B---3--:R-:W-:Y:S08]  /*7c80*/  HMMA.16816.F32 R20, R200, R216.reuse, R20 ;  /* 0x000000d8c814723c */ /* 0x088ff00000001814 */
[C---:B------:R-:W-:Y:S08]  /*7c90*/  HMMA.16816.F32 R24, R208.reuse, R216, R24 ;  /* 0x000000d8d018723c */ /* 0x040ff00000001818 */
[-C--:B------:R-:W-:Y:S08]  /*7ca0*/  HMMA.16816.F32 R28, R208, R218.reuse, R28 ;  /* 0x000000dad01c723c */ /* 0x080ff0000000181c */
[C---:B------:R-:W-:Y:S01]  /*7cb0*/  HMMA.16816.F32 R32, R200.reuse, R218, R32 ;  /* 0x000000dac820723c */ /* 0x040fe20000001820 */
[----:B------:R-:W3:Y:S07]  /*7cc0*/  LDSM.16.M88.4 R216, [R224+0x5900] ;  /* 0x00590000e0d8783b */ /* 0x000eee0000000200 */
[-C--:B----4-:R-:W-:Y:S08]  /*7cd0*/  HMMA.16816.F32 R36, R200, R196.reuse, R36 ;  /* 0x000000c4c824723c */ /* 0x090ff00000001824 */
[C---:B------:R-:W-:Y:S08]  /*7ce0*/  HMMA.16816.F32 R40, R208.reuse, R196, R40 ;  /* 0x000000c4d028723c */ /* 0x040ff00000001828 */
[-C--:B------:R-:W-:Y:S01]  /*7cf0*/  HMMA.16816.F32 R44, R208, R198.reuse, R44 ;  /* 0x000000c6d02c723c */ /* 0x080fe2000000182c */
[----:B------:R-:W-:Y:S07]  /*7d00*/  LDSM.16.M88.4 R208, [R233+0xc100] ;  /* 0x00c10000e9d0783b */ /* 0x000fee0000000200 */
[----:B------:R-:W-:Y:S01]  /*7d10*/  HMMA.16816.F32 R48, R200, R198, R48 ;  /* 0x000000c6c830723c */ /* 0x000fe20000001830 */
[----:B------:R-:W-:Y:S07]  /*7d20*/  LDSM.16.M88.4 R196, [R233+0xa100] ;  /* 0x00a10000e9c4783b */ /* 0x000fee0000000200 */
[-C--:B--2---:R-:W-:Y:S01]  /*7d30*/  HMMA.16816.F32 R4, R172, R192.reuse, R4 ;  /* 0x000000c0ac04723c */ /* 0x084fe20000001804 */
[----:B------:R-:W2:Y:S07]  /*7d40*/  LDSM.16.M88.4 R200, [R239] ;  /* 0x00000000efc8783b */ /* 0x000eae0000000200 */
[C---:B-1----:R-:W-:Y:S08]  /*7d50*/  HMMA.16816.F32 R8, R204.reuse, R192, R8 ;  /* 0x000000c0cc08723c */ /* 0x042ff00000001808 */
[-C--:B------:R-:W-:Y:S08]  /*7d60*/  HMMA.16816.F32 R12, R204, R194.reuse, R12 ;  /* 0x000000c2cc0c723c */ /* 0x080ff0000000180c */
[C---:B------:R-:W-:Y:S01]  /*7d70*/  HMMA.16816.F32 R16, R172.reuse, R194, R16 ;  /* 0x000000c2ac10723c */ /* 0x040fe20000001810 */
[----:B------:R-:W1:Y:S07]  /*7d80*/  LDSM.16.M88.4 R192, [R238] ;  /* 0x00000000eec0783b */ /* 0x000e6e0000000200 */
[-C--:B------:R-:W-:Y:S08]  /*7d90*/  HMMA.16816.F32 R20, R172, R212.reuse, R20 ;  /* 0x000000d4ac14723c */ /* 0x080ff00000001814 */
[C---:B------:R-:W-:Y:S08]  /*7da0*/  HMMA.16816.F32 R24, R204.reuse, R212, R24 ;  /* 0x000000d4cc18723c */ /* 0x040ff00000001818 */
[-C--:B------:R-:W-:Y:S08]  /*7db0*/  HMMA.16816.F32 R28, R204, R214.reuse, R28 ;  /* 0x000000d6cc1c723c */ /* 0x080ff0000000181c */
[C---:B------:R-:W-:Y:S01]  /*7dc0*/  HMMA.16816.F32 R32, R172.reuse, R214, R32 ;  /* 0x000000d6ac20723c */ /* 0x040fe20000001820 */
[----:B------:R-:W-:Y:S07]  /*7dd0*/  LDSM.16.M88.4 R212, [R230+0x4900] ;  /* 0x00490000e6d4783b */ /* 0x000fee0000000200 */
[-C--:B---3--:R-:W-:Y:S08]  /*7de0*/  HMMA.16816.F32 R36, R172, R216.reuse, R36 ;  /* 0x000000d8ac24723c */ /* 0x088ff00000001824 */
[C---:B------:R-:W-:Y:S08]  /*7df0*/  HMMA.16816.F32 R40, R204.reuse, R216, R40 ;  /* 0x000000d8cc28723c */ /* 0x040ff00000001828 */
[-C--:B------:R-:W-:Y:S01]  /*7e00*/  HMMA.16816.F32 R44, R204, R218.reuse, R44 ;  /* 0x000000dacc2c723c */ /* 0x080fe2000000182c */
[----:B------:R-:W-:Y:S07]  /*7e10*/  LDSM.16.M88.4 R204, [R232+0xa100] ;  /* 0x00a10000e8cc783b */ /* 0x000fee0000000200 */
[----:B------:R-:W-:Y:S01]  /*7e20*/  HMMA.16816.F32 R48, R172, R218, R48 ;  /* 0x000000daac30723c */ /* 0x000fe20000001830 */
[----:B------:R-:W3:Y:S07]  /*7e30*/  LDSM.16.M88.4 R172, [R237] ;  /* 0x00000000edac783b */ /* 0x000eee0000000200 */
[-C--:B--2---:R-:W-:Y:S01]  /*7e40*/  HMMA.16816.F32 R4, R196, R200.reuse, R4 ;  /* 0x000000c8c404723c */ /* 0x084fe20000001804 */
[----:B------:R-:W2:Y:S07]  /*7e50*/  LDSM.16.M88.4 R216, [R232+0xc100] ;  /* 0x00c10000e8d8783b */ /* 0x000eae0000000200 */
[C---:B------:R-:W-:Y:S08]  /*7e60*/  HMMA.16816.F32 R8, R208.reuse, R200, R8 ;  /* 0x000000c8d008723c */ /* 0x040ff00000001808 */
[-C--:B------:R-:W-:Y:S08]  /*7e70*/  HMMA.16816.F32 R12, R208, R202.reuse, R12 ;  /* 0x000000cad00c723c */ /* 0x080ff0000000180c */
[C---:B------:R-:W-:Y:S01]  /*7e80*/  HMMA.16816.F32 R16, R196.reuse, R202, R16 ;  /* 0x000000cac410723c */ /* 0x040fe20000001810 */
[----:B------:R-:W4:Y:S07]  /*7e90*/  LDSM.16.M88.4 R200, [R230+0x5100] ;  /* 0x00510000e6c8783b */ /* 0x000f2e0000000200 */
[-C--:B-1----:R-:W-:Y:S08]  /*7ea0*/  HMMA.16816.F32 R20, R196, R192.reuse, R20 ;  /* 0x000000c0c414723c */ /* 0x082ff00000001814 */
        /* <DEDUP_REMOVED lines=9> */
[----:B------:R-:W1:Y:S07]  /*7f40*/  LDSM.16.M88.4 R172, [R230+0x5900] ;  /* 0x00590000e6ac783b */ /* 0x000e6e0000000200 */
[-C--:B------:R-:W-:Y:S01]  /*7f50*/  HMMA.16816.F32 R4, R204, R212.reuse, R4 ;  /* 0x000000d4cc04723c */ /* 0x080fe20000001804 */
[----:B------:R-:W3:Y:S07]  /*7f60*/  LDSM.16.M88.4 R196, [R229+0x1800] ;  /* 0x00180000e5c4783b */ /* 0x000eee0000000200 */
[C---:B--2---:R-:W-:Y:S08]  /*7f70*/  HMMA.16816.F32 R8, R216.reuse, R212, R8 ;  /* 0x000000d4d808723c */ /* 0x044ff00000001808 */
[-C--:B------:R-:W-:Y:S08]  /*7f80*/  HMMA.16816.F32 R12, R216, R214.reuse, R12 ;  /* 0x000000d6d80c723c */ /* 0x080ff0000000180c */
[C---:B------:R-:W-:Y:S01]  /*7f90*/  HMMA.16816.F32 R16, R204.reuse, R214, R16 ;  /* 0x000000d6cc10723c */ /* 0x040fe20000001810 */
[----:B------:R-:W2:Y:S07]  /*7fa0*/  LDSM.16.M88.4 R212, [R229+0x2000] ;  /* 0x00200000e5d4783b */ /* 0x000eae0000000200 */
[-C--:B----4-:R-:W-:Y:S08]  /*7fb0*/  HMMA.16816.F32 R20, R204, R200.reuse, R20 ;  /* 0x000000c8cc14723c */ /* 0x090ff00000001814 */
[C---:B------:R-:W-:Y:S08]  /*7fc0*/  HMMA.16816.F32 R24, R216.reuse, R200, R24 ;  /* 0x000000c8d818723c */ /* 0x040ff00000001818 */
[-C--:B------:R-:W-:Y:S08]  /*7fd0*/  HMMA.16816.F32 R28, R216, R202.reuse, R28 ;  /* 0x000000cad81c723c */ /* 0x080ff0000000181c */
[C---:B------:R-:W-:Y:S01]  /*7fe0*/  HMMA.16816.F32 R32, R204.reuse, R202, R32 ;  /* 0x000000cacc20723c */ /* 0x040fe20000001820 */
[----:B------:R-:W4:Y:S01]  /*7ff0*/  LDSM.16.M88.4 R200, [R229+0x2800] ;  /* 0x00280000e5c8783b */ /* 0x000f220000000200 */
[----:B------:R-:W-:Y:S06]  /*8000*/  DEPBAR.LE SB0, 0x0 ;  /* 0x000080000000791a */ /* 0x000fec0000000000 */
[-C--:B-1----:R-:W-:Y:S01]  /*8010*/  HMMA.16816.F32 R36, R204, R172.reuse, R36 ;  /* 0x000000accc24723c */ /* 0x082fe20000001824 */
[----:B------:R-:W-:Y:S07]  /*8020*/  BAR.SYNC.DEFER_BLOCKING 0x0 ;  /* 0x0000000000007b1d */ /* 0x000fee0000010000 */
[C---:B------:R-:W-:Y:S08]  /*8030*/  HMMA.16816.F32 R40, R216.reuse, R172, R40 ;  /* 0x000000acd828723c */ /* 0x040ff00000001828 */
[-C--:B------:R-:W-:Y:S08]  /*8040*/  HMMA.16816.F32 R44, R216, R174.reuse, R44 ;  /* 0x000000aed82c723c */ /* 0x080ff0000000182c */
[----:B------:R-:W-:Y:S08]  /*8050*/  HMMA.16816.F32 R48, R204, R174, R48 ;  /* 0x000000aecc30723c */ /* 0x000ff00000001830 */
[-C--:B---3--:R-:W-:Y:S08]  /*8060*/  HMMA.16816.F32 R4, R192, R196.reuse, R4 ;  /* 0x000000c4c004723c */ /* 0x088ff00000001804 */
[C---:B------:R-:W-:Y:S08]  /*8070*/  HMMA.16816.F32 R8, R208.reuse, R196, R8 ;  /* 0x000000c4d008723c */ /* 0x040ff00000001808 */
[-C--:B------:R-:W-:Y:S08]  /*8080*/  HMMA.16816.F32 R12, R208, R198.reuse, R12 ;  /* 0x000000c6d00c723c */ /* 0x080ff0000000180c */
[C---:B------:R-:W-:Y:S08]  /*8090*/  HMMA.16816.F32 R16, R192.reuse, R198, R16 ;  /* 0x000000c6c010723c */ /* 0x040ff00000001810 */
[-C--:B--2---:R-:W-:Y:S08]  /*80a0*/  HMMA.16816.F32 R20, R192, R212.reuse, R20 ;  /* 0x000000d4c014723c */ /* 0x084ff00000001814 */
[C---:B------:R-:W-:Y:S08]  /*80b0*/  HMMA.16816.F32 R24, R208.reuse, R212, R24 ;  /* 0x000000d4d018723c */ /* 0x040ff00000001818 */
[-C--:B------:R-:W-:Y:S08]  /*80c0*/  HMMA.16816.F32 R28, R208, R214.reuse, R28 ;  /* 0x000000d6d01c723c */ /* 0x080ff0000000181c */
[C---:B------:R-:W-:Y:S08]  /*80d0*/  HMMA.16816.F32 R32, R192.reuse, R214, R32 ;  /* 0x000000d6c020723c */ /* 0x040ff00000001820 */
[-C--:B----4-:R-:W-:Y:S08]  /*80e0*/  HMMA.16816.F32 R36, R192, R200.reuse, R36 ;  /* 0x000000c8c024723c */ /* 0x090ff00000001824 */
[C---:B------:R-:W-:Y:S08]  /*80f0*/  HMMA.16816.F32 R40, R208.reuse, R200, R40 ;  /* 0x000000c8d028723c */ /* 0x040ff00000001828 */
[-C--:B------:R-:W-:Y:S08]  /*8100*/  HMMA.16816.F32 R44, R208, R202.reuse, R44 ;  /* 0x000000cad02c723c */ /* 0x080ff0000000182c */
[----:B------:R-:W-:Y:S01]  /*8110*/  HMMA.16816.F32 R48, R192, R202, R48 ;  /* 0x000000cac030723c */ /* 0x000fe20000001830 */
[----:B------:R-:W-:-:S07]  /*8120*/  @!P0 BRA `(.L_x_612) ;  /* 0x0000037000008947 */ /* 0x000fce0003800000 */
[----:B------:R-:W2:Y:S01]  /*8130*/  LDL R0, [R1+0x4] ;  /* 0x0000040001007983 */ /* 0x000ea20000100800 */
[----:B------:R-:W-:Y:S01]  /*8140*/  UIMAD UR4, UR24, 0x30, UR10 ;  /* 0x00000030180478a4 */ /* 0x000fe2000f8e020a */
[----:B------:R-:W-:Y:S05]  /*8150*/  IMAD.MOV.U32 R242, RZ, RZ, RZ ;  /* 0x000000fffff27224 */ /* 0x000fea00078e00ff */
[----:B------:R-:W-:Y:S05]  /*8160*/  IMAD.U32 R2, RZ, RZ, UR4 ;  /* 0x00000004ff027e24 */ /* 0x000fea000f8e00ff */
[----:B--2---:R-:W-:Y:S05]  /*8170*/  IADD3 R2, R2, -0x30, R0 ;  /* 0xffffffd002027810 */ /* 0x004fea0007ffe000 */
        /* <DEDUP_REMOVED lines=15> */
[----:B-1----:R-:W-:Y:S04]  /*8270*/  IADD3 R169, -R220, 0x10, RZ ;  /* 0x00000010dca97810 */ /* 0x002fe80007ffe1ff */
[----:B------:R-:W-:Y:S02]  /*8280*/  LOP3.LUT R169, R169, 0xf, RZ, 0xc0, !PT ;  /* 0x0000000fa9a97812 */ /* 0x000fe400078ec0ff */
[----:B--2---:R-:W-:Y:S01]  /*8290*/  SHF.R.S32.HI R165, RZ, 0x1f, R242 ;  /* 0x0000001fffa57819 */ /* 0x004fe200000114f2 */
[----:B------:R-:W-:Y:S04]  /*82a0*/  IMAD.WIDE.U32 R2, R242, c[0x0][0x1f0], R2 ;  /* 0x00007c00f2027a25 */ /* 0x000fe800078e0002 */
[----:B------:R-:W-:Y:S01]  /*82b0*/  IMAD R165, R165, c[0x0][0x1f0], RZ ;  /* 0x00007c00a5a57a24 */ /* 0x000fe200078e02ff */
[----:B------:R-:W-:Y:S03]  /*82c0*/  IADD3 R0, P0, R2, UR14, RZ ;  /* 0x0000000e02007c10 */ /* 0x000fe6000ff1e0ff */
[----:B------:R-:W-:Y:S05]  /*82d0*/  IMAD R165, R242, c[0x0][0x1f4], R165 ;  /* 0x00007d00f2a57a24 */ /* 0x000fea00078e02a5 */
[----:B------:R-:W-:Y:S02]  /*82e0*/  IADD3.X R3, R3, UR6, R165, P0, !PT ;  /* 0x0000000603037c10 */ /* 0x000fe400087fe4a5 */
[C---:B------:R-:W-:Y:S04]  /*82f0*/  LEA R2, P0, R0.reuse, c[0x0][0x1c8], 0x1 ;  /* 0x0000720000027a11 */ /* 0x040fe800078008ff */
[----:B------:R-:W-:Y:S01]  /*8300*/  LEA.HI.X R0, R0, c[0x0][0x1cc], R3, 0x1, P0 ;  /* 0x0000730000007a11 */ /* 0x000fe200000f0c03 */
[----:B------:R-:W1:Y:S04]  /*8310*/  SHFL.IDX PT, R172, R2, 0x1, 0x181f ;  /* 0x00381f0002ac7f89 */ /* 0x000e6800000e0000 */
[----:B------:R-:W2:Y:S04]  /*8320*/  SHFL.IDX PT, R3, R2, RZ, 0x181f ;  /* 0x00181fff02037589 */ /* 0x000ea800000e0000 */
[----:B------:R-:W3:Y:S04]  /*8330*/  SHFL.IDX PT, R165, R0, RZ, 0x181f ;  /* 0x00181fff00a57589 */ /* 0x000ee800000e0000 */
[----:B------:R-:W4:Y:S04]  /*8340*/  SHFL.IDX PT, R2, R2, 0x2, 0x181f ;  /* 0x00581f0002027f89 */ /* 0x000f2800000e0000 */
[----:B------:R-:W4:Y:S04]  /*8350*/  SHFL.IDX PT, R167, R0, 0x1, 0x181f ;  /* 0x00381f0000a77f89 */ /* 0x000f2800000e0000 */
[----:B------:R-:W4:Y:S01]  /*8360*/  SHFL.IDX PT, R0, R0, 0x2, 0x181f ;  /* 0x00581f0000007f89 */ /* 0x000f2200000e0000 */
[CC--:B-1---5:R-:W-:Y:S02]  /*8370*/  IADD3 R174, P1, R172.reuse, R221.reuse, RZ ;  /* 0x000000ddacae7210 */ /* 0x0e2fe40007f3e0ff */
[CC--:B--2---:R-:W-:Y:S02]  /*8380*/  IADD3 R194, P0, R3.reuse, R221.reuse, RZ ;  /* 0x000000dd03c27210 */ /* 0x0c4fe40007f1e0ff */
[-C--:B------:R-:W-:Y:S03]  /*8390*/  IADD3 R192, P2, R3, R248.reuse, RZ ;  /* 0x000000f803c07210 */ /* 0x080fe60007f5e0ff */
[C-C-:B---3--:R-:W-:Y:S01]  /*83a0*/  IMAD.X R195, R165.reuse, 0x1, R250.reuse, P0 ;  /* 0x00000001a5c37824 */ /* 0x148fe200000e06fa */
[----:B------:R-:W-:Y:S01]  /*83b0*/  IADD3 R172, P0, R172, R248, RZ ;  /* 0x000000f8acac7210 */ /* 0x000fe20007f1e0ff */
[--C-:B------:R-:W-:Y:S01]  /*83c0*/  IMAD.X R193, R165, 0x1, R249.reuse, P2 ;  /* 0x00000001a5c17824 */ /* 0x100fe200010e06f9 */
[----:B----4-:R-:W-:Y:S02]  /*83d0*/  IADD3 R168, P2, R2, R221, RZ ;  /* 0x000000dd02a87210 */ /* 0x010fe40007f5e0ff */
[----:B------:R1:W-:Y:S01]  /*83e0*/  LDGSTS.E.BYPASS.LTC128B.128 [R244+0x3100], [R194.64], !P6 ;  /* 0x03100000c2f47fae */ /* 0x0003e2000f101d54 */
        /* <DEDUP_REMOVED lines=11> */
.L_x_612:
[----:B-1----:R-:W-:Y:S01]  /*84a0*/  IMAD.MOV.U32 R3, RZ, RZ, c[0x0][0x2ac] ;  /* 0x0000ab00ff037624 */ /* 0x002fe200078e00ff */
[----:B------:R-:W2:Y:S01]  /*84b0*/  LDL R2, [R1+0x1c] ;  /* 0x00001c0001027983 */ /* 0x000ea20000100800 */
[----:B------:R-:W-:Y:S02]  /*84c0*/  UISETP.NE.AND UP1, UPT, UR13, URZ, UPT ;  /* 0x0000003f0d00728c */ /* 0x000fe4000bf25270 */
[----:B------:R-:W-:Y:S01]  /*84d0*/  UIMAD UR4, UR24, -0x30, URZ ;  /* 0xffffffd0180478a4 */ /* 0x000fe2000f8e023f */
[----:B------:R-:W3:Y:S01]  /*84e0*/  LDL R194, [R1+0x8] ;  /* 0x0000080001c27983 */ /* 0x000ee20000100800 */
[----:B------:R-:W-:Y:S02]  /*84f0*/  UISETP.NE.AND UP0, UPT, UR12, URZ, UPT ;  /* 0x0000003f0c00728c */ /* 0x000fe4000bf05270 */
[----:B------:R-:W-:Y:S01]  /*8500*/  PLOP3.LUT P1, PT, PT, PT, UP1, 0x80, 0x0 ;  /* 0x000000000000781c */ /* 0x000fe20003f2f018 */
[----:B------:R-:W0:Y:S01]  /*8510*/  LDGDEPBAR ;  /* 0x00000000000079af */ /* 0x000e220000000000 */
[----:B------:R-:W-:Y:S11]  /*8520*/  PLOP3.LUT P0, PT, PT, PT, UP1, 0x80, 0x0 ;  /* 0x000000000000781c */ /* 0x000ff60003f0f018 */
[----:B--2---:R-:W-:Y:S04]  /*8530*/  @P1 IMAD.HI.U32 R0, R2, c[0x0][0x2c8], RZ ;  /* 0x0000b20002001a27 */ /* 0x004fe800078e00ff */
[----:B------:R-:W-:Y:S01]  /*8540*/  IMAD.MOV.U32 R172, RZ, RZ, R2 ;  /* 0x000000ffffac7224 */ /* 0x000fe200078e0002 */
[----:B------:R-:W-:Y:S01]  /*8550*/  @P0 SHF.R.U32.HI R172, RZ, c[0x0][0x2cc], R0 ;  /* 0x0000b300ffac0a19 */ /* 0x000fe20000011600 */
[----:B------:R-:W-:Y:S01]  /*8560*/  IMAD.U32 R2, RZ, RZ, UR4 ;  /* 0x00000004ff027e24 */ /* 0x000fe2000f8e00ff */
[----:B------:R-:W-:Y:S03]  /*8570*/  PLOP3.LUT P0, PT, PT, PT, UP0, 0x40, 0x0 ;  /* 0x000000000000781c */ /* 0x000fe60003f0e808 */
[----:B------:R-:W1:Y:S01]  /*8580*/  SHFL.IDX PT, R0, R172, RZ, 0x1c1f ;  /* 0x001c1fffac007589 */ /* 0x000e6200000e0000 */
[----:B---3--:R-:W-:Y:S05]  /*8590*/  IADD3 R174, -R194, 0x1, R2 ;  /* 0x00000001c2ae7810 */ /* 0x008fea0007ffe102 */
        /* <DEDUP_REMOVED lines=22> */
.L_x_615:
[----:B------:R-:W-:Y:S04]  /*8700*/  MOV R2, c[0x0][0x32c] ;  /* 0x0000cb0000027a02 */ /* 0x000fe80000000f00 */
[----:B------:R-:W-:Y:S11]  /*8710*/  ISETP.NE.AND P0, PT, R2, 0x1, PT ;  /* 0x000000010200780c */ /* 0x000ff60003f05270 */
[----:B------:R-:W-:Y:S02]  /*8720*/  @!UPT UIADD3 URZ, URZ, URZ, URZ ;  /* 0x0000003f3f3ff290 */ /* 0x000fe4000fffe03f */
[----:B------:R-:W-:Y:S05]  /*8730*/  @P0 IMAD.HI.U32 R2, R0, c[0x0][0x330], RZ ;  /* 0x0000cc0000020a27 */ /* 0x000fea00078e00ff */
[----:B------:R-:W-:Y:S02]  /*8740*/  @P0 SHF.R.U32.HI R0, RZ, c[0x0][0x334], R2 ;  /* 0x0000cd00ff000a19 */ /* 0x000fe40000011602 */
.L_x_616:
[----:B------:R-:W-:Y:S05]  /*8750*/  BSYNC B0 ;  /* 0x0000000000007941 */ /* 0x000fea0003800000 */
.L_x_614:
[----:B------:R-:W-:Y:S05]  /*8760*/  IADD3 R2, -R194, UR4, RZ ;  /* 0x00000004c2027c10 */ /* 0x000fea000fffe1ff */
[----:B------:R-:W-:Y:S05]  /*8770*/  IMAD R0, R0, c[0x0][0x32c], R2 ;  /* 0x0000cb0000007a24 */ /* 0x000fea00078e0202 */
[----:B------:R-:W-:Y:S02]  /*8780*/  IADD3 R2, R0, c[0x0][0x32c], RZ ;  /* 0x0000cb0000027a10 */ /* 0x000fe40007ffe0ff */
[----:B------:R-:W-:Y:S02]  /*8790*/  IMNMX R167, R167, R0, !PT ;  /* 0x00000000a7a77217 */ /* 0x000fe40007800200 */
[----:B------:R-:W-:Y:S02]  /*87a0*/  IMNMX R168, R168, R2, PT ;  /* 0x00000002a8a87217 */ /* 0x000fe40003800200 */
.L_x_613:
[----:B------:R-:W1:Y:S01]  /*87b0*/  SHFL.IDX PT, R0, R172, 0x1, 0x1c1f ;  /* 0x003c1f00ac007f89 */ /* 0x000e6200000e0000 */
[----:B------:R-:W-:Y:S06]  /*87c0*/  UISETP.NE.AND UP0, UPT, UR12, URZ, UPT ;  /* 0x0000003f0c00728c */ /* 0x000fec000bf05270 */
[----:B------:R-:W-:Y:S02]  /*87d0*/  PLOP3.LUT P0, PT, PT, PT, UP0, 0x40, 0x0 ;  /* 0x000000000000781c */ /* 0x000fe40003f0e808 */
[----:B-1----:R-:W-:Y:S01]  /*87e0*/  IADD3 R3, R174, R0, RZ ;  /* 0x00000000ae037210 */ /* 0x002fe20007ffe0ff */
[----:B------:R-:W-:Y:S10]  /*87f0*/  IMAD.IADD R165, R173, 0x1, R0 ;  /* 0x00000001ada57824 */ /* 0x000ff400078e0200 */
        /* <DEDUP_REMOVED lines=16> */
.L_x_619:
[----:B------:R-:W-:Y:S04]  /*8900*/  MOV R2, 0x1 ;  /* 0x0000000100027802 */ /* 0x000fe80000000f00 */
[----:B------:R-:W-:Y:S11]  /*8910*/  ISETP.NE.AND P0, PT, R2, c[0x0][0x32c], PT ;  /* 0x0000cb0002007a0c */ /* 0x000ff60003f05270 */
[----:B------:R-:W-:Y:S02]  /*8920*/  @!UPT UIADD3 URZ, URZ, URZ, URZ ;  /* 0x0000003f3f3ff290 */ /* 0x000fe4000fffe03f */
[----:B------:R-:W-:Y:S05]  /*8930*/  @P0 IMAD.HI.U32 R2, R0, c[0x0][0x330], RZ ;  /* 0x0000cc0000020a27 */ /* 0x000fea00078e00ff */
[----:B------:R-:W-:Y:S02]  /*8940*/  @P0 SHF.R.U32.HI R0, RZ, c[0x0][0x334], R2 ;  /* 0x0000cd00ff000a19 */ /* 0x000fe40000011602 */
.L_x_620:
[----:B------:R-:W-:Y:S05]  /*8950*/  BSYNC B0 ;  /* 0x0000000000007941 */ /* 0x000fea0003800000 */
.L_x_618:
[----:B------:R-:W-:Y:S05]  /*8960*/  IADD3 R2, -R194, UR4, RZ ;  /* 0x00000004c2027c10 */ /* 0x000fea000fffe1ff */
[----:B------:R-:W-:Y:S05]  /*8970*/  IMAD R0, R0, c[0x0][0x32c], R2 ;  /* 0x0000cb0000007a24 */ /* 0x000fea00078e0202 */
[----:B------:R-:W-:Y:S02]  /*8980*/  IADD3 R2, R0, c[0x0][0x32c], RZ ;  /* 0x0000cb0000027a10 */ /* 0x000fe40007ffe0ff */
[----:B------:R-:W-:Y:S02]  /*8990*/  IMNMX R3, R3, R0, !PT ;  /* 0x0000000003037217 */ /* 0x000fe40007800200 */
[----:B------:R-:W-:Y:S02]  /*89a0*/  IMNMX R165, R165, R2, PT ;  /* 0x00000002a5a57217 */ /* 0x000fe40003800200 */
.L_x_617:
        /* <DEDUP_REMOVED lines=21> */
.L_x_623:
[----:B------:R-:W-:Y:S04]  /*8b00*/  MOV R175, c[0x0][0x32c] ;  /* 0x0000cb0000af7a02 */ /* 0x000fe80000000f00 */
[----:B------:R-:W-:Y:S11]  /*8b10*/  ISETP.NE.AND P0, PT, R175, 0x1, PT ;  /* 0x00000001af00780c */ /* 0x000ff60003f05270 */
[----:B------:R-:W-:Y:S02]  /*8b20*/  @!UPT UIADD3 URZ, URZ, URZ, URZ ;  /* 0x0000003f3f3ff290 */ /* 0x000fe4000fffe03f */
[----:B------:R-:W-:Y:S05]  /*8b30*/  @P0 IMAD.HI.U32 R175, R169, c[0x0][0x330], RZ ;  /* 0x0000cc00a9af0a27 */ /* 0x000fea00078e00ff */
[----:B------:R-:W-:Y:S02]  /*8b40*/  @P0 SHF.R.U32.HI R169, RZ, c[0x0][0x334], R175 ;  /* 0x0000cd00ffa90a19 */ /* 0x000fe400000116af */
.L_x_624:
[----:B------:R-:W-:Y:S05]  /*8b50*/  BSYNC B0 ;  /* 0x0000000000007941 */ /* 0x000fea0003800000 */
.L_x_622:
[----:B------:R-:W-:Y:S05]  /*8b60*/  IADD3 R175, -R194, UR4, RZ ;  /* 0x00000004c2af7c10 */ /* 0x000fea000fffe1ff */
[----:B------:R-:W-:Y:S05]  /*8b70*/  IMAD R169, R169, c[0x0][0x32c], R175 ;  /* 0x0000cb00a9a97a24 */ /* 0x000fea00078e02af */
[----:B------:R-:W-:Y:S02]  /*8b80*/  IADD3 R175, R169, c[0x0][0x32c], RZ ;  /* 0x0000cb00a9af7a10 */ /* 0x000fe40007ffe0ff */
[----:B------:R-:W-:Y:S02]  /*8b90*/  IMNMX R0, R0, R169, !PT ;  /* 0x000000a900007217 */ /* 0x000fe40007800200 */
[----:B------:R-:W-:Y:S02]  /*8ba0*/  IMNMX R2, R2, R175, PT ;  /* 0x000000af02027217 */ /* 0x000fe40003800200 */
.L_x_621:
[----:B------:R-:W-:Y:S02]  /*8bb0*/  UISETP.GE.AND UP1, UPT, UR4, 0x1, UPT ;  /* 0x000000010400788c */ /* 0x000fe4000bf26270 */
[----:B------:R-:W-:Y:S02]  /*8bc0*/  UISETP.GE.AND UP0, UPT, UR4, 0x2, UPT ;  /* 0x000000020400788c */ /* 0x000fe4000bf06270 */
[----:B------:R-:W-:Y:S02]  /*8bd0*/  UISETP.GE.AND UP2, UPT, UR4, 0x9, UPT ;  /* 0x000000090400788c */ /* 0x000fe4000bf46270 */
[----:B------:R-:W-:Y:S01]  /*8be0*/  PLOP3.LUT P0, PT, PT, PT, UP1, 0x40, 0x0 ;  /* 0x000000000000781c */ /* 0x000fe20003f0e818 */
[----:B------:R-:W-:Y:S01]  /*8bf0*/  UP2UR UR29, UPR, URZ, 0x2 ;  /* 0x000000023f1d7883 */ /* 0x000fe20008000000 */
[----:B------:R-:W-:Y:S01]  /*8c00*/  PLOP3.LUT P1, PT, PT, PT, UP0, 0x40, 0x0 ;  /* 0x000000000000781c */ /* 0x000fe20003f2e808 */
[----:B------:R-:W-:Y:S01]  /*8c10*/  UP2UR UR28, UPR, URZ, 0x1 ;  /* 0x000000013f1c7883 */ /* 0x000fe20008000000 */
[C---:B------:R-:W-:Y:S01]  /*8c20*/  ISETP.GT.AND P0, PT, R3.reuse, RZ, P0 ;  /* 0x000000ff0300720c */ /* 0x040fe20000704270 */
[----:B------:R-:W-:Y:S01]  /*8c30*/  UISETP.GE.AND UP6, UPT, UR4, 0x12, UPT ;  /* 0x000000120400788c */ /* 0x000fe2000bfc6270 */
[----:B------:R-:W-:Y:S01]  /*8c40*/  ISETP.GT.AND P1, PT, R3, 0x1, P1 ;  /* 0x000000010300780c */ /* 0x000fe20000f24270 */
[----:B------:R-:W-:Y:S01]  /*8c50*/  UISETP.GE.AND UP4, UPT, UR4, 0x1a, UPT ;  /* 0x0000001a0400788c */ /* 0x000fe2000bf86270 */
[C---:B------:R-:W-:Y:S01]  /*8c60*/  ISETP.LT.OR P0, PT, R165.reuse, 0x1, P0 ;  /* 0x00000001a500780c */ /* 0x040fe20000701670 */
[----:B------:R-:W-:Y:S01]  /*8c70*/  UISETP.GE.AND UP5, UPT, UR4, 0x19, UPT ;  /* 0x000000190400788c */ /* 0x000fe2000bfa6270 */
[----:B------:R-:W-:Y:S01]  /*8c80*/  ISETP.LT.OR P1, PT, R165, 0x2, P1 ;  /* 0x00000002a500780c */ /* 0x000fe20000f21670 */
[----:B------:R-:W-:Y:S01]  /*8c90*/  UISETP.GE.AND UP3, UPT, UR4, 0x21, UPT ;  /* 0x000000210400788c */ /* 0x000fe2000bf66270 */
[----:B------:R-:W-:Y:S01]  /*8ca0*/  FSEL R175, R6, -INF , !P0 ;  /* 0xff80000006af7808 */ /* 0x000fe20004000000 */
[----:B------:R-:W-:Y:S01]  /*8cb0*/  UP2UR UR27, UPR, URZ, 0x4 ;  /* 0x000000043f1b7883 */ /* 0x000fe20008000000 */
[----:B------:R-:W-:Y:S01]  /*8cc0*/  PLOP3.LUT P0, PT, PT, PT, UP0, 0x40, 0x0 ;  /* 0x000000000000781c */ /* 0x000fe20003f0e808 */
[----:B------:R-:W-:Y:S01]  /*8cd0*/  UISETP.GE.AND UP0, UPT, UR4, 0x11, UPT ;  /* 0x000000110400788c */ /* 0x000fe2000bf06270 */
[----:B------:R-:W-:Y:S01]  /*8ce0*/  PLOP3.LUT P2, PT, PT, PT, UP1, 0x40, 0x0 ;  /* 0x000000000000781c */ /* 0x000fe20003f4e818 */
[----:B------:R-:W-:Y:S01]  /*8cf0*/  UISETP.GE.AND UP1, UPT, UR4, 0xa, UPT ;  /* 0x0000000a0400788c */ /* 0x000fe2000bf26270 */
[----:B------:R-:W-:Y:S01]  /*8d00*/  ISETP.GT.AND P0, PT, R167, 0x1, P0 ;  /* 0x00000001a700780c */ /* 0x000fe20000704270 */
[----:B------:R-:W-:Y:S01]  /*8d10*/  UP2UR UR25, UPR, URZ, 0x1 ;  /* 0x000000013f197883 */ /* 0x000fe20008000000 */
[----:B------:R-:W-:Y:S01]  /*8d20*/  FSEL R192, R7, -INF , !P1 ;  /* 0xff80000007c07808 */ /* 0x000fe20004800000 */
[----:B------:R-:W-:Y:S01]  /*8d30*/  UP2UR UR26, UPR, URZ, 0x2 ;  /* 0x000000023f1a7883 */ /* 0x000fe20008000000 */
[----:B------:R-:W-:Y:S01]  /*8d40*/  PLOP3.LUT P1, PT, PT, PT, UP2, 0x40, 0x0 ;  /* 0x000000000000781c */ /* 0x000fe20003f2e828 */
[----:B------:R-:W-:Y:S01]  /*8d50*/  UP2UR UR30, UPR, URZ, 0x40 ;  /* 0x000000403f1e7883 */ /* 0x000fe20008000000 */
[----:B------:R-:W-:Y:S02]  /*8d60*/  ISETP.LT.OR P0, PT, R168, 0x2, P0 ;  /* 0x00000002a800780c */ /* 0x000fe40000701670 */
[----:B------:R-:W-:Y:S02]  /*8d70*/  ISETP.GT.AND P1, PT, R3, 0x8, P1 ;  /* 0x000000080300780c */ /* 0x000fe40000f24270 */
[----:B------:R-:W-:Y:S02]  /*8d80*/  FSEL R7, R5, -INF , !P0 ;  /* 0xff80000005077808 */ /* 0x000fe40004000000 */
[----:B------:R-:W-:Y:S02]  /*8d90*/  PLOP3.LUT P0, PT, PT, PT, UP1, 0x40, 0x0 ;  /* 0x000000000000781c */ /* 0x000fe40003f0e818 */
[----:B------:R-:W-:Y:S02]  /*8da0*/  ISETP.LT.OR P1, PT, R165, 0x9, P1 ;  /* 0x00000009a500780c */ /* 0x000fe40000f21670 */
[----:B------:R-:W-:Y:S02]  /*8db0*/  ISETP.GT.AND P0, PT, R3, 0x9, P0 ;  /* 0x000000090300780c */ /* 0x000fe40000704270 */
[----:B------:R-:W-:Y:S02]  /*8dc0*/  ISETP.GT.AND P2, PT, R167, RZ, P2 ;  /* 0x000000ffa700720c */ /* 0x000fe40001744270 */
[----:B------:R-:W-:Y:S02]  /*8dd0*/  FSEL R193, R18, -INF , !P1 ;  /* 0xff80000012c17808 */ /* 0x000fe40004800000 */
[----:B------:R-:W-:Y:S01]  /*8de0*/  PLOP3.LUT P1, PT, PT, PT, UP1, 0x40, 0x0 ;  /* 0x000000000000781c */ /* 0x000fe20003f2e818 */
[----:B------:R-:W-:Y:S01]  /*8df0*/  UISETP.GE.AND UP1, UPT, UR4, 0x29, UPT ;  /* 0x000000290400788c */ /* 0x000fe2000bf26270 */
[----:B------:R-:W-:Y:S02]  /*8e00*/  ISETP.LT.OR P0, PT, R165, 0xa, P0 ;  /* 0x0000000aa500780c */ /* 0x000fe40000701670 */
[----:B------:R-:W-:Y:S02]  /*8e10*/  ISETP.LT.OR P2, PT, R168, 0x1, P2 ;  /* 0x00000001a800780c */ /* 0x000fe40001741670 */
[----:B------:R-:W-:Y:S02]  /*8e20*/  ISETP.GT.AND P1, PT, R167, 0x9, P1 ;  /* 0x00000009a700780c */ /* 0x000fe40000f24270 */
[----:B------:R-:W-:Y:S02]  /*8e30*/  FSEL R19, R19, -INF , !P0 ;  /* 0xff80000013137808 */ /* 0x000fe40004000000 */
[----:B------:R-:W-:Y:S02]  /*8e40*/  PLOP3.LUT P0, PT, PT, PT, UP0, 0x40, 0x0 ;  /* 0x000000000000781c */ /* 0x000fe40003f0e808 */
[----:B------:R-:W-:Y:S02]  /*8e50*/  FSEL R6, R4, -INF , !P2 ;  /* 0xff80000004067808 */ /* 0x000fe40005000000 */
[----:B------:R-:W-:Y:S01]  /*8e60*/  PLOP3.LUT P2, PT, PT, PT, UP2, 0x40, 0x0 ;  /* 0x000000000000781c */ /* 0x000fe20003f4e828 */
[----:B------:R-:W-:Y:S01]  /*8e70*/  UISETP.GE.AND UP2, UPT, UR4, 0x22, UPT ;  /* 0x000000220400788c */ /* 0x000fe2000bf46270 */
[C---:B------:R-:W-:Y:S02]  /*8e80*/  ISETP.LT.OR P1, PT, R168.reuse, 0xa, P1 ;  /* 0x0000000aa800780c */ /* 0x040fe40000f21670 */
[----:B------:R-:W-:Y:S02]  /*8e90*/  ISETP.GT.AND P0, PT, R3, 0x10, P0 ;  /* 0x000000100300780c */ /* 0x000fe40000704270 */
[----:B------:R-:W-:Y:S02]  /*8ea0*/  ISETP.GT.AND P2, PT, R167, 0x8, P2 ;  /* 0x00000008a700780c */ /* 0x000fe40001744270 */
[----:B------:R-:W-:Y:S02]  /*8eb0*/  FSEL R18, R17, -INF , !P1 ;  /* 0xff80000011127808 */ /* 0x000fe40004800000 */
[----:B------:R-:W-:Y:S01]  /*8ec0*/  PLOP3.LUT P1, PT, PT, PT, UP0, 0x40, 0x0 ;  /* 0x000000000000781c */ /* 0x000fe20003f2e808 */
[----:B------:R-:W-:Y:S01]  /*8ed0*/  UISETP.GE.AND UP0, UPT, UR4, 0x2a, UPT ;  /* 0x0000002a0400788c */ /* 0x000fe2000bf06270 */
[----:B------:R-:W-:Y:S02]  /*8ee0*/  ISETP.LT.OR P0, PT, R165, 0x11, P0 ;  /* 0x00000011a500780c */ /* 0x000fe40000701670 */
[----:B------:R-:W-:Y:S02]  /*8ef0*/  ISETP.LT.OR P2, PT, R168, 0x9, P2 ;  /* 0x00000009a800780c */ /* 0x000fe40001741670 */
[C---:B------:R-:W-:Y:S02]  /*8f00*/  ISETP.GT.AND P1, PT, R167.reuse, 0x10, P1 ;  /* 0x00000010a700780c */ /* 0x040fe40000f24270 */
[----:B------:R-:W-:Y:S02]  /*8f10*/  FSEL R198, R22, -INF , !P0 ;  /* 0xff80000016c67808 */ /* 0x000fe40004000000 */
[----:B------:R-:W-:Y:S02]  /*8f20*/  PLOP3.LUT P0, PT, PT, PT, UP6, 0x40, 0x0 ;  /* 0x000000000000781c */ /* 0x000fe40003f0e868 */
[----:B------:R-:W-:Y:S02]  /*8f30*/  FSEL R16, R16, -INF , !P2 ;  /* 0xff80000010107808 */ /* 0x000fe40005000000 */
[----:B------:R-:W-:Y:S01]  /*8f40*/  PLOP3.LUT P2, PT, PT, PT, UP6, 0x40, 0x0 ;  /* 0x000000000000781c */ /* 0x000fe20003f4e868 */
[----:B------:R-:W-:Y:S01]  /*8f50*/  UISETP.NE.AND UP6, UPT, UR25, URZ, UPT ;  /* 0x0000003f1900728c */ /* 0x000fe2000bfc5270 */
[----:B------:R-:W-:Y:S02]  /*8f60*/  ISETP.LT.OR P1, PT, R168, 0x11, P1 ;  /* 0x00000011a800780c */ /* 0x000fe40000f21670 */
[----:B------:R-:W-:Y:S01]  /*8f70*/  ISETP.GT.AND P0, PT, R167, 0x11, P0 ;  /* 0x00000011a700780c */ /* 0x000fe20000704270 */
[----:B------:R-:W-:Y:S01]  /*8f80*/  UP2UR UR31, UPR, URZ, 0x40 ;  /* 0x000000403f1f7883 */ /* 0x000fe20008000000 */
[----:B------:R-:W-:Y:S01]  /*8f90*/  ISETP.GT.AND P2, PT, R3, 0x11, P2 ;  /* 0x000000110300780c */ /* 0x000fe20001744270 */
[----:B------:R-:W-:Y:S01]  /*8fa0*/  UISETP.NE.AND UP6, UPT, UR26, URZ, UPT ;  /* 0x0000003f1a00728c */ /* 0x000fe2000bfc5270 */
[----:B------:R-:W-:Y:S02]  /*8fb0*/  FSEL R196, R20, -INF , !P1 ;  /* 0xff80000014c47808 */ /* 0x000fe40004800000 */
[----:B------:R-:W-:Y:S01]  /*8fc0*/  PLOP3.LUT P1, PT, PT, PT, UP4, 0x40, 0x0 ;  /* 0x000000000000781c */ /* 0x000fe20003f2e848 */
[----:B------:R-:W-:Y:S01]  /*8fd0*/  UP2UR UR32, UPR, URZ, 0x40 ;  /* 0x000000403f207883 */ /* 0x000fe20008000000 */
[C---:B------:R-:W-:Y:S01]  /*8fe0*/  ISETP.LT.OR P0, PT, R168.reuse, 0x12, P0 ;  /* 0x00000012a800780c */ /* 0x040fe20000701670 */
[----:B------:R-:W-:Y:S01]  /*8ff0*/  UISETP.NE.AND UP6, UPT, UR27, URZ, UPT ;  /* 0x0000003f1b00728c */ /* 0x000fe2000bfc5270 */
[----:B------:R-:W-:Y:S02]  /*9000*/  ISETP.LT.OR P2, PT, R165, 0x12, P2 ;  /* 0x00000012a500780c */ /* 0x000fe40001741670 */
[----:B------:R-:W-:Y:S01]  /*9010*/  ISETP.GT.AND P1, PT, R3, 0x19, P1 ;  /* 0x000000190300780c */ /* 0x000fe20000f24270 */
[----:B------:R-:W-:Y:S01]  /*9020*/  UP2UR UR33, UPR, URZ, 0x40 ;  /* 0x000000403f217883 */ /* 0x000fe20008000000 */
[----:B------:R-:W-:Y:S01]  /*9030*/  FSEL R197, R21, -INF , !P0 ;  /* 0xff80000015c57808 */ /* 0x000fe20004000000 */
[----:B------:R-:W-:Y:S01]  /*9040*/  UISETP.NE.AND UP6, UPT, UR28, URZ, UPT ;  /* 0x0000003f1c00728c */ /* 0x000fe2000bfc5270 */
[----:B------:R-:W-:Y:S02]  /*9050*/  PLOP3.LUT P0, PT, PT, PT, UP5, 0x40, 0x0 ;  /* 0x000000000000781c */ /* 0x000fe40003f0e858 */
[----:B------:R-:W-:Y:S01]  /*9060*/  FSEL R199, R23, -INF , !P2 ;  /* 0xff80000017c77808 */ /* 0x000fe20005000000 */
[----:B------:R-:W-:Y:S01]  /*9070*/  UP2UR UR34, UPR, URZ, 0x40 ;  /* 0x000000403f227883 */ /* 0x000fe20008000000 */
[----:B------:R-:W-:Y:S01]  /*9080*/  PLOP3.LUT P2, PT, PT, PT, UP5, 0x40, 0x0 ;  /* 0x000000000000781c */ /* 0x000fe20003f4e858 */
[----:B------:R-:W-:Y:S01]  /*9090*/  UISETP.NE.AND UP6, UPT, UR29, URZ, UPT ;  /* 0x0000003f1d00728c */ /* 0x000fe2000bfc5270 */
[----:B------:R-:W-:Y:S02]  /*90a0*/  ISETP.LT.OR P1, PT, R165, 0x1a, P1 ;  /* 0x0000001aa500780c */ /* 0x000fe40000f21670 */
[----:B------:R-:W-:Y:S02]  /*90b0*/  ISETP.GT.AND P0, PT, R167, 0x18, P0 ;  /* 0x00000018a700780c */ /* 0x000fe40000704270 */
[----:B------:R-:W-:Y:S02]  /*90c0*/  ISETP.GT.AND P2, PT, R3, 0x18, P2 ;  /* 0x000000180300780c */ /* 0x000fe40001744270 */
[----:B------:R-:W-:Y:S02]  /*90d0*/  FSEL R209, R35, -INF , !P1 ;  /* 0xff80000023d17808 */ /* 0x000fe40004800000 */
[----:B------:R-:W-:Y:S02]  /*90e0*/  PLOP3.LUT P1, PT, PT, PT, UP3, 0x40, 0x0 ;  /* 0x000000000000781c */ /* 0x000fe40003f2e838 */
[----:B------:R-:W-:Y:S02]  /*90f0*/  ISETP.LT.OR P0, PT, R168, 0x19, P0 ;  /* 0x00000019a800780c */ /* 0x000fe40000701670 */
[----:B------:R-:W-:Y:S02]  /*9100*/  ISETP.LT.OR P2, PT, R165, 0x19, P2 ;  /* 0x00000019a500780c */ /* 0x000fe40001741670 */
[----:B------:R-:W-:Y:S02]  /*9110*/  ISETP.GT.AND P1, PT, R3, 0x20, P1 ;  /* 0x000000200300780c */ /* 0x000fe40000f24270 */
[----:B------:R-:W-:Y:S02]  /*9120*/  FSEL R201, R32, -INF , !P0 ;  /* 0xff80000020c97808 */ /* 0x000fe40004000000 */
[----:B------:R-:W-:Y:S02]  /*9130*/  PLOP3.LUT P0, PT, PT, PT, UP2, 0x40, 0x0 ;  /* 0x000000000000781c */ /* 0x000fe40003f0e828 */
[----:B------:R-:W-:Y:S02]  /*9140*/  FSEL R206, R34, -INF , !P2 ;  /* 0xff80000022ce7808 */ /* 0x000fe40005000000 */
[----:B------:R-:W-:Y:S02]  /*9150*/  PLOP3.LUT P2, PT, PT, PT, UP4, 0x40, 0x0 ;  /* 0x000000000000781c */ /* 0x000fe40003f4e848 */
[----:B------:R-:W-:Y:S02]  /*9160*/  ISETP.LT.OR P1, PT, R165, 0x21, P1 ;  /* 0x00000021a500780c */ /* 0x000fe40000f21670 */
[----:B------:R-:W-:Y:S02]  /*9170*/  ISETP.GT.AND P0, PT, R3, 0x21, P0 ;  /* 0x000000210300780c */ /* 0x000fe40000704270 */
[----:B------:R-:W-:Y:S02]  /*9180*/  ISETP.GT.AND P2, PT, R167, 0x19, P2 ;  /* 0x00000019a700780c */ /* 0x000fe40001744270 */
[----:B------:R-:W-:Y:S02]  /*9190*/  FSEL R219, R38, -INF , !P1 ;  /* 0xff80000026db7808 */ /* 0x000fe40004800000 */
[----:B------:R-:W-:Y:S02]  /*91a0*/  PLOP3.LUT P1, PT, PT, PT, UP2, 0x40, 0x0 ;  /* 0x000000000000781c */ /* 0x000fe40003f2e828 */
[----:B------:R-:W-:Y:S02]  /*91b0*/  ISETP.LT.OR P0, PT, R165, 0x22, P0 ;  /* 0x00000022a500780c */ /* 0x000fe40000701670 */
[C---:B------:R-:W-:Y:S02]  /*91c0*/  ISETP.LT.OR P2, PT, R168.reuse, 0x1a, P2 ;  /* 0x0000001aa800780c */ /* 0x040fe40001741670 */
[----:B------:R-:W-:Y:S02]  /*91d0*/  ISETP.GT.AND P1, PT, R167, 0x21, P1 ;  /* 0x00000021a700780c */ /* 0x000fe40000f24270 */
[----:B------:R-:W-:Y:S02]  /*91e0*/  FSEL R223, R39, -INF , !P0 ;  /* 0xff80000027df7808 */ /* 0x000fe40004000000 */
[----:B------:R-:W-:Y:S02]  /*91f0*/  PLOP3.LUT P0, PT, PT, PT, UP1, 0x40, 0x0 ;  /* 0x000000000000781c */ /* 0x000fe40003f0e818 */
[----:B------:R-:W-:Y:S02]  /*9200*/  FSEL R202, R33, -INF , !P2 ;  /* 0xff80000021ca7808 */ /* 0x000fe40005000000 */
[----:B------:R-:W-:Y:S02]  /*9210*/  PLOP3.LUT P2, PT, PT, PT, UP3, 0x40, 0x0 ;  /* 0x000000000000781c */ /* 0x000fe40003f4e838 */
[C---:B------:R-:W-:Y:S02]  /*9220*/  ISETP.LT.OR P1, PT, R168.reuse, 0x22, P1 ;  /* 0x00000022a800780c */ /* 0x040fe40000f21670 */
[----:B------:R-:W-:Y:S02]  /*9230*/  ISETP.GT.AND P0, PT, R3, 0x28, P0 ;  /* 0x000000280300780c */ /* 0x000fe40000704270 */
[----:B------:R-:W-:Y:S02]  /*9240*/  ISETP.GT.AND P2, PT, R167, 0x20, P2 ;  /* 0x00000020a700780c */ /* 0x000fe40001744270 */
[----:B------:R-:W-:Y:S02]  /*9250*/  FSEL R216, R37, -INF , !P1 ;  /* 0xff80000025d87808 */ /* 0x000fe40004800000 */
[----:B------:R-:W-:Y:S02]  /*9260*/  ISETP.LT.OR P1, PT, R165, 0x29, P0 ;  /* 0x00000029a500780c */ /* 0x000fe40000721670 */
[----:B------:R-:W-:Y:S02]  /*9270*/  PLOP3.LUT P0, PT, PT, PT, UP0, 0x40, 0x0 ;  /* 0x000000000000781c */ /* 0x000fe40003f0e808 */
[----:B------:R-:W-:Y:S02]  /*9280*/  ISETP.LT.OR P2, PT, R168, 0x21, P2 ;  /* 0x00000021a800780c */ /* 0x000fe40001741670 */
[----:B------:R-:W-:Y:S02]  /*9290*/  ISETP.GT.AND P0, PT, R3, 0x29, P0 ;  /* 0x000000290300780c */ /* 0x000fe40000704270 */
[----:B------:R-:W-:Y:S01]  /*92a0*/  FSEL R215, R36, -INF , !P2 ;  /* 0xff80000024d77808 */ /* 0x000fe20005000000 */
[----:B------:R-:W1:Y:S01]  /*92b0*/  SHFL.IDX PT, R3, R172, 0x3, 0x1c1f ;  /* 0x007c1f00ac037f89 */ /* 0x000e6200000e0000 */
[----:B------:R-:W-:Y:S02]  /*92c0*/  PLOP3.LUT P2, PT, PT, PT, UP1, 0x40, 0x0 ;  /* 0x000000000000781c */ /* 0x000fe40003f4e818 */
[----:B------:R-:W-:Y:S02]  /*92d0*/  ISETP.LT.OR P0, PT, R165, 0x2a, P0 ;  /* 0x0000002aa500780c */ /* 0x000fe40000701670 */
[----:B------:R-:W-:Y:S02]  /*92e0*/  ISETP.GT.AND P2, PT, R167, 0x28, P2 ;  /* 0x00000028a700780c */ /* 0x000fe40001744270 */
[----:B------:R-:W-:Y:S02]  /*92f0*/  FSEL R252, R50, -INF , !P1 ;  /* 0xff80000032fc7808 */ /* 0x000fe40004800000 */
[----:B------:R-:W-:Y:S02]  /*9300*/  PLOP3.LUT P1, PT, PT, PT, UP0, 0x40, 0x0 ;  /* 0x000000000000781c */ /* 0x000fe40003f2e808 */
[----:B------:R-:W-:Y:S02]  /*9310*/  FSEL R51, R51, -INF , !P0 ;  /* 0xff80000033337808 */ /* 0x000fe40004000000 */
[----:B------:R-:W-:Y:S01]  /*9320*/  PLOP3.LUT P0, PT, PT, PT, UP6, 0x40, 0x0 ;  /* 0x000000000000781c */ /* 0x000fe20003f0e868 */
[----:B------:R-:W-:Y:S01]  /*9330*/  UISETP.NE.AND UP6, UPT, UR34, URZ, UPT ;  /* 0x0000003f2200728c */ /* 0x000fe2000bfc5270 */
[----:B------:R-:W-:Y:S02]  /*9340*/  ISETP.LT.OR P2, PT, R168, 0x29, P2 ;  /* 0x00000029a800780c */ /* 0x000fe40001741670 */
[----:B------:R-:W-:Y:S02]  /*9350*/  ISETP.GT.AND P1, PT, R167, 0x29, P1 ;  /* 0x00000029a700780c */ /* 0x000fe40000f24270 */
[----:B------:R-:W-:Y:S02]  /*9360*/  FSEL R222, R48, -INF , !P2 ;  /* 0xff80000030de7808 */ /* 0x000fe40005000000 */
[----:B------:R-:W-:Y:S01]  /*9370*/  PLOP3.LUT P2, PT, PT, PT, UP6, 0x40, 0x0 ;  /* 0x000000000000781c */ /* 0x000fe20003f4e868 */
[----:B------:R-:W-:Y:S01]  /*9380*/  UISETP.NE.AND UP6, UPT, UR33, URZ, UPT ;  /* 0x0000003f2100728c */ /* 0x000fe2000bfc5270 */
[----:B------:R-:W-:Y:S02]  /*9390*/  ISETP.LT.OR P1, PT, R168, 0x2a, P1 ;  /* 0x0000002aa800780c */ /* 0x000fe40000f21670 */
[----:B------:R-:W-:Y:S02]  /*93a0*/  ISETP.GT.AND P0, PT, R0, RZ, P0 ;  /* 0x000000ff0000720c */ /* 0x000fe40000704270 */
        /* <DEDUP_REMOVED lines=9> */
[C---:B------:R-:W-:Y:S02]  /*9440*/  ISETP.GT.AND P0, PT, R0.reuse, 0x9, P0 ;  /* 0x000000090000780c */ /* 0x040fe40000704270 */
[----:B------:R-:W-:Y:S02]  /*9450*/  ISETP.GT.AND P1, PT, R0, 0x8, P1 ;  /* 0x000000080000780c */ /* 0x000fe40000f24270 */
[C---:B------:R-:W-:Y:S02]  /*9460*/  ISETP.LT.OR P0, PT, R2.reuse, 0xa, P0 ;  /* 0x0000000a0200780c */ /* 0x040fe40000701670 */
[----:B------:R-:W-:Y:S02]  /*9470*/  FSEL R17, R9, -INF , !P2 ;  /* 0xff80000009117808 */ /* 0x000fe40005000000 */
[----:B------:R-:W-:Y:S01]  /*9480*/  PLOP3.LUT P2, PT, PT, PT, UP6, 0x40, 0x0 ;  /* 0x000000000000781c */ /* 0x000fe20003f4e868 */
[----:B------:R-:W-:Y:S01]  /*9490*/  UISETP.NE.AND UP6, UPT, UR30, URZ, UPT ;  /* 0x0000003f1e00728c */ /* 0x000fe2000bfc5270 */
[----:B------:R-:W-:Y:S02]  /*94a0*/  ISETP.LT.OR P1, PT, R2, 0x9, P1 ;  /* 0x000000090200780c */ /* 0x000fe40000f21670 */
[----:B------:R-:W-:Y:S01]  /*94b0*/  FSEL R13, R13, -INF , !P0 ;  /* 0xff8000000d0d7808 */ /* 0x000fe20004000000 */
[----:B------:R-:W-:Y:S01]  /*94c0*/  UP2UR UR30, UPR, URZ, 0x40 ;  /* 0x000000403f1e7883 */ /* 0x000fe20008000000 */
[----:B------:R-:W-:Y:S02]  /*94d0*/  PLOP3.LUT P0, PT, PT, PT, UP5, 0x40, 0x0 ;  /* 0x000000000000781c */ /* 0x000fe40003f0e858 */
[----:B------:R-:W-:Y:S02]  /*94e0*/  FSEL R12, R12, -INF , !P1 ;  /* 0xff8000000c0c7808 */ /* 0x000fe40004800000 */
[----:B------:R-:W-:Y:S01]  /*94f0*/  PLOP3.LUT P1, PT, PT, PT, UP6, 0x40, 0x0 ;  /* 0x000000000000781c */ /* 0x000fe20003f2e868 */
[----:B------:R-:W-:Y:S01]  /*9500*/  UISETP.NE.AND UP6, UPT, UR12, URZ, UPT ;  /* 0x0000003f0c00728c */ /* 0x000fe2000bfc5270 */
[C---:B------:R-:W-:Y:S02]  /*9510*/  ISETP.GT.AND P0, PT, R0.reuse, 0x18, P0 ;  /* 0x000000180000780c */ /* 0x040fe40000704270 */
[C---:B------:R-:W-:Y:S02]  /*9520*/  ISETP.GT.AND P2, PT, R0.reuse, 0x10, P2 ;  /* 0x000000100000780c */ /* 0x040fe40001744270 */
[----:B------:R-:W-:Y:S02]  /*9530*/  ISETP.GT.AND P1, PT, R0, 0x11, P1 ;  /* 0x000000110000780c */ /* 0x000fe40000f24270 */
[C---:B------:R-:W-:Y:S02]  /*9540*/  ISETP.LT.OR P0, PT, R2.reuse, 0x19, P0 ;  /* 0x000000190200780c */ /* 0x040fe40000701670 */
[C---:B------:R-:W-:Y:S02]  /*9550*/  ISETP.LT.OR P2, PT, R2.reuse, 0x11, P2 ;  /* 0x000000110200780c */ /* 0x040fe40001741670 */
[----:B------:R-:W-:Y:S02]  /*9560*/  ISETP.LT.OR P1, PT, R2, 0x12, P1 ;  /* 0x000000120200780c */ /* 0x000fe40000f21670 */
[----:B------:R-:W-:Y:S02]  /*9570*/  FSEL R210, R28, -INF , !P0 ;  /* 0xff8000001cd27808 */ /* 0x000fe40004000000 */
[----:B------:R-:W-:Y:S02]  /*9580*/  PLOP3.LUT P0, PT, PT, PT, UP2, 0x40, 0x0 ;  /* 0x000000000000781c */ /* 0x000fe40003f0e828 */
[----:B------:R-:W-:Y:S02]  /*9590*/  FSEL R205, R24, -INF , !P2 ;  /* 0xff80000018cd7808 */ /* 0x000fe40005000000 */
[----:B------:R-:W-:Y:S02]  /*95a0*/  PLOP3.LUT P2, PT, PT, PT, UP4, 0x40, 0x0 ;  /* 0x000000000000781c */ /* 0x000fe40003f4e848 */
[----:B------:R-:W-:Y:S02]  /*95b0*/  FSEL R208, R25, -INF , !P1 ;  /* 0xff80000019d07808 */ /* 0x000fe40004800000 */
[----:B------:R-:W-:Y:S02]  /*95c0*/  PLOP3.LUT P1, PT, PT, PT, UP3, 0x40, 0x0 ;  /* 0x000000000000781c */ /* 0x000fe40003f2e838 */
[C---:B------:R-:W-:Y:S02]  /*95d0*/  ISETP.GT.AND P0, PT, R0.reuse, 0x21, P0 ;  /* 0x000000210000780c */ /* 0x040fe40000704270 */
[C---:B------:R-:W-:Y:S02]  /*95e0*/  ISETP.GT.AND P2, PT, R0.reuse, 0x19, P2 ;  /* 0x000000190000780c */ /* 0x040fe40001744270 */
[----:B------:R-:W-:Y:S02]  /*95f0*/  ISETP.GT.AND P1, PT, R0, 0x20, P1 ;  /* 0x000000200000780c */ /* 0x000fe40000f24270 */
[C---:B------:R-:W-:Y:S02]  /*9600*/  ISETP.LT.OR P0, PT, R2.reuse, 0x22, P0 ;  /* 0x000000220200780c */ /* 0x040fe40000701670 */
[C---:B------:R-:W-:Y:S02]  /*9610*/  ISETP.LT.OR P2, PT, R2.reuse, 0x1a, P2 ;  /* 0x0000001a0200780c */ /* 0x040fe40001741670 */
[----:B------:R-:W-:Y:S02]  /*9620*/  ISETP.LT.OR P1, PT, R2, 0x21, P1 ;  /* 0x000000210200780c */ /* 0x000fe40000f21670 */
[----:B------:R-:W-:Y:S02]  /*9630*/  FSEL R251, R41, -INF , !P0 ;  /* 0xff80000029fb7808 */ /* 0x000fe40004000000 */
[----:B------:R-:W-:Y:S01]  /*9640*/  PLOP3.LUT P0, PT, PT, PT, UP6, 0x40, 0x0 ;  /* 0x000000000000781c */ /* 0x000fe20003f0e868 */
[----:B------:R-:W-:Y:S01]  /*9650*/  UISETP.NE.AND UP6, UPT, UR30, URZ, UPT ;  /* 0x0000003f1e00728c */ /* 0x000fe2000bfc5270 */
[----:B------:R-:W-:Y:S02]  /*9660*/  FSEL R211, R29, -INF , !P2 ;  /* 0xff8000001dd37808 */ /* 0x000fe40005000000 */
[----:B------:R-:W-:Y:S02]  /*9670*/  PLOP3.LUT P2, PT, PT, PT, UP1, 0x40, 0x0 ;  /* 0x000000000000781c */ /* 0x000fe40003f4e818 */
[----:B------:R-:W-:Y:S02]  /*9680*/  FSEL R247, R40, -INF , !P1 ;  /* 0xff80000028f77808 */ /* 0x000fe40004800000 */
[----:B------:R-:W-:Y:S02]  /*9690*/  PLOP3.LUT P1, PT, PT, PT, UP0, 0x40, 0x0 ;  /* 0x000000000000781c */ /* 0x000fe40003f2e808 */
[C---:B------:R-:W-:Y:S02]  /*96a0*/  ISETP.GT.AND P2, PT, R0.reuse, 0x28, P2 ;  /* 0x000000280000780c */ /* 0x040fe40001744270 */
[----:B------:R-:W-:Y:S01]  /*96b0*/  ISETP.GT.AND P1, PT, R0, 0x29, P1 ;  /* 0x000000290000780c */ /* 0x000fe20000f24270 */
[--C-:B-1----:R-:W-:Y:S01]  /*96c0*/  IMAD.IADD R0, R174, 0x1, R3.reuse ;  /* 0x00000001ae007824 */ /* 0x102fe200078e0203 */
[C---:B------:R-:W-:Y:S02]  /*96d0*/  ISETP.LT.OR P2, PT, R2.reuse, 0x29, P2 ;  /* 0x000000290200780c */ /* 0x040fe40001741670 */
[----:B------:R-:W-:Y:S01]  /*96e0*/  ISETP.LT.OR P1, PT, R2, 0x2a, P1 ;  /* 0x0000002a0200780c */ /* 0x000fe20000f21670 */
[----:B------:R-:W-:Y:S01]  /*96f0*/  IMAD.IADD R2, R173, 0x1, R3 ;  /* 0x00000001ad027824 */ /* 0x000fe200078e0203 */
[----:B------:R-:W-:Y:S02]  /*9700*/  FSEL R34, R44, -INF , !P2 ;  /* 0xff8000002c227808 */ /* 0x000fe40005000000 */
[----:B------:R-:W-:Y:S01]  /*9710*/  FSEL R35, R45, -INF , !P1 ;  /* 0xff8000002d237808 */ /* 0x000fe20004800000 */
        /* <DEDUP_REMOVED lines=16> */
.L_x_627:
[----:B------:R-:W-:Y:S04]  /*9820*/  MOV R4, c[0x0][0x32c] ;  /* 0x0000cb0000047a02 */ /* 0x000fe80000000f00 */
[----:B------:R-:W-:Y:S11]  /*9830*/  ISETP.NE.AND P0, PT, R4, 0x1, PT ;  /* 0x000000010400780c */ /* 0x000ff60003f05270 */
[----:B------:R-:W-:Y:S02]  /*9840*/  @!UPT UIADD3 URZ, URZ, URZ, URZ ;  /* 0x0000003f3f3ff290 */ /* 0x000fe4000fffe03f */
[----:B------:R-:W-:Y:S05]  /*9850*/  @P0 IMAD.HI.U32 R4, R3, c[0x0][0x330], RZ ;  /* 0x0000cc0003040a27 */ /* 0x000fea00078e00ff */
[----:B------:R-:W-:Y:S02]  /*9860*/  @P0 SHF.R.U32.HI R3, RZ, c[0x0][0x334], R4 ;  /* 0x0000cd00ff030a19 */ /* 0x000fe40000011604 */
.L_x_628:
[----:B------:R-:W-:Y:S05]  /*9870*/  BSYNC B0 ;  /* 0x0000000000007941 */ /* 0x000fea0003800000 */
.L_x_626:
[----:B------:R-:W-:Y:S05]  /*9880*/  IADD3 R4, -R194, UR4, RZ ;  /* 0x00000004c2047c10 */ /* 0x000fea000fffe1ff */
[----:B------:R-:W-:Y:S05]  /*9890*/  IMAD R3, R3, c[0x0][0x32c], R4 ;  /* 0x0000cb0003037a24 */ /* 0x000fea00078e0204 */
[----:B------:R-:W-:Y:S02]  /*98a0*/  IADD3 R4, R3, c[0x0][0x32c], RZ ;  /* 0x0000cb0003047a10 */ /* 0x000fe40007ffe0ff */
[----:B------:R-:W-:Y:S02]  /*98b0*/  IMNMX R0, R0, R3, !PT ;  /* 0x0000000300007217 */ /* 0x000fe40007800200 */
[----:B------:R-:W-:Y:S02]  /*98c0*/  IMNMX R2, R2, R4, PT ;  /* 0x0000000402027217 */ /* 0x000fe40003800200 */
.L_x_625:
        /* <DEDUP_REMOVED lines=21> */
[----:B------:R-:W-:Y:S01]  /*9a20*/  LDSM.16.MT88.4 R36, [R226+0x100] ;  /* 0x00010000e224783b */ /* 0x000fe20000004200 */
        /* <DEDUP_REMOVED lines=10> */
[----:B------:R-:W-:Y:S02]  /*9ad0*/  MOV R41, R51 ;  /* 0x0000003300297202 */ /* 0x000fe40000000f00 */
[----:B------:R-:W-:Y:S02]  /*9ae0*/  FMNMX.FTZ R169, R246, R169, !PT ;  /* 0x000000a9f6a97209 */ /* 0x000fe40007810000 */
[----:B------:R-:W-:Y:S02]  /*9af0*/  FMNMX.FTZ R3, R252, R3, !PT ;  /* 0x00000003fc037209 */ /* 0x000fe40007810000 */
[----:B------:R-:W-:Y:S01]  /*9b00*/  PLOP3.LUT P2, PT, PT, PT, UP3, 0x40, 0x0 ;  /* 0x000000000000781c */ /* 0x000fe20003f4e838 */
[----:B------:R-:W1:Y:S01]  /*9b10*/  SHFL.BFLY PT, R5, R169, 0x2, 0x1f ;  /* 0x0c401f00a9057f89 */ /* 0x000e6200000e0000 */
[----:B------:R-:W-:Y:S01]  /*9b20*/  FMNMX.FTZ R4, R8, R170, !PT ;  /* 0x000000aa08047209 */ /* 0x000fe20007810000 */
[----:B------:R-:W-:Y:S01]  /*9b30*/  UISETP.NE.AND UP3, UPT, UR29, URZ, UPT ;  /* 0x0000003f1d00728c */ /* 0x000fe2000bf65270 */
[----:B------:R-:W-:Y:S02]  /*9b40*/  FMNMX.FTZ R3, R41, R3, !PT ;  /* 0x0000000329037209 */ /* 0x000fe40007810000 */
[----:B------:R-:W-:Y:S02]  /*9b50*/  ISETP.GT.AND P2, PT, R0, 0x1, P2 ;  /* 0x000000010000780c */ /* 0x000fe40001744270 */
[----:B------:R-:W-:Y:S01]  /*9b60*/  FMNMX.FTZ R4, R17, R4, !PT ;  /* 0x0000000411047209 */ /* 0x000fe20007810000 */
[----:B------:R-:W2:Y:S01]  /*9b70*/  SHFL.BFLY PT, R168, R3, 0x2, 0x1f ;  /* 0x0c401f0003a87f89 */ /* 0x000ea200000e0000 */
[----:B------:R-:W-:Y:S02]  /*9b80*/  ISETP.LT.OR P2, PT, R2, 0x2, P2 ;  /* 0x000000020200780c */ /* 0x000fe40001741670 */
[----:B------:R-:W-:Y:S02]  /*9b90*/  FMNMX.FTZ R4, R12, R4, !PT ;  /* 0x000000040c047209 */ /* 0x000fe40007810000 */
[----:B------:R-:W-:Y:S02]  /*9ba0*/  FSEL R11, R11, -INF , !P2 ;  /* 0xff8000000b0b7808 */ /* 0x000fe40005000000 */
[----:B------:R-:W-:Y:S01]  /*9bb0*/  PLOP3.LUT P2, PT, PT, PT, UP0, 0x40, 0x0 ;  /* 0x000000000000781c */ /* 0x000fe20003f4e808 */
[----:B------:R-:W-:Y:S01]  /*9bc0*/  UISETP.NE.AND UP0, UPT, UR26, URZ, UPT ;  /* 0x0000003f1a00728c */ /* 0x000fe2000bf05270 */
[----:B------:R-:W-:Y:S02]  /*9bd0*/  FMNMX.FTZ R4, R13, R4, !PT ;  /* 0x000000040d047209 */ /* 0x000fe40007810000 */
[----:B------:R-:W-:Y:S02]  /*9be0*/  ISETP.GT.AND P2, PT, R0, 0x10, P2 ;  /* 0x000000100000780c */ /* 0x000fe40001744270 */
[----:B------:R-:W-:Y:S02]  /*9bf0*/  FMNMX.FTZ R4, R205, R4, !PT ;  /* 0x00000004cd047209 */ /* 0x000fe40007810000 */
[----:B------:R-:W-:Y:S02]  /*9c00*/  ISETP.LT.OR P2, PT, R2, 0x11, P2 ;  /* 0x000000110200780c */ /* 0x000fe40001741670 */
[----:B------:R-:W-:Y:S02]  /*9c10*/  FMNMX.FTZ R4, R208, R4, !PT ;  /* 0x00000004d0047209 */ /* 0x000fe40007810000 */
[----:B------:R-:W-:Y:S02]  /*9c20*/  FSEL R200, R26, -INF , !P2 ;  /* 0xff8000001ac87808 */ /* 0x000fe40005000000 */
[----:B------:R-:W-:Y:S02]  /*9c30*/  FMNMX.FTZ R4, R210, R4, !PT ;  /* 0x00000004d2047209 */ /* 0x000fe40007810000 */
[----:B------:R-:W-:Y:S01]  /*9c40*/  PLOP3.LUT P0, PT, PT, PT, UP2, 0x40, 0x0 ;  /* 0x000000000000781c */ /* 0x000fe20003f0e828 */
[----:B------:R-:W-:Y:S01]  /*9c50*/  UISETP.NE.AND UP2, UPT, UR28, URZ, UPT ;  /* 0x0000003f1c00728c */ /* 0x000fe2000bf45270 */
[----:B-1----:R-:W-:Y:S02]  /*9c60*/  FMNMX.FTZ R169, R169, R5, !PT ;  /* 0x00000005a9a97209 */ /* 0x002fe40007810000 */
[----:B------:R-:W-:Y:S02]  /*9c70*/  FMNMX.FTZ R4, R211, R4, !PT ;  /* 0x00000004d3047209 */ /* 0x000fe40007810000 */
[----:B--2---:R-:W-:Y:S01]  /*9c80*/  FMNMX.FTZ R168, R3, R168, !PT ;  /* 0x000000a803a87209 */ /* 0x004fe20007810000 */
[----:B------:R-:W1:Y:S01]  /*9c90*/  SHFL.BFLY PT, R5, R169, 0x1, 0x1f ;  /* 0x0c201f00a9057f89 */ /* 0x000e6200000e0000 */
[----:B------:R-:W-:Y:S02]  /*9ca0*/  FMNMX.FTZ R3, R247, R4, !PT ;  /* 0x00000004f7037209 */ /* 0x000fe40007810000 */
[----:B------:R-:W-:Y:S02]  /*9cb0*/  ISETP.GT.AND P0, PT, R0, 0x8, P0 ;  /* 0x000000080000780c */ /* 0x000fe40000704270 */
[----:B------:R-:W-:Y:S02]  /*9cc0*/  FMNMX.FTZ R3, R251, R3, !PT ;  /* 0x00000003fb037209 */ /* 0x000fe40007810000 */
[----:B------:R-:W-:Y:S01]  /*9cd0*/  PLOP3.LUT P1, PT, PT, PT, UP4, 0x40, 0x0 ;  /* 0x000000000000781c */ /* 0x000fe20003f2e848 */
[----:B------:R-:W-:Y:S01]  /*9ce0*/  UISETP.NE.AND UP4, UPT, UR4, URZ, UPT ;  /* 0x0000003f0400728c */ /* 0x000fe2000bf85270 */
[----:B------:R-:W-:Y:S01]  /*9cf0*/  FMNMX.FTZ R3, R34, R3, !PT ;  /* 0x0000000322037209 */ /* 0x000fe20007810000 */
[----:B------:R-:W-:Y:S01]  /*9d00*/  SHFL.BFLY PT, R9, R168, 0x1, 0x1f ;  /* 0x0c201f00a8097f89 */ /* 0x000fe200000e0000 */
[----:B------:R-:W-:Y:S02]  /*9d10*/  ISETP.LT.OR P0, PT, R2, 0x9, P0 ;  /* 0x000000090200780c */ /* 0x000fe40000701670 */
[----:B------:R-:W-:Y:S02]  /*9d20*/  FMNMX.FTZ R3, R35, R3, !PT ;  /* 0x0000000323037209 */ /* 0x000fe40007810000 */
[----:B------:R-:W-:Y:S02]  /*9d30*/  ISETP.GT.AND P1, PT, R0, RZ, P1 ;  /* 0x000000ff0000720c */ /* 0x000fe40000f24270 */
[----:B------:R-:W-:Y:S02]  /*9d40*/  FSEL R14, R14, -INF , !P0 ;  /* 0xff8000000e0e7808 */ /* 0x000fe40004000000 */
[----:B------:R-:W-:Y:S02]  /*9d50*/  PLOP3.LUT P0, PT, PT, PT, UP6, 0x40, 0x0 ;  /* 0x000000000000781c */ /* 0x000fe40003f0e868 */
[----:B------:R-:W-:Y:S02]  /*9d60*/  ISETP.LT.OR P1, PT, R2, 0x1, P1 ;  /* 0x000000010200780c */ /* 0x000fe40000f21670 */
[----:B------:R-:W-:Y:S02]  /*9d70*/  ISETP.GT.AND P0, PT, R0, 0x11, P0 ;  /* 0x000000110000780c */ /* 0x000fe40000704270 */
[----:B-1----:R-:W-:Y:S02]  /*9d80*/  FMNMX.FTZ R169, R169, R5, !PT ;  /* 0x00000005a9a97209 */ /* 0x002fe40007810000 */
[----:B------:R-:W-:Y:S02]  /*9d90*/  FSEL R10, R10, -INF , !P1 ;  /* 0xff8000000a0a7808 */ /* 0x000fe40004800000 */
[C---:B------:R-:W-:Y:S01]  /*9da0*/  FSETP.NEU.FTZ.AND P2, PT, R169.reuse, -INF , PT ;  /* 0xff800000a900780b */ /* 0x040fe20003f5d000 */
[----:B------:R-:W-:Y:S01]  /*9db0*/  FMUL.FTZ R173, R169, c[0x0][0x2d0] ;  /* 0x0000b400a9ad7a20 */ /* 0x000fe20000410000 */
[----:B------:R-:W-:Y:S01]  /*9dc0*/  PLOP3.LUT P1, PT, PT, PT, UP1, 0x40, 0x0 ;  /* 0x000000000000781c */ /* 0x000fe20003f2e818 */
[----:B------:R-:W-:Y:S01]  /*9dd0*/  UISETP.NE.AND UP1, UPT, UR27, URZ, UPT ;  /* 0x0000003f1b00728c */ /* 0x000fe2000bf25270 */
[----:B------:R-:W-:Y:S02]  /*9de0*/  ISETP.LT.OR P0, PT, R2, 0x12, P0 ;  /* 0x000000120200780c */ /* 0x000fe40000701670 */
[----:B------:R-:W-:Y:S02]  /*9df0*/  FSEL R173, R173, RZ, P2 ;  /* 0x000000ffadad7208 */ /* 0x000fe40001000000 */
[----:B------:R-:W-:Y:S02]  /*9e00*/  ISETP.GT.AND P1, PT, R0, 0x9, P1 ;  /* 0x000000090000780c */ /* 0x000fe40000f24270 */
[----:B------:R-:W-:Y:S01]  /*9e10*/  FSEL R203, R27, -INF , !P0 ;  /* 0xff8000001bcb7808 */ /* 0x000fe20004000000 */
[--C-:B------:R-:W-:Y:S01]  /*9e20*/  FFMA.FTZ R4, R6, c[0x0][0x2d0], -R173.reuse ;  /* 0x0000b40006047a23 */ /* 0x100fe200000108ad */
[----:B------:R-:W-:Y:S01]  /*9e30*/  PLOP3.LUT P0, PT, PT, PT, UP4, 0x40, 0x0 ;  /* 0x000000000000781c */ /* 0x000fe20003f0e848 */
[----:B------:R-:W1:Y:S01]  /*9e40*/  SHFL.BFLY PT, R6, R3, 0x2, 0x1f ;  /* 0x0c401f0003067f89 */ /* 0x000e6200000e0000 */
[----:B------:R-:W-:Y:S01]  /*9e50*/  ISETP.LT.OR P1, PT, R2, 0xa, P1 ;  /* 0x0000000a0200780c */ /* 0x000fe20000f21670 */
[----:B------:R2:W3:Y:S01]  /*9e60*/  MUFU.EX2 R20, R4 ;  /* 0x0000000400147308 */ /* 0x0004e20000000800 */
[----:B------:R-:W-:Y:S02]  /*9e70*/  ISETP.GT.AND P0, PT, R0, 0x19, P0 ;  /* 0x000000190000780c */ /* 0x000fe40000704270 */
[----:B------:R-:W-:Y:S02]  /*9e80*/  FSEL R15, R15, -INF , !P1 ;  /* 0xff8000000f0f7808 */ /* 0x000fe40004800000 */
[----:B------:R-:W-:Y:S02]  /*9e90*/  PLOP3.LUT P1, PT, PT, PT, UP5, 0x40, 0x0 ;  /* 0x000000000000781c */ /* 0x000fe40003f2e858 */
[----:B------:R-:W-:Y:S02]  /*9ea0*/  ISETP.LT.OR P0, PT, R2, 0x1a, P0 ;  /* 0x0000001a0200780c */ /* 0x000fe40000701670 */
[----:B------:R-:W-:Y:S02]  /*9eb0*/  ISETP.GT.AND P1, PT, R0, 0x18, P1 ;  /* 0x000000180000780c */ /* 0x000fe40000f24270 */
[----:B------:R-:W-:Y:S02]  /*9ec0*/  FSEL R207, R31, -INF , !P0 ;  /* 0xff8000001fcf7808 */ /* 0x000fe40004000000 */
[----:B------:R-:W-:Y:S02]  /*9ed0*/  PLOP3.LUT P0, PT, PT, PT, UP3, 0x40, 0x0 ;  /* 0x000000000000781c */ /* 0x000fe40003f0e838 */
[----:B------:R-:W-:Y:S02]  /*9ee0*/  ISETP.LT.OR P1, PT, R2, 0x19, P1 ;  /* 0x000000190200780c */ /* 0x000fe40000f21670 */
[----:B------:R-:W-:Y:S02]  /*9ef0*/  ISETP.GT.AND P0, PT, R0, 0x20, P0 ;  /* 0x000000200000780c */ /* 0x000fe40000704270 */
[----:B------:R-:W-:Y:S02]  /*9f00*/  FSEL R204, R30, -INF , !P1 ;  /* 0xff8000001ecc7808 */ /* 0x000fe40004800000 */
[----:B------:R-:W-:Y:S02]  /*9f10*/  PLOP3.LUT P1, PT, PT, PT, UP2, 0x40, 0x0 ;  /* 0x000000000000781c */ /* 0x000fe40003f2e828 */
[----:B-1----:R-:W-:Y:S01]  /*9f20*/  FMNMX.FTZ R3, R3, R6, !PT ;  /* 0x0000000603037209 */ /* 0x002fe20007810000 */
[--C-:B--2---:R-:W-:Y:S01]  /*9f30*/  FFMA.FTZ R4, R7, c[0x0][0x2d0], -R173.reuse ;  /* 0x0000b40007047a23 */ /* 0x104fe200000108ad */
[----:B------:R-:W-:Y:S02]  /*9f40*/  ISETP.LT.OR P0, PT, R2, 0x21, P0 ;  /* 0x000000210200780c */ /* 0x000fe40000701670 */
[----:B------:R-:W-:Y:S01]  /*9f50*/  ISETP.GT.AND P1, PT, R0, 0x21, P1 ;  /* 0x000000210000780c */ /* 0x000fe20000f24270 */
[----:B------:R1:W2:Y:S01]  /*9f60*/  MUFU.EX2 R24, R4 ;  /* 0x0000000400187308 */ /* 0x0002a20000000800 */
[----:B------:R-:W4:Y:S01]  /*9f70*/  SHFL.BFLY PT, R167, R3, 0x1, 0x1f ;  /* 0x0c201f0003a77f89 */ /* 0x000f2200000e0000 */
[----:B------:R-:W-:Y:S02]  /*9f80*/  FSEL R212, R42, -INF , !P0 ;  /* 0xff8000002ad47808 */ /* 0x000fe40004000000 */
[----:B------:R-:W-:Y:S02]  /*9f90*/  PLOP3.LUT P0, PT, PT, PT, UP1, 0x40, 0x0 ;  /* 0x000000000000781c */ /* 0x000fe40003f0e818 */
[----:B------:R-:W-:Y:S02]  /*9fa0*/  FMNMX.FTZ R168, R168, R9, !PT ;  /* 0x00000009a8a87209 */ /* 0x000fe40007810000 */
[----:B------:R-:W-:Y:S02]  /*9fb0*/  ISETP.LT.OR P1, PT, R2, 0x22, P1 ;  /* 0x000000220200780c */ /* 0x000fe40000f21670 */
[----:B------:R-:W-:Y:S01]  /*9fc0*/  ISETP.GT.AND P0, PT, R0, 0x28, P0 ;  /* 0x000000280000780c */ /* 0x000fe20000704270 */
[C---:B------:R-:W-:Y:S01]  /*9fd0*/  FMUL.FTZ R174, R168.reuse, c[0x0][0x2d0] ;  /* 0x0000b400a8ae7a20 */ /* 0x040fe20000410000 */
[----:B------:R-:W-:Y:S02]  /*9fe0*/  FSEL R214, R43, -INF , !P1 ;  /* 0xff8000002bd67808 */ /* 0x000fe40004800000 */
[----:B------:R-:W-:Y:S02]  /*9ff0*/  FSETP.NEU.FTZ.AND P1, PT, R168, -INF , PT ;  /* 0xff800000a800780b */ /* 0x000fe40003f3d000 */
[----:B------:R-:W-:Y:S02]  /*a000*/  ISETP.LT.OR P0, PT, R2, 0x29, P0 ;  /* 0x000000290200780c */ /* 0x000fe40000701670 */
[----:B------:R-:W-:Y:S02]  /*a010*/  FMNMX.FTZ R5, R10, R171, !PT ;  /* 0x000000ab0a057209 */ /* 0x000fe40007810000 */
[----:B------:R-:W-:Y:S02]  /*a020*/  FSEL R174, R174, RZ, P1 ;  /* 0x000000ffaeae7208 */ /* 0x000fe40000800000 */
[----:B------:R-:W-:Y:S01]  /*a030*/  FSEL R213, R46, -INF , !P0 ;  /* 0xff8000002ed57808 */ /* 0x000fe20004000000 */
[--C-:B-1----:R-:W-:Y:S01]  /*a040*/  FFMA.FTZ R4, R16, c[0x0][0x2d0], -R173.reuse ;  /* 0x0000b40010047a23 */ /* 0x102fe200000108ad */
[----:B------:R-:W-:Y:S01]  /*a050*/  PLOP3.LUT P0, PT, PT, PT, UP0, 0x40, 0x0 ;  /* 0x000000000000781c */ /* 0x000fe20003f0e808 */
[----:B------:R-:W-:Y:S01]  /*a060*/  UISETP.GT.AND UP0, UPT, UR24, UR5, UPT ;  /* 0x000000051800728c */ /* 0x000fe2000bf04270 */
[----:B------:R-:W-:Y:S01]  /*a070*/  FMNMX.FTZ R5, R11, R5, !PT ;  /* 0x000000050b057209 */ /* 0x000fe20007810000 */
[----:B------:R1:W1:Y:S01]  /*a080*/  MUFU.EX2 R21, R4 ;  /* 0x0000000400157308 */ /* 0x0002620000000800 */
[----:B----4-:R-:W-:Y:S01]  /*a090*/  FMNMX.FTZ R167, R3, R167, !PT ;  /* 0x000000a703a77209 */ /* 0x010fe20007810000 */
[--C-:B------:R-:W-:Y:S01]  /*a0a0*/  FFMA.FTZ R3, R19, c[0x0][0x2d0], -R174.reuse ;  /* 0x0000b40013037a23 */ /* 0x100fe200000108ae */
[----:B------:R-:W-:Y:S01]  /*a0b0*/  ISETP.GT.AND P0, PT, R0, 0x29, P0 ;  /* 0x000000290000780c */ /* 0x000fe20000704270 */
[----:B------:R-:W-:Y:S01]  /*a0c0*/  UIADD3 UR24, UR24, -0x1, URZ ;  /* 0xffffffff18187890 */ /* 0x000fe2000fffe03f */
[----:B------:R-:W-:Y:S02]  /*a0d0*/  FMNMX.FTZ R5, R14, R5, !PT ;  /* 0x000000050e057209 */ /* 0x000fe40007810000 */
[----:B------:R-:W-:Y:S01]  /*a0e0*/  ISETP.LT.OR P0, PT, R2, 0x2a, P0 ;  /* 0x0000002a0200780c */ /* 0x000fe20000701670 */
[--C-:B------:R-:W-:Y:S01]  /*a0f0*/  FFMA.FTZ R2, R192, c[0x0][0x2d0], -R174.reuse ;  /* 0x0000b400c0027a23 */ /* 0x100fe200000108ae */
[----:B------:R-:W-:Y:S01]  /*a100*/  FMNMX.FTZ R5, R15, R5, !PT ;  /* 0x000000050f057209 */ /* 0x000fe20007810000 */
[----:B------:R-:W-:Y:S01]  /*a110*/  MUFU.EX2 R49, R3 ;  /* 0x0000000300317308 */ /* 0x000fe20000000800 */
[----:B------:R-:W-:Y:S02]  /*a120*/  FSEL R172, R47, -INF , !P0 ;  /* 0xff8000002fac7808 */ /* 0x000fe40004000000 */
[----:B------:R-:W-:Y:S02]  /*a130*/  FMNMX.FTZ R5, R200, R5, !PT ;  /* 0x00000005c8057209 */ /* 0x000fe40007810000 */
[----:B------:R-:W-:Y:S02]  /*a140*/  FSETP.NEU.FTZ.AND P0, PT, R167, -INF , PT ;  /* 0xff800000a700780b */ /* 0x000fe40003f1d000 */
[----:B------:R-:W-:Y:S02]  /*a150*/  FMNMX.FTZ R5, R203, R5, !PT ;  /* 0x00000005cb057209 */ /* 0x000fe40007810000 */
[----:B---3--:R-:W-:Y:S01]  /*a160*/  MOV R43, R20 ;  /* 0x00000014002b7202 */ /* 0x008fe20000000f00 */
[----:B------:R3:W-:Y:S01]  /*a170*/  MUFU.EX2 R6, R2 ;  /* 0x0000000200067308 */ /* 0x0007e20000000800 */
[----:B------:R-:W-:Y:S02]  /*a180*/  MOV R42, R34 ;  /* 0x00000022002a7202 */ /* 0x000fe40000000f00 */
[----:B--2---:R-:W-:Y:S01]  /*a190*/  F2FP.PACK_AB R192, R24, R43 ;  /* 0x0000002b18c0723e */ /* 0x004fe200000000ff */
[----:B-1----:R-:W-:Y:S01]  /*a1a0*/  FFMA.FTZ R4, R18, c[0x0][0x2d0], -R173 ;  /* 0x0000b40012047a23 */ /* 0x002fe200000108ad */
[----:B------:R-:W-:Y:S02]  /*a1b0*/  MOV R46, R21 ;  /* 0x00000015002e7202 */ /* 0x000fe40000000f00 */
[----:B------:R-:W-:Y:S03]  /*a1c0*/  LDSM.16.MT88.4 R20, [R225+0x100] ;  /* 0x00010000e114783b */ /* 0x000fe60000004200 */
[----:B------:R1:W2:Y:S01]  /*a1d0*/  MUFU.EX2 R51, R4 ;  /* 0x0000000400337308 */ /* 0x0002a20000000800 */
[--C-:B---3--:R-:W-:Y:S09]  /*a1e0*/  FFMA.FTZ R2, R193, c[0x0][0x2d0], -R174.reuse ;  /* 0x0000b400c1027a23 */ /* 0x108ff200000108ae */
[----:B------:R-:W3:Y:S01]  /*a1f0*/  MUFU.EX2 R50, R2 ;  /* 0x0000000200327308 */ /* 0x000ee20000000800 */
[----:B-1----:R-:W-:Y:S01]  /*a200*/  FMNMX.FTZ R4, R204, R5, !PT ;  /* 0x00000005cc047209 */ /* 0x002fe20007810000 */
[----:B------:R-:W-:Y:S01]  /*a210*/  FFMA.FTZ R5, R175, c[0x0][0x2d0], -R174 ;  /* 0x0000b400af057a23 */ /* 0x000fe200000108ae */
[----:B--2---:R-:W-:Y:S01]  /*a220*/  F2FP.PACK_AB R194, R51, R46 ;  /* 0x0000002e33c2723e */ /* 0x004fe200000000ff */
[----:B------:R-:W-:Y:S01]  /*a230*/  FMUL.FTZ R175, R167, c[0x0][0x2d0] ;  /* 0x0000b400a7af7a20 */ /* 0x000fe20000410000 */
[----:B------:R-:W-:Y:S05]  /*a240*/  FMNMX.FTZ R4, R207, R4, !PT ;  /* 0x00000004cf047209 */ /* 0x000fea0007810000 */
[----:B------:R-:W-:Y:S01]  /*a250*/  MUFU.EX2 R45, R5 ;  /* 0x00000005002d7308 */ /* 0x000fe20000000800 */
[----:B------:R-:W-:Y:S02]  /*a260*/  FSEL R175, R175, RZ, P0 ;  /* 0x000000ffafaf7208 */ /* 0x000fe40000000000 */
[----:B------:R-:W-:Y:S03]  /*a270*/  FMNMX.FTZ R0, R212, R4, !PT ;  /* 0x00000004d4007209 */ /* 0x000fe60007810000 */
[--C-:B------:R-:W-:Y:S01]  /*a280*/  FFMA.FTZ R3, R8, c[0x0][0x2d0], -R175.reuse ;  /* 0x0000b40008037a23 */ /* 0x100fe200000108af */
[----:B------:R-:W-:Y:S01]  /*a290*/  FMNMX.FTZ R0, R214, R0, !PT ;  /* 0x00000000d6007209 */ /* 0x000fe20007810000 */
[--C-:B------:R-:W-:Y:S02]  /*a2a0*/  FFMA.FTZ R4, R12, c[0x0][0x2d0], -R175.reuse ;  /* 0x0000b4000c047a23 */ /* 0x100fe400000108af */
[----:B------:R1:W-:Y:S01]  /*a2b0*/  MUFU.EX2 R44, R3 ;  /* 0x00000003002c7308 */ /* 0x0003e20000000800 */
[----:B------:R-:W-:Y:S02]  /*a2c0*/  FMNMX.FTZ R0, R213, R0, !PT ;  /* 0x00000000d5007209 */ /* 0x000fe40007810000 */
[----:B---3--:R-:W-:Y:S02]  /*a2d0*/  F2FP.PACK_AB R195, R49, R50 ;  /* 0x0000003231c3723e */ /* 0x008fe400000000ff */
[----:B------:R-:W-:Y:S05]  /*a2e0*/  FMNMX.FTZ R0, R172, R0, !PT ;  /* 0x00000000ac007209 */ /* 0x000fea0007810000 */
[----:B------:R-:W2:Y:S01]  /*a2f0*/  SHFL.BFLY PT, R2, R0, 0x2, 0x1f ;  /* 0x0c401f0000027f89 */ /* 0x000ea200000e0000 */
[----:B------:R-:W-:Y:S01]  /*a300*/  MUFU.EX2 R7, R4 ;  /* 0x0000000400077308 */ /* 0x000fe20000000800 */
[--C-:B-1----:R-:W-:Y:S09]  /*a310*/  FFMA.FTZ R3, R17, c[0x0][0x2d0], -R175.reuse ;  /* 0x0000b40011037a23 */ /* 0x102ff200000108af */
[----:B------:R2:W-:Y:S02]  /*a320*/  MUFU.EX2 R47, R3 ;  /* 0x00000003002f7308 */ /* 0x0005e40000000800 */
[----:B--2---:R-:W-:Y:S01]  /*a330*/  FMNMX.FTZ R3, R0, R2, !PT ;  /* 0x0000000200037209 */ /* 0x004fe20007810000 */
[----:B------:R-:W-:Y:S01]  /*a340*/  FFMA.FTZ R2, R13, c[0x0][0x2d0], -R175 ;  /* 0x0000b4000d027a23 */ /* 0x000fe200000108af */
[----:B------:R-:W-:Y:S06]  /*a350*/  FSEL R0, R169, RZ, P2 ;  /* 0x000000ffa9007208 */ /* 0x000fec0001000000 */
[----:B------:R1:W-:Y:S01]  /*a360*/  MUFU.EX2 R48, R2 ;  /* 0x0000000200307308 */ /* 0x0003e20000000800 */
[----:B------:R-:W2:Y:S01]  /*a370*/  SHFL.BFLY PT, R4, R3, 0x1, 0x1f ;  /* 0x0c201f0003047f89 */ /* 0x000ea200000e0000 */
[----:B------:R-:W-:Y:S04]  /*a380*/  FADD.FTZ R0, -R0, R164 ;  /* 0x000000a400007221 */ /* 0x000fe80000010100 */
[----:B------:R-:W-:Y:S04]  /*a390*/  FMUL.FTZ R0, R0, c[0x0][0x2d0] ;  /* 0x0000b40000007a20 */ /* 0x000fe80000410000 */
[----:B------:R3:W4:Y:S01]  /*a3a0*/  MUFU.EX2 R165, R0 ;  /* 0x0000000000a57308 */ /* 0x0007220000000800 */
[----:B-1----:R-:W-:Y:S02]  /*a3b0*/  FSEL R2, R168, RZ, P1 ;  /* 0x000000ffa8027208 */ /* 0x002fe40000800000 */
[----:B--2---:R-:W-:Y:S03]  /*a3c0*/  FMNMX.FTZ R3, R4, R3, !PT ;  /* 0x0000000304037209 */ /* 0x004fe60007810000 */
[----:B------:R-:W-:Y:S02]  /*a3d0*/  FADD.FTZ R2, -R2, R166 ;  /* 0x000000a602027221 */ /* 0x000fe40000010100 */
[----:B------:R-:W-:Y:S02]  /*a3e0*/  FMUL.FTZ R166, R3, c[0x0][0x2d0] ;  /* 0x0000b40003a67a20 */ /* 0x000fe40000410000 */
[----:B------:R-:W-:Y:S01]  /*a3f0*/  FMUL.FTZ R2, R2, c[0x0][0x2d0] ;  /* 0x0000b40002027a20 */ /* 0x000fe20000410000 */
[----:B---3--:R-:W-:Y:S01]  /*a400*/  FSEL R0, R167, RZ, P0 ;  /* 0x000000ffa7007208 */ /* 0x008fe20000000000 */
[----:B----4-:R-:W-:Y:S01]  /*a410*/  FMUL.FTZ R5, R165, R177 ;  /* 0x000000b1a5057220 */ /* 0x010fe20000410000 */
[----:B------:R-:W-:Y:S01]  /*a420*/  FSETP.NEU.FTZ.AND P0, PT, R3, -INF , PT ;  /* 0xff8000000300780b */ /* 0x000fe20003f1d000 */
[----:B------:R-:W1:Y:S01]  /*a430*/  MUFU.EX2 R164, R2 ;  /* 0x0000000200a47308 */ /* 0x000e620000000800 */
[C---:B------:R-:W-:Y:S02]  /*a440*/  FMUL.FTZ R16, R165.reuse, R188 ;  /* 0x000000bca5107220 */ /* 0x040fe40000410000 */
[----:B------:R-:W-:Y:S01]  /*a450*/  FADD.FTZ R0, -R0, R170 ;  /* 0x000000aa00007221 */ /* 0x000fe20000010100 */
[----:B------:R-:W-:Y:S01]  /*a460*/  FSEL R166, R166, RZ, P0 ;  /* 0x000000ffa6a67208 */ /* 0x000fe20000000000 */
[C---:B------:R-:W-:Y:S01]  /*a470*/  FMUL.FTZ R17, R165.reuse, R189 ;  /* 0x000000bda5117220 */ /* 0x040fe20000410000 */
[----:B------:R-:W-:Y:S01]  /*a480*/  MOV R170, R7 ;  /* 0x0000000700aa7202 */ /* 0x000fe20000000f00 */
[----:B------:R-:W-:Y:S02]  /*a490*/  FMUL.FTZ R0, R0, c[0x0][0x2d0] ;  /* 0x0000b40000007a20 */ /* 0x000fe40000410000 */
[--C-:B------:R-:W-:Y:S02]  /*a4a0*/  FFMA.FTZ R4, R14, c[0x0][0x2d0], -R166.reuse ;  /* 0x0000b4000e047a23 */ /* 0x100fe400000108a6 */
[----:B------:R2:W3:Y:S01]  /*a4b0*/  MUFU.EX2 R2, R0 ;  /* 0x0000000000027308 */ /* 0x0004e20000000800 */
[C---:B------:R-:W-:Y:S02]  /*a4c0*/  FMUL.FTZ R32, R165.reuse, R144 ;  /* 0x00000090a5207220 */ /* 0x040fe40000410000 */
[C---:B------:R-:W-:Y:S02]  /*a4d0*/  FMUL.FTZ R33, R165.reuse, R145 ;  /* 0x00000091a5217220 */ /* 0x040fe40000410000 */
[C---:B------:R-:W-:Y:S02]  /*a4e0*/  FMUL.FTZ R52, R165.reuse, R52 ;  /* 0x00000034a5347220 */ /* 0x040fe40000410000 */
[C---:B------:R-:W-:Y:S02]  /*a4f0*/  FMUL.FTZ R53, R165.reuse, R53 ;  /* 0x00000035a5357220 */ /* 0x040fe40000410000 */
[C---:B------:R-:W-:Y:S01]  /*a500*/  FMUL.FTZ R64, R165.reuse, R64 ;  /* 0x00000040a5407220 */ /* 0x040fe20000410000 */
[----:B------:R4:W-:Y:S01]  /*a510*/  MUFU.EX2 R220, R4 ;  /* 0x0000000400dc7308 */ /* 0x0009e20000000800 */
[----:B------:R-:W-:Y:S02]  /*a520*/  FMUL.FTZ R65, R165, R65 ;  /* 0x00000041a5417220 */ /* 0x000fe40000410000 */
[C---:B-1----:R-:W-:Y:S02]  /*a530*/  FMUL.FTZ R7, R164.reuse, R179 ;  /* 0x000000b3a4077220 */ /* 0x042fe40000410000 */
[C---:B------:R-:W-:Y:S02]  /*a540*/  FMUL.FTZ R18, R164.reuse, R190 ;  /* 0x000000bea4127220 */ /* 0x040fe40000410000 */
[C---:B------:R-:W-:Y:S02]  /*a550*/  FMUL.FTZ R19, R164.reuse, R191 ;  /* 0x000000bfa4137220 */ /* 0x040fe40000410000 */
[C---:B------:R-:W-:Y:S02]  /*a560*/  FMUL.FTZ R34, R164.reuse, R146 ;  /* 0x00000092a4227220 */ /* 0x040fe40000410000 */
[C---:B------:R-:W-:Y:S02]  /*a570*/  FMUL.FTZ R54, R164.reuse, R54 ;  /* 0x00000036a4367220 */ /* 0x040fe40000410000 */
[----:B------:R-:W-:Y:S02]  /*a580*/  FMUL.FTZ R55, R164, R55 ;  /* 0x00000037a4377220 */ /* 0x000fe40000410000 */
[--C-:B--2---:R-:W-:Y:S02]  /*a590*/  FFMA.FTZ R0, R10, c[0x0][0x2d0], -R166.reuse ;  /* 0x0000b4000a007a23 */ /* 0x104fe400000108a6 */
[C---:B---3--:R-:W-:Y:S01]  /*a5a0*/  FMUL.FTZ R8, R2.reuse, R180 ;  /* 0x000000b402087220 */ /* 0x048fe20000410000 */
[----:B------:R-:W-:Y:S01]  /*a5b0*/  MOV R180, R24 ;  /* 0x0000001800b47202 */ /* 0x000fe20000000f00 */
[----:B------:R1:W-:Y:S01]  /*a5c0*/  MUFU.EX2 R217, R0 ;  /* 0x0000000000d97308 */ /* 0x0003e20000000800 */
[C---:B------:R-:W-:Y:S01]  /*a5d0*/  FMUL.FTZ R9, R2.reuse, R181 ;  /* 0x000000b502097220 */ /* 0x040fe20000410000 */
[----:B------:R-:W-:Y:S01]  /*a5e0*/  MOV R181, R35 ;  /* 0x0000002300b57202 */ /* 0x000fe20000000f00 */
[C---:B------:R-:W-:Y:S01]  /*a5f0*/  FMUL.FTZ R12, R2.reuse, R184 ;  /* 0x000000b8020c7220 */ /* 0x040fe20000410000 */
[----:B------:R-:W-:Y:S01]  /*a600*/  MOV R184, R51 ;  /* 0x0000003300b87202 */ /* 0x000fe20000000f00 */
[--C-:B----4-:R-:W-:Y:S01]  /*a610*/  FFMA.FTZ R4, R15, c[0x0][0x2d0], -R166.reuse ;  /* 0x0000b4000f047a23 */ /* 0x110fe200000108a6 */
[----:B------:R-:W-:Y:S01]  /*a620*/  MOV R191, R180 ;  /* 0x000000b400bf7202 */ /* 0x000fe20000000f00 */
[C---:B------:R-:W-:Y:S01]  /*a630*/  FMUL.FTZ R13, R2.reuse, R185 ;  /* 0x000000b9020d7220 */ /* 0x040fe20000410000 */
[----:B------:R-:W-:Y:S01]  /*a640*/  MOV R185, R46 ;  /* 0x0000002e00b97202 */ /* 0x000fe20000000f00 */
[C---:B------:R-:W-:Y:S01]  /*a650*/  FMUL.FTZ R24, R2.reuse, R136 ;  /* 0x0000008802187220 */ /* 0x040fe20000410000 */
[----:B-----5:R2:W3:Y:S01]  /*a660*/  MUFU.EX2 R221, R4 ;  /* 0x0000000400dd7308 */ /* 0x0204e20000000800 */
[C---:B------:R-:W-:Y:S02]  /*a670*/  FMUL.FTZ R25, R2.reuse, R137 ;  /* 0x0000008902197220 */ /* 0x040fe40000410000 */
[C---:B------:R-:W-:Y:S02]  /*a680*/  FMUL.FTZ R29, R2.reuse, R141 ;  /* 0x0000008d021d7220 */ /* 0x040fe40000410000 */
[----:B------:R-:W-:Y:S02]  /*a690*/  FMUL.FTZ R28, R2, R140 ;  /* 0x0000008c021c7220 */ /* 0x000fe40000410000 */
[----:B------:R-:W-:Y:S02]  /*a6a0*/  FMUL.FTZ R35, R164, R147 ;  /* 0x00000093a4237220 */ /* 0x000fe40000410000 */
[C---:B------:R-:W-:Y:S01]  /*a6b0*/  FMUL.FTZ R40, R2.reuse, R152 ;  /* 0x0000009802287220 */ /* 0x040fe20000410000 */
[----:B------:R-:W-:Y:S01]  /*a6c0*/  MOV R152, R41 ;  /* 0x0000002900987202 */ /* 0x000fe20000000f00 */
[----:B------:R-:W-:Y:S01]  /*a6d0*/  FMUL.FTZ R41, R2, R153 ;  /* 0x0000009902297220 */ /* 0x000fe20000410000 */
[----:B------:R-:W-:Y:S01]  /*a6e0*/  MOV R153, R42 ;  /* 0x0000002a00997202 */ /* 0x000fe20000000f00 */
[----:B------:R-:W-:Y:S01]  /*a6f0*/  FMUL.FTZ R51, R164, R163 ;  /* 0x000000a3a4337220 */ /* 0x000fe20000410000 */
[----:B------:R-:W-:Y:S01]  /*a700*/  LDSM.16.MT88.4 R144, [R226+0x900] ;  /* 0x00090000e290783b */ /* 0x000fe20000004200 */
[----:B-1----:R-:W-:Y:S02]  /*a710*/  FFMA.FTZ R0, R11, c[0x0][0x2d0], -R166 ;  /* 0x0000b4000b007a23 */ /* 0x002fe400000108a6 */
[C---:B------:R-:W-:Y:S02]  /*a720*/  FMUL.FTZ R56, R2.reuse, R56 ;  /* 0x0000003802387220 */ /* 0x040fe40000410000 */
[----:B------:R1:W4:Y:S01]  /*a730*/  MUFU.EX2 R218, R0 ;  /* 0x0000000000da7308 */ /* 0x0003220000000800 */
[C---:B------:R-:W-:Y:S02]  /*a740*/  FMUL.FTZ R57, R2.reuse, R57 ;  /* 0x0000003902397220 */ /* 0x040fe40000410000 */
[C---:B------:R-:W-:Y:S02]  /*a750*/  FMUL.FTZ R60, R2.reuse, R60 ;  /* 0x0000003c023c7220 */ /* 0x040fe40000410000 */
[----:B--2---:R-:W-:Y:S01]  /*a760*/  FMUL.FTZ R4, R165, R176 ;  /* 0x000000b0a5047220 */ /* 0x004fe20000410000 */
[----:B------:R-:W-:Y:S01]  /*a770*/  F2FP.PACK_AB R176, R47, R44 ;  /* 0x0000002c2fb0723e */ /* 0x000fe200000000ff */
[----:B------:R-:W-:Y:S01]  /*a780*/  FMUL.FTZ R61, R2, R61 ;  /* 0x0000003d023d7220 */ /* 0x000fe20000410000 */
[----:B---3--:R-:W-:Y:S01]  /*a790*/  F2FP.PACK_AB R179, R221, R220 ;  /* 0x000000dcddb3723e */ /* 0x008fe200000000ff */
[C---:B------:R-:W-:Y:S02]  /*a7a0*/  FMUL.FTZ R66, R164.reuse, R66 ;  /* 0x00000042a4427220 */ /* 0x040fe40000410000 */
[C---:B------:R-:W-:Y:S02]  /*a7b0*/  FMUL.FTZ R67, R164.reuse, R67 ;  /* 0x00000043a4437220 */ /* 0x040fe40000410000 */
[C---:B------:R-:W-:Y:S02]  /*a7c0*/  FMUL.FTZ R68, R165.reuse, R68 ;  /* 0x00000044a5447220 */ /* 0x040fe40000410000 */
[----:B------:R-:W-:Y:S02]  /*a7d0*/  FMUL.FTZ R69, R165, R69 ;  /* 0x00000045a5457220 */ /* 0x000fe40000410000 */
[C---:B------:R-:W-:Y:S02]  /*a7e0*/  FMUL.FTZ R70, R164.reuse, R70 ;  /* 0x00000046a4467220 */ /* 0x040fe40000410000 */
[----:B------:R-:W-:Y:S02]  /*a7f0*/  FMUL.FTZ R71, R164, R71 ;  /* 0x00000047a4477220 */ /* 0x000fe40000410000 */
[C---:B------:R-:W-:Y:S02]  /*a800*/  FMUL.FTZ R72, R2.reuse, R72 ;  /* 0x0000004802487220 */ /* 0x040fe40000410000 */
[C---:B------:R-:W-:Y:S01]  /*a810*/  FMUL.FTZ R73, R2.reuse, R73 ;  /* 0x0000004902497220 */ /* 0x040fe20000410000 */
[----:B-1----:R-:W-:Y:S01]  /*a820*/  FSEL R0, R3, RZ, P0 ;  /* 0x000000ff03007208 */ /* 0x002fe20000000000 */
[----:B------:R-:W-:Y:S01]  /*a830*/  FMUL.FTZ R76, R2, R76 ;  /* 0x0000004c024c7220 */ /* 0x000fe20000410000 */
[----:B----4-:R-:W-:Y:S01]  /*a840*/  F2FP.PACK_AB R177, R218, R217 ;  /* 0x000000d9dab1723e */ /* 0x010fe200000000ff */
[----:B------:R-:W-:Y:S01]  /*a850*/  FMUL.FTZ R77, R2, R77 ;  /* 0x0000004d024d7220 */ /* 0x000fe20000410000 */
[----:B------:R-:W-:Y:S01]  /*a860*/  PLOP3.LUT P0, PT, PT, PT, UP0, 0x80, 0x0 ;  /* 0x000000000000781c */ /* 0x000fe20003f0f008 */
[----:B------:R-:W-:Y:S01]  /*a870*/  FADD.FTZ R0, -R0, R171 ;  /* 0x000000ab00007221 */ /* 0x000fe20000010100 */
[----:B------:R-:W-:Y:S01]  /*a880*/  MOV R171, R6 ;  /* 0x0000000600ab7202 */ /* 0x000fe20000000f00 */
[----:B------:R-:W-:Y:S01]  /*a890*/  FMUL.FTZ R6, R164, R178 ;  /* 0x000000b2a4067220 */ /* 0x000fe20000410000 */
[----:B------:R-:W-:Y:S01]  /*a8a0*/  F2FP.PACK_AB R178, R48, R170 ;  /* 0x000000aa30b2723e */ /* 0x000fe200000000ff */
[----:B------:R-:W-:Y:S01]  /*a8b0*/  FMUL.FTZ R0, R0, c[0x0][0x2d0] ;  /* 0x0000b40000007a20 */ /* 0x000fe20000410000 */
[----:B------:R-:W-:Y:S01]  /*a8c0*/  F2FP.PACK_AB R193, R171, R45 ;  /* 0x0000002dabc1723e */ /* 0x000fe200000000ff */
[C---:B------:R-:W-:Y:S02]  /*a8d0*/  FMUL.FTZ R80, R165.reuse, R80 ;  /* 0x00000050a5507220 */ /* 0x040fe40000410000 */
[----:B------:R-:W-:Y:S02]  /*a8e0*/  FMUL.FTZ R81, R165, R81 ;  /* 0x00000051a5517220 */ /* 0x000fe40000410000 */
[----:B------:R-:W1:Y:S01]  /*a8f0*/  MUFU.EX2 R0, R0 ;  /* 0x0000000000007308 */ /* 0x000e620000000800 */
[C---:B------:R-:W-:Y:S01]  /*a900*/  FMUL.FTZ R82, R164.reuse, R82 ;  /* 0x00000052a4527220 */ /* 0x040fe20000410000 */
[-C--:B------:R-:W-:Y:S01]  /*a910*/  HMMA.16816.F32 R4, R192, R20.reuse, R4 ;  /* 0x00000014c004723c */ /* 0x080fe20000001804 */
[C---:B------:R-:W-:Y:S02]  /*a920*/  FMUL.FTZ R83, R164.reuse, R83 ;  /* 0x00000053a4537220 */ /* 0x040fe40000410000 */
[--C-:B------:R-:W-:Y:S02]  /*a930*/  FFMA.FTZ R140, R197, c[0x0][0x2d0], -R173.reuse ;  /* 0x0000b400c58c7a23 */ /* 0x100fe400000108ad */
[C---:B------:R-:W-:Y:S02]  /*a940*/  FMUL.FTZ R84, R165.reuse, R84 ;  /* 0x00000054a5547220 */ /* 0x040fe40000410000 */
[C---:B------:R-:W-:Y:S02]  /*a950*/  FMUL.FTZ R85, R165.reuse, R85 ;  /* 0x00000055a5557220 */ /* 0x040fe40000410000 */
[C---:B------:R-:W-:Y:S03]  /*a960*/  FMUL.FTZ R86, R164.reuse, R86 ;  /* 0x00000056a4567220 */ /* 0x040fe60000410000 */
[----:B------:R-:W-:Y:S02]  /*a970*/  FMUL.FTZ R87, R164, R87 ;  /* 0x00000057a4577220 */ /* 0x000fe40000410000 */
[C---:B------:R-:W-:Y:S02]  /*a980*/  FMUL.FTZ R88, R2.reuse, R88 ;  /* 0x0000005802587220 */ /* 0x040fe40000410000 */
[C---:B------:R-:W-:Y:S02]  /*a990*/  FMUL.FTZ R89, R2.reuse, R89 ;  /* 0x0000005902597220 */ /* 0x040fe40000410000 */
[C---:B------:R-:W-:Y:S02]  /*a9a0*/  FMUL.FTZ R92, R2.reuse, R92 ;  /* 0x0000005c025c7220 */ /* 0x040fe40000410000 */
[----:B------:R-:W-:Y:S02]  /*a9b0*/  FMUL.FTZ R93, R2, R93 ;  /* 0x0000005d025d7220 */ /* 0x000fe40000410000 */
[C---:B-1----:R-:W-:Y:S01]  /*a9c0*/  FMUL.FTZ R10, R0.reuse, R182 ;  /* 0x000000b6000a7220 */ /* 0x042fe20000410000 */
[----:B------:R-:W-:Y:S01]  /*a9d0*/  MOV R182, R48 ;  /* 0x0000003000b67202 */ /* 0x000fe20000000f00 */
[C---:B------:R-:W-:Y:S01]  /*a9e0*/  FMUL.FTZ R11, R0.reuse, R183 ;  /* 0x000000b7000b7220 */ /* 0x040fe20000410000 */
[----:B------:R-:W-:Y:S01]  /*a9f0*/  MOV R183, R50 ;  /* 0x0000003200b77202 */ /* 0x000fe20000000f00 */
[C---:B------:R-:W-:Y:S02]  /*aa00*/  FMUL.FTZ R26, R0.reuse, R138 ;  /* 0x0000008a001a7220 */ /* 0x040fe40000410000 */
[C---:B------:R-:W-:Y:S02]  /*aa10*/  FMUL.FTZ R27, R0.reuse, R139 ;  /* 0x0000008b001b7220 */ /* 0x040fe40000410000 */
[----:B------:R-:W-:Y:S01]  /*aa20*/  LDSM.16.MT88.4 R136, [R227+0x100] ;  /* 0x00010000e388783b */ /* 0x000fe20000004200 */
[C---:B------:R-:W-:Y:S01]  /*aa30*/  HMMA.16816.F32 R8, R176.reuse, R20, R8 ;  /* 0x00000014b008723c */ /* 0x040fe20000001808 */
[C---:B------:R-:W-:Y:S01]  /*aa40*/  FMUL.FTZ R14, R0.reuse, R186 ;  /* 0x000000ba000e7220 */ /* 0x040fe20000410000 */
[----:B------:R-:W-:Y:S01]  /*aa50*/  MOV R186, R47 ;  /* 0x0000002f00ba7202 */ /* 0x000fe20000000f00 */
[C---:B------:R-:W-:Y:S01]  /*aa60*/  FMUL.FTZ R15, R0.reuse, R187 ;  /* 0x000000bb000f7220 */ /* 0x040fe20000410000 */
[----:B------:R-:W-:Y:S01]  /*aa70*/  MOV R187, R171 ;  /* 0x000000ab00bb7202 */ /* 0x000fe20000000f00 */
[C---:B------:R-:W-:Y:S01]  /*aa80*/  FMUL.FTZ R30, R0.reuse, R142 ;  /* 0x0000008e001e7220 */ /* 0x040fe20000410000 */
[----:B------:R1:W-:Y:S01]  /*aa90*/  MUFU.EX2 R171, R140 ;  /* 0x0000008c00ab7308 */ /* 0x0003e20000000800 */
[C---:B------:R-:W-:Y:S02]  /*aaa0*/  FMUL.FTZ R20, R165.reuse, R132 ;  /* 0x00000084a5147220 */ /* 0x040fe40000410000 */
[C---:B------:R-:W-:Y:S01]  /*aab0*/  FMUL.FTZ R21, R165.reuse, R133 ;  /* 0x00000085a5157220 */ /* 0x040fe20000410000 */
[-C--:B------:R-:W-:Y:S02]  /*aac0*/  HMMA.16816.F32 R12, R176, R22.reuse, R12 ;  /* 0x00000016b00c723c */ /* 0x080fe4000000180c */
[C---:B------:R-:W-:Y:S02]  /*aad0*/  FMUL.FTZ R31, R0.reuse, R143 ;  /* 0x0000008f001f7220 */ /* 0x040fe40000410000 */
[C---:B------:R-:W-:Y:S01]  /*aae0*/  FMUL.FTZ R42, R0.reuse, R154 ;  /* 0x0000009a002a7220 */ /* 0x040fe20000410000 */
[----:B------:R-:W-:Y:S01]  /*aaf0*/  MOV R154, R43 ;  /* 0x0000002b009a7202 */ /* 0x000fe20000000f00 */
[----:B------:R-:W-:Y:S01]  /*ab00*/  FMUL.FTZ R43, R0, R155 ;  /* 0x0000009b002b7220 */ /* 0x000fe20000410000 */
[----:B------:R-:W-:Y:S01]  /*ab10*/  MOV R155, R44 ;  /* 0x0000002c009b7202 */ /* 0x000fe20000000f00 */
[C---:B------:R-:W-:Y:S01]  /*ab20*/  HMMA.16816.F32 R16, R192.reuse, R22, R16 ;  /* 0x00000016c010723c */ /* 0x040fe20000001810 */
[C---:B------:R-:W-:Y:S03]  /*ab30*/  FMUL.FTZ R44, R2.reuse, R156 ;  /* 0x0000009c022c7220 */ /* 0x040fe60000410000 */
[----:B------:R-:W-:Y:S01]  /*ab40*/  MOV R156, R45 ;  /* 0x0000002d009c7202 */ /* 0x000fe20000000f00 */
[----:B------:R-:W-:Y:S01]  /*ab50*/  FMUL.FTZ R45, R2, R157 ;  /* 0x0000009d022d7220 */ /* 0x000fe20000410000 */
[----:B------:R-:W-:Y:S01]  /*ab60*/  MOV R157, R181 ;  /* 0x000000b5009d7202 */ /* 0x000fe20000000f00 */
[C---:B------:R-:W-:Y:S01]  /*ab70*/  FMUL.FTZ R22, R164.reuse, R134 ;  /* 0x00000086a4167220 */ /* 0x040fe20000410000 */
[----:B------:R-:W-:Y:S01]  /*ab80*/  MOV R181, R49 ;  /* 0x0000003100b57202 */ /* 0x000fe20000000f00 */
[----:B------:R-:W-:Y:S02]  /*ab90*/  FMUL.FTZ R23, R164, R135 ;  /* 0x00000087a4177220 */ /* 0x000fe40000410000 */
[----:B------:R-:W2:Y:S01]  /*aba0*/  LDSM.16.MT88.4 R132, [R228+0x100] ;  /* 0x00010000e484783b */ /* 0x000ea20000004200 */
[C---:B------:R-:W-:Y:S02]  /*abb0*/  FMUL.FTZ R46, R0.reuse, R158 ;  /* 0x0000009e002e7220 */ /* 0x040fe40000410000 */
[----:B------:R-:W-:Y:S02]  /*abc0*/  FMUL.FTZ R47, R0, R159 ;  /* 0x0000009f002f7220 */ /* 0x000fe40000410000 */
[-C--:B------:R-:W-:Y:S01]  /*abd0*/  HMMA.16816.F32 R20, R192, R36.reuse, R20 ;  /* 0x00000024c014723c */ /* 0x080fe20000001814 */
[C---:B------:R-:W-:Y:S02]  /*abe0*/  FMUL.FTZ R48, R165.reuse, R160 ;  /* 0x000000a0a5307220 */ /* 0x040fe40000410000 */
[C---:B------:R-:W-:Y:S02]  /*abf0*/  FMUL.FTZ R49, R165.reuse, R161 ;  /* 0x000000a1a5317220 */ /* 0x040fe40000410000 */
[----:B------:R-:W-:Y:S02]  /*ac00*/  FMUL.FTZ R50, R164, R162 ;  /* 0x000000a2a4327220 */ /* 0x000fe40000410000 */
[C---:B------:R-:W-:Y:S01]  /*ac10*/  FMUL.FTZ R58, R0.reuse, R58 ;  /* 0x0000003a003a7220 */ /* 0x040fe20000410000 */
[C---:B------:R-:W-:Y:S01]  /*ac20*/  HMMA.16816.F32 R24, R176.reuse, R36, R24 ;  /* 0x00000024b018723c */ /* 0x040fe20000001818 */
[C---:B------:R-:W-:Y:S03]  /*ac30*/  FMUL.FTZ R59, R0.reuse, R59 ;  /* 0x0000003b003b7220 */ /* 0x040fe60000410000 */
[C---:B------:R-:W-:Y:S02]  /*ac40*/  FMUL.FTZ R62, R0.reuse, R62 ;  /* 0x0000003e003e7220 */ /* 0x040fe40000410000 */
[C---:B------:R-:W-:Y:S02]  /*ac50*/  FMUL.FTZ R63, R0.reuse, R63 ;  /* 0x0000003f003f7220 */ /* 0x040fe40000410000 */
[-C--:B------:R-:W-:Y:S01]  /*ac60*/  HMMA.16816.F32 R28, R176, R38.reuse, R28 ;  /* 0x00000026b01c723c */ /* 0x080fe2000000181c */
[C---:B------:R-:W-:Y:S03]  /*ac70*/  FMUL.FTZ R36, R165.reuse, R148 ;  /* 0x00000094a5247220 */ /* 0x040fe60000410000 */
[C---:B------:R-:W-:Y:S02]  /*ac80*/  FMUL.FTZ R37, R165.reuse, R149 ;  /* 0x00000095a5257220 */ /* 0x040fe40000410000 */
[C---:B------:R-:W-:Y:S02]  /*ac90*/  FMUL.FTZ R74, R0.reuse, R74 ;  /* 0x0000004a004a7220 */ /* 0x040fe40000410000 */
[C---:B------:R-:W-:Y:S01]  /*aca0*/  HMMA.16816.F32 R32, R192.reuse, R38, R32 ;  /* 0x00000026c020723c */ /* 0x040fe20000001820 */
[C---:B------:R-:W-:Y:S03]  /*acb0*/  FMUL.FTZ R75, R0.reuse, R75 ;  /* 0x0000004b004b7220 */ /* 0x040fe60000410000 */
[C---:B------:R-:W-:Y:S02]  /*acc0*/  FMUL.FTZ R78, R0.reuse, R78 ;  /* 0x0000004e004e7220 */ /* 0x040fe40000410000 */
[----:B------:R-:W-:Y:S02]  /*acd0*/  FMUL.FTZ R79, R0, R79 ;  /* 0x0000004f004f7220 */ /* 0x000fe40000410000 */
[C---:B------:R-:W-:Y:S04]  /*ace0*/  FMUL.FTZ R38, R164.reuse, R150 ;  /* 0x00000096a4267220 */ /* 0x040fe80000410000 */
[----:B------:R-:W-:Y:S02]  /*acf0*/  FMUL.FTZ R39, R164, R151 ;  /* 0x00000097a4277220 */ /* 0x000fe40000410000 */
[----:B------:R-:W-:Y:S01]  /*ad00*/  LDSM.16.MT88.4 R148, [R228+0x900] ;  /* 0x00090000e494783b */ /* 0x000fe20000004200 */
[C---:B------:R-:W-:Y:S02]  /*ad10*/  FMUL.FTZ R90, R0.reuse, R90 ;  /* 0x0000005a005a7220 */ /* 0x040fe40000410000 */
[C---:B------:R-:W-:Y:S02]  /*ad20*/  FMUL.FTZ R91, R0.reuse, R91 ;  /* 0x0000005b005b7220 */ /* 0x040fe40000410000 */
[-C--:B--2---:R-:W-:Y:S01]  /*ad30*/  HMMA.16816.F32 R36, R192, R132.reuse, R36 ;  /* 0x00000084c024723c */ /* 0x084fe20000001824 */
[C---:B------:R-:W-:Y:S02]  /*ad40*/  FMUL.FTZ R94, R0.reuse, R94 ;  /* 0x0000005e005e7220 */ /* 0x040fe40000410000 */
[----:B------:R-:W-:Y:S02]  /*ad50*/  FMUL.FTZ R95, R0, R95 ;  /* 0x0000005f005f7220 */ /* 0x000fe40000410000 */
[C---:B------:R-:W-:Y:S02]  /*ad60*/  FMUL.FTZ R96, R165.reuse, R96 ;  /* 0x00000060a5607220 */ /* 0x040fe40000410000 */
[C---:B------:R-:W-:Y:S01]  /*ad70*/  FMUL.FTZ R97, R165.reuse, R97 ;  /* 0x00000061a5617220 */ /* 0x040fe20000410000 */
[C---:B------:R-:W-:Y:S01]  /*ad80*/  HMMA.16816.F32 R40, R176.reuse, R132, R40 ;  /* 0x00000084b028723c */ /* 0x040fe20000001828 */
[C---:B------:R-:W-:Y:S03]  /*ad90*/  FMUL.FTZ R98, R164.reuse, R98 ;  /* 0x00000062a4627220 */ /* 0x040fe60000410000 */
[----:B------:R-:W-:Y:S02]  /*ada0*/  FMUL.FTZ R99, R164, R99 ;  /* 0x00000063a4637220 */ /* 0x000fe40000410000 */
[--C-:B-1----:R-:W-:Y:S02]  /*adb0*/  FFMA.FTZ R140, R198, c[0x0][0x2d0], -R174.reuse ;  /* 0x0000b400c68c7a23 */ /* 0x102fe400000108ae */
[-C--:B------:R-:W-:Y:S01]  /*adc0*/  HMMA.16816.F32 R44, R176, R134.reuse, R44 ;  /* 0x00000086b02c723c */ /* 0x080fe2000000182c */
[C---:B------:R-:W-:Y:S01]  /*add0*/  FMUL.FTZ R100, R165.reuse, R100 ;  /* 0x00000064a5647220 */ /* 0x040fe20000410000 */
[----:B------:R1:W-:Y:S02]  /*ade0*/  MUFU.EX2 R160, R140 ;  /* 0x0000008c00a07308 */ /* 0x0003e40000000800 */
[C---:B------:R-:W-:Y:S02]  /*adf0*/  FMUL.FTZ R101, R165.reuse, R101 ;  /* 0x00000065a5657220 */ /* 0x040fe40000410000 */
[C---:B------:R-:W-:Y:S02]  /*ae00*/  FMUL.FTZ R102, R164.reuse, R102 ;  /* 0x00000066a4667220 */ /* 0x040fe40000410000 */
[C---:B------:R-:W-:Y:S01]  /*ae10*/  HMMA.16816.F32 R48, R192.reuse, R134, R48 ;  /* 0x00000086c030723c */ /* 0x040fe20000001830 */
[----:B------:R-:W2:Y:S03]  /*ae20*/  LDSM.16.MT88.4 R132, [R225+0x1900] ;  /* 0x00190000e184783b */ /* 0x000ea60000004200 */
[----:B------:R-:W-:Y:S02]  /*ae30*/  FMUL.FTZ R103, R164, R103 ;  /* 0x00000067a4677220 */ /* 0x000fe40000410000 */
[C---:B------:R-:W-:Y:S02]  /*ae40*/  FMUL.FTZ R104, R2.reuse, R104 ;  /* 0x0000006802687220 */ /* 0x040fe40000410000 */
[-C--:B------:R-:W-:Y:S01]  /*ae50*/  HMMA.16816.F32 R52, R192, R136.reuse, R52 ;  /* 0x00000088c034723c */ /* 0x080fe20000001834 */
[----:B------:R-:W-:Y:S03]  /*ae60*/  FMUL.FTZ R105, R2, R105 ;  /* 0x0000006902697220 */ /* 0x000fe60000410000 */
[C---:B------:R-:W-:Y:S02]  /*ae70*/  FMUL.FTZ R106, R0.reuse, R106 ;  /* 0x0000006a006a7220 */ /* 0x040fe40000410000 */
[----:B------:R-:W-:Y:S02]  /*ae80*/  FMUL.FTZ R107, R0, R107 ;  /* 0x0000006b006b7220 */ /* 0x000fe40000410000 */
[C---:B------:R-:W-:Y:S01]  /*ae90*/  HMMA.16816.F32 R56, R176.reuse, R136, R56 ;  /* 0x00000088b038723c */ /* 0x040fe20000001838 */
[----:B------:R-:W-:Y:S03]  /*aea0*/  FMUL.FTZ R108, R2, R108 ;  /* 0x0000006c026c7220 */ /* 0x000fe60000410000 */
[--C-:B-1----:R-:W-:Y:S01]  /*aeb0*/  FFMA.FTZ R140, R202, c[0x0][0x2d0], -R173.reuse ;  /* 0x0000b400ca8c7a23 */ /* 0x102fe200000108ad */
[----:B------:R-:W-:Y:S01]  /*aec0*/  MOV R202, R152 ;  /* 0x0000009800ca7202 */ /* 0x000fe20000000f00 */
[----:B------:R-:W-:Y:S02]  /*aed0*/  FMUL.FTZ R109, R2, R109 ;  /* 0x0000006d026d7220 */ /* 0x000fe40000410000 */
[-C--:B------:R-:W-:Y:S01]  /*aee0*/  HMMA.16816.F32 R60, R176, R138.reuse, R60 ;  /* 0x0000008ab03c723c */ /* 0x080fe2000000183c */
[----:B------:R-:W-:Y:S01]  /*aef0*/  FFMA.FTZ R136, R196, c[0x0][0x2d0], -R173 ;  /* 0x0000b400c4887a23 */ /* 0x000fe200000108ad */
[----:B------:R1:W-:Y:S02]  /*af00*/  MUFU.EX2 R161, R140 ;  /* 0x0000008c00a17308 */ /* 0x0003e40000000800 */
[C---:B------:R-:W-:Y:S02]  /*af10*/  FMUL.FTZ R110, R0.reuse, R110 ;  /* 0x0000006e006e7220 */ /* 0x040fe40000410000 */
[----:B------:R-:W-:Y:S02]  /*af20*/  FMUL.FTZ R111, R0, R111 ;  /* 0x0000006f006f7220 */ /* 0x000fe40000410000 */
[C---:B------:R-:W-:Y:S01]  /*af30*/  HMMA.16816.F32 R64, R192.reuse, R138, R64 ;  /* 0x0000008ac040723c */ /* 0x040fe20000001840 */
[C---:B------:R-:W-:Y:S03]  /*af40*/  FMUL.FTZ R112, R165.reuse, R112 ;  /* 0x00000070a5707220 */ /* 0x040fe60000410000 */
[----:B------:R3:W-:Y:S01]  /*af50*/  MUFU.EX2 R180, R136 ;  /* 0x0000008800b47308 */ /* 0x0007e20000000800 */
[C---:B------:R-:W-:Y:S02]  /*af60*/  FMUL.FTZ R113, R165.reuse, R113 ;  /* 0x00000071a5717220 */ /* 0x040fe40000410000 */
[C---:B------:R-:W-:Y:S01]  /*af70*/  FMUL.FTZ R114, R164.reuse, R114 ;  /* 0x00000072a4727220 */ /* 0x040fe20000410000 */
[-C--:B--2---:R-:W-:Y:S01]  /*af80*/  HMMA.16816.F32 R68, R192, R132.reuse, R68 ;  /* 0x00000084c044723c */ /* 0x084fe20000001844 */
[----:B------:R-:W-:Y:S03]  /*af90*/  FMUL.FTZ R115, R164, R115 ;  /* 0x00000073a4737220 */ /* 0x000fe60000410000 */
[C---:B------:R-:W-:Y:S02]  /*afa0*/  FMUL.FTZ R116, R165.reuse, R116 ;  /* 0x00000074a5747220 */ /* 0x040fe40000410000 */
[----:B------:R-:W-:Y:S02]  /*afb0*/  FMUL.FTZ R117, R165, R117 ;  /* 0x00000075a5757220 */ /* 0x000fe40000410000 */
[C---:B------:R-:W-:Y:S01]  /*afc0*/  HMMA.16816.F32 R72, R176.reuse, R132, R72 ;  /* 0x00000084b048723c */ /* 0x040fe20000001848 */
[--C-:B-1----:R-:W-:Y:S03]  /*afd0*/  FFMA.FTZ R140, R206, c[0x0][0x2d0], -R174.reuse ;  /* 0x0000b400ce8c7a23 */ /* 0x102fe600000108ae */
[C---:B------:R-:W-:Y:S01]  /*afe0*/  FMUL.FTZ R118, R164.reuse, R118 ;  /* 0x00000076a4767220 */ /* 0x040fe20000410000 */
[----:B------:R1:W-:Y:S01]  /*aff0*/  MUFU.EX2 R163, R140 ;  /* 0x0000008c00a37308 */ /* 0x0003e20000000800 */
[----:B------:R-:W-:Y:S02]  /*b000*/  FMUL.FTZ R119, R164, R119 ;  /* 0x00000077a4777220 */ /* 0x000fe40000410000 */
[-C--:B------:R-:W-:Y:S01]  /*b010*/  HMMA.16816.F32 R76, R176, R134.reuse, R76 ;  /* 0x00000086b04c723c */ /* 0x080fe2000000184c */
[--C-:B------:R-:W-:Y:S01]  /*b020*/  FFMA.FTZ R132, R199, c[0x0][0x2d0], -R174.reuse ;  /* 0x0000b400c7847a23 */ /* 0x100fe200000108ae */
[----:B---3--:R-:W2:Y:S02]  /*b030*/  LDSM.16.MT88.4 R136, [R226+0x1900] ;  /* 0x00190000e288783b */ /* 0x008ea40000004200 */
[C---:B------:R-:W-:Y:S02]  /*b040*/  FMUL.FTZ R120, R2.reuse, R120 ;  /* 0x0000007802787220 */ /* 0x040fe40000410000 */
[----:B------:R-:W-:Y:S01]  /*b050*/  FMUL.FTZ R121, R2, R121 ;  /* 0x0000007902797220 */ /* 0x000fe20000410000 */
[----:B------:R3:W-:Y:S01]  /*b060*/  MUFU.EX2 R188, R132 ;  /* 0x0000008400bc7308 */ /* 0x0007e20000000800 */
[C---:B------:R-:W-:Y:S01]  /*b070*/  HMMA.16816.F32 R80, R192.reuse, R134, R80 ;  /* 0x00000086c050723c */ /* 0x040fe20000001850 */
[C---:B------:R-:W-:Y:S03]  /*b080*/  FMUL.FTZ R122, R0.reuse, R122 ;  /* 0x0000007a007a7220 */ /* 0x040fe60000410000 */
[----:B------:R-:W-:Y:S02]  /*b090*/  FMUL.FTZ R123, R0, R123 ;  /* 0x0000007b007b7220 */ /* 0x000fe40000410000 */
[C---:B------:R-:W-:Y:S02]  /*b0a0*/  FMUL.FTZ R124, R2.reuse, R124 ;  /* 0x0000007c027c7220 */ /* 0x040fe40000410000 */
[----:B------:R-:W-:Y:S04]  /*b0b0*/  FMUL.FTZ R125, R2, R125 ;  /* 0x0000007d027d7220 */ /* 0x000fe80000410000 */
[----:B------:R-:W-:Y:S02]  /*b0c0*/  FMUL.FTZ R126, R0, R126 ;  /* 0x0000007e007e7220 */ /* 0x000fe40000410000 */
[----:B-1----:R-:W-:Y:S02]  /*b0d0*/  FFMA.FTZ R140, R208, c[0x0][0x2d0], -R175 ;  /* 0x0000b400d08c7a23 */ /* 0x002fe400000108af */
[----:B------:R-:W-:Y:S02]  /*b0e0*/  FMUL.FTZ R127, R0, R127 ;  /* 0x0000007f007f7220 */ /* 0x000fe40000410000 */
[----:B------:R1:W-:Y:S01]  /*b0f0*/  MUFU.EX2 R189, R140 ;  /* 0x0000008c00bd7308 */ /* 0x0003e20000000800 */
[C---:B------:R-:W-:Y:S02]  /*b100*/  FMUL.FTZ R128, R165.reuse, R128 ;  /* 0x00000080a5807220 */ /* 0x040fe40000410000 */
[----:B------:R-:W-:Y:S02]  /*b110*/  FMUL.FTZ R129, R165, R129 ;  /* 0x00000081a5817220 */ /* 0x000fe40000410000 */
[----:B---3--:R-:W-:Y:S01]  /*b120*/  FFMA.FTZ R132, R201, c[0x0][0x2d0], -R173 ;  /* 0x0000b400c9847a23 */ /* 0x008fe200000108ad */
[----:B------:R-:W-:Y:S01]  /*b130*/  MOV R201, R153 ;  /* 0x0000009900c97202 */ /* 0x000fe20000000f00 */
[C---:B------:R-:W-:Y:S02]  /*b140*/  FMUL.FTZ R130, R164.reuse, R130 ;  /* 0x00000082a4827220 */ /* 0x040fe40000410000 */
[----:B------:R-:W-:Y:S01]  /*b150*/  FMUL.FTZ R131, R164, R131 ;  /* 0x00000083a4837220 */ /* 0x000fe20000410000 */
[----:B------:R3:W4:Y:S01]  /*b160*/  MUFU.EX2 R190, R132 ;  /* 0x0000008400be7308 */ /* 0x0007220000000800 */
[-C--:B--2---:R-:W-:Y:S01]  /*b170*/  HMMA.16816.F32 R84, R192, R136.reuse, R84 ;  /* 0x00000088c054723c */ /* 0x084fe20000001854 */
[--C-:B-1----:R-:W-:Y:S07]  /*b180*/  FFMA.FTZ R140, R210, c[0x0][0x2d0], -R175.reuse ;  /* 0x0000b400d28c7a23 */ /* 0x102fee00000108af */
[C---:B------:R-:W-:Y:S01]  /*b190*/  HMMA.16816.F32 R88, R176.reuse, R136, R88 ;  /* 0x00000088b058723c */ /* 0x040fe20000001858 */
[----:B------:R1:W-:Y:S06]  /*b1a0*/  MUFU.EX2 R162, R140 ;  /* 0x0000008c00a27308 */ /* 0x0003ec0000000800 */
[----:B------:R-:W-:Y:S01]  /*b1b0*/  FFMA.FTZ R136, R209, c[0x0][0x2d0], -R174 ;  /* 0x0000b400d1887a23 */ /* 0x000fe200000108ae */
[-C--:B------:R-:W-:Y:S01]  /*b1c0*/  HMMA.16816.F32 R92, R176, R138.reuse, R92 ;  /* 0x0000008ab05c723c */ /* 0x080fe2000000185c */
[----:B---3--:R-:W2:Y:S02]  /*b1d0*/  LDSM.16.MT88.4 R132, [R228+0x1900] ;  /* 0x00190000e484783b */ /* 0x008ea40000004200 */
[----:B------:R3:W-:Y:S05]  /*b1e0*/  MUFU.EX2 R158, R136 ;  /* 0x00000088009e7308 */ /* 0x0007ea0000000800 */
[C---:B------:R-:W-:Y:S01]  /*b1f0*/  HMMA.16816.F32 R96, R192.reuse, R138, R96 ;  /* 0x0000008ac060723c */ /* 0x040fe20000001860 */
[----:B-1----:R-:W-:Y:S03]  /*b200*/  LDSM.16.MT88.4 R140, [R225+0x900] ;  /* 0x00090000e18c783b */ /* 0x002fe60000004200 */
[--C-:B---3--:R-:W-:Y:S04]  /*b210*/  FFMA.FTZ R136, R205, c[0x0][0x2d0], -R175.reuse ;  /* 0x0000b400cd887a23 */ /* 0x108fe800000108af */
[----:B------:R1:W3:Y:S01]  /*b220*/  MUFU.EX2 R196, R136 ;  /* 0x0000008800c47308 */ /* 0x0002e20000000800 */
[-C--:B--2---:R-:W-:Y:S08]  /*b230*/  HMMA.16816.F32 R100, R192, R132.reuse, R100 ;  /* 0x00000084c064723c */ /* 0x084ff00000001864 */
[C---:B------:R-:W-:Y:S07]  /*b240*/  HMMA.16816.F32 R104, R176.reuse, R132, R104 ;  /* 0x00000084b068723c */ /* 0x040fee0000001868 */
[----:B------:R-:W-:Y:S01]  /*b250*/  FFMA.FTZ R132, R211, c[0x0][0x2d0], -R175 ;  /* 0x0000b400d3847a23 */ /* 0x000fe200000108af */
[-C--:B------:R-:W-:Y:S01]  /*b260*/  HMMA.16816.F32 R108, R176, R134.reuse, R108 ;  /* 0x00000086b06c723c */ /* 0x080fe2000000186c */
[----:B-1----:R-:W1:Y:S02]  /*b270*/  LDSM.16.MT88.4 R136, [R227+0x1900] ;  /* 0x00190000e388783b */ /* 0x002e640000004200 */
[----:B------:R2:W1:Y:S05]  /*b280*/  MUFU.EX2 R159, R132 ;  /* 0x00000084009f7308 */ /* 0x00046a0000000800 */
[C---:B------:R-:W-:Y:S07]  /*b290*/  HMMA.16816.F32 R112, R192.reuse, R134, R112 ;  /* 0x00000086c070723c */ /* 0x040fee0000001870 */
[----:B----4-:R-:W-:Y:S01]  /*b2a0*/  F2FP.PACK_AB R134, R161, R190 ;  /* 0x000000bea186723e */ /* 0x010fe200000000ff */
[--C-:B--2---:R-:W-:Y:S04]  /*b2b0*/  FFMA.FTZ R132, R200, c[0x0][0x2d0], -R166.reuse ;  /* 0x0000b400c8847a23 */ /* 0x104fe800000108a6 */
[----:B------:R2:W-:Y:S01]  /*b2c0*/  MUFU.EX2 R200, R132 ;  /* 0x0000008400c87308 */ /* 0x0005e20000000800 */
[-C--:B-1----:R-:W-:Y:S08]  /*b2d0*/  HMMA.16816.F32 R116, R192, R136.reuse, R116 ;  /* 0x00000088c074723c */ /* 0x082ff00000001874 */
[C---:B------:R-:W-:Y:S01]  /*b2e0*/  HMMA.16816.F32 R120, R176.reuse, R136, R120 ;  /* 0x00000088b078723c */ /* 0x040fe20000001878 */
[--C-:B--2---:R-:W-:Y:S06]  /*b2f0*/  FFMA.FTZ R132, R203, c[0x0][0x2d0], -R166.reuse ;  /* 0x0000b400cb847a23 */ /* 0x104fec00000108a6 */
[----:B---3--:R-:W-:Y:S01]  /*b300*/  F2FP.PACK_AB R136, R189, R196 ;  /* 0x000000c4bd88723e */ /* 0x008fe200000000ff */
[-C--:B------:R-:W-:Y:S01]  /*b310*/  HMMA.16816.F32 R124, R176, R138.reuse, R124 ;  /* 0x0000008ab07c723c */ /* 0x080fe2000000187c */
[----:B------:R1:W2:Y:S06]  /*b320*/  MUFU.EX2 R199, R132 ;  /* 0x0000008400c77308 */ /* 0x0002ac0000000800 */
[----:B------:R-:W-:Y:S01]  /*b330*/  MOV R178, R160 ;  /* 0x000000a000b27202 */ /* 0x000fe20000000f00 */
[----:B------:R-:W-:Y:S01]  /*b340*/  HMMA.16816.F32 R128, R192, R138, R128 ;  /* 0x0000008ac080723c */ /* 0x000fe20000001880 */
[----:B------:R-:W-:Y:S03]  /*b350*/  MOV R179, R158 ;  /* 0x0000009e00b37202 */ /* 0x000fe60000000f00 */
[----:B------:R-:W-:Y:S02]  /*b360*/  F2FP.PACK_AB R133, R188, R178 ;  /* 0x000000b2bc85723e */ /* 0x000fe400000000ff */
[----:B------:R-:W-:Y:S02]  /*b370*/  F2FP.PACK_AB R135, R179, R163 ;  /* 0x000000a3b387723e */ /* 0x000fe400000000ff */
[----:B------:R-:W-:Y:S04]  /*b380*/  F2FP.PACK_AB R138, R159, R162 ;  /* 0x000000a29f8a723e */ /* 0x000fe800000000ff */
[----:B------:R-:W-:Y:S02]  /*b390*/  MOV R160, R157 ;  /* 0x0000009d00a07202 */ /* 0x000fe40000000f00 */
[----:B------:R-:W-:Y:S02]  /*b3a0*/  MOV R157, R155 ;  /* 0x0000009b009d7202 */ /* 0x000fe40000000f00 */
[----:B------:R-:W-:Y:S01]  /*b3b0*/  MOV R158, R156 ;  /* 0x0000009c009e7202 */ /* 0x000fe20000000f00 */
[--C-:B-1----:R-:W-:Y:S01]  /*b3c0*/  FFMA.FTZ R132, R204, c[0x0][0x2d0], -R166.reuse ;  /* 0x0000b400cc847a23 */ /* 0x102fe200000108a6 */
[----:B--2---:R-:W-:Y:S02]  /*b3d0*/  F2FP.PACK_AB R137, R199, R200 ;  /* 0x000000c8c789723e */ /* 0x004fe400000000ff */
[----:B------:R-:W-:Y:S01]  /*b3e0*/  MOV R156, R154 ;  /* 0x0000009a009c7202 */ /* 0x000fe20000000f00 */
[----:B------:R1:W-:Y:S01]  /*b3f0*/  MUFU.EX2 R198, R132 ;  /* 0x0000008400c67308 */ /* 0x0003e20000000800 */
[----:B------:R-:W2:Y:S01]  /*b400*/  LDSM.16.MT88.4 R152, [R227+0x900] ;  /* 0x00090000e398783b */ /* 0x000ea20000004200 */
[----:B-1----:R-:W-:Y:S08]  /*b410*/  FFMA.FTZ R132, R207, c[0x0][0x2d0], -R166 ;  /* 0x0000b400cf847a23 */ /* 0x002ff000000108a6 */
[----:B------:R1:W3:Y:S02]  /*b420*/  MUFU.EX2 R197, R132 ;  /* 0x0000008400c57308 */ /* 0x0002e40000000800 */
[----:B-1----:R-:W-:Y:S02]  /*b430*/  F2FP.PACK_AB R132, R171, R180 ;  /* 0x000000b4ab84723e */ /* 0x002fe400000000ff */
[----:B---3--:R-:W-:Y:S05]  /*b440*/  F2FP.PACK_AB R139, R197, R198 ;  /* 0x000000c6c58b723e */ /* 0x008fea00000000ff */
[-C--:B------:R-:W-:Y:S08]  /*b450*/  HMMA.16816.F32 R4, R132, R140.reuse, R4 ;  /* 0x0000008c8404723c */ /* 0x080ff00000001804 */
[C---:B------:R-:W-:Y:S08]  /*b460*/  HMMA.16816.F32 R8, R136.reuse, R140, R8 ;  /* 0x0000008c8808723c */ /* 0x040ff00000001808 */
[-C--:B------:R-:W-:Y:S08]  /*b470*/  HMMA.16816.F32 R12, R136, R142.reuse, R12 ;  /* 0x0000008e880c723c */ /* 0x080ff0000000180c */
[C---:B------:R-:W-:Y:S01]  /*b480*/  HMMA.16816.F32 R16, R132.reuse, R142, R16 ;  /* 0x0000008e8410723c */ /* 0x040fe20000001810 */
[----:B------:R-:W1:Y:S07]  /*b490*/  LDSM.16.MT88.4 R140, [R225+0x2100] ;  /* 0x00210000e18c783b */ /* 0x000e6e0000004200 */
[-C--:B------:R-:W-:Y:S08]  /*b4a0*/  HMMA.16816.F32 R20, R132, R144.reuse, R20 ;  /* 0x000000908414723c */ /* 0x080ff00000001814 */
[C---:B------:R-:W-:Y:S07]  /*b4b0*/  HMMA.16816.F32 R24, R136.reuse, R144, R24 ;  /* 0x000000908818723c */ /* 0x040fee0000001818 */
[--C-:B------:R-:W-:Y:S01]  /*b4c0*/  FFMA.FTZ R144, R215, c[0x0][0x2d0], -R173.reuse ;  /* 0x0000b400d7907a23 */ /* 0x100fe200000108ad */
[-C--:B------:R-:W-:Y:S03]  /*b4d0*/  HMMA.16816.F32 R28, R136, R146.reuse, R28 ;  /* 0x00000092881c723c */ /* 0x080fe6000000181c */
[----:B------:R3:W-:Y:S05]  /*b4e0*/  MUFU.EX2 R211, R144 ;  /* 0x0000009000d37308 */ /* 0x0007ea0000000800 */
[C---:B------:R-:W-:Y:S08]  /*b4f0*/  HMMA.16816.F32 R32, R132.reuse, R146, R32 ;  /* 0x000000928420723c */ /* 0x040ff00000001820 */
[-C--:B------:R-:W-:Y:S08]  /*b500*/  HMMA.16816.F32 R36, R132, R148.reuse, R36 ;  /* 0x000000948424723c */ /* 0x080ff00000001824 */
[C---:B------:R-:W-:Y:S01]  /*b510*/  HMMA.16816.F32 R40, R136.reuse, R148, R40 ;  /* 0x000000948828723c */ /* 0x040fe20000001828 */
[--C-:B---3--:R-:W-:Y:S03]  /*b520*/  FFMA.FTZ R144, R216, c[0x0][0x2d0], -R173.reuse ;  /* 0x0000b400d8907a23 */ /* 0x108fe600000108ad */
[----:B------:R-:W-:Y:S03]  /*b530*/  MOV R216, R179 ;  /* 0x000000b300d87202 */ /* 0x000fe60000000f00 */
[--C-:B------:R-:W-:Y:S01]  /*b540*/  FFMA.FTZ R148, R223, c[0x0][0x2d0], -R174.reuse ;  /* 0x0000b400df947a23 */ /* 0x100fe200000108ae */
[-C--:B------:R-:W-:Y:S01]  /*b550*/  HMMA.16816.F32 R44, R136, R150.reuse, R44 ;  /* 0x00000096882c723c */ /* 0x080fe2000000182c */
[----:B------:R3:W-:Y:S07]  /*b560*/  MUFU.EX2 R215, R144 ;  /* 0x0000009000d77308 */ /* 0x0007ee0000000800 */
[C---:B------:R-:W-:Y:S03]  /*b570*/  HMMA.16816.F32 R48, R132.reuse, R150, R48 ;  /* 0x000000968430723c */ /* 0x040fe60000001830 */
[----:B------:R4:W-:Y:S05]  /*b580*/  MUFU.EX2 R209, R148 ;  /* 0x0000009400d17308 */ /* 0x0009ea0000000800 */
[-C--:B--2---:R-:W-:Y:S08]  /*b590*/  HMMA.16816.F32 R52, R132, R152.reuse, R52 ;  /* 0x000000988434723c */ /* 0x084ff00000001834 */
[C---:B------:R-:W-:Y:S01]  /*b5a0*/  HMMA.16816.F32 R56, R136.reuse, R152, R56 ;  /* 0x000000988838723c */ /* 0x040fe20000001838 */
[--C-:B---3--:R-:W-:Y:S03]  /*b5b0*/  FFMA.FTZ R144, R219, c[0x0][0x2d0], -R174.reuse ;  /* 0x0000b400db907a23 */ /* 0x108fe600000108ae */
[----:B------:R-:W-:Y:S01]  /*b5c0*/  MOV R219, R161 ;  /* 0x000000a100db7202 */ /* 0x000fe20000000f00 */
[----:B------:R2:W3:Y:S02]  /*b5d0*/  MUFU.EX2 R210, R144 ;  /* 0x0000009000d27308 */ /* 0x0004e40000000800 */
[----:B------:R-:W-:Y:S01]  /*b5e0*/  MOV R153, R163 ;  /* 0x000000a300997202 */ /* 0x000fe20000000f00 */
[-C--:B------:R-:W-:Y:S01]  /*b5f0*/  HMMA.16816.F32 R60, R136, R154.reuse, R60 ;  /* 0x0000009a883c723c */ /* 0x080fe2000000183c */
[----:B------:R-:W-:Y:S03]  /*b600*/  MOV R152, R162 ;  /* 0x000000a200987202 */ /* 0x000fe60000000f00 */
[--C-:B----4-:R-:W-:Y:S01]  /*b610*/  FFMA.FTZ R148, R222, c[0x0][0x2d0], -R173.reuse ;  /* 0x0000b400de947a23 */ /* 0x110fe200000108ad */
[----:B------:R-:W-:Y:S01]  /*b620*/  MOV R222, R185 ;  /* 0x000000b900de7202 */ /* 0x000fe20000000f00 */
[----:B------:R-:W-:Y:S01]  /*b630*/  FFMA.FTZ R173, R246, c[0x0][0x2d0], -R173 ;  /* 0x0000b400f6ad7a23 */ /* 0x000fe200000108ad */
[----:B------:R-:W-:Y:S01]  /*b640*/  MOV R246, R183 ;  /* 0x000000b700f67202 */ /* 0x000fe20000000f00 */
[C---:B------:R-:W-:Y:S01]  /*b650*/  HMMA.16816.F32 R64, R132.reuse, R154, R64 ;  /* 0x0000009a8440723c */ /* 0x040fe20000001840 */
[----:B------:R4:W-:Y:S06]  /*b660*/  MUFU.EX2 R208, R148 ;  /* 0x0000009400d07308 */ /* 0x0009ec0000000800 */
[----:B------:R-:W-:Y:S01]  /*b670*/  MOV R155, R187 ;  /* 0x000000bb009b7202 */ /* 0x000fe20000000f00 */
[-C--:B-1----:R-:W-:Y:S01]  /*b680*/  HMMA.16816.F32 R68, R132, R140.reuse, R68 ;  /* 0x0000008c8444723c */ /* 0x082fe20000001844 */
[----:B------:R-:W-:Y:S02]  /*b690*/  MOV R154, R186 ;  /* 0x000000ba009a7202 */ /* 0x000fe40000000f00 */
[----:B------:R3:W1:Y:S01]  /*b6a0*/  MUFU.EX2 R207, R173 ;  /* 0x000000ad00cf7308 */ /* 0x0006620000000800 */
[----:B--2---:R-:W2:Y:S04]  /*b6b0*/  LDSM.16.MT88.4 R144, [R226+0x2100] ;  /* 0x00210000e290783b */ /* 0x004ea80000004200 */
[C---:B------:R-:W-:Y:S07]  /*b6c0*/  HMMA.16816.F32 R72, R136.reuse, R140, R72 ;  /* 0x0000008c8848723c */ /* 0x040fee0000001848 */
[--C-:B------:R-:W-:Y:S01]  /*b6d0*/  FFMA.FTZ R140, R252, c[0x0][0x2d0], -R174.reuse ;  /* 0x0000b400fc8c7a23 */ /* 0x100fe200000108ae */
[-C--:B------:R-:W-:Y:S01]  /*b6e0*/  HMMA.16816.F32 R76, R136, R142.reuse, R76 ;  /* 0x0000008e884c723c */ /* 0x080fe2000000184c */
[----:B----4-:R-:W4:Y:S02]  /*b6f0*/  LDSM.16.MT88.4 R148, [R228+0x2100] ;  /* 0x00210000e494783b */ /* 0x010f240000004200 */
[----:B------:R1:W-:Y:S01]  /*b700*/  MUFU.EX2 R206, R140 ;  /* 0x0000008c00ce7308 */ /* 0x0003e20000000800 */
[----:B------:R-:W-:Y:S01]  /*b710*/  MOV R252, R190 ;  /* 0x000000be00fc7202 */ /* 0x000fe20000000f00 */
[----:B------:R-:W-:Y:S03]  /*b720*/  FFMA.FTZ R174, R202, c[0x0][0x2d0], -R174 ;  /* 0x0000b400caae7a23 */ /* 0x000fe600000108ae */
[C---:B------:R-:W-:Y:S01]  /*b730*/  HMMA.16816.F32 R80, R132.reuse, R142, R80 ;  /* 0x0000008e8450723c */ /* 0x040fe20000001850 */
[----:B---3--:R-:W-:Y:S04]  /*b740*/  F2FP.PACK_AB R173, R209, R210 ;  /* 0x000000d2d1ad723e */ /* 0x008fe800000000ff */
[----:B------:R3:W-:Y:S01]  /*b750*/  MUFU.EX2 R205, R174 ;  /* 0x000000ae00cd7308 */ /* 0x0007e20000000800 */
[--C-:B-1----:R-:W-:Y:S01]  /*b760*/  FFMA.FTZ R140, R247, c[0x0][0x2d0], -R175.reuse ;  /* 0x0000b400f78c7a23 */ /* 0x102fe200000108af */
[----:B------:R-:W-:Y:S01]  /*b770*/  MOV R247, R189 ;  /* 0x000000bd00f77202 */ /* 0x000fe20000000f00 */
[-C--:B--2---:R-:W-:Y:S07]  /*b780*/  HMMA.16816.F32 R84, R132, R144.reuse, R84 ;  /* 0x000000908454723c */ /* 0x084fee0000001854 */
[----:B------:R1:W-:Y:S01]  /*b790*/  MUFU.EX2 R204, R140 ;  /* 0x0000008c00cc7308 */ /* 0x0003e20000000800 */
[C---:B------:R-:W-:Y:S01]  /*b7a0*/  HMMA.16816.F32 R88, R136.reuse, R144, R88 ;  /* 0x000000908858723c */ /* 0x040fe20000001858 */
[----:B---3--:R-:W-:Y:S06]  /*b7b0*/  F2FP.PACK_AB R174, R207, R208 ;  /* 0x000000d0cfae723e */ /* 0x008fec00000000ff */
[--C-:B------:R-:W-:Y:S01]  /*b7c0*/  FFMA.FTZ R144, R212, c[0x0][0x2d0], -R166.reuse ;  /* 0x0000b400d4907a23 */ /* 0x100fe200000108a6 */
[-C--:B------:R-:W-:Y:S01]  /*b7d0*/  HMMA.16816.F32 R92, R136, R146.reuse, R92 ;  /* 0x00000092885c723c */ /* 0x080fe2000000185c */
[----:B------:R-:W-:Y:S02]  /*b7e0*/  MOV R212, R171 ;  /* 0x000000ab00d47202 */ /* 0x000fe40000000f00 */
[----:B------:R2:W-:Y:S05]  /*b7f0*/  MUFU.EX2 R171, R144 ;  /* 0x0000009000ab7308 */ /* 0x0005ea0000000800 */
[C---:B------:R-:W-:Y:S01]  /*b800*/  HMMA.16816.F32 R96, R132.reuse, R146, R96 ;  /* 0x000000928460723c */ /* 0x040fe20000001860 */
[--C-:B-1----:R-:W-:Y:S03]  /*b810*/  FFMA.FTZ R140, R251, c[0x0][0x2d0], -R175.reuse ;  /* 0x0000b400fb8c7a23 */ /* 0x102fe600000108af */
[----:B------:R-:W-:Y:S04]  /*b820*/  MOV R251, R188 ;  /* 0x000000bc00fb7202 */ /* 0x000fe80000000f00 */
[-C--:B----4-:R-:W-:Y:S01]  /*b830*/  HMMA.16816.F32 R100, R132, R148.reuse, R100 ;  /* 0x000000948464723c */ /* 0x090fe20000001864 */
[----:B------:R1:W3:Y:S07]  /*b840*/  MUFU.EX2 R203, R140 ;  /* 0x0000008c00cb7308 */ /* 0x0002ee0000000800 */
[C---:B------:R-:W-:Y:S01]  /*b850*/  HMMA.16816.F32 R104, R136.reuse, R148, R104 ;  /* 0x000000948868723c */ /* 0x040fe20000001868 */
[--C-:B--2---:R-:W-:Y:S03]  /*b860*/  FFMA.FTZ R144, R214, c[0x0][0x2d0], -R166.reuse ;  /* 0x0000b400d6907a23 */ /* 0x104fe600000108a6 */
[----:B------:R-:W-:Y:S03]  /*b870*/  MOV R214, R196 ;  /* 0x000000c400d67202 */ /* 0x000fe60000000f00 */
[----:B------:R-:W-:Y:S01]  /*b880*/  MOV R149, R170 ;  /* 0x000000aa00957202 */ /* 0x000fe20000000f00 */
[-C--:B------:R-:W-:Y:S01]  /*b890*/  HMMA.16816.F32 R108, R136, R150.reuse, R108 ;  /* 0x00000096886c723c */ /* 0x080fe2000000186c */
[----:B------:R2:W4:Y:S03]  /*b8a0*/  MUFU.EX2 R196, R144 ;  /* 0x0000009000c47308 */ /* 0x0005260000000800 */
[----:B------:R-:W-:Y:S04]  /*b8b0*/  MOV R148, R184 ;  /* 0x000000b800947202 */ /* 0x000fe80000000f00 */
[C---:B------:R-:W-:Y:S01]  /*b8c0*/  HMMA.16816.F32 R112, R132.reuse, R150, R112 ;  /* 0x000000968470723c */ /* 0x040fe20000001870 */
[--C-:B-1----:R-:W-:Y:S03]  /*b8d0*/  FFMA.FTZ R140, R201, c[0x0][0x2d0], -R175.reuse ;  /* 0x0000b400c98c7a23 */ /* 0x102fe600000108af */
[----:B------:R-:W-:Y:S01]  /*b8e0*/  FFMA.FTZ R175, R160, c[0x0][0x2d0], -R175 ;  /* 0x0000b400a0af7a23 */ /* 0x000fe200000108af */
[----:B------:R1:W-:Y:S01]  /*b8f0*/  MUFU.EX2 R202, R140 ;  /* 0x0000008c00ca7308 */ /* 0x0003e20000000800 */
[----:B------:R-:W-:Y:S02]  /*b900*/  MOV R160, R191 ;  /* 0x000000bf00a07202 */ /* 0x000fe40000000f00 */
[----:B------:R-:W-:Y:S01]  /*b910*/  LDSM.16.MT88.4 R188, [R225+0x1100] ;  /* 0x00110000e1bc783b */ /* 0x000fe20000004200 */
[----:B---3--:R-:W-:Y:S03]  /*b920*/  F2FP.PACK_AB R192, R203, R204 ;  /* 0x000000cccbc0723e */ /* 0x008fe600000000ff */
[----:B------:R-:W-:Y:S02]  /*b930*/  MOV R150, R182 ;  /* 0x000000b600967202 */ /* 0x000fe40000000f00 */
[----:B------:R-:W-:Y:S01]  /*b940*/  MOV R151, R181 ;  /* 0x000000b500977202 */ /* 0x000fe20000000f00 */
[----:B------:R3:W3:Y:S01]  /*b950*/  MUFU.EX2 R201, R175 ;  /* 0x000000af00c97308 */ /* 0x0006e20000000800 */
[----:B------:R-:W-:Y:S01]  /*b960*/  MOV R223, R160 ;  /* 0x000000a000df7202 */ /* 0x000fe20000000f00 */
[--C-:B--2---:R-:W-:Y:S01]  /*b970*/  FFMA.FTZ R144, R213, c[0x0][0x2d0], -R166.reuse ;  /* 0x0000b400d5907a23 */ /* 0x104fe200000108a6 */
[----:B------:R-:W-:Y:S01]  /*b980*/  MOV R213, R178 ;  /* 0x000000b200d57202 */ /* 0x000fe20000000f00 */
[----:B------:R-:W-:Y:S01]  /*b990*/  FFMA.FTZ R166, R172, c[0x0][0x2d0], -R166 ;  /* 0x0000b400aca67a23 */ /* 0x000fe200000108a6 */
[----:B------:R-:W-:Y:S01]  /*b9a0*/  F2FP.PACK_AB R172, R215, R211 ;  /* 0x000000d3d7ac723e */ /* 0x000fe200000000ff */
[----:B------:R-:W-:Y:S01]  /*b9b0*/  LDSM.16.MT88.4 R160, [R228+0x1100] ;  /* 0x00110000e4a0783b */ /* 0x000fe20000004200 */
[----:B----4-:R-:W-:Y:S03]  /*b9c0*/  F2FP.PACK_AB R193, R196, R171 ;  /* 0x000000abc4c1723e */ /* 0x010fe600000000ff */
[----:B------:R2:W-:Y:S04]  /*b9d0*/  MUFU.EX2 R170, R144 ;  /* 0x0000009000aa7308 */ /* 0x0005e80000000800 */
[----:B-1----:R-:W1:Y:S06]  /*b9e0*/  LDSM.16.MT88.4 R140, [R227+0x2100] ;  /* 0x00210000e38c783b */ /* 0x002e6c0000004200 */
[----:B------:R-:W4:Y:S01]  /*b9f0*/  MUFU.EX2 R166, R166 ;  /* 0x000000a600a67308 */ /* 0x000f220000000800 */
[----:B---3--:R-:W-:Y:S02]  /*ba00*/  F2FP.PACK_AB R175, R205, R206 ;  /* 0x000000cecdaf723e */ /* 0x008fe400000000ff */
[----:B------:R-:W-:Y:S01]  /*ba10*/  F2FP.PACK_AB R194, R201, R202 ;  /* 0x000000cac9c2723e */ /* 0x000fe200000000ff */
[----:B--2---:R-:W2:Y:S01]  /*ba20*/  LDSM.16.MT88.4 R144, [R226+0x1100] ;  /* 0x00110000e290783b */ /* 0x004ea20000004200 */
[----:B----4-:R-:W-:Y:S01]  /*ba30*/  F2FP.PACK_AB R195, R166, R170 ;  /* 0x000000aaa6c3723e */ /* 0x010fe200000000ff */
[-C--:B-1----:R-:W-:Y:S08]  /*ba40*/  HMMA.16816.F32 R116, R132, R140.reuse, R116 ;  /* 0x0000008c8474723c */ /* 0x082ff00000001874 */
[C---:B------:R-:W-:Y:S07]  /*ba50*/  HMMA.16816.F32 R120, R136.reuse, R140, R120 ;  /* 0x0000008c8878723c */ /* 0x040fee0000001878 */
[----:B------:R-:W-:Y:S01]  /*ba60*/  MOV R141, R180 ;  /* 0x000000b4008d7202 */ /* 0x000fe20000000f00 */
[-C--:B------:R-:W-:Y:S08]  /*ba70*/  HMMA.16816.F32 R124, R136, R142.reuse, R124 ;  /* 0x0000008e887c723c */ /* 0x080ff0000000187c */
[----:B------:R-:W-:Y:S08]  /*ba80*/  HMMA.16816.F32 R128, R132, R142, R128 ;  /* 0x0000008e8480723c */ /* 0x000ff00000001880 */
[-C--:B------:R-:W-:Y:S01]  /*ba90*/  HMMA.16816.F32 R176, R172, R188.reuse, R4 ;  /* 0x000000bcacb0723c */ /* 0x080fe20000001804 */
[----:B------:R-:W1:Y:S07]  /*baa0*/  LDSM.16.MT88.4 R4, [R227+0x1100] ;  /* 0x00110000e304783b */ /* 0x000e6e0000004200 */
[C---:B------:R-:W-:Y:S01]  /*bab0*/  HMMA.16816.F32 R180, R192.reuse, R188, R8 ;  /* 0x000000bcc0b4723c */ /* 0x040fe20000001808 */
[----:B------:R-:W3:Y:S07]  /*bac0*/  LDSM.16.MT88.4 R8, [R225+0x2900] ;  /* 0x00290000e108783b */ /* 0x000eee0000004200 */
[-C--:B------:R-:W-:Y:S01]  /*bad0*/  HMMA.16816.F32 R184, R192, R190.reuse, R12 ;  /* 0x000000bec0b8723c */ /* 0x080fe2000000180c */
[----:B------:R-:W4:Y:S07]  /*bae0*/  LDSM.16.MT88.4 R12, [R226+0x2900] ;  /* 0x00290000e20c783b */ /* 0x000f2e0000004200 */
[C---:B------:R-:W-:Y:S01]  /*baf0*/  HMMA.16816.F32 R188, R172.reuse, R190, R16 ;  /* 0x000000beacbc723c */ /* 0x040fe20000001810 */
[----:B------:R-:W1:Y:S07]  /*bb00*/  LDSM.16.MT88.4 R16, [R228+0x2900] ;  /* 0x00290000e410783b */ /* 0x000e6e0000004200 */
[-C--:B--2---:R-:W-:Y:S07]  /*bb10*/  HMMA.16816.F32 R132, R172, R144.reuse, R20 ;  /* 0x00000090ac84723c */ /* 0x084fee0000001814 */
[----:B------:R-:W-:Y:S01]  /*bb20*/  MOV R23, R141 ;  /* 0x0000008d00177202 */ /* 0x000fe20000000f00 */
[C---:B------:R-:W-:Y:S01]  /*bb30*/  HMMA.16816.F32 R136, R192.reuse, R144, R24 ;  /* 0x00000090c088723c */ /* 0x040fe20000001818 */
[----:B------:R-:W2:Y:S03]  /*bb40*/  LDL.LU R27, [R1+0x18] ;  /* 0x00001800011b7983 */ /* 0x000ea60000300800 */
[----:B------:R-:W-:Y:S02]  /*bb50*/  MOV R22, R150 ;  /* 0x0000009600167202 */ /* 0x000fe40000000f00 */
[----:B------:R-:W-:Y:S02]  /*bb60*/  MOV R21, R151 ;  /* 0x0000009700157202 */ /* 0x000fe40000000f00 */
[-C--:B------:R-:W-:Y:S01]  /*bb70*/  HMMA.16816.F32 R140, R192, R146.reuse, R28 ;  /* 0x00000092c08c723c */ /* 0x080fe2000000181c */
[----:B------:R-:W2:Y:S03]  /*bb80*/  LDL.LU R28, [R1+0x14] ;  /* 0x00001400011c7983 */ /* 0x000ea60000300800 */
[----:B------:R-:W-:Y:S02]  /*bb90*/  MOV R20, R148 ;  /* 0x0000009400147202 */ /* 0x000fe40000000f00 */
[----:B------:R-:W-:Y:S02]  /*bba0*/  MOV R26, R149 ;  /* 0x00000095001a7202 */ /* 0x000fe40000000f00 */
[C---:B------:R-:W-:Y:S01]  /*bbb0*/  HMMA.16816.F32 R144, R172.reuse, R146, R32 ;  /* 0x00000092ac90723c */ /* 0x040fe20000001820 */
[----:B------:R-:W2:Y:S03]  /*bbc0*/  LDL.LU R33, [R1+0x10] ;  /* 0x0000100001217983 */ /* 0x000ea60000300800 */
[----:B------:R-:W-:Y:S01]  /*bbd0*/  MOV R31, R154 ;  /* 0x0000009a001f7202 */ /* 0x000fe20000000f00 */
[----:B------:R-:W2:Y:S01]  /*bbe0*/  LDL.LU R32, [R1+0xc] ;  /* 0x00000c0001207983 */ /* 0x000ea20000300800 */
[----:B------:R-:W-:Y:S02]  /*bbf0*/  MOV R30, R155 ;  /* 0x0000009b001e7202 */ /* 0x000fe40000000f00 */
[-C--:B------:R-:W-:Y:S01]  /*bc00*/  HMMA.16816.F32 R148, R172, R160.reuse, R36 ;  /* 0x000000a0ac94723c */ /* 0x080fe20000001824 */
[----:B------:R-:W-:Y:S03]  /*bc10*/  MOV R25, R246 ;  /* 0x000000f600197202 */ /* 0x000fe60000000f00 */
[----:B------:R-:W-:Y:S02]  /*bc20*/  MOV R246, R153 ;  /* 0x0000009900f67202 */ /* 0x000fe40000000f00 */
[----:B------:R-:W-:Y:S02]  /*bc30*/  MOV R24, R222 ;  /* 0x000000de00187202 */ /* 0x000fe40000000f00 */
[----:B------:R-:W-:Y:S02]  /*bc40*/  MOV R222, R152 ;  /* 0x0000009800de7202 */ /* 0x000fe40000000f00 */
[C---:B------:R-:W-:Y:S02]  /*bc50*/  HMMA.16816.F32 R152, R192.reuse, R160, R40 ;  /* 0x000000a0c098723c */ /* 0x040fe40000001828 */
[----:B------:R-:W-:Y:S02]  /*bc60*/  MOV R34, R158 ;  /* 0x0000009e00227202 */ /* 0x000fe40000000f00 */
[----:B------:R-:W-:Y:S02]  /*bc70*/  MOV R35, R157 ;  /* 0x0000009d00237202 */ /* 0x000fe40000000f00 */
[----:B------:R-:W-:Y:S02]  /*bc80*/  MOV R39, R156 ;  /* 0x0000009c00277202 */ /* 0x000fe40000000f00 */
[----:B------:R-:W-:Y:S04]  /*bc90*/  MOV R29, R223 ;  /* 0x000000df001d7202 */ /* 0x000fe80000000f00 */
[----:B------:R-:W-:Y:S02]  /*bca0*/  MOV R223, R219 ;  /* 0x000000db00df7202 */ /* 0x000fe40000000f00 */
[----:B------:R-:W-:Y:S02]  /*bcb0*/  MOV R219, R216 ;  /* 0x000000d800db7202 */ /* 0x000fe40000000f00 */
[----:B------:R-:W-:Y:S02]  /*bcc0*/  MOV R216, R159 ;  /* 0x0000009f00d87202 */ /* 0x000fe40000000f00 */
[-C--:B------:R-:W-:Y:S08]  /*bcd0*/  HMMA.16816.F32 R156, R192, R162.reuse, R44 ;  /* 0x000000a2c09c723c */ /* 0x080ff0000000182c */
[C---:B------:R-:W-:Y:S08]  /*bce0*/  HMMA.16816.F32 R160, R172.reuse, R162, R48 ;  /* 0x000000a2aca0723c */ /* 0x040ff00000001830 */
[-C--:B-1----:R-:W-:Y:S08]  /*bcf0*/  HMMA.16816.F32 R52, R172, R4.reuse, R52 ;  /* 0x00000004ac34723c */ /* 0x082ff00000001834 */
[C---:B------:R-:W-:Y:S08]  /*bd00*/  HMMA.16816.F32 R56, R192.reuse, R4, R56 ;  /* 0x00000004c038723c */ /* 0x040ff00000001838 */
[-C--:B------:R-:W-:Y:S08]  /*bd10*/  HMMA.16816.F32 R60, R192, R6.reuse, R60 ;  /* 0x00000006c03c723c */ /* 0x080ff0000000183c */
[C---:B------:R-:W-:Y:S01]  /*bd20*/  HMMA.16816.F32 R64, R172.reuse, R6, R64 ;  /* 0x00000006ac40723c */ /* 0x040fe20000001840 */
[----:B------:R-:W1:Y:S07]  /*bd30*/  LDSM.16.MT88.4 R4, [R227+0x2900] ;  /* 0x00290000e304783b */ /* 0x000e6e0000004200 */
[-C--:B---3--:R-:W-:Y:S08]  /*bd40*/  HMMA.16816.F32 R68, R172, R8.reuse, R68 ;  /* 0x00000008ac44723c */ /* 0x088ff00000001844 */
[C---:B------:R-:W-:Y:S08]  /*bd50*/  HMMA.16816.F32 R72, R192.reuse, R8, R72 ;  /* 0x00000008c048723c */ /* 0x040ff00000001848 */
[-C--:B------:R-:W-:Y:S08]  /*bd60*/  HMMA.16816.F32 R76, R192, R10.reuse, R76 ;  /* 0x0000000ac04c723c */ /* 0x080ff0000000184c */
[C---:B------:R-:W-:Y:S08]  /*bd70*/  HMMA.16816.F32 R80, R172.reuse, R10, R80 ;  /* 0x0000000aac50723c */ /* 0x040ff00000001850 */
[-C--:B----4-:R-:W-:Y:S08]  /*bd80*/  HMMA.16816.F32 R84, R172, R12.reuse, R84 ;  /* 0x0000000cac54723c */ /* 0x090ff00000001854 */
[C---:B------:R-:W-:Y:S08]  /*bd90*/  HMMA.16816.F32 R88, R192.reuse, R12, R88 ;  /* 0x0000000cc058723c */ /* 0x040ff00000001858 */
[-C--:B------:R-:W-:Y:S08]  /*bda0*/  HMMA.16816.F32 R92, R192, R14.reuse, R92 ;  /* 0x0000000ec05c723c */ /* 0x080ff0000000185c */
[C---:B------:R-:W-:Y:S08]  /*bdb0*/  HMMA.16816.F32 R96, R172.reuse, R14, R96 ;  /* 0x0000000eac60723c */ /* 0x040ff00000001860 */
[-C--:B------:R-:W-:Y:S08]  /*bdc0*/  HMMA.16816.F32 R100, R172, R16.reuse, R100 ;  /* 0x00000010ac64723c */ /* 0x080ff00000001864 */
[C---:B------:R-:W-:Y:S08]  /*bdd0*/  HMMA.16816.F32 R104, R192.reuse, R16, R104 ;  /* 0x00000010c068723c */ /* 0x040ff00000001868 */
[-C--:B------:R-:W-:Y:S08]  /*bde0*/  HMMA.16816.F32 R108, R192, R18.reuse, R108 ;  /* 0x00000012c06c723c */ /* 0x080ff0000000186c */
[C---:B------:R-:W-:Y:S08]  /*bdf0*/  HMMA.16816.F32 R112, R172.reuse, R18, R112 ;  /* 0x00000012ac70723c */ /* 0x040ff00000001870 */
[-C--:B-1----:R-:W-:Y:S08]  /*be00*/  HMMA.16816.F32 R116, R172, R4.reuse, R116 ;  /* 0x00000004ac74723c */ /* 0x082ff00000001874 */
[C---:B------:R-:W-:Y:S08]  /*be10*/  HMMA.16816.F32 R120, R192.reuse, R4, R120 ;  /* 0x00000004c078723c */ /* 0x040ff00000001878 */
[-C--:B------:R-:W-:Y:S08]  /*be20*/  HMMA.16816.F32 R124, R192, R6.reuse, R124 ;  /* 0x00000006c07c723c */ /* 0x080ff0000000187c */
[----:B------:R-:W-:Y:S01]  /*be30*/  HMMA.16816.F32 R128, R172, R6, R128 ;  /* 0x00000006ac80723c */ /* 0x000fe20000001880 */
[----:B--2---:R-:W-:Y:S04]  /*be40*/  FFMA.FTZ R8, R2, R28, R35 ;  /* 0x0000001c02087223 */ /* 0x004fe80000010023 */
[----:B------:R-:W-:Y:S02]  /*be50*/  FADD.FTZ R8, R31, R8 ;  /* 0x000000081f087221 */ /* 0x000fe40000010000 */
[----:B------:R-:W-:Y:S02]  /*be60*/  FFMA.FTZ R165, R165, R33, R39 ;  /* 0x00000021a5a57223 */ /* 0x000fe40000010027 */
[----:B------:R-:W-:Y:S03]  /*be70*/  FADD.FTZ R9, R26, R8 ;  /* 0x000000081a097221 */ /* 0x000fe60000010000 */
[----:B------:R-:W-:Y:S02]  /*be80*/  FFMA.FTZ R164, R164, R32, R34 ;  /* 0x00000020a4a47223 */ /* 0x000fe40000010022 */
[----:B------:R-:W-:Y:S02]  /*be90*/  FADD.FTZ R2, R29, R165 ;  /* 0x000000a51d027221 */ /* 0x000fe40000010000 */
[----:B------:R-:W-:Y:S02]  /*bea0*/  FADD.FTZ R164, R30, R164 ;  /* 0x000000a41ea47221 */ /* 0x000fe40000010000 */
[----:B------:R-:W-:Y:S02]  /*beb0*/  FADD.FTZ R2, R24, R2 ;  /* 0x0000000218027221 */ /* 0x000fe40000010000 */
[----:B------:R-:W-:Y:S02]  /*bec0*/  FFMA.FTZ R8, R0, R27, R217 ;  /* 0x0000001b00087223 */ /* 0x000fe400000100d9 */
[----:B------:R-:W-:Y:S02]  /*bed0*/  FADD.FTZ R164, R25, R164 ;  /* 0x000000a419a47221 */ /* 0x000fe40000010000 */
[----:B------:R-:W-:Y:S02]  /*bee0*/  FADD.FTZ R10, R20, R2 ;  /* 0x00000002140a7221 */ /* 0x000fe40000010000 */
[----:B------:R-:W-:Y:S02]  /*bef0*/  FADD.FTZ R8, R218, R8 ;  /* 0x00000008da087221 */ /* 0x000fe40000010000 */
[----:B------:R-:W-:Y:S01]  /*bf00*/  FADD.FTZ R2, R21, R164 ;  /* 0x000000a415027221 */ /* 0x000fe20000010000 */
[----:B------:R-:W-:Y:S01]  /*bf10*/  MOV R164, R169 ;  /* 0x000000a900a47202 */ /* 0x000fe20000000f00 */
[----:B------:R-:W-:Y:S02]  /*bf20*/  FADD.FTZ R10, R23, R10 ;  /* 0x0000000a170a7221 */ /* 0x000fe40000010000 */
        /* <DEDUP_REMOVED lines=29> */
[----:B------:R-:W-:Y:S01]  /*c100*/  FADD.FTZ R4, R206, R8 ;  /* 0x00000008ce047221 */ /* 0x000fe20000010000 */
[----:B------:R1:W-:Y:S01]  /*c110*/  STL [R1+0x10], R5 ;  /* 0x0000100501007387 */ /* 0x0003e20000100800 */
[----:B------:R-:W-:Y:S02]  /*c120*/  FADD.FTZ R2, R202, R2 ;  /* 0x00000002ca027221 */ /* 0x000fe40000010000 */
[----:B------:R-:W-:Y:S02]  /*c130*/  FADD.FTZ R4, R205, R4 ;  /* 0x00000004cd047221 */ /* 0x000fe40000010000 */
[----:B------:R-:W-:Y:S02]  /*c140*/  FADD.FTZ R2, R201, R2 ;  /* 0x00000002c9027221 */ /* 0x000fe40000010000 */
[----:B------:R-:W-:Y:S01]  /*c150*/  FADD.FTZ R0, R170, R0 ;  /* 0x00000000aa007221 */ /* 0x000fe20000010000 */
[----:B------:R1:W-:Y:S01]  /*c160*/  STL [R1+0xc], R4 ;  /* 0x00000c0401007387 */ /* 0x0003e20000100800 */
[----:B------:R-:W-:Y:S02]  /*c170*/  MOV R170, R167 ;  /* 0x000000a700aa7202 */ /* 0x000fe40000000f00 */
[----:B------:R-:W-:Y:S01]  /*c180*/  FADD.FTZ R0, R166, R0 ;  /* 0x00000000a6007221 */ /* 0x000fe20000010000 */
[----:B------:R1:W-:Y:S01]  /*c190*/  STL [R1+0x14], R2 ;  /* 0x0000140201007387 */ /* 0x0003e20000100800 */
[----:B------:R-:W-:Y:S03]  /*c1a0*/  MOV R166, R168 ;  /* 0x000000a800a67202 */ /* 0x000fe60000000f00 */
[----:B------:R1:W-:Y:S01]  /*c1b0*/  STL [R1+0x18], R0 ;  /* 0x0000180001007387 */ /* 0x0003e20000100800 */
[----:B------:R-:W-:-:S05]  /*c1c0*/  @P0 BRA `(.L_x_629) ;  /* 0xffffb39000000947 */ /* 0x000fca000383ffff */
.L_x_610:
[----:B------:R-:W2:Y:S01]  /*c1d0*/  S2UR UR28, SR_CTAID.X ;  /* 0x00000000001c79c3 */ /* 0x000ea20000002500 */
[----:B------:R-:W-:-:S02]  /*c1e0*/  UISETP.NE.AND UP1, UPT, UR13, URZ, UPT ;  /* 0x0000003f0d00728c */ /* 0x000fc4000bf25270 */
[----:B------:R-:W-:Y:S02]  /*c1f0*/  UISETP.NE.AND UP0, UPT, UR12, URZ, UPT ;  /* 0x0000003f0c00728c */ /* 0x000fe4000bf05270 */
[----:B------:R-:W-:Y:S02]  /*c200*/  UMOV UR27, 0x1 ;  /* 0x00000001001b7882 */ /* 0x000fe40000000000 */
[----:B------:R-:W-:Y:S02]  /*c210*/  ULDC UR25, c[0x0][0x168] ;  /* 0x00005a0000197ab9 */ /* 0x000fe40000000800 */
[----:B------:R-:W-:Y:S01]  /*c220*/  ULDC.64 UR4, c[0x0][0x2c8] ;  /* 0x0000b20000047ab9 */ /* 0x000fe20000000a00 */
[----:B------:R-:W-:Y:S01]  /*c230*/  PLOP3.LUT P0, PT, PT, PT, UP0, 0x40, 0x0 ;  /* 0x000000000000781c */ /* 0x000fe20003f0e808 */
[----:B------:R-:W-:Y:S02]  /*c240*/  UIADD3 UR25, UR27, -UR25, URZ ;  /* 0x800000191b197290 */ /* 0x000fe4000fffe03f */
[----:B------:R-:W-:-:S02]  /*c250*/  ULDC UR26, c[0x0][0x2ac] ;  /* 0x0000ab00001a7ab9 */ /* 0x000fc40000000800 */
[----:B--2---:R-:W-:-:S04]  /*c260*/  ULEA UR28, UR28, 0x7f, 0x7 ;  /* 0x0000007f1c1c7891 */ /* 0x004fc8000f8e383f */
[----:B------:R-:W-:-:S03]  /*c270*/  UIMAD.WIDE.U32 UR30, UR28, UR4, URZ ;  /* 0x000000041c1e72a5 */ /* 0x000fc6000f8e003f */
[----:B------:R-:W-:Y:S02]  /*c280*/  ULDC UR4, c[0x0][0x1d0] ;  /* 0x0000740000047ab9 */ /* 0x000fe40000000800 */
[----:B------:R-:W-:Y:S02]  /*c290*/  UIMAD UR4, UR26, UR4, UR25 ;  /* 0x000000041a0472a4 */ /* 0x000fe4000f8e0219 */
[----:B------:R-:W-:Y:S02]  /*c2a0*/  @UP1 USHF.R.U32.HI UR28, URZ, UR5, UR31 ;  /* 0x000000053f1c1299 */ /* 0x000fe4000801161f */
[----:B------:R-:W-:Y:S02]  /*c2b0*/  ULDC UR25, c[0x0][0x324] ;  /* 0x0000c90000197ab9 */ /* 0x000fe40000000800 */
[----:B------:R-:W-:-:S04]  /*c2c0*/  UIADD3 UR26, UR4, UR28, URZ ;  /* 0x0000001c041a7290 */ /* 0x000fc8000fffe03f */
[----:B------:R-:W-:Y:S01]  /*c2d0*/  UIADD3 UR25, UR26, -UR25, URZ ;  /* 0x800000191a197290 */ /* 0x000fe2000fffe03f */
[----:B------:R-:W-:Y:S05]  /*c2e0*/  @P0 BRA `(.L_x_630) ;  /* 0x0000016000000947 */ /* 0x000fea0003800000 */
[----:B------:R-:W-:-:S06]  /*c2f0*/  UISETP.GT.AND UP0, UPT, UR26, -0x1, UPT ;  /* 0xffffffff1a00788c */ /* 0x000fcc000bf04270 */
[----:B------:R-:W-:-:S13]  /*c300*/  PLOP3.LUT P0, PT, PT, PT, UP0, 0x80, 0x0 ;  /* 0x000000000000781c */ /* 0x000fda0003f0f008 */
[----:B------:R-:W-:Y:S05]  /*c310*/  @P0 BRA `(.L_x_631) ;  /* 0x0000009000000947 */ /* 0x000fea0003800000 */
[----:B------:R-:W-:Y:S02]  /*c320*/  ULDC UR4, c[0x0][0x32c] ;  /* 0x0000cb0000047ab9 */ /* 0x000fe40000000800 */
[----:B------:R-:W-:Y:S02]  /*c330*/  UISETP.NE.AND UP0, UPT, UR27, UR4, UPT ;  /* 0x000000041b00728c */ /* 0x000fe4000bf05270 */
[----:B------:R-:W-:Y:S02]  /*c340*/  ULOP3.LUT UR26, URZ, UR26, URZ, 0x33, !UPT ;  /* 0x0000001a3f1a7292 */ /* 0x000fe4000f8e333f */
[----:B------:R-:W-:Y:S02]  /*c350*/  ULDC.64 UR4, c[0x0][0x330] ;  /* 0x0000cc0000047ab9 */ /* 0x000fe40000000a00 */
[----:B------:R-:W-:-:S07]  /*c360*/  UIMAD.WIDE.U32 UR28, UR26, UR4, URZ ;  /* 0x000000041a1c72a5 */ /* 0x000fce000f8e003f */
[----:B------:R-:W-:Y:S02]  /*c370*/  @UP0 UMOV UR27, UR29 ;  /* 0x0000001d001b0c82 */ /* 0x000fe40008000000 */
[----:B------:R-:W-:-:S04]  /*c380*/  @UP0 USHF.R.U32.HI UR26, URZ, UR5, UR27 ;  /* 0x000000053f1a0299 */ /* 0x000fc8000801161b */
[----:B------:R-:W-:Y:S01]  /*c390*/  ULOP3.LUT UR26, URZ, UR26, URZ, 0x33, !UPT ;  /* 0x0000001a3f1a7292 */ /* 0x000fe2000f8e333f */
[----:B------:R-:W-:Y:S05]  /*c3a0*/  BRA `(.L_x_632) ;  /* 0x0000006000007947 */ /* 0x000fea0003800000 */
.L_x_631:
[----:B------:R-:W-:Y:S02]  /*c3b0*/  ULDC UR4, c[0x0][0x32c] ;  /* 0x0000cb0000047ab9 */ /* 0x000fe40000000800 */
[----:B------:R-:W-:-:S03]  /*c3c0*/  UISETP.NE.AND UP0, UPT, UR27, UR4, UPT ;  /* 0x000000041b00728c */ /* 0x000fc6000bf05270 */
[----:B------:R-:W-:Y:S02]  /*c3d0*/  ULDC.64 UR4, c[0x0][0x330] ;  /* 0x0000cc0000047ab9 */ /* 0x000fe40000000a00 */
[----:B------:R-:W-:-:S07]  /*c3e0*/  UIMAD.WIDE.U32 UR28, UR26, UR4, URZ ;  /* 0x000000041a1c72a5 */ /* 0x000fce000f8e003f */
[----:B------:R-:W-:Y:S02]  /*c3f0*/  @UP0 UMOV UR27, UR29 ;  /* 0x0000001d001b0c82 */ /* 0x000fe40008000000 */
[----:B------:R-:W-:Y:S02]  /*c400*/  @UP0 USHF.R.U32.HI UR26, URZ, UR5, UR27 ;  /* 0x000000053f1a0299 */ /* 0x000fe4000801161b */
.L_x_632:
[----:B------:R-:W-:Y:S02]  /*c410*/  ULDC UR4, c[0x0][0x32c] ;  /* 0x0000cb0000047ab9 */ /* 0x000fe40000000800 */
[----:B------:R-:W-:-:S04]  /*c420*/  UIMAD UR4, UR26, UR4, URZ ;  /* 0x000000041a0472a4 */ /* 0x000fc8000f8e023f */
[----:B------:R-:W-:-:S04]  /*c430*/  UISETP.LT.AND UP0, UPT, UR25, UR4, UPT ;  /* 0x000000041900728c */ /* 0x000fc8000bf01270 */
[----:B------:R-:W-:-:S04]  /*c440*/  USEL UR25, UR25, UR4, !UP0 ;  /* 0x0000000419197287 */ /* 0x000fc8000c000000 */
.L_x_630:
[----:B------:R-:W-:-:S04]  /*c450*/  UIADD3 UR25, UR25, 0x2f, URZ ;  /* 0x0000002f19197890 */ /* 0x000fc8000fffe03f */
        /* <DEDUP_REMOVED lines=8> */
[----:B-1----:R-:W2:Y:S04]  /*c4e0*/  LDL R2, [R1] ;  /* 0x0000000001027983 */ /* 0x002ea80000100800 */
[----:B------:R-:W3:Y:S04]  /*c4f0*/  LDL R5, [R1+0x28] ;  /* 0x0000280001057983 */ /* 0x000ee80000100800 */
[----:B------:R-:W3:Y:S01]  /*c500*/  LDL R4, [R1+0x24] ;  /* 0x0000240001047983 */ /* 0x000ee20000100800 */
[----:B------:R-:W-:Y:S01]  /*c510*/  IMAD.MOV.U32 R164, RZ, RZ, R168 ;  /* 0x000000ffffa47224 */ /* 0x000fe200078e00a8 */
[----:B------:R-:W-:Y:S01]  /*c520*/  MOV R171, R3 ;  /* 0x0000000300ab7202 */ /* 0x000fe20000000f00 */
[----:B------:R-:W-:-:S02]  /*c530*/  IMAD.MOV.U32 R0, RZ, RZ, R169 ;  /* 0x000000ffff007224 */ /* 0x000fc400078e00a9 */
[----:B------:R-:W-:Y:S01]  /*c540*/  IMAD.MOV.U32 R170, RZ, RZ, R167 ;  /* 0x000000ffffaa7224 */ /* 0x000fe200078e00a7 */
[----:B--2---:R-:W-:Y:S02]  /*c550*/  SHF.R.S32.HI R222, RZ, 0x1f, R2 ;  /* 0x0000001fffde7819 */ /* 0x004fe40000011402 */
[C---:B------:R-:W-:Y:S02]  /*c560*/  SHF.L.U32 R251, R2.reuse, 0x1, RZ ;  /* 0x0000000102fb7819 */ /* 0x040fe400000006ff */
[----:B------:R-:W-:Y:S02]  /*c570*/  SHF.L.U64.HI R222, R2, 0x1, R222 ;  /* 0x0000000102de7819 */ /* 0x000fe400000102de */
[C---:B---3--:R-:W-:Y:S01]  /*c580*/  SHF.L.U64.HI R221, R4.reuse, 0x1, R5 ;  /* 0x0000000104dd7819 */ /* 0x048fe20000010205 */
[----:B------:R-:W-:Y:S02]  /*c590*/  IMAD.SHL.U32 R220, R4, 0x2, RZ ;  /* 0x0000000204dc7824 */ /* 0x000fe400078e00ff */
.L_x_636:
[----:B------:R-:W-:Y:S04]  /*c5a0*/  DEPBAR.LE SB0, 0x0 ;  /* 0x000080000000791a */ /* 0x000fe80000000000 */
[----:B------:R-:W-:Y:S01]  /*c5b0*/  BAR.SYNC.DEFER_BLOCKING 0x0 ;  /* 0x0000000000007b1d */ /* 0x000fe20000010000 */
[----:B------:R-:W-:Y:S01]  /*c5c0*/  UISETP.GT.AND UP0, UPT, UR8, UR24, UPT ;  /* 0x000000180800728c */ /* 0x000fe2000bf04270 */
[----:B------:R-:W-:Y:S05]  /*c5d0*/  SEL R223, RZ, 0x10, P5 ;  /* 0x00000010ffdf7807 */ /* 0x000fea0002800000 */
[----:B------:R-:W-:Y:S01]  /*c5e0*/  PLOP3.LUT P0, PT, PT, PT, UP0, 0x80, 0x0 ;  /* 0x000000000000781c */ /* 0x000fe20003f0f008 */
[----:B-----5:R1:W2:Y:S04]  /*c5f0*/  LDSM.16.M88.4 R48, [R231+0x6100] ;  /* 0x00610000e730783b */ /* 0x0202a80000000200 */
[----:B------:R1:W3:Y:S04]  /*c600*/  LDSM.16.M88.4 R44, [R231+0x8100] ;  /* 0x00810000e72c783b */ /* 0x0002e80000000200 */
[----:B------:R1:W4:Y:S04]  /*c610*/  LDSM.16.M88.4 R16, [R224+0x3100] ;  /* 0x00310000e010783b */ /* 0x0003280000000200 */
        /* <DEDUP_REMOVED lines=8> */
[----:B------:R-:W-:Y:S02]  /*c6a0*/  SHF.R.S32.HI R2, RZ, 0x1f, R243 ;  /* 0x0000001fff027819 */ /* 0x000fe400000114f3 */
[----:B------:R-:W-:Y:S03]  /*c6b0*/  SHF.R.S32.HI R5, RZ, 0x1f, R242 ;  /* 0x0000001fff057819 */ /* 0x000fe600000114f2 */
[----:B------:R-:W-:Y:S02]  /*c6c0*/  IMAD R4, R2, c[0x0][0x208], RZ ;  /* 0x0000820002047a24 */ /* 0x000fe400078e02ff */
[C---:B------:R-:W-:Y:S04]  /*c6d0*/  IMAD.WIDE.U32 R2, R243.reuse, c[0x0][0x208], RZ ;  /* 0x00008200f3027a25 */ /* 0x040fe800078e00ff */
[----:B------:R-:W-:Y:S04]  /*c6e0*/  IMAD R4, R243, c[0x0][0x20c], R4 ;  /* 0x00008300f3047a24 */ /* 0x000fe800078e0204 */
[----:B------:R-:W-:Y:S02]  /*c6f0*/  IMAD.IADD R3, R3, 0x1, R4 ;  /* 0x0000000103037824 */ /* 0x000fe400078e0204 */
[----:B------:R-:W-:Y:S02]  /*c700*/  IMAD R4, R5, c[0x0][0x218], RZ ;  /* 0x0000860005047a24 */ /* 0x000fe400078e02ff */
[C---:B------:R-:W-:Y:S04]  /*c710*/  IMAD.WIDE.U32 R2, R242.reuse, c[0x0][0x218], R2 ;  /* 0x00008600f2027a25 */ /* 0x040fe800078e0002 */
[----:B------:R-:W-:Y:S01]  /*c720*/  IMAD R4, R242, c[0x0][0x21c], R4 ;  /* 0x00008700f2047a24 */ /* 0x000fe200078e0204 */
[----:B------:R-:W-:Y:S04]  /*c730*/  IADD3 R2, P0, R2, UR22, RZ ;  /* 0x0000001602027c10 */ /* 0x000fe8000ff1e0ff */
[----:B------:R-:W-:Y:S02]  /*c740*/  IADD3.X R4, R3, UR16, R4, P0, !PT ;  /* 0x0000001003047c10 */ /* 0x000fe400087fe404 */
[C---:B------:R-:W-:Y:S04]  /*c750*/  LEA R3, P0, R2.reuse, c[0x0][0x1f8], 0x1 ;  /* 0x00007e0002037a11 */ /* 0x040fe800078008ff */
[----:B------:R-:W-:Y:S01]  /*c760*/  LEA.HI.X R2, R2, c[0x0][0x1fc], R4, 0x1, P0 ;  /* 0x00007f0002027a11 */ /* 0x000fe200000f0c04 */
[----:B------:R-:W-:Y:S04]  /*c770*/  SHFL.IDX PT, R6, R3, 0x1, 0x181f ;  /* 0x00381f0003067f89 */ /* 0x000fe800000e0000 */
[----:B------:R-:W5:Y:S04]  /*c780*/  SHFL.IDX PT, R4, R3, RZ, 0x181f ;  /* 0x00181fff03047589 */ /* 0x000f6800000e0000 */
[----:B------:R-:W4:Y:S04]  /*c790*/  SHFL.IDX PT, R5, R2, RZ, 0x181f ;  /* 0x00181fff02057589 */ /* 0x000f2800000e0000 */
[----:B------:R-:W3:Y:S04]  /*c7a0*/  SHFL.IDX PT, R3, R3, 0x2, 0x181f ;  /* 0x00581f0003037f89 */ /* 0x000ee800000e0000 */
[----:B------:R-:W2:Y:S04]  /*c7b0*/  SHFL.IDX PT, R7, R2, 0x1, 0x181f ;  /* 0x00381f0002077f89 */ /* 0x000ea800000e0000 */
[----:B------:R1:W2:Y:S02]  /*c7c0*/  SHFL.IDX PT, R14, R2, 0x2, 0x181f ;  /* 0x00581f00020e7f89 */ /* 0x0002a400000e0000 */
[----:B-1----:R-:W-:Y:S02]  /*c7d0*/  IADD3 R2, -R223, 0x10, RZ ;  /* 0x00000010df027810 */ /* 0x002fe40007ffe1ff */
[CC--:B-----5:R-:W-:Y:S02]  /*c7e0*/  IADD3 R12, P0, R4.reuse, R251.reuse, RZ ;  /* 0x000000fb040c7210 */ /* 0x0e0fe40007f1e0ff */
[-C--:B------:R-:W-:Y:S02]  /*c7f0*/  IADD3 R10, P2, R4, R220.reuse, RZ ;  /* 0x000000dc040a7210 */ /* 0x080fe40007f5e0ff */
[CC--:B------:R-:W-:Y:S01]  /*c800*/  IADD3 R8, P1, R6.reuse, R251.reuse, RZ ;  /* 0x000000fb06087210 */ /* 0x0c0fe20007f3e0ff */
[C-C-:B----4-:R-:W-:Y:S01]  /*c810*/  IMAD.X R13, R5.reuse, 0x1, R222.reuse, P0 ;  /* 0x00000001050d7824 */ /* 0x150fe200000e06de */
[----:B------:R-:W-:Y:S01]  /*c820*/  IADD3 R6, P0, R6, R220, RZ ;  /* 0x000000dc06067210 */ /* 0x000fe20007f1e0ff */
[--C-:B------:R-:W-:Y:S01]  /*c830*/  IMAD.X R11, R5, 0x1, R221.reuse, P2 ;  /* 0x00000001050b7824 */ /* 0x100fe200010e06dd */
[----:B---3--:R-:W-:Y:S01]  /*c840*/  IADD3 R4, P2, R3, R251, RZ ;  /* 0x000000fb03047210 */ /* 0x008fe20007f5e0ff */
[C-C-:B--2---:R-:W-:Y:S01]  /*c850*/  IMAD.X R9, R7.reuse, 0x1, R222.reuse, P1 ;  /* 0x0000000107097824 */ /* 0x144fe200008e06de */
[----:B------:R1:W-:Y:S01]  /*c860*/  LDGSTS.E.BYPASS.LTC128B.128 [R245], [R12.64], !P6 ;  /* 0x000000000cf57fae */ /* 0x0003e2000f101d54 */
[--C-:B------:R-:W-:Y:S01]  /*c870*/  IMAD.X R7, R7, 0x1, R221.reuse, P0 ;  /* 0x0000000107077824 */ /* 0x100fe200000e06dd */
[----:B------:R-:W-:Y:S01]  /*c880*/  LOP3.LUT R2, R2, 0xf, RZ, 0xc0, !PT ;  /* 0x0000000f02027812 */ /* 0x000fe200078ec0ff */
[----:B------:R-:W-:Y:S01]  /*c890*/  IMAD.X R5, R14, 0x1, R222, P2 ;  /* 0x000000010e057824 */ /* 0x000fe200010e06de */
[----:B------:R1:W-:Y:S01]  /*c8a0*/  LDGSTS.E.BYPASS.LTC128B.128 [R245+0x1800], [R10.64], !P5 ;  /* 0x018000000af57fae */ /* 0x0003e2000e901d54 */
[----:B------:R-:W-:Y:S02]  /*c8b0*/  ISETP.NE.U32.AND P2, PT, R223, RZ, PT ;  /* 0x000000ffdf00720c */ /* 0x000fe40003f45070 */
[----:B------:R-:W-:Y:S01]  /*c8c0*/  IADD3 R2, P1, P0, R2, R3, R220 ;  /* 0x0000000302027210 */ /* 0x000fe2000783e0dc */
[----:B------:R1:W-:Y:S03]  /*c8d0*/  LDGSTS.E.BYPASS.LTC128B.128 [R245+0x800], [R8.64], !P6 ;  /* 0x0080000008f57fae */ /* 0x0003e6000f101d54 */
[----:B------:R-:W-:Y:S01]  /*c8e0*/  IADD3.X R3, RZ, R14, R221, P1, P0 ;  /* 0x0000000eff037210 */ /* 0x000fe20000fe04dd */
[----:B------:R1:W-:Y:S04]  /*c8f0*/  LDGSTS.E.BYPASS.LTC128B.128 [R245+0x2000], [R6.64], !P5 ;  /* 0x0200000006f57fae */ /* 0x0003e8000e901d54 */
[----:B------:R1:W-:Y:S04]  /*c900*/  LDGSTS.E.BYPASS.LTC128B.128 [R245+0x1000], [R4.64], !P6 ;  /* 0x0100000004f57fae */ /* 0x0003e8000f101d54 */
[----:B------:R1:W-:Y:S02]  /*c910*/  LDGSTS.E.BYPASS.LTC128B.128.ZFILL [R245+0x2800], [R2.64], P2 ;  /* 0x0280000002f57fae */ /* 0x0003e40009141d54 */
.L_x_634:
[-C--:B-12-4-:R-:W-:Y:S01]  /*c920*/  HMMA.16816.F32 R4, R48, R16.reuse, RZ ;  /* 0x000000103004723c */ /* 0x096fe200000018ff */
[----:B------:R-:W-:Y:S01]  /*c930*/  LDSM.16.M88.4 R212, [R232+0x6100] ;  /* 0x00610000e8d4783b */ /* 0x000fe20000000200 */
[----:B------:R-:W-:Y:S06]  /*c940*/  UISETP.GT.AND UP0, UPT, UR24, UR8, UPT ;  /* 0x000000081800728c */ /* 0x000fec000bf04270 */
[C---:B---3--:R-:W-:Y:S01]  /*c950*/  HMMA.16816.F32 R8, R44.reuse, R16, RZ ;  /* 0x000000102c08723c */ /* 0x048fe200000018ff */
        /* <DEDUP_REMOVED lines=13> */
[----:B------:R-:W2:Y:S07]  /*ca30*/  LDSM.16.M88.4 R172, [R232+0x8100] ;  /* 0x00810000e8ac783b */ /* 0x000eae0000000200 */
[-C--:B------:R-:W-:Y:S08]  /*ca40*/  HMMA.16816.F32 R4, R192, R196.reuse, R4 ;  /* 0x000000c4c004723c */ /* 0x080ff00000001804 */
[C---:B------:R-:W-:Y:S08]  /*ca50*/  HMMA.16816.F32 R8, R200.reuse, R196, R8 ;  /* 0x000000c4c808723c */ /* 0x040ff00000001808 */
[-C--:B------:R-:W-:Y:S08]  /*ca60*/  HMMA.16816.F32 R12, R200, R198.reuse, R12 ;  /* 0x000000c6c80c723c */ /* 0x080ff0000000180c */
[C---:B------:R-:W-:Y:S01]  /*ca70*/  HMMA.16816.F32 R16, R192.reuse, R198, R16 ;  /* 0x000000c6c010723c */ /* 0x040fe20000001810 */
[----:B------:R-:W3:Y:S07]  /*ca80*/  LDSM.16.M88.4 R196, [R230+0x3900] ;  /* 0x00390000e6c4783b */ /* 0x000eee0000000200 */
        /* <DEDUP_REMOVED lines=10> */
[----:B------:R-:W4:Y:S07]  /*cb30*/  LDSM.16.M88.4 R192, [R230+0x4100] ;  /* 0x00410000e6c0783b */ /* 0x000f2e0000000200 */
[-C--:B-1----:R-:W-:Y:S01]  /*cb40*/  HMMA.16816.F32 R4, R212, R216.reuse, R4 ;  /* 0x000000d8d404723c */ /* 0x082fe20000001804 */
[----:B------:R-:W1:Y:S07]  /*cb50*/  LDSM.16.M88.4 R208, [R234+0x8100] ;  /* 0x00810000ead0783b */ /* 0x000e6e0000000200 */
[C---:B--2---:R-:W-:Y:S08]  /*cb60*/  HMMA.16816.F32 R8, R172.reuse, R216, R8 ;  /* 0x000000d8ac08723c */ /* 0x044ff00000001808 */
[-C--:B------:R-:W-:Y:S08]  /*cb70*/  HMMA.16816.F32 R12, R172, R218.reuse, R12 ;  /* 0x000000daac0c723c */ /* 0x080ff0000000180c */
[C---:B------:R-:W-:Y:S01]  /*cb80*/  HMMA.16816.F32 R16, R212.reuse, R218, R16 ;  /* 0x000000dad410723c */ /* 0x040fe20000001810 */
[----:B------:R-:W2:Y:S07]  /*cb90*/  LDSM.16.M88.4 R216, [R229+0x800] ;  /* 0x00080000e5d8783b */ /* 0x000eae0000000200 */
        /* <DEDUP_REMOVED lines=10> */
[----:B------:R-:W4:Y:S07]  /*cc40*/  LDSM.16.M88.4 R192, [R224+0x4900] ;  /* 0x00490000e0c0783b */ /* 0x000f2e0000000200 */
[-C--:B------:R-:W-:Y:S01]  /*cc50*/  HMMA.16816.F32 R4, R200, R204.reuse, R4 ;  /* 0x000000ccc804723c */ /* 0x080fe20000001804 */
[----:B------:R-:W-:Y:S07]  /*cc60*/  LDSM.16.M88.4 R212, [R224+0x5100] ;  /* 0x00510000e0d4783b */ /* 0x000fee0000000200 */
[C---:B-1----:R-:W-:Y:S08]  /*cc70*/  HMMA.16816.F32 R8, R208.reuse, R204, R8 ;  /* 0x000000ccd008723c */ /* 0x042ff00000001808 */
[-C--:B------:R-:W-:Y:S08]  /*cc80*/  HMMA.16816.F32 R12, R208, R206.reuse, R12 ;  /* 0x000000ced00c723c */ /* 0x080ff0000000180c */
[C---:B------:R-:W-:Y:S01]  /*cc90*/  HMMA.16816.F32 R16, R200.reuse, R206, R16 ;  /* 0x000000cec810723c */ /* 0x040fe20000001810 */
[----:B------:R-:W1:Y:S07]  /*cca0*/  LDSM.16.M88.4 R204, [R231+0xc100] ;  /* 0x00c10000e7cc783b */ /* 0x000e6e0000000200 */
[-C--:B--2---:R-:W-:Y:S08]  /*ccb0*/  HMMA.16816.F32 R20, R200, R216.reuse, R20 ;  /* 0x000000d8c814723c */ /* 0x084ff00000001814 */
[C---:B------:R-:W-:Y:S08]  /*ccc0*/  HMMA.16816.F32 R24, R208.reuse, R216, R24 ;  /* 0x000000d8d018723c */ /* 0x040ff00000001818 */
[-C--:B------:R-:W-:Y:S08]  /*ccd0*/  HMMA.16816.F32 R28, R208, R218.reuse, R28 ;  /* 0x000000dad01c723c */ /* 0x080ff0000000181c */
[C---:B------:R-:W-:Y:S01]  /*cce0*/  HMMA.16816.F32 R32, R200.reuse, R218, R32 ;  /* 0x000000dac820723c */ /* 0x040fe20000001820 */
[----:B------:R-:W2:Y:S07]  /*ccf0*/  LDSM.16.M88.4 R216, [R224+0x5900] ;  /* 0x00590000e0d8783b */ /* 0x000eae0000000200 */
[-C--:B---3--:R-:W-:Y:S08]  /*cd00*/  HMMA.16816.F32 R36, R200, R196.reuse, R36 ;  /* 0x000000c4c824723c */ /* 0x088ff00000001824 */
[C---:B------:R-:W-:Y:S08]  /*cd10*/  HMMA.16816.F32 R40, R208.reuse, R196, R40 ;  /* 0x000000c4d028723c */ /* 0x040ff00000001828 */
[-C--:B------:R-:W-:Y:S01]  /*cd20*/  HMMA.16816.F32 R44, R208, R198.reuse, R44 ;  /* 0x000000c6d02c723c */ /* 0x080fe2000000182c */
[----:B------:R-:W-:Y:S07]  /*cd30*/  LDSM.16.M88.4 R208, [R233+0xc100] ;  /* 0x00c10000e9d0783b */ /* 0x000fee0000000200 */
[----:B------:R-:W-:Y:S01]  /*cd40*/  HMMA.16816.F32 R48, R200, R198, R48 ;  /* 0x000000c6c830723c */ /* 0x000fe20000001830 */
[----:B------:R-:W-:Y:S07]  /*cd50*/  LDSM.16.M88.4 R196, [R233+0xa100] ;  /* 0x00a10000e9c4783b */ /* 0x000fee0000000200 */
[-C--:B----4-:R-:W-:Y:S01]  /*cd60*/  HMMA.16816.F32 R4, R172, R192.reuse, R4 ;  /* 0x000000c0ac04723c */ /* 0x090fe20000001804 */
[----:B------:R-:W3:Y:S07]  /*cd70*/  LDSM.16.M88.4 R200, [R239] ;  /* 0x00000000efc8783b */ /* 0x000eee0000000200 */
        /* <DEDUP_REMOVED lines=9> */
[-C--:B--2---:R-:W-:Y:S08]  /*ce10*/  HMMA.16816.F32 R36, R172, R216.reuse, R36 ;  /* 0x000000d8ac24723c */ /* 0x084ff00000001824 */
[C---:B------:R-:W-:Y:S08]  /*ce20*/  HMMA.16816.F32 R40, R204.reuse, R216, R40 ;  /* 0x000000d8cc28723c */ /* 0x040ff00000001828 */
[-C--:B------:R-:W-:Y:S01]  /*ce30*/  HMMA.16816.F32 R44, R204, R218.reuse, R44 ;  /* 0x000000dacc2c723c */ /* 0x080fe2000000182c */
[----:B------:R-:W-:Y:S07]  /*ce40*/  LDSM.16.M88.4 R204, [R232+0xa100] ;  /* 0x00a10000e8cc783b */ /* 0x000fee0000000200 */
[----:B------:R-:W-:Y:S01]  /*ce50*/  HMMA.16816.F32 R48, R172, R218, R48 ;  /* 0x000000daac30723c */ /* 0x000fe20000001830 */
[----:B------:R-:W2:Y:S07]  /*ce60*/  LDSM.16.M88.4 R172, [R237] ;  /* 0x00000000edac783b */ /* 0x000eae0000000200 */
[-C--:B---3--:R-:W-:Y:S01]  /*ce70*/  HMMA.16816.F32 R4, R196, R200.reuse, R4 ;  /* 0x000000c8c404723c */ /* 0x088fe20000001804 */
[----:B------:R-:W3:Y:S07]  /*ce80*/  LDSM.16.M88.4 R216, [R232+0xc100] ;  /* 0x00c10000e8d8783b */ /* 0x000eee0000000200 */
        /* <DEDUP_REMOVED lines=14> */
[----:B------:R-:W1:Y:S07]  /*cf70*/  LDSM.16.M88.4 R172, [R230+0x5900] ;  /* 0x00590000e6ac783b */ /* 0x000e6e0000000200 */
[-C--:B------:R-:W-:Y:S01]  /*cf80*/  HMMA.16816.F32 R4, R204, R212.reuse, R4 ;  /* 0x000000d4cc04723c */ /* 0x080fe20000001804 */
[----:B------:R-:W2:Y:S07]  /*cf90*/  LDSM.16.M88.4 R196, [R229+0x1800] ;  /* 0x00180000e5c4783b */ /* 0x000eae0000000200 */
        /* <DEDUP_REMOVED lines=15> */
[-C--:B--2---:R-:W-:Y:S08]  /*d090*/  HMMA.16816.F32 R4, R192, R196.reuse, R4 ;  /* 0x000000c4c004723c */ /* 0x084ff00000001804 */
[C---:B------:R-:W-:Y:S08]  /*d0a0*/  HMMA.16816.F32 R8, R208.reuse, R196, R8 ;  /* 0x000000c4d008723c */ /* 0x040ff00000001808 */
[-C--:B------:R-:W-:Y:S08]  /*d0b0*/  HMMA.16816.F32 R12, R208, R198.reuse, R12 ;  /* 0x000000c6d00c723c */ /* 0x080ff0000000180c */
[C---:B------:R-:W-:Y:S08]  /*d0c0*/  HMMA.16816.F32 R16, R192.reuse, R198, R16 ;  /* 0x000000c6c010723c */ /* 0x040ff00000001810 */
[-C--:B---3--:R-:W-:Y:S08]  /*d0d0*/  HMMA.16816.F32 R20, R192, R212.reuse, R20 ;  /* 0x000000d4c014723c */ /* 0x088ff00000001814 */
        /* <DEDUP_REMOVED lines=21> */
[----:B------:R-:W-:Y:S04]  /*d230*/  @!P3 LEA.HI.X R167, R165, c[0x0][0x2a4], R167, 0x2, P0 ;  /* 0x0000a900a5a7ba11 */ /* 0x000fe800000f14a7 */
[----:B------:R-:W-:Y:S01]  /*d240*/  SHF.R.S32.HI R2, RZ, 0x1f, R243 ;  /* 0x0000001fff027819 */ /* 0x000fe200000114f3 */
[----:B------:R-:W2:Y:S04]  /*d250*/  @!P3 LDG.E R242, [R166.64] ;  /* 0x00000014a6f2b981 */ /* 0x000ea8000c1e1900 */
[----:B------:R-:W-:Y:S02]  /*d260*/  IMAD R165, R2, c[0x0][0x1e0], RZ ;  /* 0x0000780002a57a24 */ /* 0x000fe400078e02ff */
[C---:B------:R-:W-:Y:S04]  /*d270*/  IMAD.WIDE.U32 R2, R243.reuse, c[0x0][0x1e0], RZ ;  /* 0x00007800f3027a25 */ /* 0x040fe800078e00ff */
        /* <DEDUP_REMOVED lines=14> */
[----:B------:R-:W5:Y:S04]  /*d360*/  SHFL.IDX PT, R167, R2, 0x1, 0x181f ;  /* 0x00381f0002a77f89 */ /* 0x000f6800000e0000 */
[----:B------:R5:W5:Y:S01]  /*d370*/  SHFL.IDX PT, R194, R2, 0x2, 0x181f ;  /* 0x00581f0002c27f89 */ /* 0x000b6200000e0000 */
[-C--:B-1----:R-:W-:Y:S02]  /*d380*/  IADD3 R172, P1, R168, R251.reuse, RZ ;  /* 0x000000fba8ac7210 */ /* 0x082fe40007f3e0ff */
[CC--:B--2---:R-:W-:Y:S02]  /*d390*/  IADD3 R192, P0, R165.reuse, R251.reuse, RZ ;  /* 0x000000fba5c07210 */ /* 0x0c4fe40007f1e0ff */
[-C--:B------:R-:W-:Y:S03]  /*d3a0*/  IADD3 R174, P2, R165, R220.reuse, RZ ;  /* 0x000000dca5ae7210 */ /* 0x080fe60007f5e0ff */
[--C-:B---3--:R-:W-:Y:S01]  /*d3b0*/  IMAD.X R193, R166, 0x1, R222.reuse, P0 ;  /* 0x00000001a6c17824 */ /* 0x108fe200000e06de */
[----:B------:R-:W-:Y:S01]  /*d3c0*/  IADD3 R168, P0, R168, R220, RZ ;  /* 0x000000dca8a87210 */ /* 0x000fe20007f1e0ff */
[--C-:B------:R-:W-:Y:S01]  /*d3d0*/  IMAD.X R175, R166, 0x1, R221.reuse, P2 ;  /* 0x00000001a6af7824 */ /* 0x100fe200010e06dd */
[----:B----4-:R-:W-:Y:S02]  /*d3e0*/  IADD3 R166, P2, R3, R251, RZ ;  /* 0x000000fb03a67210 */ /* 0x010fe40007f5e0ff */
[----:B------:R1:W-:Y:S01]  /*d3f0*/  LDGSTS.E.BYPASS.LTC128B.128 [R244+0x3100], [R192.64], !P6 ;  /* 0x03100000c0f47fae */ /* 0x0003e2000f101d54 */
[--C-:B-----5:R-:W-:Y:S03]  /*d400*/  IMAD.X R173, R167, 0x1, R222.reuse, P1 ;  /* 0x00000001a7ad7824 */ /* 0x120fe600008e06de */
[----:B------:R1:W-:Y:S01]  /*d410*/  LDGSTS.E.BYPASS.LTC128B.128 [R244+0x4900], [R174.64], !P5 ;  /* 0x04900000aef47fae */ /* 0x0003e2000e901d54 */
[----:B------:R-:W-:Y:S01]  /*d420*/  IADD3 R2, -R223, 0x10, RZ ;  /* 0x00000010df027810 */ /* 0x000fe20007ffe1ff */
[--C-:B------:R-:W-:Y:S02]  /*d430*/  IMAD.X R169, R167, 0x1, R221.reuse, P0 ;  /* 0x00000001a7a97824 */ /* 0x100fe400000e06dd */
[----:B------:R1:W-:Y:S01]  /*d440*/  LDGSTS.E.BYPASS.LTC128B.128 [R244+0x3900], [R172.64], !P6 ;  /* 0x03900000acf47fae */ /* 0x0003e2000f101d54 */
[----:B------:R-:W-:Y:S01]  /*d450*/  IMAD.X R167, R194, 0x1, R222, P2 ;  /* 0x00000001c2a77824 */ /* 0x000fe200010e06de */
[----:B------:R-:W-:Y:S02]  /*d460*/  ISETP.NE.U32.AND P2, PT, R223, RZ, PT ;  /* 0x000000ffdf00720c */ /* 0x000fe40003f45070 */
[----:B------:R1:W-:Y:S01]  /*d470*/  LDGSTS.E.BYPASS.LTC128B.128 [R244+0x5100], [R168.64], !P5 ;  /* 0x05100000a8f47fae */ /* 0x0003e2000e901d54 */
[----:B------:R-:W-:Y:S03]  /*d480*/  LOP3.LUT R2, R2, 0xf, RZ, 0xc0, !PT ;  /* 0x0000000f02027812 */ /* 0x000fe600078ec0ff */
[----:B------:R1:W-:Y:S01]  /*d490*/  LDGSTS.E.BYPASS.LTC128B.128 [R244+0x4100], [R166.64], !P6 ;  /* 0x04100000a6f47fae */ /* 0x0003e2000f101d54 */
[----:B------:R-:W-:Y:S04]  /*d4a0*/  IADD3 R2, P1, P0, R2, R3, R220 ;  /* 0x0000000302027210 */ /* 0x000fe8000783e0dc */
[----:B------:R-:W-:Y:S05]  /*d4b0*/  IADD3.X R3, RZ, R194, R221, P1, P0 ;  /* 0x000000c2ff037210 */ /* 0x000fea0000fe04dd */
[----:B------:R1:W-:Y:S04]  /*d4c0*/  LDGSTS.E.BYPASS.LTC128B.128.ZFILL [R244+0x5900], [R2.64], P2 ;  /* 0x0590000002f47fae */ /* 0x0003e80009141d54 */
.L_x_635:
[----:B-1----:R-:W-:Y:S01]  /*d4d0*/  FMNMX.FTZ R169, R4, R0, !PT ;  /* 0x0000000004a97209 */ /* 0x002fe20007810000 */
[----:B------:R-:W-:Y:S01]  /*d4e0*/  LDSM.16.MT88.4 R192, [R225+0x100] ;  /* 0x00010000e1c0783b */ /* 0x000fe20000004200 */
        /* <DEDUP_REMOVED lines=11> */
[----:B------:R-:W2:Y:S01]  /*d5a0*/  LDL.LU R252, [R1+0x18] ;  /* 0x0000180001fc7983 */ /* 0x000ea20000300800 */
        /* <DEDUP_REMOVED lines=29> */
[----:B------:R-:W3:Y:S01]  /*d780*/  SHFL.BFLY PT, R167, R2, 0x2, 0x1f ;  /* 0x0c401f0002a77f89 */ /* 0x000ee200000e0000 */
[----:B------:R-:W-:Y:S07]  /*d790*/  FMNMX.FTZ R3, R51, R3, !PT ;  /* 0x0000000333037209 */ /* 0x000fee0007810000 */
[----:B------:R-:W4:Y:S01]  /*d7a0*/  SHFL.BFLY PT, R166, R3, 0x2, 0x1f ;  /* 0x0c401f0003a67f89 */ /* 0x000f2200000e0000 */
[----:B-1----:R-:W-:Y:S02]  /*d7b0*/  FMNMX.FTZ R169, R169, R165, !PT ;  /* 0x000000a5a9a97209 */ /* 0x002fe40007810000 */
[----:B------:R-:W-:Y:S04]  /*d7c0*/  FMNMX.FTZ R165, R10, R171, !PT ;  /* 0x000000ab0aa57209 */ /* 0x000fe80007810000 */
[----:B------:R-:W-:Y:S01]  /*d7d0*/  FMNMX.FTZ R165, R11, R165, !PT ;  /* 0x000000a50ba57209 */ /* 0x000fe20007810000 */
[----:B------:R-:W1:Y:S03]  /*d7e0*/  SHFL.BFLY PT, R172, R169, 0x1, 0x1f ;  /* 0x0c201f00a9ac7f89 */ /* 0x000e6600000e0000 */
[----:B------:R-:W-:Y:S04]  /*d7f0*/  FMNMX.FTZ R165, R14, R165, !PT ;  /* 0x000000a50ea57209 */ /* 0x000fe80007810000 */
[----:B------:R-:W-:Y:S02]  /*d800*/  FMNMX.FTZ R165, R15, R165, !PT ;  /* 0x000000a50fa57209 */ /* 0x000fe40007810000 */
[----:B---3--:R-:W-:Y:S02]  /*d810*/  FMNMX.FTZ R167, R2, R167, !PT ;  /* 0x000000a702a77209 */ /* 0x008fe40007810000 */
[----:B------:R-:W-:Y:S03]  /*d820*/  FMNMX.FTZ R165, R26, R165, !PT ;  /* 0x000000a51aa57209 */ /* 0x000fe60007810000 */
[----:B------:R-:W3:Y:S01]  /*d830*/  SHFL.BFLY PT, R173, R167, 0x1, 0x1f ;  /* 0x0c201f00a7ad7f89 */ /* 0x000ee200000e0000 */
[----:B------:R-:W-:Y:S02]  /*d840*/  FMNMX.FTZ R2, R27, R165, !PT ;  /* 0x000000a51b027209 */ /* 0x000fe40007810000 */
[----:B----4-:R-:W-:Y:S02]  /*d850*/  FMNMX.FTZ R3, R3, R166, !PT ;  /* 0x000000a603037209 */ /* 0x010fe40007810000 */
[----:B------:R-:W-:Y:S03]  /*d860*/  FMNMX.FTZ R2, R30, R2, !PT ;  /* 0x000000021e027209 */ /* 0x000fe60007810000 */
[----:B------:R-:W4:Y:S01]  /*d870*/  SHFL.BFLY PT, R168, R3, 0x1, 0x1f ;  /* 0x0c201f0003a87f89 */ /* 0x000f2200000e0000 */
[----:B------:R-:W-:Y:S02]  /*d880*/  FMNMX.FTZ R2, R31, R2, !PT ;  /* 0x000000021f027209 */ /* 0x000fe40007810000 */
[----:B-1----:R-:W-:Y:S02]  /*d890*/  FMNMX.FTZ R169, R169, R172, !PT ;  /* 0x000000aca9a97209 */ /* 0x002fe40007810000 */
[----:B------:R-:W-:Y:S03]  /*d8a0*/  FMNMX.FTZ R165, R42, R2, !PT ;  /* 0x000000022aa57209 */ /* 0x000fe60007810000 */
[----:B------:R-:W-:Y:S04]  /*d8b0*/  FADD.FTZ R0, -R169, R0 ;  /* 0x00000000a9007221 */ /* 0x000fe80000010100 */
[----:B------:R-:W-:Y:S01]  /*d8c0*/  FMUL.FTZ R2, R0, c[0x0][0x2d0] ;  /* 0x0000b40000027a20 */ /* 0x000fe20000410000 */
[----:B------:R-:W-:Y:S03]  /*d8d0*/  FMNMX.FTZ R0, R43, R165, !PT ;  /* 0x000000a52b007209 */ /* 0x000fe60007810000 */
[----:B------:R1:W5:Y:S01]  /*d8e0*/  MUFU.EX2 R166, R2 ;  /* 0x0000000200a67308 */ /* 0x0003620000000800 */
[----:B------:R-:W-:Y:S02]  /*d8f0*/  FMNMX.FTZ R0, R46, R0, !PT ;  /* 0x000000002e007209 */ /* 0x000fe40007810000 */
[----:B---3--:R-:W-:Y:S02]  /*d900*/  FMNMX.FTZ R167, R167, R173, !PT ;  /* 0x000000ada7a77209 */ /* 0x008fe40007810000 */
[----:B------:R-:W-:Y:S02]  /*d910*/  FMNMX.FTZ R0, R47, R0, !PT ;  /* 0x000000002f007209 */ /* 0x000fe40007810000 */
[----:B----4-:R-:W-:Y:S03]  /*d920*/  FMNMX.FTZ R168, R3, R168, !PT ;  /* 0x000000a803a87209 */ /* 0x010fe60007810000 */
[----:B------:R-:W3:Y:S02]  /*d930*/  SHFL.BFLY PT, R3, R0, 0x2, 0x1f ;  /* 0x0c401f0000037f89 */ /* 0x000ee400000e0000 */
[----:B------:R-:W-:Y:S04]  /*d940*/  FMUL.FTZ R200, R168, c[0x0][0x2d0] ;  /* 0x0000b400a8c87a20 */ /* 0x000fe80000410000 */
[--C-:B------:R-:W-:Y:S02]  /*d950*/  FFMA.FTZ R6, R6, c[0x0][0x2d0], -R200.reuse ;  /* 0x0000b40006067a23 */ /* 0x100fe400000108c8 */
[--C-:B------:R-:W-:Y:S02]  /*d960*/  FFMA.FTZ R7, R7, c[0x0][0x2d0], -R200.reuse ;  /* 0x0000b40007077a23 */ /* 0x100fe400000108c8 */
[--C-:B------:R-:W-:Y:S01]  /*d970*/  FFMA.FTZ R18, R18, c[0x0][0x2d0], -R200.reuse ;  /* 0x0000b40012127a23 */ /* 0x100fe200000108c8 */
[----:B------:R-:W-:Y:S01]  /*d980*/  MUFU.EX2 R218, R6 ;  /* 0x0000000600da7308 */ /* 0x000fe20000000800 */
[----:B------:R-:W-:Y:S02]  /*d990*/  FFMA.FTZ R19, R19, c[0x0][0x2d0], -R200 ;  /* 0x0000b40013137a23 */ /* 0x000fe400000108c8 */
[----:B-1----:R-:W-:Y:S02]  /*d9a0*/  FADD.FTZ R2, -R168, R164 ;  /* 0x000000a4a8027221 */ /* 0x002fe40000010100 */
[----:B-----5:R-:W-:Y:S02]  /*d9b0*/  FMUL.FTZ R132, R166, R132 ;  /* 0x00000084a6847220 */ /* 0x020fe40000410000 */
[----:B------:R-:W-:Y:S02]  /*d9c0*/  FMUL.FTZ R2, R2, c[0x0][0x2d0] ;  /* 0x0000b40002027a20 */ /* 0x000fe40000410000 */
[C---:B------:R-:W-:Y:S01]  /*d9d0*/  FMUL.FTZ R133, R166.reuse, R133 ;  /* 0x00000085a6857220 */ /* 0x040fe20000410000 */
[----:B------:R-:W1:Y:S01]  /*d9e0*/  MUFU.EX2 R219, R7 ;  /* 0x0000000700db7308 */ /* 0x000e620000000800 */
[----:B------:R-:W-:Y:S01]  /*d9f0*/  FMUL.FTZ R144, R166, R144 ;  /* 0x00000090a6907220 */ /* 0x000fe20000410000 */
[----:B---3--:R-:W-:Y:S01]  /*da00*/  FMNMX.FTZ R0, R0, R3, !PT ;  /* 0x0000000300007209 */ /* 0x008fe20007810000 */
[----:B------:R-:W-:Y:S02]  /*da10*/  FMUL.FTZ R145, R166, R145 ;  /* 0x00000091a6917220 */ /* 0x000fe40000410000 */
[--C-:B------:R-:W-:Y:S02]  /*da20*/  FFMA.FTZ R22, R22, c[0x0][0x2d0], -R200.reuse ;  /* 0x0000b40016167a23 */ /* 0x100fe400000108c8 */
[--C-:B------:R-:W-:Y:S02]  /*da30*/  FFMA.FTZ R23, R23, c[0x0][0x2d0], -R200.reuse ;  /* 0x0000b40017177a23 */ /* 0x100fe400000108c8 */
[--C-:B------:R-:W-:Y:S01]  /*da40*/  FFMA.FTZ R34, R34, c[0x0][0x2d0], -R200.reuse ;  /* 0x0000b40022227a23 */ /* 0x100fe200000108c8 */
[----:B------:R3:W4:Y:S01]  /*da50*/  MUFU.EX2 R165, R2 ;  /* 0x0000000200a57308 */ /* 0x0007220000000800 */
[--C-:B------:R-:W-:Y:S02]  /*da60*/  FFMA.FTZ R35, R35, c[0x0][0x2d0], -R200.reuse ;  /* 0x0000b40023237a23 */ /* 0x100fe400000108c8 */
[--C-:B------:R-:W-:Y:S02]  /*da70*/  FFMA.FTZ R38, R38, c[0x0][0x2d0], -R200.reuse ;  /* 0x0000b40026267a23 */ /* 0x100fe400000108c8 */
[--C-:B------:R-:W-:Y:S02]  /*da80*/  FFMA.FTZ R39, R39, c[0x0][0x2d0], -R200.reuse ;  /* 0x0000b40027277a23 */ /* 0x100fe400000108c8 */
[--C-:B------:R-:W-:Y:S02]  /*da90*/  FFMA.FTZ R50, R50, c[0x0][0x2d0], -R200.reuse ;  /* 0x0000b40032327a23 */ /* 0x100fe400000108c8 */
[----:B------:R-:W-:Y:S01]  /*daa0*/  FFMA.FTZ R51, R51, c[0x0][0x2d0], -R200 ;  /* 0x0000b40033337a23 */ /* 0x000fe200000108c8 */
[----:B------:R5:W-:Y:S01]  /*dab0*/  MUFU.EX2 R246, R18 ;  /* 0x0000001200f67308 */ /* 0x000be20000000800 */
[C---:B------:R-:W-:Y:S02]  /*dac0*/  FMUL.FTZ R148, R166.reuse, R148 ;  /* 0x00000094a6947220 */ /* 0x040fe40000410000 */
[C---:B------:R-:W-:Y:S01]  /*dad0*/  FMUL.FTZ R149, R166.reuse, R149 ;  /* 0x00000095a6957220 */ /* 0x040fe20000410000 */
[----:B-1----:R-:W-:Y:S01]  /*dae0*/  F2FP.PACK_AB R173, R219, R218 ;  /* 0x000000dadbad723e */ /* 0x002fe200000000ff */
[C---:B------:R-:W-:Y:S02]  /*daf0*/  FMUL.FTZ R160, R166.reuse, R160 ;  /* 0x000000a0a6a07220 */ /* 0x040fe40000410000 */
[C---:B------:R-:W-:Y:S02]  /*db00*/  FMUL.FTZ R161, R166.reuse, R161 ;  /* 0x000000a1a6a17220 */ /* 0x040fe40000410000 */
[C---:B------:R-:W-:Y:S01]  /*db10*/  FMUL.FTZ R52, R166.reuse, R52 ;  /* 0x00000034a6347220 */ /* 0x040fe20000410000 */
[----:B------:R-:W1:Y:S01]  /*db20*/  MUFU.EX2 R223, R19 ;  /* 0x0000001300df7308 */ /* 0x000e620000000800 */
[C---:B------:R-:W-:Y:S02]  /*db30*/  FMUL.FTZ R53, R166.reuse, R53 ;  /* 0x00000035a6357220 */ /* 0x040fe40000410000 */
[----:B------:R-:W-:Y:S02]  /*db40*/  FMUL.FTZ R64, R166, R64 ;  /* 0x00000040a6407220 */ /* 0x000fe40000410000 */
[----:B---3--:R-:W-:Y:S02]  /*db50*/  FADD.FTZ R2, -R167, R170 ;  /* 0x000000aaa7027221 */ /* 0x008fe40000010100 */
[----:B------:R-:W-:Y:S02]  /*db60*/  FMUL.FTZ R170, R169, c[0x0][0x2d0] ;  /* 0x0000b400a9aa7a20 */ /* 0x000fe40000410000 */
[----:B------:R-:W-:Y:S01]  /*db70*/  FMUL.FTZ R2, R2, c[0x0][0x2d0] ;  /* 0x0000b40002027a20 */ /* 0x000fe20000410000 */
[----:B------:R-:W-:Y:S01]  /*db80*/  MUFU.EX2 R207, R22 ;  /* 0x0000001600cf7308 */ /* 0x000fe20000000800 */
[--C-:B------:R-:W-:Y:S02]  /*db90*/  FFMA.FTZ R4, R4, c[0x0][0x2d0], -R170.reuse ;  /* 0x0000b40004047a23 */ /* 0x100fe400000108aa */
[--C-:B------:R-:W-:Y:S02]  /*dba0*/  FFMA.FTZ R5, R5, c[0x0][0x2d0], -R170.reuse ;  /* 0x0000b40005057a23 */ /* 0x100fe400000108aa */
[--C-:B------:R-:W-:Y:S02]  /*dbb0*/  FFMA.FTZ R16, R16, c[0x0][0x2d0], -R170.reuse ;  /* 0x0000b40010107a23 */ /* 0x100fe400000108aa */
[--C-:B------:R-:W-:Y:S02]  /*dbc0*/  FFMA.FTZ R17, R17, c[0x0][0x2d0], -R170.reuse ;  /* 0x0000b40011117a23 */ /* 0x100fe400000108aa */
[C---:B----4-:R-:W-:Y:S01]  /*dbd0*/  FMUL.FTZ R6, R165.reuse, R178 ;  /* 0x000000b2a5067220 */ /* 0x050fe20000410000 */
[----:B------:R3:W4:Y:S01]  /*dbe0*/  MUFU.EX2 R164, R2 ;  /* 0x0000000200a47308 */ /* 0x0007220000000800 */
[C---:B------:R-:W-:Y:S02]  /*dbf0*/  FMUL.FTZ R7, R165.reuse, R179 ;  /* 0x000000b3a5077220 */ /* 0x040fe40000410000 */
[----:B-----5:R-:W-:Y:S01]  /*dc00*/  FMUL.FTZ R18, R165, R190 ;  /* 0x000000bea5127220 */ /* 0x020fe20000410000 */
[----:B-1----:R-:W-:Y:S01]  /*dc10*/  F2FP.PACK_AB R175, R223, R246 ;  /* 0x000000f6dfaf723e */ /* 0x002fe200000000ff */
[C---:B------:R-:W-:Y:S02]  /*dc20*/  FMUL.FTZ R19, R165.reuse, R191 ;  /* 0x000000bfa5137220 */ /* 0x040fe40000410000 */
[C---:B------:R-:W-:Y:S02]  /*dc30*/  FMUL.FTZ R134, R165.reuse, R134 ;  /* 0x00000086a5867220 */ /* 0x040fe40000410000 */
[C---:B------:R-:W-:Y:S01]  /*dc40*/  FMUL.FTZ R135, R165.reuse, R135 ;  /* 0x00000087a5877220 */ /* 0x040fe20000410000 */
[----:B------:R1:W-:Y:S01]  /*dc50*/  MUFU.EX2 R247, R4 ;  /* 0x0000000400f77308 */ /* 0x0003e20000000800 */
[C---:B------:R-:W-:Y:S02]  /*dc60*/  FMUL.FTZ R146, R165.reuse, R146 ;  /* 0x00000092a5927220 */ /* 0x040fe40000410000 */
[----:B------:R-:W-:Y:S02]  /*dc70*/  FMUL.FTZ R147, R165, R147 ;  /* 0x00000093a5937220 */ /* 0x000fe40000410000 */
[--C-:B------:R-:W-:Y:S02]  /*dc80*/  FFMA.FTZ R20, R20, c[0x0][0x2d0], -R170.reuse ;  /* 0x0000b40014147a23 */ /* 0x100fe400000108aa */
[--C-:B------:R-:W-:Y:S02]  /*dc90*/  FFMA.FTZ R21, R21, c[0x0][0x2d0], -R170.reuse ;  /* 0x0000b40015157a23 */ /* 0x100fe400000108aa */
[--C-:B------:R-:W-:Y:S01]  /*dca0*/  FFMA.FTZ R32, R32, c[0x0][0x2d0], -R170.reuse ;  /* 0x0000b40020207a23 */ /* 0x100fe200000108aa */
[----:B------:R-:W5:Y:S01]  /*dcb0*/  MUFU.EX2 R249, R5 ;  /* 0x0000000500f97308 */ /* 0x000f620000000800 */
[--C-:B------:R-:W-:Y:S02]  /*dcc0*/  FFMA.FTZ R33, R33, c[0x0][0x2d0], -R170.reuse ;  /* 0x0000b40021217a23 */ /* 0x100fe400000108aa */
[--C-:B------:R-:W-:Y:S01]  /*dcd0*/  FFMA.FTZ R36, R36, c[0x0][0x2d0], -R170.reuse ;  /* 0x0000b40024247a23 */ /* 0x100fe200000108aa */
[----:B---3--:R-:W3:Y:S01]  /*dce0*/  SHFL.BFLY PT, R2, R0, 0x1, 0x1f ;  /* 0x0c201f0000027f89 */ /* 0x008ee200000e0000 */
[C---:B----4-:R-:W-:Y:S02]  /*dcf0*/  FMUL.FTZ R136, R164.reuse, R136 ;  /* 0x00000088a4887220 */ /* 0x050fe40000410000 */
[C---:B------:R-:W-:Y:S02]  /*dd00*/  FMUL.FTZ R137, R164.reuse, R137 ;  /* 0x00000089a4897220 */ /* 0x040fe40000410000 */
[C---:B------:R-:W-:Y:S01]  /*dd10*/  FMUL.FTZ R140, R164.reuse, R140 ;  /* 0x0000008ca48c7220 */ /* 0x040fe20000410000 */
[----:B------:R-:W-:Y:S01]  /*dd20*/  MUFU.EX2 R248, R16 ;  /* 0x0000001000f87308 */ /* 0x000fe20000000800 */
[----:B------:R-:W-:Y:S02]  /*dd30*/  FMUL.FTZ R141, R164, R141 ;  /* 0x0000008da48d7220 */ /* 0x000fe40000410000 */
[--C-:B------:R-:W-:Y:S02]  /*dd40*/  FFMA.FTZ R37, R37, c[0x0][0x2d0], -R170.reuse ;  /* 0x0000b40025257a23 */ /* 0x100fe400000108aa */
[----:B-1----:R-:W-:Y:S02]  /*dd50*/  FMUL.FTZ R4, R166, R176 ;  /* 0x000000b0a6047220 */ /* 0x002fe40000410000 */
[--C-:B------:R-:W-:Y:S02]  /*dd60*/  FFMA.FTZ R48, R48, c[0x0][0x2d0], -R170.reuse ;  /* 0x0000b40030307a23 */ /* 0x100fe400000108aa */
[----:B------:R-:W-:Y:S01]  /*dd70*/  FFMA.FTZ R49, R49, c[0x0][0x2d0], -R170 ;  /* 0x0000b40031317a23 */ /* 0x000fe200000108aa */
[----:B------:R-:W1:Y:S01]  /*dd80*/  MUFU.EX2 R250, R17 ;  /* 0x0000001100fa7308 */ /* 0x000e620000000800 */
[----:B------:R-:W4:Y:S01]  /*dd90*/  LDL.LU R170, [R1+0x14] ;  /* 0x0000140001aa7983 */ /* 0x000f220000300800 */
[----:B------:R-:W-:Y:S01]  /*dda0*/  FMUL.FTZ R150, R165, R150 ;  /* 0x00000096a5967220 */ /* 0x000fe20000410000 */
[----:B-----5:R-:W-:Y:S01]  /*ddb0*/  F2FP.PACK_AB R172, R249, R247 ;  /* 0x000000f7f9ac723e */ /* 0x020fe200000000ff */
[----:B------:R-:W-:Y:S01]  /*ddc0*/  FMUL.FTZ R5, R166, R177 ;  /* 0x000000b1a6057220 */ /* 0x000fe20000410000 */
[----:B------:R-:W5:Y:S01]  /*ddd0*/  LDL.LU R200, [R1+0xc] ;  /* 0x00000c0001c87983 */ /* 0x000f620000300800 */
[----:B------:R-:W-:Y:S01]  /*dde0*/  FMUL.FTZ R151, R165, R151 ;  /* 0x00000097a5977220 */ /* 0x000fe20000410000 */
[----:B---3--:R-:W-:Y:S01]  /*ddf0*/  FMNMX.FTZ R3, R2, R0, !PT ;  /* 0x0000000002037209 */ /* 0x008fe20007810000 */
[C---:B------:R-:W-:Y:S02]  /*de00*/  FMUL.FTZ R152, R164.reuse, R152 ;  /* 0x00000098a4987220 */ /* 0x040fe40000410000 */
[----:B------:R-:W-:Y:S01]  /*de10*/  MUFU.EX2 R209, R20 ;  /* 0x0000001400d17308 */ /* 0x000fe20000000800 */
[----:B------:R-:W-:Y:S02]  /*de20*/  FMUL.FTZ R153, R164, R153 ;  /* 0x00000099a4997220 */ /* 0x000fe40000410000 */
[----:B------:R-:W-:Y:S02]  /*de30*/  FADD.FTZ R0, -R3, R171 ;  /* 0x000000ab03007221 */ /* 0x000fe40000010100 */
[----:B------:R-:W-:Y:S02]  /*de40*/  FMUL.FTZ R171, R167, c[0x0][0x2d0] ;  /* 0x0000b400a7ab7a20 */ /* 0x000fe40000410000 */
[----:B------:R-:W-:Y:S02]  /*de50*/  FMUL.FTZ R2, R3, c[0x0][0x2d0] ;  /* 0x0000b40003027a20 */ /* 0x000fe40000410000 */
[----:B------:R-:W-:Y:S01]  /*de60*/  FMUL.FTZ R0, R0, c[0x0][0x2d0] ;  /* 0x0000b40000007a20 */ /* 0x000fe20000410000 */
        /* <DEDUP_REMOVED lines=8> */
[-C--:B------:R-:W-:Y:S05]  /*def0*/  HMMA.16816.F32 R4, R172, R192.reuse, R4 ;  /* 0x000000c0ac04723c */ /* 0x080fea0000001804 */
[--C-:B------:R-:W-:Y:S02]  /*df00*/  FFMA.FTZ R11, R11, c[0x0][0x2d0], -R2.reuse ;  /* 0x0000b4000b0b7a23 */ /* 0x100fe40000010802 */
[--C-:B------:R-:W-:Y:S02]  /*df10*/  FFMA.FTZ R14, R14, c[0x0][0x2d0], -R2.reuse ;  /* 0x0000b4000e0e7a23 */ /* 0x100fe40000010802 */
[--C-:B------:R-:W-:Y:S01]  /*df20*/  FFMA.FTZ R15, R15, c[0x0][0x2d0], -R2.reuse ;  /* 0x0000b4000f0f7a23 */ /* 0x100fe20000010802 */
[----:B------:R3:W-:Y:S02]  /*df30*/  MUFU.EX2 R214, R8 ;  /* 0x0000000800d67308 */ /* 0x0007e40000000800 */
[C---:B------:R-:W-:Y:S02]  /*df40*/  FMUL.FTZ R16, R166.reuse, R188 ;  /* 0x000000bca6107220 */ /* 0x040fe40000410000 */
[----:B------:R-:W-:Y:S02]  /*df50*/  FMUL.FTZ R17, R166, R189 ;  /* 0x000000bda6117220 */ /* 0x000fe40000410000 */
[----:B------:R-:W-:Y:S01]  /*df60*/  LDSM.16.MT88.4 R188, [R225+0x1100] ;  /* 0x00110000e1bc783b */ /* 0x000fe20000004200 */
[--C-:B------:R-:W-:Y:S02]  /*df70*/  FFMA.FTZ R24, R24, c[0x0][0x2d0], -R171.reuse ;  /* 0x0000b40018187a23 */ /* 0x100fe400000108ab */
[--C-:B------:R-:W-:Y:S01]  /*df80*/  FFMA.FTZ R25, R25, c[0x0][0x2d0], -R171.reuse ;  /* 0x0000b40019197a23 */ /* 0x100fe200000108ab */
[----:B------:R-:W2:Y:S01]  /*df90*/  MUFU.EX2 R215, R9 ;  /* 0x0000000900d77308 */ /* 0x000ea20000000800 */
[--C-:B------:R-:W-:Y:S02]  /*dfa0*/  FFMA.FTZ R26, R26, c[0x0][0x2d0], -R2.reuse ;  /* 0x0000b4001a1a7a23 */ /* 0x100fe40000010802 */
[C---:B-1----:R-:W-:Y:S02]  /*dfb0*/  FMUL.FTZ R138, R0.reuse, R138 ;  /* 0x0000008a008a7220 */ /* 0x042fe40000410000 */
[C---:B------:R-:W-:Y:S02]  /*dfc0*/  FMUL.FTZ R139, R0.reuse, R139 ;  /* 0x0000008b008b7220 */ /* 0x040fe40000410000 */
[C---:B------:R-:W-:Y:S02]  /*dfd0*/  FMUL.FTZ R142, R0.reuse, R142 ;  /* 0x0000008e008e7220 */ /* 0x040fe40000410000 */
[C---:B------:R-:W-:Y:S01]  /*dfe0*/  FMUL.FTZ R143, R0.reuse, R143 ;  /* 0x0000008f008f7220 */ /* 0x040fe20000410000 */
[----:B------:R1:W-:Y:S01]  /*dff0*/  MUFU.EX2 R216, R12 ;  /* 0x0000000c00d87308 */ /* 0x0003e20000000800 */
[--C-:B------:R-:W-:Y:S02]  /*e000*/  FFMA.FTZ R27, R27, c[0x0][0x2d0], -R2.reuse ;  /* 0x0000b4001b1b7a23 */ /* 0x100fe40000010802 */
[----:B------:R-:W-:Y:S02]  /*e010*/  FMUL.FTZ R154, R0, R154 ;  /* 0x0000009a009a7220 */ /* 0x000fe40000410000 */
[----:B---3--:R-:W-:Y:S02]  /*e020*/  FMUL.FTZ R8, R164, R180 ;  /* 0x000000b4a4087220 */ /* 0x008fe40000410000 */
[----:B------:R-:W-:Y:S02]  /*e030*/  FMUL.FTZ R155, R0, R155 ;  /* 0x0000009b009b7220 */ /* 0x000fe40000410000 */
[C---:B------:R-:W-:Y:S01]  /*e040*/  FMUL.FTZ R156, R164.reuse, R156 ;  /* 0x0000009ca49c7220 */ /* 0x040fe20000410000 */
[----:B------:R-:W3:Y:S01]  /*e050*/  MUFU.EX2 R217, R13 ;  /* 0x0000000d00d97308 */ /* 0x000ee20000000800 */
[----:B------:R-:W-:Y:S02]  /*e060*/  FMUL.FTZ R157, R164, R157 ;  /* 0x0000009da49d7220 */ /* 0x000fe40000410000 */
[----:B------:R-:W-:Y:S01]  /*e070*/  FMUL.FTZ R158, R0, R158 ;  /* 0x0000009e009e7220 */ /* 0x000fe20000410000 */
[----:B--2---:R-:W-:Y:S01]  /*e080*/  F2FP.PACK_AB R176, R215, R214 ;  /* 0x000000d6d7b0723e */ /* 0x004fe200000000ff */
[----:B------:R-:W-:Y:S02]  /*e090*/  FMUL.FTZ R9, R164, R181 ;  /* 0x000000b5a4097220 */ /* 0x000fe40000410000 */
[----:B------:R-:W-:Y:S02]  /*e0a0*/  FMUL.FTZ R159, R0, R159 ;  /* 0x0000009f009f7220 */ /* 0x000fe40000410000 */
[C---:B------:R-:W-:Y:S01]  /*e0b0*/  FMUL.FTZ R162, R165.reuse, R162 ;  /* 0x000000a2a5a27220 */ /* 0x040fe20000410000 */
[----:B------:R2:W-:Y:S01]  /*e0c0*/  MUFU.EX2 R210, R10 ;  /* 0x0000000a00d27308 */ /* 0x0005e20000000800 */
[C---:B------:R-:W-:Y:S02]  /*e0d0*/  FMUL.FTZ R163, R165.reuse, R163 ;  /* 0x000000a3a5a37220 */ /* 0x040fe40000410000 */
[C---:B------:R-:W-:Y:S02]  /*e0e0*/  FMUL.FTZ R54, R165.reuse, R54 ;  /* 0x00000036a5367220 */ /* 0x040fe40000410000 */
[C---:B-1----:R-:W-:Y:S02]  /*e0f0*/  FMUL.FTZ R12, R164.reuse, R184 ;  /* 0x000000b8a40c7220 */ /* 0x042fe40000410000 */
[----:B------:R-:W-:Y:S02]  /*e100*/  FMUL.FTZ R55, R165, R55 ;  /* 0x00000037a5377220 */ /* 0x000fe40000410000 */
[C---:B------:R-:W-:Y:S01]  /*e110*/  FMUL.FTZ R56, R164.reuse, R56 ;  /* 0x00000038a4387220 */ /* 0x040fe20000410000 */
[----:B------:R-:W1:Y:S01]  /*e120*/  MUFU.EX2 R211, R11 ;  /* 0x0000000b00d37308 */ /* 0x000e620000000800 */
[----:B------:R-:W-:Y:S02]  /*e130*/  FMUL.FTZ R57, R164, R57 ;  /* 0x00000039a4397220 */ /* 0x000fe40000410000 */
[----:B------:R-:W-:Y:S01]  /*e140*/  FMUL.FTZ R58, R0, R58 ;  /* 0x0000003a003a7220 */ /* 0x000fe20000410000 */
[----:B---3--:R-:W-:Y:S01]  /*e150*/  F2FP.PACK_AB R178, R217, R216 ;  /* 0x000000d8d9b2723e */ /* 0x008fe200000000ff */
[----:B------:R-:W-:Y:S02]  /*e160*/  FMUL.FTZ R13, R164, R185 ;  /* 0x000000b9a40d7220 */ /* 0x000fe40000410000 */
[----:B------:R-:W-:Y:S02]  /*e170*/  FMUL.FTZ R59, R0, R59 ;  /* 0x0000003b003b7220 */ /* 0x000fe40000410000 */
[C---:B------:R-:W-:Y:S01]  /*e180*/  FMUL.FTZ R60, R164.reuse, R60 ;  /* 0x0000003ca43c7220 */ /* 0x040fe20000410000 */
[----:B------:R3:W-:Y:S01]  /*e190*/  MUFU.EX2 R212, R14 ;  /* 0x0000000e00d47308 */ /* 0x0007e20000000800 */
[----:B------:R-:W-:Y:S02]  /*e1a0*/  FMUL.FTZ R61, R164, R61 ;  /* 0x0000003da43d7220 */ /* 0x000fe40000410000 */
[C---:B------:R-:W-:Y:S02]  /*e1b0*/  FMUL.FTZ R62, R0.reuse, R62 ;  /* 0x0000003e003e7220 */ /* 0x040fe40000410000 */
[C---:B--2---:R-:W-:Y:S02]  /*e1c0*/  FMUL.FTZ R10, R0.reuse, R182 ;  /* 0x000000b6000a7220 */ /* 0x044fe40000410000 */
[----:B------:R-:W-:Y:S02]  /*e1d0*/  FMUL.FTZ R63, R0, R63 ;  /* 0x0000003f003f7220 */ /* 0x000fe40000410000 */
[----:B------:R-:W-:Y:S01]  /*e1e0*/  FMUL.FTZ R65, R166, R65 ;  /* 0x00000041a6417220 */ /* 0x000fe20000410000 */
[----:B------:R-:W2:Y:S01]  /*e1f0*/  MUFU.EX2 R213, R15 ;  /* 0x0000000f00d57308 */ /* 0x000ea20000000800 */
[C---:B------:R-:W-:Y:S02]  /*e200*/  FMUL.FTZ R66, R165.reuse, R66 ;  /* 0x00000042a5427220 */ /* 0x040fe40000410000 */
[----:B------:R-:W-:Y:S01]  /*e210*/  FMUL.FTZ R67, R165, R67 ;  /* 0x00000043a5437220 */ /* 0x000fe20000410000 */
[----:B-1----:R-:W-:Y:S01]  /*e220*/  F2FP.PACK_AB R177, R211, R210 ;  /* 0x000000d2d3b1723e */ /* 0x002fe200000000ff */
[----:B------:R-:W-:Y:S02]  /*e230*/  FMUL.FTZ R11, R0, R183 ;  /* 0x000000b7000b7220 */ /* 0x000fe40000410000 */
[----:B------:R-:W1:Y:S01]  /*e240*/  LDSM.16.MT88.4 R180, [R228+0x100] ;  /* 0x00010000e4b4783b */ /* 0x000e620000004200 */
[C---:B------:R-:W-:Y:S02]  /*e250*/  FMUL.FTZ R68, R166.reuse, R68 ;  /* 0x00000044a6447220 */ /* 0x040fe40000410000 */
[----:B------:R2:W-:Y:S01]  /*e260*/  MUFU.EX2 R206, R23 ;  /* 0x0000001700ce7308 */ /* 0x0005e20000000800 */
[----:B------:R-:W-:Y:S02]  /*e270*/  FMUL.FTZ R69, R166, R69 ;  /* 0x00000045a6457220 */ /* 0x000fe40000410000 */
[C---:B------:R-:W-:Y:S02]  /*e280*/  FMUL.FTZ R70, R165.reuse, R70 ;  /* 0x00000046a5467220 */ /* 0x040fe40000410000 */
[----:B---3--:R-:W-:Y:S02]  /*e290*/  FMUL.FTZ R14, R0, R186 ;  /* 0x000000ba000e7220 */ /* 0x008fe40000410000 */
[----:B------:R-:W-:Y:S02]  /*e2a0*/  FMUL.FTZ R71, R165, R71 ;  /* 0x00000047a5477220 */ /* 0x000fe40000410000 */
[C---:B------:R-:W-:Y:S01]  /*e2b0*/  FMUL.FTZ R72, R164.reuse, R72 ;  /* 0x00000048a4487220 */ /* 0x040fe20000410000 */
[----:B------:R-:W-:Y:S01]  /*e2c0*/  MUFU.EX2 R205, R32 ;  /* 0x0000002000cd7308 */ /* 0x000fe20000000800 */
[----:B------:R-:W-:Y:S02]  /*e2d0*/  FMUL.FTZ R73, R164, R73 ;  /* 0x00000049a4497220 */ /* 0x000fe40000410000 */
[C---:B------:R-:W-:Y:S01]  /*e2e0*/  FMUL.FTZ R74, R0.reuse, R74 ;  /* 0x0000004a004a7220 */ /* 0x040fe20000410000 */
[----:B--2---:R-:W-:Y:S01]  /*e2f0*/  F2FP.PACK_AB R179, R213, R212 ;  /* 0x000000d4d5b3723e */ /* 0x004fe200000000ff */
[C---:B------:R-:W-:Y:S02]  /*e300*/  FMUL.FTZ R15, R0.reuse, R187 ;  /* 0x000000bb000f7220 */ /* 0x040fe40000410000 */
[----:B------:R-:W2:Y:S01]  /*e310*/  LDSM.16.MT88.4 R184, [R227+0x100] ;  /* 0x00010000e3b8783b */ /* 0x000ea20000004200 */
[----:B------:R-:W-:Y:S02]  /*e320*/  FMUL.FTZ R75, R0, R75 ;  /* 0x0000004b004b7220 */ /* 0x000fe40000410000 */
[----:B------:R-:W-:Y:S01]  /*e330*/  MUFU.EX2 R204, R33 ;  /* 0x0000002100cc7308 */ /* 0x000fe20000000800 */
[C---:B------:R-:W-:Y:S04]  /*e340*/  HMMA.16816.F32 R8, R176.reuse, R192, R8 ;  /* 0x000000c0b008723c */ /* 0x040fe80000001808 */
[----:B------:R-:W-:Y:S01]  /*e350*/  LDSM.16.MT88.4 R20, [R228+0x1900] ;  /* 0x00190000e414783b */ /* 0x000fe20000004200 */
[C---:B------:R-:W-:Y:S02]  /*e360*/  FMUL.FTZ R76, R164.reuse, R76 ;  /* 0x0000004ca44c7220 */ /* 0x040fe40000410000 */
[----:B------:R-:W-:Y:S01]  /*e370*/  FMUL.FTZ R77, R164, R77 ;  /* 0x0000004da44d7220 */ /* 0x000fe20000410000 */
[-C--:B------:R-:W-:Y:S01]  /*e380*/  HMMA.16816.F32 R12, R176, R194.reuse, R12 ;  /* 0x000000c2b00c723c */ /* 0x080fe2000000180c */
[----:B------:R-:W-:Y:S03]  /*e390*/  MUFU.EX2 R203, R34 ;  /* 0x0000002200cb7308 */ /* 0x000fe60000000800 */
[C---:B------:R-:W-:Y:S02]  /*e3a0*/  FMUL.FTZ R78, R0.reuse, R78 ;  /* 0x0000004e004e7220 */ /* 0x040fe40000410000 */
[----:B------:R-:W-:Y:S02]  /*e3b0*/  FMUL.FTZ R79, R0, R79 ;  /* 0x0000004f004f7220 */ /* 0x000fe40000410000 */
[C---:B------:R-:W-:Y:S03]  /*e3c0*/  HMMA.16816.F32 R16, R172.reuse, R194, R16 ;  /* 0x000000c2ac10723c */ /* 0x040fe60000001810 */
[----:B------:R3:W-:Y:S01]  /*e3d0*/  MUFU.EX2 R202, R35 ;  /* 0x0000002300ca7308 */ /* 0x0007e20000000800 */
[C---:B------:R-:W-:Y:S02]  /*e3e0*/  FMUL.FTZ R80, R166.reuse, R80 ;  /* 0x00000050a6507220 */ /* 0x040fe40000410000 */
[C---:B------:R-:W-:Y:S02]  /*e3f0*/  FMUL.FTZ R81, R166.reuse, R81 ;  /* 0x00000051a6517220 */ /* 0x040fe40000410000 */
[-C--:B------:R-:W-:Y:S04]  /*e400*/  HMMA.16816.F32 R132, R172, R196.reuse, R132 ;  /* 0x000000c4ac84723c */ /* 0x080fe80000001884 */
[C---:B------:R-:W-:Y:S01]  /*e410*/  FMUL.FTZ R82, R165.reuse, R82 ;  /* 0x00000052a5527220 */ /* 0x040fe20000410000 */
[----:B------:R-:W-:Y:S01]  /*e420*/  MUFU.EX2 R201, R24 ;  /* 0x0000001800c97308 */ /* 0x000fe20000000800 */
[C---:B------:R-:W-:Y:S02]  /*e430*/  FMUL.FTZ R83, R165.reuse, R83 ;  /* 0x00000053a5537220 */ /* 0x040fe40000410000 */
[C---:B------:R-:W-:Y:S04]  /*e440*/  HMMA.16816.F32 R136, R176.reuse, R196, R136 ;  /* 0x000000c4b088723c */ /* 0x040fe80000001888 */
[C---:B------:R-:W-:Y:S02]  /*e450*/  FMUL.FTZ R84, R166.reuse, R84 ;  /* 0x00000054a6547220 */ /* 0x040fe40000410000 */
[----:B------:R-:W-:Y:S01]  /*e460*/  FMUL.FTZ R85, R166, R85 ;  /* 0x00000055a6557220 */ /* 0x000fe20000410000 */
[----:B------:R-:W-:Y:S01]  /*e470*/  MUFU.EX2 R197, R27 ;  /* 0x0000001b00c57308 */ /* 0x000fe20000000800 */
[-C--:B------:R-:W-:Y:S01]  /*e480*/  HMMA.16816.F32 R140, R176, R198.reuse, R140 ;  /* 0x000000c6b08c723c */ /* 0x080fe2000000188c */
[----:B---3--:R-:W-:Y:S03]  /*e490*/  LDSM.16.MT88.4 R32, [R227+0x1900] ;  /* 0x00190000e320783b */ /* 0x008fe60000004200 */
[C---:B------:R-:W-:Y:S02]  /*e4a0*/  FMUL.FTZ R86, R165.reuse, R86 ;  /* 0x00000056a5567220 */ /* 0x040fe40000410000 */
[C---:B------:R-:W-:Y:S02]  /*e4b0*/  FMUL.FTZ R87, R165.reuse, R87 ;  /* 0x00000057a5577220 */ /* 0x040fe40000410000 */
[C---:B------:R-:W-:Y:S01]  /*e4c0*/  HMMA.16816.F32 R144, R172.reuse, R198, R144 ;  /* 0x000000c6ac90723c */ /* 0x040fe20000001890 */
[----:B------:R-:W3:Y:S03]  /*e4d0*/  MUFU.EX2 R199, R25 ;  /* 0x0000001900c77308 */ /* 0x000ee60000000800 */
[C---:B------:R-:W-:Y:S02]  /*e4e0*/  FMUL.FTZ R88, R164.reuse, R88 ;  /* 0x00000058a4587220 */ /* 0x040fe40000410000 */
[----:B------:R-:W-:Y:S02]  /*e4f0*/  FMUL.FTZ R89, R164, R89 ;  /* 0x00000059a4597220 */ /* 0x000fe40000410000 */
[-C--:B-1----:R-:W-:Y:S03]  /*e500*/  HMMA.16816.F32 R148, R172, R180.reuse, R148 ;  /* 0x000000b4ac94723c */ /* 0x082fe60000001894 */
[----:B------:R1:W1:Y:S01]  /*e510*/  MUFU.EX2 R198, R26 ;  /* 0x0000001a00c67308 */ /* 0x0002620000000800 */
[C---:B------:R-:W-:Y:S02]  /*e520*/  FMUL.FTZ R90, R0.reuse, R90 ;  /* 0x0000005a005a7220 */ /* 0x040fe40000410000 */
[----:B------:R-:W-:Y:S02]  /*e530*/  FMUL.FTZ R91, R0, R91 ;  /* 0x0000005b005b7220 */ /* 0x000fe40000410000 */
[C---:B------:R-:W-:Y:S04]  /*e540*/  HMMA.16816.F32 R152, R176.reuse, R180, R152 ;  /* 0x000000b4b098723c */ /* 0x040fe80000001898 */
[C---:B------:R-:W-:Y:S01]  /*e550*/  FMUL.FTZ R92, R164.reuse, R92 ;  /* 0x0000005ca45c7220 */ /* 0x040fe20000410000 */
[----:B------:R-:W-:Y:S01]  /*e560*/  MUFU.EX2 R49, R49 ;  /* 0x0000003100317308 */ /* 0x000fe20000000800 */
[----:B------:R-:W-:Y:S02]  /*e570*/  FMUL.FTZ R93, R164, R93 ;  /* 0x0000005da45d7220 */ /* 0x000fe40000410000 */
[-C--:B------:R-:W-:Y:S04]  /*e580*/  HMMA.16816.F32 R156, R176, R182.reuse, R156 ;  /* 0x000000b6b09c723c */ /* 0x080fe8000000189c */
[C---:B------:R-:W-:Y:S02]  /*e590*/  FMUL.FTZ R94, R0.reuse, R94 ;  /* 0x0000005e005e7220 */ /* 0x040fe40000410000 */
[----:B------:R-:W-:Y:S01]  /*e5a0*/  FMUL.FTZ R95, R0, R95 ;  /* 0x0000005f005f7220 */ /* 0x000fe20000410000 */
[----:B------:R-:W-:Y:S01]  /*e5b0*/  MUFU.EX2 R51, R51 ;  /* 0x0000003300337308 */ /* 0x000fe20000000800 */
[C---:B------:R-:W-:Y:S01]  /*e5c0*/  HMMA.16816.F32 R160, R172.reuse, R182, R160 ;  /* 0x000000b6aca0723c */ /* 0x040fe200000018a0 */
[----:B------:R-:W3:Y:S03]  /*e5d0*/  LDSM.16.MT88.4 R180, [R225+0x1900] ;  /* 0x00190000e1b4783b */ /* 0x000ee60000004200 */
[C---:B------:R-:W-:Y:S02]  /*e5e0*/  FMUL.FTZ R96, R166.reuse, R96 ;  /* 0x00000060a6607220 */ /* 0x040fe40000410000 */
[C---:B------:R-:W-:Y:S02]  /*e5f0*/  FMUL.FTZ R97, R166.reuse, R97 ;  /* 0x00000061a6617220 */ /* 0x040fe40000410000 */
[-C--:B--2---:R-:W-:Y:S01]  /*e600*/  HMMA.16816.F32 R52, R172, R184.reuse, R52 ;  /* 0x000000b8ac34723c */ /* 0x084fe20000001834 */
[----:B-1----:R-:W-:Y:S01]  /*e610*/  LDSM.16.MT88.4 R24, [R225+0x900] ;  /* 0x00090000e118783b */ /* 0x002fe20000004200 */
[----:B------:R-:W-:Y:S02]  /*e620*/  MUFU.EX2 R192, R36 ;  /* 0x0000002400c07308 */ /* 0x000fe40000000800 */
[C---:B------:R-:W-:Y:S02]  /*e630*/  FMUL.FTZ R98, R165.reuse, R98 ;  /* 0x00000062a5627220 */ /* 0x040fe40000410000 */
[C---:B------:R-:W-:Y:S02]  /*e640*/  FMUL.FTZ R99, R165.reuse, R99 ;  /* 0x00000063a5637220 */ /* 0x040fe40000410000 */
[C---:B------:R-:W-:Y:S04]  /*e650*/  HMMA.16816.F32 R56, R176.reuse, R184, R56 ;  /* 0x000000b8b038723c */ /* 0x040fe80000001838 */
[C---:B------:R-:W-:Y:S01]  /*e660*/  FMUL.FTZ R100, R166.reuse, R100 ;  /* 0x00000064a6647220 */ /* 0x040fe20000410000 */
[----:B------:R-:W-:Y:S01]  /*e670*/  MUFU.EX2 R37, R37 ;  /* 0x0000002500257308 */ /* 0x000fe20000000800 */
[C---:B------:R-:W-:Y:S02]  /*e680*/  FMUL.FTZ R101, R166.reuse, R101 ;  /* 0x00000065a6657220 */ /* 0x040fe40000410000 */
[-C--:B------:R-:W-:Y:S04]  /*e690*/  HMMA.16816.F32 R60, R176, R186.reuse, R60 ;  /* 0x000000bab03c723c */ /* 0x080fe8000000183c */
[C---:B------:R-:W-:Y:S02]  /*e6a0*/  FMUL.FTZ R102, R165.reuse, R102 ;  /* 0x00000066a5667220 */ /* 0x040fe40000410000 */
[C---:B------:R-:W-:Y:S01]  /*e6b0*/  FMUL.FTZ R103, R165.reuse, R103 ;  /* 0x00000067a5677220 */ /* 0x040fe20000410000 */
[----:B------:R-:W-:Y:S01]  /*e6c0*/  MUFU.EX2 R38, R38 ;  /* 0x0000002600267308 */ /* 0x000fe20000000800 */
[C---:B------:R-:W-:Y:S01]  /*e6d0*/  HMMA.16816.F32 R64, R172.reuse, R186, R64 ;  /* 0x000000baac40723c */ /* 0x040fe20000001840 */
[----:B------:R-:W1:Y:S03]  /*e6e0*/  LDSM.16.MT88.4 R184, [R226+0x1900] ;  /* 0x00190000e2b8783b */ /* 0x000e660000004200 */
[C---:B------:R-:W-:Y:S02]  /*e6f0*/  FMUL.FTZ R112, R166.reuse, R112 ;  /* 0x00000070a6707220 */ /* 0x040fe40000410000 */
[C---:B------:R-:W-:Y:S02]  /*e700*/  FMUL.FTZ R113, R166.reuse, R113 ;  /* 0x00000071a6717220 */ /* 0x040fe40000410000 */
[C---:B------:R-:W-:Y:S01]  /*e710*/  FMUL.FTZ R114, R165.reuse, R114 ;  /* 0x00000072a5727220 */ /* 0x040fe20000410000 */
[-C--:B---3--:R-:W-:Y:S01]  /*e720*/  HMMA.16816.F32 R68, R172, R180.reuse, R68 ;  /* 0x000000b4ac44723c */ /* 0x088fe20000001844 */
[----:B------:R-:W-:Y:S02]  /*e730*/  MUFU.EX2 R39, R39 ;  /* 0x0000002700277308 */ /* 0x000fe40000000800 */
[C---:B------:R-:W-:Y:S02]  /*e740*/  FMUL.FTZ R115, R165.reuse, R115 ;  /* 0x00000073a5737220 */ /* 0x040fe40000410000 */
[C---:B------:R-:W-:Y:S02]  /*e750*/  FMUL.FTZ R116, R166.reuse, R116 ;  /* 0x00000074a6747220 */ /* 0x040fe40000410000 */
[----:B------:R-:W-:Y:S01]  /*e760*/  FMUL.FTZ R117, R166, R117 ;  /* 0x00000075a6757220 */ /* 0x000fe20000410000 */
[C---:B------:R-:W-:Y:S03]  /*e770*/  HMMA.16816.F32 R72, R176.reuse, R180, R72 ;  /* 0x000000b4b048723c */ /* 0x040fe60000001848 */
[----:B------:R-:W-:Y:S01]  /*e780*/  MUFU.EX2 R48, R48 ;  /* 0x0000003000307308 */ /* 0x000fe20000000800 */
[C---:B------:R-:W-:Y:S02]  /*e790*/  FMUL.FTZ R118, R165.reuse, R118 ;  /* 0x00000076a5767220 */ /* 0x040fe40000410000 */
[----:B------:R-:W-:Y:S02]  /*e7a0*/  FMUL.FTZ R119, R165, R119 ;  /* 0x00000077a5777220 */ /* 0x000fe40000410000 */
[-C--:B------:R-:W-:Y:S04]  /*e7b0*/  HMMA.16816.F32 R76, R176, R182.reuse, R76 ;  /* 0x000000b6b04c723c */ /* 0x080fe8000000184c */
[C---:B------:R-:W-:Y:S01]  /*e7c0*/  FMUL.FTZ R120, R164.reuse, R120 ;  /* 0x00000078a4787220 */ /* 0x040fe20000410000 */
[----:B------:R-:W-:Y:S01]  /*e7d0*/  MUFU.EX2 R50, R50 ;  /* 0x0000003200327308 */ /* 0x000fe20000000800 */
[----:B------:R-:W-:Y:S02]  /*e7e0*/  FMUL.FTZ R121, R164, R121 ;  /* 0x00000079a4797220 */ /* 0x000fe40000410000 */
[C---:B------:R-:W-:Y:S01]  /*e7f0*/  HMMA.16816.F32 R80, R172.reuse, R182, R80 ;  /* 0x000000b6ac50723c */ /* 0x040fe20000001850 */
[----:B------:R-:W2:Y:S03]  /*e800*/  LDSM.16.MT88.4 R180, [R226+0x900] ;  /* 0x00090000e2b4783b */ /* 0x000ea60000004200 */
[C---:B------:R-:W-:Y:S02]  /*e810*/  FMUL.FTZ R122, R0.reuse, R122 ;  /* 0x0000007a007a7220 */ /* 0x040fe40000410000 */
[----:B------:R-:W-:Y:S02]  /*e820*/  FMUL.FTZ R123, R0, R123 ;  /* 0x0000007b007b7220 */ /* 0x000fe40000410000 */
[-C--:B-1----:R-:W-:Y:S04]  /*e830*/  HMMA.16816.F32 R84, R172, R184.reuse, R84 ;  /* 0x000000b8ac54723c */ /* 0x082fe80000001854 */
[--C-:B------:R-:W-:Y:S02]  /*e840*/  FFMA.FTZ R28, R28, c[0x0][0x2d0], -R171.reuse ;  /* 0x0000b4001c1c7a23 */ /* 0x100fe400000108ab */
[--C-:B------:R-:W-:Y:S02]  /*e850*/  FFMA.FTZ R29, R29, c[0x0][0x2d0], -R171.reuse ;  /* 0x0000b4001d1d7a23 */ /* 0x100fe400000108ab */
[C---:B------:R-:W-:Y:S01]  /*e860*/  HMMA.16816.F32 R88, R176.reuse, R184, R88 ;  /* 0x000000b8b058723c */ /* 0x040fe20000001858 */
[----:B------:R1:W-:Y:S03]  /*e870*/  MUFU.EX2 R196, R28 ;  /* 0x0000001c00c47308 */ /* 0x0003e60000000800 */
[--C-:B------:R-:W-:Y:S02]  /*e880*/  FFMA.FTZ R30, R30, c[0x0][0x2d0], -R2.reuse ;  /* 0x0000b4001e1e7a23 */ /* 0x100fe40000010802 */
[--C-:B------:R-:W-:Y:S02]  /*e890*/  FFMA.FTZ R31, R31, c[0x0][0x2d0], -R2.reuse ;  /* 0x0000b4001f1f7a23 */ /* 0x100fe40000010802 */
[-C--:B------:R-:W-:Y:S03]  /*e8a0*/  HMMA.16816.F32 R92, R176, R186.reuse, R92 ;  /* 0x000000bab05c723c */ /* 0x080fe6000000185c */
[----:B------:R3:W2:Y:S01]  /*e8b0*/  MUFU.EX2 R195, R29 ;  /* 0x0000001d00c37308 */ /* 0x0006a20000000800 */
[C---:B------:R-:W-:Y:S02]  /*e8c0*/  FMUL.FTZ R124, R164.reuse, R124 ;  /* 0x0000007ca47c7220 */ /* 0x040fe40000410000 */
[----:B------:R-:W-:Y:S02]  /*e8d0*/  FMUL.FTZ R125, R164, R125 ;  /* 0x0000007da47d7220 */ /* 0x000fe40000410000 */
[C---:B------:R-:W-:Y:S01]  /*e8e0*/  HMMA.16816.F32 R96, R172.reuse, R186, R96 ;  /* 0x000000baac60723c */ /* 0x040fe20000001860 */
[----:B------:R-:W4:Y:S03]  /*e8f0*/  LDSM.16.MT88.4 R184, [R228+0x900] ;  /* 0x00090000e4b8783b */ /* 0x000f260000004200 */
[C---:B------:R-:W-:Y:S01]  /*e900*/  FMUL.FTZ R126, R0.reuse, R126 ;  /* 0x0000007e007e7220 */ /* 0x040fe20000410000 */
[----:B------:R2:W-:Y:S01]  /*e910*/  MUFU.EX2 R194, R30 ;  /* 0x0000001e00c27308 */ /* 0x0005e20000000800 */
[----:B------:R-:W-:Y:S02]  /*e920*/  FMUL.FTZ R127, R0, R127 ;  /* 0x0000007f007f7220 */ /* 0x000fe40000410000 */
[-C--:B------:R-:W-:Y:S04]  /*e930*/  HMMA.16816.F32 R100, R172, R20.reuse, R100 ;  /* 0x00000014ac64723c */ /* 0x080fe80000001864 */
[C---:B------:R-:W-:Y:S01]  /*e940*/  FMUL.FTZ R104, R164.reuse, R104 ;  /* 0x00000068a4687220 */ /* 0x040fe20000410000 */
[----:B-1----:R-:W-:Y:S01]  /*e950*/  F2FP.PACK_AB R28, R199, R201 ;  /* 0x000000c9c71c723e */ /* 0x002fe200000000ff */
[----:B------:R-:W-:Y:S01]  /*e960*/  FMUL.FTZ R105, R164, R105 ;  /* 0x00000069a4697220 */ /* 0x000fe20000410000 */
[----:B------:R-:W1:Y:S01]  /*e970*/  MUFU.EX2 R193, R31 ;  /* 0x0000001f00c17308 */ /* 0x000e620000000800 */
[C---:B------:R-:W-:Y:S04]  /*e980*/  FMUL.FTZ R106, R0.reuse, R106 ;  /* 0x0000006a006a7220 */ /* 0x040fe80000410000 */
[----:B------:R-:W-:Y:S01]  /*e990*/  FMUL.FTZ R107, R0, R107 ;  /* 0x0000006b006b7220 */ /* 0x000fe20000410000 */
[----:B---3--:R-:W-:Y:S01]  /*e9a0*/  F2FP.PACK_AB R29, R197, R198 ;  /* 0x000000c6c51d723e */ /* 0x008fe200000000ff */
[C---:B------:R-:W-:Y:S02]  /*e9b0*/  FMUL.FTZ R128, R166.reuse, R128 ;  /* 0x00000080a6807220 */ /* 0x040fe40000410000 */
[----:B------:R-:W-:Y:S02]  /*e9c0*/  FMUL.FTZ R129, R166, R129 ;  /* 0x00000081a6817220 */ /* 0x000fe40000410000 */
[----:B------:R-:W-:Y:S01]  /*e9d0*/  FMUL.FTZ R130, R165, R130 ;  /* 0x00000082a5827220 */ /* 0x000fe20000410000 */
[C---:B------:R-:W-:Y:S04]  /*e9e0*/  HMMA.16816.F32 R104, R176.reuse, R20, R104 ;  /* 0x00000014b068723c */ /* 0x040fe80000001868 */
[C---:B------:R-:W-:Y:S01]  /*e9f0*/  FMUL.FTZ R108, R164.reuse, R108 ;  /* 0x0000006ca46c7220 */ /* 0x040fe20000410000 */
[----:B--2---:R-:W-:Y:S01]  /*ea00*/  F2FP.PACK_AB R30, R195, R196 ;  /* 0x000000c4c31e723e */ /* 0x004fe200000000ff */
[----:B------:R-:W-:Y:S01]  /*ea10*/  FMUL.FTZ R109, R164, R109 ;  /* 0x0000006da46d7220 */ /* 0x000fe20000410000 */
[----:B------:R-:W-:Y:S01]  /*ea20*/  F2FP.PACK_AB R20, R208, R209 ;  /* 0x000000d1d014723e */ /* 0x000fe200000000ff */
[----:B------:R-:W-:Y:S01]  /*ea30*/  FMUL.FTZ R110, R0, R110 ;  /* 0x0000006e006e7220 */ /* 0x000fe20000410000 */
[----:B------:R-:W-:Y:S03]  /*ea40*/  F2FP.PACK_AB R21, R206, R207 ;  /* 0x000000cfce15723e */ /* 0x000fe600000000ff */
[----:B------:R-:W-:Y:S01]  /*ea50*/  FMUL.FTZ R111, R0, R111 ;  /* 0x0000006f006f7220 */ /* 0x000fe20000410000 */
[----:B-1----:R-:W-:Y:S01]  /*ea60*/  F2FP.PACK_AB R31, R193, R194 ;  /* 0x000000c2c11f723e */ /* 0x002fe200000000ff */
[----:B------:R-:W-:Y:S02]  /*ea70*/  FMUL.FTZ R131, R165, R131 ;  /* 0x00000083a5837220 */ /* 0x000fe40000410000 */
[--C-:B------:R-:W-:Y:S02]  /*ea80*/  FFMA.FTZ R45, R45, c[0x0][0x2d0], -R171.reuse ;  /* 0x0000b4002d2d7a23 */ /* 0x100fe400000108ab */
[--C-:B------:R-:W-:Y:S01]  /*ea90*/  FFMA.FTZ R40, R40, c[0x0][0x2d0], -R171.reuse ;  /* 0x0000b40028287a23 */ /* 0x100fe200000108ab */
[-C--:B------:R-:W-:Y:S03]  /*eaa0*/  HMMA.16816.F32 R108, R176, R22.reuse, R108 ;  /* 0x00000016b06c723c */ /* 0x080fe6000000186c */
[----:B------:R-:W-:Y:S01]  /*eab0*/  MUFU.EX2 R45, R45 ;  /* 0x0000002d002d7308 */ /* 0x000fe20000000800 */
[--C-:B------:R-:W-:Y:S02]  /*eac0*/  FFMA.FTZ R41, R41, c[0x0][0x2d0], -R171.reuse ;  /* 0x0000b40029297a23 */ /* 0x100fe400000108ab */
[--C-:B------:R-:W-:Y:S02]  /*ead0*/  FFMA.FTZ R42, R42, c[0x0][0x2d0], -R2.reuse ;  /* 0x0000b4002a2a7a23 */ /* 0x100fe40000010802 */
[C---:B------:R-:W-:Y:S04]  /*eae0*/  HMMA.16816.F32 R112, R172.reuse, R22, R112 ;  /* 0x00000016ac70723c */ /* 0x040fe80000001870 */
[--C-:B------:R-:W-:Y:S01]  /*eaf0*/  FFMA.FTZ R43, R43, c[0x0][0x2d0], -R2.reuse ;  /* 0x0000b4002b2b7a23 */ /* 0x100fe20000010802 */
[----:B------:R-:W-:Y:S01]  /*eb00*/  MUFU.EX2 R40, R40 ;  /* 0x0000002800287308 */ /* 0x000fe20000000800 */
[----:B------:R-:W-:Y:S01]  /*eb10*/  FFMA.FTZ R44, R44, c[0x0][0x2d0], -R171 ;  /* 0x0000b4002c2c7a23 */ /* 0x000fe200000108ab */
[----:B------:R-:W-:Y:S01]  /*eb20*/  F2FP.PACK_AB R22, R204, R205 ;  /* 0x000000cdcc16723e */ /* 0x000fe200000000ff */
[-C--:B------:R-:W-:Y:S04]  /*eb30*/  HMMA.16816.F32 R116, R172, R32.reuse, R116 ;  /* 0x00000020ac74723c */ /* 0x080fe80000001874 */
[----:B------:R-:W-:Y:S01]  /*eb40*/  F2FP.PACK_AB R23, R202, R203 ;  /* 0x000000cbca17723e */ /* 0x000fe200000000ff */
[--C-:B------:R-:W-:Y:S01]  /*eb50*/  FFMA.FTZ R46, R46, c[0x0][0x2d0], -R2.reuse ;  /* 0x0000b4002e2e7a23 */ /* 0x100fe20000010802 */
[----:B------:R-:W-:Y:S01]  /*eb60*/  MOV R171, R3 ;  /* 0x0000000300ab7202 */ /* 0x000fe20000000f00 */
[----:B------:R-:W-:Y:S01]  /*eb70*/  FFMA.FTZ R2, R47, c[0x0][0x2d0], -R2 ;  /* 0x0000b4002f027a23 */ /* 0x000fe20000010802 */
[C---:B------:R-:W-:Y:S01]  /*eb80*/  HMMA.16816.F32 R120, R176.reuse, R32, R120 ;  /* 0x00000020b078723c */ /* 0x040fe20000001878 */
[----:B------:R-:W1:Y:S03]  /*eb90*/  MUFU.EX2 R41, R41 ;  /* 0x0000002900297308 */ /* 0x000e660000000800 */
[----:B------:R-:W-:Y:S02]  /*eba0*/  FFMA.FTZ R0, R0, R252, R210 ;  /* 0x000000fc00007223 */ /* 0x000fe400000100d2 */
[----:B-----5:R-:W-:Y:S02]  /*ebb0*/  FFMA.FTZ R165, R165, R200, R218 ;  /* 0x000000c8a5a57223 */ /* 0x020fe400000100da */
[-C--:B------:R-:W-:Y:S03]  /*ebc0*/  HMMA.16816.F32 R124, R176, R34.reuse, R124 ;  /* 0x00000022b07c723c */ /* 0x080fe6000000187c */
[----:B------:R2:W-:Y:S01]  /*ebd0*/  MUFU.EX2 R36, R2 ;  /* 0x0000000200247308 */ /* 0x0005e20000000800 */
[----:B------:R-:W-:Y:S02]  /*ebe0*/  FADD.FTZ R0, R211, R0 ;  /* 0x00000000d3007221 */ /* 0x000fe40000010000 */
[----:B----4-:R-:W-:Y:S01]  /*ebf0*/  FFMA.FTZ R164, R164, R170, R214 ;  /* 0x000000aaa4a47223 */ /* 0x010fe200000100d6 */
[----:B------:R-:W-:Y:S01]  /*ec00*/  MOV R170, R167 ;  /* 0x000000a700aa7202 */ /* 0x000fe20000000f00 */
[----:B------:R-:W-:Y:S01]  /*ec10*/  HMMA.16816.F32 R128, R172, R34, R128 ;  /* 0x00000022ac80723c */ /* 0x000fe20000001880 */
[----:B------:R-:W3:Y:S03]  /*ec20*/  LDSM.16.MT88.4 R32, [R227+0x900] ;  /* 0x00090000e320783b */ /* 0x000ee60000004200 */
[----:B------:R-:W-:Y:S01]  /*ec30*/  FADD.FTZ R0, R212, R0 ;  /* 0x00000000d4007221 */ /* 0x000fe20000010000 */
[----:B------:R-:W-:Y:S03]  /*ec40*/  MUFU.EX2 R42, R42 ;  /* 0x0000002a002a7308 */ /* 0x000fe60000000800 */
[-C--:B------:R-:W-:Y:S01]  /*ec50*/  HMMA.16816.F32 R4, R20, R24.reuse, R4 ;  /* 0x000000181404723c */ /* 0x080fe20000001804 */
[----:B------:R-:W-:Y:S04]  /*ec60*/  LDSM.16.MT88.4 R172, [R226+0x2100] ;  /* 0x00210000e2ac783b */ /* 0x000fe80000004200 */
[----:B------:R-:W-:Y:S02]  /*ec70*/  FADD.FTZ R0, R213, R0 ;  /* 0x00000000d5007221 */ /* 0x000fe40000010000 */
[----:B------:R-:W4:Y:S01]  /*ec80*/  MUFU.EX2 R43, R43 ;  /* 0x0000002b002b7308 */ /* 0x000f220000000800 */
[C---:B------:R-:W-:Y:S04]  /*ec90*/  HMMA.16816.F32 R8, R28.reuse, R24, R8 ;  /* 0x000000181c08723c */ /* 0x040fe80000001808 */
[----:B--2---:R-:W-:Y:S04]  /*eca0*/  FADD.FTZ R2, R198, R0 ;  /* 0x00000000c6027221 */ /* 0x004fe80000010000 */
[-C--:B------:R-:W-:Y:S01]  /*ecb0*/  HMMA.16816.F32 R12, R28, R26.reuse, R12 ;  /* 0x0000001a1c0c723c */ /* 0x080fe2000000180c */
[----:B------:R-:W3:Y:S07]  /*ecc0*/  MUFU.EX2 R44, R44 ;  /* 0x0000002c002c7308 */ /* 0x000eee0000000800 */
[C---:B------:R-:W-:Y:S01]  /*ecd0*/  HMMA.16816.F32 R16, R20.reuse, R26, R16 ;  /* 0x0000001a1410723c */ /* 0x040fe20000001810 */
[----:B------:R-:W5:Y:S02]  /*ece0*/  LDSM.16.MT88.4 R24, [R225+0x2100] ;  /* 0x00210000e118783b */ /* 0x000f640000004200 */
[----:B------:R-:W1:Y:S05]  /*ecf0*/  MUFU.EX2 R46, R46 ;  /* 0x0000002e002e7308 */ /* 0x000e6a0000000800 */
[-C--:B------:R-:W-:Y:S08]  /*ed00*/  HMMA.16816.F32 R132, R20, R180.reuse, R132 ;  /* 0x000000b41484723c */ /* 0x080ff00000001884 */
[C---:B------:R-:W-:Y:S08]  /*ed10*/  HMMA.16816.F32 R136, R28.reuse, R180, R136 ;  /* 0x000000b41c88723c */ /* 0x040ff00000001888 */
[-C--:B------:R-:W-:Y:S08]  /*ed20*/  HMMA.16816.F32 R140, R28, R182.reuse, R140 ;  /* 0x000000b61c8c723c */ /* 0x080ff0000000188c */
[C---:B------:R-:W-:Y:S08]  /*ed30*/  HMMA.16816.F32 R144, R20.reuse, R182, R144 ;  /* 0x000000b61490723c */ /* 0x040ff00000001890 */
[-C--:B------:R-:W-:Y:S08]  /*ed40*/  HMMA.16816.F32 R148, R20, R184.reuse, R148 ;  /* 0x000000b81494723c */ /* 0x080ff00000001894 */
[C---:B------:R-:W-:Y:S08]  /*ed50*/  HMMA.16816.F32 R152, R28.reuse, R184, R152 ;  /* 0x000000b81c98723c */ /* 0x040ff00000001898 */
[-C--:B------:R-:W-:Y:S08]  /*ed60*/  HMMA.16816.F32 R156, R28, R186.reuse, R156 ;  /* 0x000000ba1c9c723c */ /* 0x080ff0000000189c */
[C---:B------:R-:W-:Y:S08]  /*ed70*/  HMMA.16816.F32 R160, R20.reuse, R186, R160 ;  /* 0x000000ba14a0723c */ /* 0x040ff000000018a0 */
[-C--:B---3--:R-:W-:Y:S08]  /*ed80*/  HMMA.16816.F32 R52, R20, R32.reuse, R52 ;  /* 0x000000201434723c */ /* 0x088ff00000001834 */
[C---:B------:R-:W-:Y:S08]  /*ed90*/  HMMA.16816.F32 R56, R28.reuse, R32, R56 ;  /* 0x000000201c38723c */ /* 0x040ff00000001838 */
[-C--:B------:R-:W-:Y:S08]  /*eda0*/  HMMA.16816.F32 R60, R28, R34.reuse, R60 ;  /* 0x000000221c3c723c */ /* 0x080ff0000000183c */
[C---:B------:R-:W-:Y:S01]  /*edb0*/  HMMA.16816.F32 R64, R20.reuse, R34, R64 ;  /* 0x000000221440723c */ /* 0x040fe20000001840 */
[----:B------:R-:W3:Y:S07]  /*edc0*/  LDSM.16.MT88.4 R32, [R228+0x2100] ;  /* 0x00210000e420783b */ /* 0x000eee0000004200 */
[-C--:B-----5:R-:W-:Y:S08]  /*edd0*/  HMMA.16816.F32 R68, R20, R24.reuse, R68 ;  /* 0x000000181444723c */ /* 0x0a0ff00000001844 */
[C---:B------:R-:W-:Y:S08]  /*ede0*/  HMMA.16816.F32 R72, R28.reuse, R24, R72 ;  /* 0x000000181c48723c */ /* 0x040ff00000001848 */
[-C--:B------:R-:W-:Y:S08]  /*edf0*/  HMMA.16816.F32 R76, R28, R26.reuse, R76 ;  /* 0x0000001a1c4c723c */ /* 0x080ff0000000184c */
[C---:B------:R-:W-:Y:S01]  /*ee00*/  HMMA.16816.F32 R80, R20.reuse, R26, R80 ;  /* 0x0000001a1450723c */ /* 0x040fe20000001850 */
[----:B------:R-:W5:Y:S07]  /*ee10*/  LDSM.16.MT88.4 R24, [R227+0x2100] ;  /* 0x00210000e318783b */ /* 0x000f6e0000004200 */
[-C--:B------:R-:W-:Y:S08]  /*ee20*/  HMMA.16816.F32 R84, R20, R172.reuse, R84 ;  /* 0x000000ac1454723c */ /* 0x080ff00000001854 */
[C---:B------:R-:W-:Y:S01]  /*ee30*/  HMMA.16816.F32 R88, R28.reuse, R172, R88 ;  /* 0x000000ac1c58723c */ /* 0x040fe20000001858 */
[----:B------:R-:W2:Y:S07]  /*ee40*/  LDL.LU R173, [R1+0x10] ;  /* 0x0000100001ad7983 */ /* 0x000eae0000300800 */
        /* <DEDUP_REMOVED lines=8> */
[C---:B------:R-:W-:Y:S07]  /*eed0*/  HMMA.16816.F32 R120, R28.reuse, R24, R120 ;  /* 0x000000181c78723c */ /* 0x040fee0000001878 */
[----:B-1----:R-:W-:Y:S01]  /*eee0*/  F2FP.PACK_AB R24, R41, R40 ;  /* 0x000000282918723e */ /* 0x002fe200000000ff */
[-C--:B------:R-:W-:Y:S01]  /*eef0*/  HMMA.16816.F32 R124, R28, R26.reuse, R124 ;  /* 0x0000001a1c7c723c */ /* 0x080fe2000000187c */
[----:B------:R-:W-:Y:S03]  /*ef00*/  LDSM.16.MT88.4 R28, [R228+0x2900] ;  /* 0x00290000e41c783b */ /* 0x000fe60000004200 */
[----:B----4-:R-:W-:Y:S04]  /*ef10*/  F2FP.PACK_AB R25, R43, R42 ;  /* 0x0000002a2b19723e */ /* 0x010fe800000000ff */
[----:B------:R-:W-:Y:S07]  /*ef20*/  HMMA.16816.F32 R128, R20, R26, R128 ;  /* 0x0000001a1480723c */ /* 0x000fee0000001880 */
[----:B------:R-:W-:Y:S02]  /*ef30*/  F2FP.PACK_AB R20, R37, R192 ;  /* 0x000000c02514723e */ /* 0x000fe400000000ff */
[----:B------:R-:W-:Y:S03]  /*ef40*/  F2FP.PACK_AB R21, R39, R38 ;  /* 0x000000262715723e */ /* 0x000fe600000000ff */
[----:B------:R-:W-:Y:S02]  /*ef50*/  F2FP.PACK_AB R22, R49, R48 ;  /* 0x000000303116723e */ /* 0x000fe400000000ff */
[----:B------:R-:W-:Y:S02]  /*ef60*/  F2FP.PACK_AB R23, R51, R50 ;  /* 0x000000323317723e */ /* 0x000fe400000000ff */
[----:B------:R-:W-:Y:S02]  /*ef70*/  F2FP.PACK_AB R26, R45, R44 ;  /* 0x0000002c2d1a723e */ /* 0x000fe400000000ff */
[----:B------:R-:W-:Y:S03]  /*ef80*/  F2FP.PACK_AB R27, R36, R46 ;  /* 0x0000002e241b723e */ /* 0x000fe600000000ff */
[-C--:B------:R-:W-:Y:S01]  /*ef90*/  HMMA.16816.F32 R176, R20, R188.reuse, R4 ;  /* 0x000000bc14b0723c */ /* 0x080fe20000001804 */
[----:B------:R-:W1:Y:S07]  /*efa0*/  LDSM.16.MT88.4 R4, [R228+0x1100] ;  /* 0x00110000e404783b */ /* 0x000e6e0000004200 */
[C---:B------:R-:W-:Y:S01]  /*efb0*/  HMMA.16816.F32 R180, R24.reuse, R188, R8 ;  /* 0x000000bc18b4723c */ /* 0x040fe20000001808 */
[----:B------:R-:W4:Y:S07]  /*efc0*/  LDSM.16.MT88.4 R8, [R227+0x1100] ;  /* 0x00110000e308783b */ /* 0x000f2e0000004200 */
[-C--:B------:R-:W-:Y:S01]  /*efd0*/  HMMA.16816.F32 R184, R24, R190.reuse, R12 ;  /* 0x000000be18b8723c */ /* 0x080fe2000000180c */
[----:B------:R-:W5:Y:S07]  /*efe0*/  LDSM.16.MT88.4 R12, [R225+0x2900] ;  /* 0x00290000e10c783b */ /* 0x000f6e0000004200 */
[C---:B------:R-:W-:Y:S01]  /*eff0*/  HMMA.16816.F32 R188, R20.reuse, R190, R16 ;  /* 0x000000be14bc723c */ /* 0x040fe20000001810 */
[----:B------:R-:W4:Y:S07]  /*f000*/  LDSM.16.MT88.4 R16, [R226+0x2900] ;  /* 0x00290000e210783b */ /* 0x000f2e0000004200 */
[-C--:B---3--:R-:W-:Y:S08]  /*f010*/  HMMA.16816.F32 R132, R20, R32.reuse, R132 ;  /* 0x000000201484723c */ /* 0x088ff00000001884 */
[C---:B------:R-:W-:Y:S08]  /*f020*/  HMMA.16816.F32 R136, R24.reuse, R32, R136 ;  /* 0x000000201888723c */ /* 0x040ff00000001888 */
[-C--:B------:R-:W-:Y:S08]  /*f030*/  HMMA.16816.F32 R140, R24, R34.reuse, R140 ;  /* 0x00000022188c723c */ /* 0x080ff0000000188c */
[C---:B------:R-:W-:Y:S08]  /*f040*/  HMMA.16816.F32 R144, R20.reuse, R34, R144 ;  /* 0x000000221490723c */ /* 0x040ff00000001890 */
[-C--:B-1----:R-:W-:Y:S08]  /*f050*/  HMMA.16816.F32 R148, R20, R4.reuse, R148 ;  /* 0x000000041494723c */ /* 0x082ff00000001894 */
[C---:B------:R-:W-:Y:S08]  /*f060*/  HMMA.16816.F32 R152, R24.reuse, R4, R152 ;  /* 0x000000041898723c */ /* 0x040ff00000001898 */
[-C--:B------:R-:W-:Y:S08]  /*f070*/  HMMA.16816.F32 R156, R24, R6.reuse, R156 ;  /* 0x00000006189c723c */ /* 0x080ff0000000189c */
[C---:B------:R-:W-:Y:S01]  /*f080*/  HMMA.16816.F32 R160, R20.reuse, R6, R160 ;  /* 0x0000000614a0723c */ /* 0x040fe200000018a0 */
[----:B------:R-:W1:Y:S07]  /*f090*/  LDSM.16.MT88.4 R4, [R227+0x2900] ;  /* 0x00290000e304783b */ /* 0x000e6e0000004200 */
[-C--:B----4-:R-:W-:Y:S08]  /*f0a0*/  HMMA.16816.F32 R52, R20, R8.reuse, R52 ;  /* 0x000000081434723c */ /* 0x090ff00000001834 */
[C---:B------:R-:W-:Y:S07]  /*f0b0*/  HMMA.16816.F32 R56, R24.reuse, R8, R56 ;  /* 0x000000081838723c */ /* 0x040fee0000001838 */
[----:B------:R-:W-:Y:S01]  /*f0c0*/  FADD.FTZ R8, R215, R164 ;  /* 0x000000a4d7087221 */ /* 0x000fe20000010000 */
[-C--:B------:R-:W-:Y:S04]  /*f0d0*/  HMMA.16816.F32 R60, R24, R10.reuse, R60 ;  /* 0x0000000a183c723c */ /* 0x080fe8000000183c */
[----:B------:R-:W-:Y:S01]  /*f0e0*/  FADD.FTZ R8, R216, R8 ;  /* 0x00000008d8087221 */ /* 0x000fe20000010000 */
[----:B------:R-:W-:Y:S03]  /*f0f0*/  MOV R164, R168 ;  /* 0x000000a800a47202 */ /* 0x000fe60000000f00 */
[C---:B------:R-:W-:Y:S04]  /*f100*/  HMMA.16816.F32 R64, R20.reuse, R10, R64 ;  /* 0x0000000a1440723c */ /* 0x040fe80000001840 */
[----:B------:R-:W-:Y:S03]  /*f110*/  FADD.FTZ R8, R217, R8 ;  /* 0x00000008d9087221 */ /* 0x000fe60000010000 */
[----:B------:R-:W-:Y:S01]  /*f120*/  FADD.FTZ R10, R219, R165 ;  /* 0x000000a5db0a7221 */ /* 0x000fe20000010000 */
[-C--:B-----5:R-:W-:Y:S04]  /*f130*/  HMMA.16816.F32 R68, R20, R12.reuse, R68 ;  /* 0x0000000c1444723c */ /* 0x0a0fe80000001844 */
[----:B------:R-:W-:Y:S02]  /*f140*/  FADD.FTZ R8, R201, R8 ;  /* 0x00000008c9087221 */ /* 0x000fe40000010000 */
[----:B------:R-:W-:Y:S02]  /*f150*/  FADD.FTZ R10, R246, R10 ;  /* 0x0000000af60a7221 */ /* 0x000fe40000010000 */
[C---:B------:R-:W-:Y:S04]  /*f160*/  HMMA.16816.F32 R72, R24.reuse, R12, R72 ;  /* 0x0000000c1848723c */ /* 0x040fe80000001848 */
[----:B------:R-:W-:Y:S04]  /*f170*/  FADD.FTZ R10, R223, R10 ;  /* 0x0000000adf0a7221 */ /* 0x000fe80000010000 */
[-C--:B------:R-:W-:Y:S04]  /*f180*/  HMMA.16816.F32 R76, R24, R14.reuse, R76 ;  /* 0x0000000e184c723c */ /* 0x080fe8000000184c */
[----:B------:R-:W-:Y:S04]  /*f190*/  FADD.FTZ R10, R207, R10 ;  /* 0x0000000acf0a7221 */ /* 0x000fe80000010000 */
[C---:B------:R-:W-:Y:S04]  /*f1a0*/  HMMA.16816.F32 R80, R20.reuse, R14, R80 ;  /* 0x0000000e1450723c */ /* 0x040fe80000001850 */
[----:B------:R-:W-:Y:S02]  /*f1b0*/  FADD.FTZ R11, R206, R10 ;  /* 0x0000000ace0b7221 */ /* 0x000fe40000010000 */
[----:B------:R-:W-:Y:S02]  /*f1c0*/  FADD.FTZ R10, R199, R8 ;  /* 0x00000008c70a7221 */ /* 0x000fe40000010000 */
[-C--:B------:R-:W-:Y:S08]  /*f1d0*/  HMMA.16816.F32 R84, R20, R16.reuse, R84 ;  /* 0x000000101454723c */ /* 0x080ff00000001854 */
[C---:B------:R-:W-:Y:S08]  /*f1e0*/  HMMA.16816.F32 R88, R24.reuse, R16, R88 ;  /* 0x000000101858723c */ /* 0x040ff00000001858 */
[-C--:B------:R-:W-:Y:S08]  /*f1f0*/  HMMA.16816.F32 R92, R24, R18.reuse, R92 ;  /* 0x00000012185c723c */ /* 0x080ff0000000185c */
[C---:B------:R-:W-:Y:S08]  /*f200*/  HMMA.16816.F32 R96, R20.reuse, R18, R96 ;  /* 0x000000121460723c */ /* 0x040ff00000001860 */
[-C--:B------:R-:W-:Y:S04]  /*f210*/  HMMA.16816.F32 R100, R20, R28.reuse, R100 ;  /* 0x0000001c1464723c */ /* 0x080fe80000001864 */
[----:B--2---:R-:W-:Y:S04]  /*f220*/  FFMA.FTZ R166, R166, R173, R247 ;  /* 0x000000ada6a67223 */ /* 0x004fe800000100f7 */
[C---:B------:R-:W-:Y:S04]  /*f230*/  HMMA.16816.F32 R104, R24.reuse, R28, R104 ;  /* 0x0000001c1868723c */ /* 0x040fe80000001868 */
[----:B------:R-:W-:Y:S04]  /*f240*/  FADD.FTZ R9, R249, R166 ;  /* 0x000000a6f9097221 */ /* 0x000fe80000010000 */
[----:B------:R-:W-:Y:S01]  /*f250*/  FADD.FTZ R9, R248, R9 ;  /* 0x00000009f8097221 */ /* 0x000fe20000010000 */
[-C--:B------:R-:W-:Y:S03]  /*f260*/  HMMA.16816.F32 R108, R24, R30.reuse, R108 ;  /* 0x0000001e186c723c */ /* 0x080fe6000000186c */
[----:B------:R-:W-:Y:S04]  /*f270*/  FADD.FTZ R9, R250, R9 ;  /* 0x00000009fa097221 */ /* 0x000fe80000010000 */
[----:B------:R-:W-:Y:S01]  /*f280*/  FADD.FTZ R9, R209, R9 ;  /* 0x00000009d1097221 */ /* 0x000fe20000010000 */
[C---:B------:R-:W-:Y:S04]  /*f290*/  HMMA.16816.F32 R112, R20.reuse, R30, R112 ;  /* 0x0000001e1470723c */ /* 0x040fe80000001870 */
[----:B------:R-:W-:Y:S02]  /*f2a0*/  FADD.FTZ R0, R208, R9 ;  /* 0x00000009d0007221 */ /* 0x000fe40000010000 */
[----:B------:R-:W-:Y:S02]  /*f2b0*/  FADD.FTZ R9, R197, R2 ;  /* 0x00000002c5097221 */ /* 0x000fe40000010000 */
[----:B------:R-:W-:Y:S01]  /*f2c0*/  FADD.FTZ R8, R205, R0 ;  /* 0x00000000cd087221 */ /* 0x000fe20000010000 */
[-C--:B-1----:R-:W-:Y:S03]  /*f2d0*/  HMMA.16816.F32 R116, R20, R4.reuse, R116 ;  /* 0x000000041474723c */ /* 0x082fe60000001874 */
[----:B------:R-:W-:Y:S02]  /*f2e0*/  FADD.FTZ R2, R196, R10 ;  /* 0x0000000ac4027221 */ /* 0x000fe40000010000 */
[----:B------:R-:W-:Y:S02]  /*f2f0*/  FADD.FTZ R10, R204, R8 ;  /* 0x00000008cc0a7221 */ /* 0x000fe40000010000 */
[----:B------:R-:W-:Y:S01]  /*f300*/  FADD.FTZ R0, R194, R9 ;  /* 0x00000009c2007221 */ /* 0x000fe20000010000 */
[C---:B------:R-:W-:Y:S04]  /*f310*/  HMMA.16816.F32 R120, R24.reuse, R4, R120 ;  /* 0x000000041878723c */ /* 0x040fe80000001878 */
[----:B------:R-:W-:Y:S03]  /*f320*/  FADD.FTZ R8, R193, R0 ;  /* 0x00000000c1087221 */ /* 0x000fe60000010000 */
[----:B------:R-:W-:Y:S01]  /*f330*/  FADD.FTZ R4, R203, R11 ;  /* 0x0000000bcb047221 */ /* 0x000fe20000010000 */
[-C--:B------:R-:W-:Y:S04]  /*f340*/  HMMA.16816.F32 R124, R24, R6.reuse, R124 ;  /* 0x00000006187c723c */ /* 0x080fe8000000187c */
[----:B------:R-:W-:Y:S02]  /*f350*/  FADD.FTZ R9, R202, R4 ;  /* 0x00000004ca097221 */ /* 0x000fe40000010000 */
[----:B------:R-:W-:Y:S02]  /*f360*/  FADD.FTZ R5, R195, R2 ;  /* 0x00000002c3057221 */ /* 0x000fe40000010000 */
[----:B------:R-:W-:Y:S01]  /*f370*/  FADD.FTZ R4, R192, R10 ;  /* 0x0000000ac0047221 */ /* 0x000fe20000010000 */
[----:B------:R-:W-:Y:S04]  /*f380*/  HMMA.16816.F32 R128, R20, R6, R128 ;  /* 0x000000061480723c */ /* 0x000fe80000001880 */
[----:B------:R-:W-:Y:S02]  /*f390*/  FADD.FTZ R2, R38, R9 ;  /* 0x0000000926027221 */ /* 0x000fe40000010000 */
[----:B------:R-:W-:Y:S02]  /*f3a0*/  FADD.FTZ R0, R40, R5 ;  /* 0x0000000528007221 */ /* 0x000fe40000010000 */
[----:B------:R-:W-:Y:S04]  /*f3b0*/  FADD.FTZ R5, R37, R4 ;  /* 0x0000000425057221 */ /* 0x000fe80000010000 */
[----:B------:R-:W-:Y:S02]  /*f3c0*/  FADD.FTZ R4, R39, R2 ;  /* 0x0000000227047221 */ /* 0x000fe40000010000 */
[----:B------:R-:W-:Y:S02]  /*f3d0*/  FADD.FTZ R5, R48, R5 ;  /* 0x0000000530057221 */ /* 0x000fe40000010000 */
[----:B------:R-:W-:Y:S02]  /*f3e0*/  FADD.FTZ R8, R42, R8 ;  /* 0x000000082a087221 */ /* 0x000fe40000010000 */
[----:B------:R-:W-:Y:S02]  /*f3f0*/  FADD.FTZ R2, R41, R0 ;  /* 0x0000000029027221 */ /* 0x000fe40000010000 */
[----:B------:R-:W-:Y:S02]  /*f400*/  FADD.FTZ R5, R49, R5 ;  /* 0x0000000531057221 */ /* 0x000fe40000010000 */
[----:B------:R-:W-:Y:S02]  /*f410*/  FADD.FTZ R4, R50, R4 ;  /* 0x0000000432047221 */ /* 0x000fe40000010000 */
[----:B------:R-:W-:Y:S01]  /*f420*/  FADD.FTZ R2, R44, R2 ;  /* 0x000000022c027221 */ /* 0x000fe20000010000 */
[----:B------:R-:W-:Y:S01]  /*f430*/  STL [R1+0x10], R5 ;  /* 0x0000100501007387 */ /* 0x000fe20000100800 */
[----:B------:R-:W-:Y:S02]  /*f440*/  FADD.FTZ R4, R51, R4 ;  /* 0x0000000433047221 */ /* 0x000fe40000010000 */
[----:B------:R-:W-:Y:S02]  /*f450*/  FADD.FTZ R0, R43, R8 ;  /* 0x000000082b007221 */ /* 0x000fe40000010000 */
[----:B------:R-:W-:Y:S01]  /*f460*/  FADD.FTZ R2, R45, R2 ;  /* 0x000000022d027221 */ /* 0x000fe20000010000 */
[----:B------:R-:W-:Y:S01]  /*f470*/  STL [R1+0xc], R4 ;  /* 0x00000c0401007387 */ /* 0x000fe20000100800 */
[----:B------:R-:W-:Y:S03]  /*f480*/  FADD.FTZ R0, R46, R0 ;  /* 0x000000002e007221 */ /* 0x000fe60000010000 */
[----:B------:R-:W-:Y:S01]  /*f490*/  STL [R1+0x14], R2 ;  /* 0x0000140201007387 */ /* 0x000fe20000100800 */
[----:B------:R-:W-:Y:S05]  /*f4a0*/  FADD.FTZ R0, R36, R0 ;  /* 0x0000000024007221 */ /* 0x000fea0000010000 */
[----:B------:R1:W-:Y:S02]  /*f4b0*/  STL [R1+0x18], R0 ;  /* 0x0000180001007387 */ /* 0x0003e40000100800 */
[----:B-1----:R-:W-:Y:S01]  /*f4c0*/  MOV R0, R169 ;  /* 0x000000a900007202 */ /* 0x002fe20000000f00 */
[----:B------:R-:W-:-:S05]  /*f4d0*/  @P0 BRA `(.L_x_636) ;  /* 0xffffd0c000000947 */ /* 0x000fca000383ffff */
.L_x_633:
[----:B------:R-:W-:-:S06]  /*f4e0*/  UISETP.GE.AND UP0, UPT, UR24, UR8, UPT ;  /* 0x000000081800728c */ /* 0x000fcc000bf06270 */
[----:B------:R-:W-:-:S13]  /*f4f0*/  PLOP3.LUT P0, PT, PT, PT, UP0, 0x80, 0x0 ;  /* 0x000000000000781c */ /* 0x000fda0003f0f008 */
[----:B------:R-:W-:Y:S05]  /*f500*/  @!P0 BRA `(.L_x_637) ;  /* 0x00004af000008947 */ /* 0x000fea0003800000 */
[----:B-1----:R-:W2:Y:S01]  /*f510*/  LDL.LU R2, [R1] ;  /* 0x0000000001027983 */ /* 0x002ea20000300800 */
[----:B------:R-:W-:Y:S01]  /*f520*/  IMAD.MOV.U32 R165, RZ, RZ, R168 ;  /* 0x000000ffffa57224 */ /* 0x000fe200078e00a8 */
[----:B------:R-:W-:Y:S01]  /*f530*/  MOV R170, R3 ;  /* 0x0000000300aa7202 */ /* 0x000fe20000000f00 */
[----:B------:R-:W-:Y:S01]  /*f540*/  IMAD.MOV.U32 R164, RZ, RZ, R169 ;  /* 0x000000ffffa47224 */ /* 0x000fe200078e00a9 */
[----:B------:R-:W3:Y:S01]  /*f550*/  LDL.LU R4, [R1+0x28] ;  /* 0x0000280001047983 */ /* 0x000ee20000300800 */
[----:B------:R-:W-:Y:S01]  /*f560*/  IMAD.MOV.U32 R166, RZ, RZ, R167 ;  /* 0x000000ffffa67224 */ /* 0x000fe200078e00a7 */
[----:B--2---:R-:W-:Y:S02]  /*f570*/  SHF.R.S32.HI R249, RZ, 0x1f, R2 ;  /* 0x0000001ffff97819 */ /* 0x004fe40000011402 */
[C---:B------:R-:W-:Y:S02]  /*f580*/  SHF.L.U32 R248, R2.reuse, 0x1, RZ ;  /* 0x0000000102f87819 */ /* 0x040fe400000006ff */
[----:B------:R-:W-:-:S02]  /*f590*/  SHF.L.U64.HI R249, R2, 0x1, R249 ;  /* 0x0000000102f97819 */ /* 0x000fc400000102f9 */
[----:B------:R-:W3:Y:S02]  /*f5a0*/  LDL.LU R2, [R1+0x24] ;  /* 0x0000240001027983 */ /* 0x000ee40000300800 */
[C---:B---3--:R-:W-:Y:S01]  /*f5b0*/  SHF.L.U64.HI R247, R2.reuse, 0x1, R4 ;  /* 0x0000000102f77819 */ /* 0x048fe20000010204 */
[----:B------:R-:W-:Y:S02]  /*f5c0*/  IMAD.SHL.U32 R246, R2, 0x2, RZ ;  /* 0x0000000202f67824 */ /* 0x000fe400078e00ff */
.L_x_655:
[----:B------:R-:W-:Y:S04]  /*f5d0*/  DEPBAR.LE SB0, 0x0 ;  /* 0x000080000000791a */ /* 0x000fe80000000000 */
[----:B------:R-:W-:Y:S01]  /*f5e0*/  BAR.SYNC.DEFER_BLOCKING 0x0 ;  /* 0x0000000000007b1d */ /* 0x000fe20000010000 */
[----:B-1----:R-:W-:Y:S01]  /*f5f0*/  SHF.R.S32.HI R0, RZ, 0x1f, R243 ;  /* 0x0000001fff007819 */ /* 0x002fe200000114f3 */
[C---:B------:R-:W-:Y:S01]  /*f600*/  IMAD.WIDE.U32 R2, R243.reuse, c[0x0][0x208], RZ ;  /* 0x00008200f3027a25 */ /* 0x040fe200078e00ff */
[----:B------:R-:W-:Y:S03]  /*f610*/  UISETP.GT.AND UP0, UPT, UR24, UR8, UPT ;  /* 0x000000081800728c */ /* 0x000fe6000bf04270 */
[----:B------:R-:W-:Y:S04]  /*f620*/  IMAD R0, R0, c[0x0][0x208], RZ ;  /* 0x0000820000007a24 */ /* 0x000fe800078e02ff */
[----:B------:R-:W-:Y:S04]  /*f630*/  IMAD R0, R243, c[0x0][0x20c], R0 ;  /* 0x00008300f3007a24 */ /* 0x000fe800078e0200 */
[----:B------:R-:W-:Y:S01]  /*f640*/  IMAD.IADD R3, R3, 0x1, R0 ;  /* 0x0000000103037824 */ /* 0x000fe200078e0200 */
[----:B-----5:R-:W-:Y:S03]  /*f650*/  SHF.R.S32.HI R0, RZ, 0x1f, R242 ;  /* 0x0000001fff007819 */ /* 0x020fe600000114f2 */
[----:B------:R-:W-:Y:S04]  /*f660*/  IMAD.WIDE.U32 R2, R242, c[0x0][0x218], R2 ;  /* 0x00008600f2027a25 */ /* 0x000fe800078e0002 */
[----:B------:R-:W-:Y:S01]  /*f670*/  IMAD R0, R0, c[0x0][0x218], RZ ;  /* 0x0000860000007a24 */ /* 0x000fe200078e02ff */
[----:B------:R-:W-:Y:S01]  /*f680*/  IADD3 R2, P0, R2, UR22, RZ ;  /* 0x0000001602027c10 */ /* 0x000fe2000ff1e0ff */
[----:B------:R-:W-:Y:S02]  /*f690*/  LDSM.16.M88.4 R48, [R231+0x6100] ;  /* 0x00610000e730783b */ /* 0x000fe40000000200 */
[----:B------:R-:W-:Y:S04]  /*f6a0*/  IMAD R0, R242, c[0x0][0x21c], R0 ;  /* 0x00008700f2007a24 */ /* 0x000fe800078e0200 */
[----:B------:R-:W1:Y:S01]  /*f6b0*/  LDSM.16.M88.4 R16, [R224+0x3100] ;  /* 0x00310000e010783b */ /* 0x000e620000000200 */
[----:B------:R-:W-:Y:S02]  /*f6c0*/  IADD3.X R3, R3, UR16, R0, P0, !PT ;  /* 0x0000001003037c10 */ /* 0x000fe400087fe400 */
[C---:B------:R-:W-:Y:S03]  /*f6d0*/  LEA R0, P0, R2.reuse, c[0x0][0x1f8], 0x1 ;  /* 0x00007e0002007a11 */ /* 0x040fe600078008ff */
[----:B------:R-:W-:Y:S01]  /*f6e0*/  LDSM.16.M88.4 R44, [R231+0x8100] ;  /* 0x00810000e72c783b */ /* 0x000fe20000000200 */
[----:B------:R-:W-:Y:S05]  /*f6f0*/  LEA.HI.X R2, R2, c[0x0][0x1fc], R3, 0x1, P0 ;  /* 0x00007f0002027a11 */ /* 0x000fea00000f0c03 */
[----:B------:R-:W-:Y:S06]  /*f700*/  LDSM.16.M88.4 R32, [R224+0x3900] ;  /* 0x00390000e020783b */ /* 0x000fec0000000200 */
[----:B------:R-:W2:Y:S06]  /*f710*/  SHFL.IDX PT, R3, R0, RZ, 0x181f ;  /* 0x00181fff00037589 */ /* 0x000eac00000e0000 */
[----:B------:R-:W3:Y:S06]  /*f720*/  SHFL.IDX PT, R37, R2, RZ, 0x181f ;  /* 0x00181fff02257589 */ /* 0x000eec00000e0000 */
[----:B------:R-:W-:Y:S06]  /*f730*/  SHFL.IDX PT, R39, R2, 0x1, 0x181f ;  /* 0x00381f0002277f89 */ /* 0x000fec00000e0000 */
[----:B------:R4:W-:Y:S01]  /*f740*/  SHFL.IDX PT, R42, R2, 0x2, 0x181f ;  /* 0x00581f00022a7f89 */ /* 0x0009e200000e0000 */
[-C--:B-1----:R-:W-:Y:S05]  /*f750*/  HMMA.16816.F32 R4, R48, R16.reuse, RZ ;  /* 0x000000103004723c */ /* 0x082fea00000018ff */
[----:B------:R-:W-:Y:S01]  /*f760*/  LDSM.16.M88.4 R172, [R224+0x4100] ;  /* 0x00410000e0ac783b */ /* 0x000fe20000000200 */
[C---:B--2---:R-:W-:Y:S02]  /*f770*/  IADD3 R36, P0, R3.reuse, R246, RZ ;  /* 0x000000f603247210 */ /* 0x044fe40007f1e0ff */
[C---:B------:R-:W-:Y:S03]  /*f780*/  HMMA.16816.F32 R8, R44.reuse, R16, RZ ;  /* 0x000000102c08723c */ /* 0x040fe600000018ff */
[----:B------:R-:W1:Y:S06]  /*f790*/  SHFL.IDX PT, R38, R0, 0x1, 0x181f ;  /* 0x00381f0000267f89 */ /* 0x000e6c00000e0000 */
[----:B------:R-:W-:Y:S01]  /*f7a0*/  LDSM.16.M88.4 R192, [R233+0x6100] ;  /* 0x00610000e9c0783b */ /* 0x000fe20000000200 */
[-C--:B------:R-:W-:Y:S02]  /*f7b0*/  HMMA.16816.F32 R12, R44, R18.reuse, RZ ;  /* 0x000000122c0c723c */ /* 0x080fe400000018ff */
[-C--:B----4-:R-:W-:Y:S03]  /*f7c0*/  IADD3 R2, P1, R3, R248.reuse, RZ ;  /* 0x000000f803027210 */ /* 0x090fe60007f3e0ff */
[----:B------:R-:W-:Y:S03]  /*f7d0*/  LDSM.16.M88.4 R196, [R235] ;  /* 0x00000000ebc4783b */ /* 0x000fe60000000200 */
[C---:B------:R-:W-:Y:S03]  /*f7e0*/  HMMA.16816.F32 R16, R48.reuse, R18, RZ ;  /* 0x000000123010723c */ /* 0x040fe600000018ff */
[----:B------:R-:W-:Y:S01]  /*f7f0*/  LDSM.16.M88.4 R200, [R233+0x8100] ;  /* 0x00810000e9c8783b */ /* 0x000fe20000000200 */
[C---:B---3--:R-:W-:Y:S02]  /*f800*/  IMAD.X R3, R37.reuse, 0x1, R249, P1 ;  /* 0x0000000125037824 */ /* 0x048fe400008e06f9 */
[----:B------:R-:W-:Y:S02]  /*f810*/  IMAD.X R37, R37, 0x1, R247, P0 ;  /* 0x0000000125257824 */ /* 0x000fe400000e06f7 */
[-C--:B------:R-:W-:Y:S01]  /*f820*/  HMMA.16816.F32 R20, R48, R32.reuse, RZ ;  /* 0x000000203014723c */ /* 0x080fe200000018ff */
[----:B------:R-:W-:Y:S03]  /*f830*/  LDSM.16.M88.4 R204, [R241] ;  /* 0x00000000f1cc783b */ /* 0x000fe60000000200 */
[C---:B-1----:R-:W-:Y:S03]  /*f840*/  IADD3 R40, P0, R38.reuse, R248, RZ ;  /* 0x000000f826287210 */ /* 0x042fe60007f1e0ff */
[----:B------:R-:W-:Y:S01]  /*f850*/  LDSM.16.M88.4 R208, [R240] ;  /* 0x00000000f0d0783b */ /* 0x000fe20000000200 */
[C---:B------:R-:W-:Y:S04]  /*f860*/  HMMA.16816.F32 R24, R44.reuse, R32, RZ ;  /* 0x000000202c18723c */ /* 0x040fe800000018ff */
[C---:B------:R-:W-:Y:S01]  /*f870*/  IMAD.X R41, R39.reuse, 0x1, R249, P0 ;  /* 0x0000000127297824 */ /* 0x040fe200000e06f9 */
[----:B------:R-:W-:Y:S01]  /*f880*/  @!PT LDS RZ, [RZ] ;  /* 0x00000000fffff984 */ /* 0x000fe20000000800 */
[----:B------:R-:W-:Y:S01]  /*f890*/  @!PT LDS RZ, [RZ] ;  /* 0x00000000fffff984 */ /* 0x000fe20000000800 */
[----:B------:R-:W-:Y:S01]  /*f8a0*/  @!PT LDS RZ, [RZ] ;  /* 0x00000000fffff984 */ /* 0x000fe20000000800 */
[----:B------:R1:W-:Y:S03]  /*f8b0*/  LDGSTS.E.BYPASS.LTC128B.128 [R245], [R2.64], !P6 ;  /* 0x0000000002f57fae */ /* 0x0003e6000f101d54 */
[-C--:B------:R-:W-:Y:S03]  /*f8c0*/  HMMA.16816.F32 R28, R44, R34.reuse, RZ ;  /* 0x000000222c1c723c */ /* 0x080fe600000018ff */
[----:B------:R2:W-:Y:S05]  /*f8d0*/  LDGSTS.E.BYPASS.LTC128B.128 [R245+0x1800], [R36.64], !P5 ;  /* 0x0180000024f57fae */ /* 0x0005ea000e901d54 */
[C---:B------:R-:W-:Y:S01]  /*f8e0*/  HMMA.16816.F32 R32, R48.reuse, R34, RZ ;  /* 0x000000223020723c */ /* 0x040fe200000018ff */
[----:B------:R-:W3:Y:S06]  /*f8f0*/  SHFL.IDX PT, R0, R0, 0x2, 0x181f ;  /* 0x00581f0000007f89 */ /* 0x000eec00000e0000 */
[----:B------:R4:W-:Y:S01]  /*f900*/  LDGSTS.E.BYPASS.LTC128B.128 [R245+0x800], [R40.64], !P6 ;  /* 0x0080000028f57fae */ /* 0x0009e2000f101d54 */
[----:B-1----:R-:W-:Y:S05]  /*f910*/  IADD3 R2, P2, R38, R246, RZ ;  /* 0x000000f626027210 */ /* 0x002fea0007f5e0ff */
[----:B------:R-:W-:Y:S02]  /*f920*/  IMAD.X R3, R39, 0x1, R247, P2 ;  /* 0x0000000127037824 */ /* 0x000fe400010e06f7 */
[-C--:B--2---:R-:W-:Y:S01]  /*f930*/  HMMA.16816.F32 R36, R48, R172.reuse, RZ ;  /* 0x000000ac3024723c */ /* 0x084fe200000018ff */
[C---:B---3--:R-:W-:Y:S02]  /*f940*/  IADD3 R212, P1, R0.reuse, R248, RZ ;  /* 0x000000f800d47210 */ /* 0x048fe40007f3e0ff */
[----:B------:R1:W-:Y:S01]  /*f950*/  LDGSTS.E.BYPASS.LTC128B.128 [R245+0x2000], [R2.64], !P5 ;  /* 0x0200000002f57fae */ /* 0x0003e2000e901d54 */
[----:B------:R-:W-:Y:S02]  /*f960*/  IADD3 R168, P0, R0, R246, RZ ;  /* 0x000000f600a87210 */ /* 0x000fe40007f1e0ff */
[C---:B------:R-:W-:Y:S03]  /*f970*/  IMAD.X R213, R42.reuse, 0x1, R249, P1 ;  /* 0x000000012ad57824 */ /* 0x040fe600008e06f9 */
[----:B------:R-:W-:Y:S01]  /*f980*/  IMAD.X R169, R42, 0x1, R247, P0 ;  /* 0x000000012aa97824 */ /* 0x000fe200000e06f7 */
[----:B------:R-:W-:Y:S01]  /*f990*/  PLOP3.LUT P0, PT, PT, PT, UP0, 0x80, 0x0 ;  /* 0x000000000000781c */ /* 0x000fe20003f0f008 */
[C---:B----4-:R-:W-:Y:S01]  /*f9a0*/  HMMA.16816.F32 R40, R44.reuse, R172, RZ ;  /* 0x000000ac2c28723c */ /* 0x050fe200000018ff */
[----:B------:R2:W-:Y:S06]  /*f9b0*/  LDGSTS.E.BYPASS.LTC128B.128 [R245+0x1000], [R212.64], !P6 ;  /* 0x01000000d4f57fae */ /* 0x0005ec000f101d54 */
[----:B------:R1:W-:Y:S01]  /*f9c0*/  LDGSTS.E.BYPASS.LTC128B.128 [R245+0x2800], [R168.64], !P5 ;  /* 0x02800000a8f57fae */ /* 0x0003e2000e901d54 */
[-C--:B------:R-:W-:Y:S05]  /*f9d0*/  HMMA.16816.F32 R44, R44, R174.reuse, RZ ;  /* 0x000000ae2c2c723c */ /* 0x080fea00000018ff */
[----:B------:R-:W-:Y:S03]  /*f9e0*/  LDSM.16.M88.4 R216, [R230+0x3100] ;  /* 0x00310000e6d8783b */ /* 0x000fe60000000200 */
[----:B------:R-:W-:Y:S03]  /*f9f0*/  HMMA.16816.F32 R48, R48, R174, RZ ;  /* 0x000000ae3030723c */ /* 0x000fe600000018ff */
[----:B------:R-:W0:Y:S05]  /*fa00*/  LDGDEPBAR ;  /* 0x00000000000079af */ /* 0x000e2a0000000000 */
[-C--:B------:R-:W-:Y:S01]  /*fa10*/  HMMA.16816.F32 R4, R192, R196.reuse, R4 ;  /* 0x000000c4c004723c */ /* 0x080fe20000001804 */
[----:B------:R-:W-:Y:S06]  /*fa20*/  LDSM.16.M88.4 R220, [R232+0x8100] ;  /* 0x00810000e8dc783b */ /* 0x000fec0000000200 */
[----:B--2---:R-:W2:Y:S01]  /*fa30*/  LDSM.16.M88.4 R212, [R232+0x6100] ;  /* 0x00610000e8d4783b */ /* 0x004ea20000000200 */
[C---:B------:R-:W-:Y:S05]  /*fa40*/  HMMA.16816.F32 R8, R200.reuse, R196, R8 ;  /* 0x000000c4c808723c */ /* 0x040fea0000001808 */
[----:B------:R-:W3:Y:S03]  /*fa50*/  LDSM.16.M88.4 R172, [R230+0x3900] ;  /* 0x00390000e6ac783b */ /* 0x000ee60000000200 */
[-C--:B------:R-:W-:Y:S08]  /*fa60*/  HMMA.16816.F32 R12, R200, R198.reuse, R12 ;  /* 0x000000c6c80c723c */ /* 0x080ff0000000180c */
[C---:B------:R-:W-:Y:S01]  /*fa70*/  HMMA.16816.F32 R16, R192.reuse, R198, R16 ;  /* 0x000000c6c010723c */ /* 0x040fe20000001810 */
[----:B------:R-:W4:Y:S07]  /*fa80*/  LDSM.16.M88.4 R196, [R230+0x4100] ;  /* 0x00410000e6c4783b */ /* 0x000f2e0000000200 */
        /* <DEDUP_REMOVED lines=8> */
[----:B------:R-:W-:Y:S07]  /*fb10*/  LDSM.16.M88.4 R200, [R229] ;  /* 0x00000000e5c8783b */ /* 0x000fee0000000200 */
[----:B------:R-:W-:Y:S01]  /*fb20*/  HMMA.16816.F32 R48, R192, R210, R48 ;  /* 0x000000d2c030723c */ /* 0x000fe20000001830 */
[----:B------:R-:W1:Y:S06]  /*fb30*/  LDSM.16.M88.4 R192, [R234+0x6100] ;  /* 0x00610000eac0783b */ /* 0x000e6c0000000200 */
[----:B------:R-:W-:Y:S01]  /*fb40*/  LDSM.16.M88.4 R208, [R229+0x1000] ;  /* 0x00100000e5d0783b */ /* 0x000fe20000000200 */
[-C--:B--2---:R-:W-:Y:S08]  /*fb50*/  HMMA.16816.F32 R4, R212, R216.reuse, R4 ;  /* 0x000000d8d404723c */ /* 0x084ff00000001804 */
[C---:B------:R-:W-:Y:S08]  /*fb60*/  HMMA.16816.F32 R8, R220.reuse, R216, R8 ;  /* 0x000000d8dc08723c */ /* 0x040ff00000001808 */
[-C--:B------:R-:W-:Y:S08]  /*fb70*/  HMMA.16816.F32 R12, R220, R218.reuse, R12 ;  /* 0x000000dadc0c723c */ /* 0x080ff0000000180c */
[C---:B------:R-:W-:Y:S01]  /*fb80*/  HMMA.16816.F32 R16, R212.reuse, R218, R16 ;  /* 0x000000dad410723c */ /* 0x040fe20000001810 */
[----:B------:R-:W-:Y:S07]  /*fb90*/  LDSM.16.M88.4 R216, [R231+0xc100] ;  /* 0x00c10000e7d8783b */ /* 0x000fee0000000200 */
[-C--:B---3--:R-:W-:Y:S08]  /*fba0*/  HMMA.16816.F32 R20, R212, R172.reuse, R20 ;  /* 0x000000acd414723c */ /* 0x088ff00000001814 */
        /* <DEDUP_REMOVED lines=9> */
[----:B------:R-:W-:Y:S06]  /*fc40*/  LDSM.16.M88.4 R196, [R231+0xa100] ;  /* 0x00a10000e7c4783b */ /* 0x000fec0000000200 */
[----:B------:R-:W3:Y:S01]  /*fc50*/  LDSM.16.M88.4 R212, [R224+0x4900] ;  /* 0x00490000e0d4783b */ /* 0x000ee20000000200 */
[-C--:B-1----:R-:W-:Y:S08]  /*fc60*/  HMMA.16816.F32 R4, R192, R200.reuse, R4 ;  /* 0x000000c8c004723c */ /* 0x082ff00000001804 */
[C---:B------:R-:W-:Y:S08]  /*fc70*/  HMMA.16816.F32 R8, R204.reuse, R200, R8 ;  /* 0x000000c8cc08723c */ /* 0x040ff00000001808 */
[-C--:B------:R-:W-:Y:S08]  /*fc80*/  HMMA.16816.F32 R12, R204, R202.reuse, R12 ;  /* 0x000000cacc0c723c */ /* 0x080ff0000000180c */
[C---:B------:R-:W-:Y:S01]  /*fc90*/  HMMA.16816.F32 R16, R192.reuse, R202, R16 ;  /* 0x000000cac010723c */ /* 0x040fe20000001810 */
[----:B------:R-:W1:Y:S07]  /*fca0*/  LDSM.16.M88.4 R200, [R224+0x5900] ;  /* 0x00590000e0c8783b */ /* 0x000e6e0000000200 */
[-C--:B--2---:R-:W-:Y:S08]  /*fcb0*/  HMMA.16816.F32 R20, R192, R172.reuse, R20 ;  /* 0x000000acc014723c */ /* 0x084ff00000001814 */
        /* <DEDUP_REMOVED lines=9> */
[----:B------:R-:W2:Y:S06]  /*fd50*/  LDSM.16.M88.4 R192, [R239] ;  /* 0x00000000efc0783b */ /* 0x000eac0000000200 */
[----:B------:R-:W4:Y:S01]  /*fd60*/  LDSM.16.M88.4 R208, [R238] ;  /* 0x00000000eed0783b */ /* 0x000f220000000200 */
[-C--:B---3--:R-:W-:Y:S08]  /*fd70*/  HMMA.16816.F32 R4, R196, R212.reuse, R4 ;  /* 0x000000d4c404723c */ /* 0x088ff00000001804 */
[C---:B------:R-:W-:Y:S08]  /*fd80*/  HMMA.16816.F32 R8, R216.reuse, R212, R8 ;  /* 0x000000d4d808723c */ /* 0x040ff00000001808 */
[-C--:B------:R-:W-:Y:S08]  /*fd90*/  HMMA.16816.F32 R12, R216, R214.reuse, R12 ;  /* 0x000000d6d80c723c */ /* 0x080ff0000000180c */
[C---:B------:R-:W-:Y:S01]  /*fda0*/  HMMA.16816.F32 R16, R196.reuse, R214, R16 ;  /* 0x000000d6c410723c */ /* 0x040fe20000001810 */
[----:B------:R-:W3:Y:S07]  /*fdb0*/  LDSM.16.M88.4 R212, [R237] ;  /* 0x00000000edd4783b */ /* 0x000eee0000000200 */
[-C--:B------:R-:W-:Y:S08]  /*fdc0*/  HMMA.16816.F32 R20, R196, R220.reuse, R20 ;  /* 0x000000dcc414723c */ /* 0x080ff00000001814 */
[C---:B------:R-:W-:Y:S08]  /*fdd0*/  HMMA.16816.F32 R24, R216.reuse, R220, R24 ;  /* 0x000000dcd818723c */ /* 0x040ff00000001818 */
[-C--:B------:R-:W-:Y:S08]  /*fde0*/  HMMA.16816.F32 R28, R216, R222.reuse, R28 ;  /* 0x000000ded81c723c */ /* 0x080ff0000000181c */
[C---:B------:R-:W-:Y:S01]  /*fdf0*/  HMMA.16816.F32 R32, R196.reuse, R222, R32 ;  /* 0x000000dec420723c */ /* 0x040fe20000001820 */
[----:B------:R-:W-:Y:S07]  /*fe00*/  LDSM.16.M88.4 R220, [R229+0x2000] ;  /* 0x00200000e5dc783b */ /* 0x000fee0000000200 */
[-C--:B-1----:R-:W-:Y:S08]  /*fe10*/  HMMA.16816.F32 R36, R196, R200.reuse, R36 ;  /* 0x000000c8c424723c */ /* 0x082ff00000001824 */
[C---:B------:R-:W-:Y:S08]  /*fe20*/  HMMA.16816.F32 R40, R216.reuse, R200, R40 ;  /* 0x000000c8d828723c */ /* 0x040ff00000001828 */
[-C--:B------:R-:W-:Y:S01]  /*fe30*/  HMMA.16816.F32 R44, R216, R202.reuse, R44 ;  /* 0x000000cad82c723c */ /* 0x080fe2000000182c */
[----:B------:R-:W-:Y:S07]  /*fe40*/  LDSM.16.M88.4 R216, [R232+0xc100] ;  /* 0x00c10000e8d8783b */ /* 0x000fee0000000200 */
[----:B------:R-:W-:Y:S01]  /*fe50*/  HMMA.16816.F32 R48, R196, R202, R48 ;  /* 0x000000cac430723c */ /* 0x000fe20000001830 */
[----:B------:R-:W-:Y:S06]  /*fe60*/  LDSM.16.M88.4 R196, [R232+0xa100] ;  /* 0x00a10000e8c4783b */ /* 0x000fec0000000200 */
[----:B------:R-:W1:Y:S01]  /*fe70*/  LDSM.16.M88.4 R200, [R230+0x4900] ;  /* 0x00490000e6c8783b */ /* 0x000e620000000200 */
[-C--:B--2---:R-:W-:Y:S08]  /*fe80*/  HMMA.16816.F32 R4, R172, R192.reuse, R4 ;  /* 0x000000c0ac04723c */ /* 0x084ff00000001804 */
[C---:B------:R-:W-:Y:S08]  /*fe90*/  HMMA.16816.F32 R8, R204.reuse, R192, R8 ;  /* 0x000000c0cc08723c */ /* 0x040ff00000001808 */
[-C--:B------:R-:W-:Y:S08]  /*fea0*/  HMMA.16816.F32 R12, R204, R194.reuse, R12 ;  /* 0x000000c2cc0c723c */ /* 0x080ff0000000180c */
[C---:B------:R-:W-:Y:S01]  /*feb0*/  HMMA.16816.F32 R16, R172.reuse, R194, R16 ;  /* 0x000000c2ac10723c */ /* 0x040fe20000001810 */
[----:B------:R-:W2:Y:S07]  /*fec0*/  LDSM.16.M88.4 R192, [R230+0x5100] ;  /* 0x00510000e6c0783b */ /* 0x000eae0000000200 */
[-C--:B----4-:R-:W-:Y:S08]  /*fed0*/  HMMA.16816.F32 R20, R172, R208.reuse, R20 ;  /* 0x000000d0ac14723c */ /* 0x090ff00000001814 */
[C---:B------:R-:W-:Y:S08]  /*fee0*/  HMMA.16816.F32 R24, R204.reuse, R208, R24 ;  /* 0x000000d0cc18723c */ /* 0x040ff00000001818 */
[-C--:B------:R-:W-:Y:S08]  /*fef0*/  HMMA.16816.F32 R28, R204, R210.reuse, R28 ;  /* 0x000000d2cc1c723c */ /* 0x080ff0000000181c */
[C---:B------:R-:W-:Y:S01]  /*ff00*/  HMMA.16816.F32 R32, R172.reuse, R210, R32 ;  /* 0x000000d2ac20723c */ /* 0x040fe20000001820 */
[----:B------:R-:W4:Y:S07]  /*ff10*/  LDSM.16.M88.4 R208, [R230+0x5900] ;  /* 0x00590000e6d0783b */ /* 0x000f2e0000000200 */
[-C--:B---3--:R-:W-:Y:S08]  /*ff20*/  HMMA.16816.F32 R36, R172, R212.reuse, R36 ;  /* 0x000000d4ac24723c */ /* 0x088ff00000001824 */
[C---:B------:R-:W-:Y:S08]  /*ff30*/  HMMA.16816.F32 R40, R204.reuse, R212, R40 ;  /* 0x000000d4cc28723c */ /* 0x040ff00000001828 */
[-C--:B------:R-:W-:Y:S01]  /*ff40*/  HMMA.16816.F32 R44, R204, R214.reuse, R44 ;  /* 0x000000d6cc2c723c */ /* 0x080fe2000000182c */
[----:B------:R-:W-:Y:S07]  /*ff50*/  LDSM.16.M88.4 R204, [R229+0x1800] ;  /* 0x00180000e5cc783b */ /* 0x000fee0000000200 */
[----:B------:R-:W-:Y:S01]  /*ff60*/  HMMA.16816.F32 R48, R172, R214, R48 ;  /* 0x000000d6ac30723c */ /* 0x000fe20000001830 */
[----:B------:R-:W3:Y:S06]  /*ff70*/  LDSM.16.M88.4 R172, [R234+0xa100] ;  /* 0x00a10000eaac783b */ /* 0x000eec0000000200 */
[----:B------:R-:W3:Y:S01]  /*ff80*/  LDSM.16.M88.4 R212, [R236+0xc100] ;  /* 0x00c10000ecd4783b */ /* 0x000ee20000000200 */
[-C--:B-1----:R-:W-:Y:S08]  /*ff90*/  HMMA.16816.F32 R4, R196, R200.reuse, R4 ;  /* 0x000000c8c404723c */ /* 0x082ff00000001804 */
[C---:B------:R-:W-:Y:S08]  /*ffa0*/  HMMA.16816.F32 R8, R216.reuse, R200, R8 ;  /* 0x000000c8d808723c */ /* 0x040ff00000001808 */
[-C--:B------:R-:W-:Y:S08]  /*ffb0*/  HMMA.16816.F32 R12, R216, R202.reuse, R12 ;  /* 0x000000cad80c723c */ /* 0x080ff0000000180c */
[C---:B------:R-:W-:Y:S01]  /*ffc0*/  HMMA.16816.F32 R16, R196.reuse, R202, R16 ;  /* 0x000000cac410723c */ /* 0x040fe20000001810 */
[----:B------:R-:W1:Y:S01]  /*ffd0*/  LDSM.16.M88.4 R200, [R229+0x2800] ;  /* 0x00280000e5c8783b */ /* 0x000e620000000200 */
[----:B------:R-:W-:Y:S05]  /*ffe0*/  DEPBAR.LE SB0, 0x0 ;  /* 0x000080000000791a */ /* 0x000fea0000000000 */
[----:B------:R-:W-:Y:S01]  /*fff0*/  BAR.SYNC.DEFER_BLOCKING 0x0 ;  /* 0x0000000000007b1d */ /* 0x000fe20000010000 */
[-C--:B--2---:R-:W-:Y:S08]  /*10000*/  HMMA.16816.F32 R20, R196, R192.reuse, R20 ;  /* 0x000000c0c414723c */ /* 0x084ff00000001814 */
[C---:B------:R-:W-:Y:S08]  /*10010*/  HMMA.16816.F32 R24, R216.reuse, R192, R24 ;  /* 0x000000c0d818723c */ /* 0x040ff00000001818 */
[-C--:B------:R-:W-:Y:S08]  /*10020*/  HMMA.16816.F32 R28, R216, R194.reuse, R28 ;  /* 0x000000c2d81c723c */ /* 0x080ff0000000181c */
[C---:B------:R-:W-:Y:S08]  /*10030*/  HMMA.16816.F32 R32, R196.reuse, R194, R32 ;  /* 0x000000c2c420723c */ /* 0x040ff00000001820 */
[-C--:B----4-:R-:W-:Y:S08]  /*10040*/  HMMA.16816.F32 R36, R196, R208.reuse, R36 ;  /* 0x000000d0c424723c */ /* 0x090ff00000001824 */
[C---:B------:R-:W-:Y:S08]  /*10050*/  HMMA.16816.F32 R40, R216.reuse, R208, R40 ;  /* 0x000000d0d828723c */ /* 0x040ff00000001828 */
[-C--:B------:R-:W-:Y:S08]  /*10060*/  HMMA.16816.F32 R44, R216, R210.reuse, R44 ;  /* 0x000000d2d82c723c */ /* 0x080ff0000000182c */
[----:B------:R-:W-:Y:S08]  /*10070*/  HMMA.16816.F32 R48, R196, R210, R48 ;  /* 0x000000d2c430723c */ /* 0x000ff00000001830 */
        /* <DEDUP_REMOVED lines=42> */
[----:B------:R-:W-:Y:S04]  /*10320*/  SHFL.IDX PT, R172, R2, 0x1, 0x181f ;  /* 0x00381f0002ac7f89 */ /* 0x000fe800000e0000 */
[----:B------:R2:W-:Y:S04]  /*10330*/  SHFL.IDX PT, R169, R2, 0x2, 0x181f ;  /* 0x00581f0002a97f89 */ /* 0x0005e800000e0000 */
[----:B------:R-:W3:Y:S04]  /*10340*/  SHFL.IDX PT, R168, R0, RZ, 0x181f ;  /* 0x00181fff00a87589 */ /* 0x000ee800000e0000 */
[----:B------:R-:W4:Y:S04]  /*10350*/  SHFL.IDX PT, R171, R0, 0x1, 0x181f ;  /* 0x00381f0000ab7f89 */ /* 0x000f2800000e0000 */
[----:B------:R-:W5:Y:S01]  /*10360*/  SHFL.IDX PT, R0, R0, 0x2, 0x181f ;  /* 0x00581f0000007f89 */ /* 0x000f6200000e0000 */
[C---:B-1----:R-:W-:Y:S02]  /*10370*/  IADD3 R192, P1, R167.reuse, R246, RZ ;  /* 0x000000f6a7c07210 */ /* 0x042fe40007f3e0ff */
[-C--:B--2---:R-:W-:Y:S04]  /*10380*/  IADD3 R2, P0, R167, R248.reuse, RZ ;  /* 0x000000f8a7027210 */ /* 0x084fe80007f1e0ff */
[CC--:B---3--:R-:W-:Y:S01]  /*10390*/  IADD3.X R3, R168.reuse, R249.reuse, RZ, P0, !PT ;  /* 0x000000f9a8037210 */ /* 0x0c8fe200007fe4ff */
[----:B------:R-:W-:Y:S01]  /*103a0*/  IMAD.X R193, R168, 0x1, R247, P1 ;  /* 0x00000001a8c17824 */ /* 0x000fe200008e06f7 */
[C---:B------:R-:W-:Y:S02]  /*103b0*/  IADD3 R174, P0, R172.reuse, R248, RZ ;  /* 0x000000f8acae7210 */ /* 0x040fe40007f1e0ff */
[----:B------:R-:W-:Y:S01]  /*103c0*/  IADD3 R172, P2, R172, R246, RZ ;  /* 0x000000f6acac7210 */ /* 0x000fe20007f5e0ff */
[----:B------:R1:W-:Y:S01]  /*103d0*/  LDGSTS.E.BYPASS.LTC128B.128 [R244+0x3100], [R2.64], !P6 ;  /* 0x0310000002f47fae */ /* 0x0003e2000f101d54 */
[----:B------:R-:W-:Y:S01]  /*103e0*/  IADD3 R168, P1, R169, R248, RZ ;  /* 0x000000f8a9a87210 */ /* 0x000fe20007f3e0ff */
[C---:B----4-:R-:W-:Y:S02]  /*103f0*/  IMAD.X R175, R171.reuse, 0x1, R249, P0 ;  /* 0x00000001abaf7824 */ /* 0x050fe400000e06f9 */
[----:B------:R2:W-:Y:S01]  /*10400*/  LDGSTS.E.BYPASS.LTC128B.128 [R244+0x4900], [R192.64], !P5 ;  /* 0x04900000c0f47fae */ /* 0x0005e2000e901d54 */
[--C-:B------:R-:W-:Y:S03]  /*10410*/  IMAD.X R173, R171, 0x1, R247.reuse, P2 ;  /* 0x00000001abad7824 */ /* 0x100fe600010e06f7 */
[----:B------:R2:W-:Y:S04]  /*10420*/  LDGSTS.E.BYPASS.LTC128B.128 [R244+0x3900], [R174.64], !P6 ;  /* 0x03900000aef47fae */ /* 0x0005e8000f101d54 */
[----:B------:R2:W-:Y:S01]  /*10430*/  LDGSTS.E.BYPASS.LTC128B.128 [R244+0x5100], [R172.64], !P5 ;  /* 0x05100000acf47fae */ /* 0x0005e2000e901d54 */
[----:B-1----:R-:W-:Y:S02]  /*10440*/  IADD3 R2, P0, R169, R246, RZ ;  /* 0x000000f6a9027210 */ /* 0x002fe40007f1e0ff */
[C---:B-----5:R-:W-:Y:S03]  /*10450*/  IADD3.X R169, R0.reuse, R249, RZ, P1, !PT ;  /* 0x000000f900a97210 */ /* 0x060fe60000ffe4ff */
[----:B------:R-:W-:Y:S02]  /*10460*/  IMAD.X R3, R0, 0x1, R247, P0 ;  /* 0x0000000100037824 */ /* 0x000fe400000e06f7 */
[----:B------:R2:W-:Y:S04]  /*10470*/  LDGSTS.E.BYPASS.LTC128B.128 [R244+0x4100], [R168.64], !P6 ;  /* 0x04100000a8f47fae */ /* 0x0005e8000f101d54 */
[----:B------:R2:W-:Y:S02]  /*10480*/  LDGSTS.E.BYPASS.LTC128B.128 [R244+0x5900], [R2.64], !P5 ;  /* 0x0590000002f47fae */ /* 0x0005e4000e901d54 */
.L_x_638:
[----:B--2---:R-:W2:Y:S01]  /*10490*/  LDL R3, [R1+0x1c] ;  /* 0x00001c0001037983 */ /* 0x004ea20000100800 */
[----:B------:R-:W-:Y:S01]  /*104a0*/  UISETP.NE.AND UP1, UPT, UR13, URZ, UPT ;  /* 0x0000003f0d00728c */ /* 0x000fe2000bf25270 */
[----:B------:R-:W-:Y:S01]  /*104b0*/  IMAD.U32 R172, RZ, RZ, UR9 ;  /* 0x00000009ffac7e24 */ /* 0x000fe2000f8e00ff */
[----:B------:R-:W-:Y:S01]  /*104c0*/  UIMAD UR28, UR24, -0x30, URZ ;  /* 0xffffffd0181c78a4 */ /* 0x000fe2000f8e023f */
[----:B------:R-:W3:Y:S01]  /*104d0*/  LDL R2, [R1+0x8] ;  /* 0x0000080001027983 */ /* 0x000ee20000100800 */
[----:B------:R-:W-:Y:S02]  /*104e0*/  UISETP.NE.AND UP0, UPT, UR12, URZ, UPT ;  /* 0x0000003f0c00728c */ /* 0x000fe4000bf05270 */
[----:B------:R-:W-:Y:S01]  /*104f0*/  PLOP3.LUT P1, PT, PT, PT, UP1, 0x80, 0x0 ;  /* 0x000000000000781c */ /* 0x000fe20003f2f018 */
[----:B------:R-:W0:Y:S01]  /*10500*/  LDGDEPBAR ;  /* 0x00000000000079af */ /* 0x000e220000000000 */
[----:B------:R-:W-:Y:S02]  /*10510*/  PLOP3.LUT P0, PT, PT, PT, UP1, 0x80, 0x0 ;  /* 0x000000000000781c */ /* 0x000fe40003f0f018 */
[C---:B---3--:R-:W-:Y:S09]  /*10520*/  IADD3 R173, -R2.reuse, UR28, RZ ;  /* 0x0000001c02ad7c10 */ /* 0x048ff2000fffe1ff */
[----:B--2---:R-:W-:Y:S04]  /*10530*/  @P1 IMAD.HI.U32 R0, R3, c[0x0][0x2c8], RZ ;  /* 0x0000b20003001a27 */ /* 0x004fe800078e00ff */
[----:B------:R-:W-:Y:S01]  /*10540*/  IMAD.MOV.U32 R169, RZ, RZ, R3 ;  /* 0x000000ffffa97224 */ /* 0x000fe200078e0003 */
[----:B------:R-:W-:Y:S01]  /*10550*/  @P0 SHF.R.U32.HI R169, RZ, c[0x0][0x2cc], R0 ;  /* 0x0000b300ffa90a19 */ /* 0x000fe20000011600 */
[----:B------:R-:W-:Y:S01]  /*10560*/  IMAD.U32 R0, RZ, RZ, UR28 ;  /* 0x0000001cff007e24 */ /* 0x000fe2000f8e00ff */
[----:B------:R-:W-:Y:S03]  /*10570*/  PLOP3.LUT P0, PT, PT, PT, UP0, 0x40, 0x0 ;  /* 0x000000000000781c */ /* 0x000fe60003f0e808 */
[----:B------:R-:W1:Y:S01]  /*10580*/  SHFL.IDX PT, R3, R169, RZ, 0x1c1f ;  /* 0x001c1fffa9037589 */ /* 0x000e6200000e0000 */
[----:B------:R-:W-:Y:S04]  /*10590*/  IADD3 R0, -R2, 0x1, R0 ;  /* 0x0000000102007810 */ /* 0x000fe80007ffe100 */
[----:B------:R-:W-:Y:S04]  /*105a0*/  IADD3 R172, R0, -c[0x0][0x168], R172 ;  /* 0x80005a0000ac7a10 */ /* 0x000fe80007ffe0ac */
        /* <DEDUP_REMOVED lines=20> */
.L_x_641:
[----:B------:R-:W-:Y:S04]  /*106f0*/  MOV R167, c[0x0][0x32c] ;  /* 0x0000cb0000a77a02 */ /* 0x000fe80000000f00 */
[----:B------:R-:W-:Y:S11]  /*10700*/  ISETP.NE.AND P0, PT, R167, 0x1, PT ;  /* 0x00000001a700780c */ /* 0x000ff60003f05270 */
[----:B------:R-:W-:Y:S02]  /*10710*/  @!UPT UIADD3 URZ, URZ, URZ, URZ ;  /* 0x0000003f3f3ff290 */ /* 0x000fe4000fffe03f */
[----:B------:R-:W-:Y:S05]  /*10720*/  @P0 IMAD.HI.U32 R167, R3, c[0x0][0x330], RZ ;  /* 0x0000cc0003a70a27 */ /* 0x000fea00078e00ff */
[----:B------:R-:W-:Y:S02]  /*10730*/  @P0 SHF.R.U32.HI R3, RZ, c[0x0][0x334], R167 ;  /* 0x0000cd00ff030a19 */ /* 0x000fe400000116a7 */
.L_x_642:
[----:B------:R-:W-:Y:S05]  /*10740*/  BSYNC B0 ;  /* 0x0000000000007941 */ /* 0x000fea0003800000 */
.L_x_640:
[----:B------:R-:W-:Y:S05]  /*10750*/  IMAD R3, R3, c[0x0][0x32c], R173 ;  /* 0x0000cb0003037a24 */ /* 0x000fea00078e02ad */
[----:B------:R-:W-:Y:S02]  /*10760*/  IADD3 R167, R3, c[0x0][0x32c], RZ ;  /* 0x0000cb0003a77a10 */ /* 0x000fe40007ffe0ff */
[----:B------:R-:W-:Y:S02]  /*10770*/  IMNMX R0, R0, R3, !PT ;  /* 0x0000000300007217 */ /* 0x000fe40007800200 */
[----:B------:R-:W-:Y:S02]  /*10780*/  IMNMX R2, R2, R167, PT ;  /* 0x000000a702027217 */ /* 0x000fe40003800200 */
.L_x_639:
        /* <DEDUP_REMOVED lines=21> */
.L_x_645:
[----:B------:R-:W-:Y:S04]  /*108e0*/  MOV R174, 0x1 ;  /* 0x0000000100ae7802 */ /* 0x000fe80000000f00 */
[----:B------:R-:W-:Y:S11]  /*108f0*/  ISETP.NE.AND P0, PT, R174, c[0x0][0x32c], PT ;  /* 0x0000cb00ae007a0c */ /* 0x000ff60003f05270 */
[----:B------:R-:W-:Y:S02]  /*10900*/  @!UPT UIADD3 URZ, URZ, URZ, URZ ;  /* 0x0000003f3f3ff290 */ /* 0x000fe4000fffe03f */
[----:B------:R-:W-:Y:S05]  /*10910*/  @P0 IMAD.HI.U32 R174, R168, c[0x0][0x330], RZ ;  /* 0x0000cc00a8ae0a27 */ /* 0x000fea00078e00ff */
[----:B------:R-:W-:Y:S02]  /*10920*/  @P0 SHF.R.U32.HI R168, RZ, c[0x0][0x334], R174 ;  /* 0x0000cd00ffa80a19 */ /* 0x000fe400000116ae */
.L_x_646:
[----:B------:R-:W-:Y:S05]  /*10930*/  BSYNC B0 ;  /* 0x0000000000007941 */ /* 0x000fea0003800000 */
.L_x_644:
[----:B------:R-:W-:Y:S05]  /*10940*/  IMAD R168, R168, c[0x0][0x32c], R173 ;  /* 0x0000cb00a8a87a24 */ /* 0x000fea00078e02ad */
[----:B------:R-:W-:Y:S02]  /*10950*/  IADD3 R174, R168, c[0x0][0x32c], RZ ;  /* 0x0000cb00a8ae7a10 */ /* 0x000fe40007ffe0ff */
[----:B------:R-:W-:Y:S02]  /*10960*/  IMNMX R3, R3, R168, !PT ;  /* 0x000000a803037217 */ /* 0x000fe40007800200 */
[----:B------:R-:W-:Y:S02]  /*10970*/  IMNMX R167, R167, R174, PT ;  /* 0x000000aea7a77217 */ /* 0x000fe40003800200 */
.L_x_643:
[----:B------:R-:W-:Y:S02]  /*10980*/  UISETP.GE.AND UP2, UPT, UR28, 0x1, UPT ;  /* 0x000000011c00788c */ /* 0x000fe4000bf46270 */
[----:B------:R-:W-:Y:S02]  /*10990*/  UISETP.GE.AND UP1, UPT, UR28, 0x2, UPT ;  /* 0x000000021c00788c */ /* 0x000fe4000bf26270 */
[----:B------:R-:W-:Y:S02]  /*109a0*/  UISETP.GE.AND UP0, UPT, UR28, 0x9, UPT ;  /* 0x000000091c00788c */ /* 0x000fe4000bf06270 */
[----:B------:R-:W-:Y:S01]  /*109b0*/  PLOP3.LUT P0, PT, PT, PT, UP2, 0x40, 0x0 ;  /* 0x000000000000781c */ /* 0x000fe20003f0e828 */
[----:B------:R-:W-:Y:S01]  /*109c0*/  UP2UR UR26, UPR, URZ, 0x2 ;  /* 0x000000023f1a7883 */ /* 0x000fe20008000000 */
[----:B------:R-:W-:Y:S01]  /*109d0*/  PLOP3.LUT P2, PT, PT, PT, UP1, 0x40, 0x0 ;  /* 0x000000000000781c */ /* 0x000fe20003f4e818 */
[----:B------:R-:W-:Y:S01]  /*109e0*/  UISETP.GE.AND UP1, UPT, UR28, 0xa, UPT ;  /* 0x0000000a1c00788c */ /* 0x000fe2000bf26270 */
[----:B------:R-:W-:Y:S01]  /*109f0*/  ISETP.GT.AND P0, PT, R0, RZ, P0 ;  /* 0x000000ff0000720c */ /* 0x000fe20000704270 */
[----:B------:R-:W-:Y:S01]  /*10a00*/  UISETP.GE.AND UP5, UPT, UR28, 0x19, UPT ;  /* 0x000000191c00788c */ /* 0x000fe2000bfa6270 */
[----:B------:R-:W-:Y:S01]  /*10a10*/  PLOP3.LUT P1, PT, PT, PT, UP0, 0x40, 0x0 ;  /* 0x000000000000781c */ /* 0x000fe20003f2e808 */
[----:B------:R-:W-:Y:S01]  /*10a20*/  UP2UR UR25, UPR, URZ, 0x1 ;  /* 0x000000013f197883 */ /* 0x000fe20008000000 */
[----:B------:R-:W-:Y:S01]  /*10a30*/  ISETP.LT.OR P0, PT, R2, 0x1, P0 ;  /* 0x000000010200780c */ /* 0x000fe20000701670 */
        /* <DEDUP_REMOVED lines=12> */
[----:B------:R-:W1:Y:S01]  /*10b00*/  SHFL.IDX PT, R4, R169, 0x2, 0x1c1f ;  /* 0x005c1f00a9047f89 */ /* 0x000e6200000e0000 */
[C---:B------:R-:W-:Y:S01]  /*10b10*/  ISETP.LT.OR P0, PT, R2.reuse, 0xa, P0 ;  /* 0x0000000a0200780c */ /* 0x040fe20000701670 */
[----:B------:R-:W-:Y:S01]  /*10b20*/  UP2UR UR29, UPR, URZ, 0x40 ;  /* 0x000000403f1d7883 */ /* 0x000fe20008000000 */
[----:B------:R-:W-:Y:S01]  /*10b30*/  ISETP.LT.OR P1, PT, R2, 0x9, P1 ;  /* 0x000000090200780c */ /* 0x000fe20000f21670 */
[----:B------:R-:W-:Y:S01]  /*10b40*/  UP2UR UR5, UPR, URZ, 0x2 ;  /* 0x000000023f057883 */ /* 0x000fe20008000000 */
[----:B------:R-:W-:Y:S01]  /*10b50*/  FSEL R193, R17, -INF , !P0 ;  /* 0xff80000011c17808 */ /* 0x000fe20004000000 */
[----:B------:R-:W-:Y:S01]  /*10b60*/  UP2UR UR4, UPR, URZ, 0x1 ;  /* 0x000000013f047883 */ /* 0x000fe20008000000 */
[----:B------:R-:W-:Y:S01]  /*10b70*/  PLOP3.LUT P0, PT, PT, PT, UP5, 0x40, 0x0 ;  /* 0x000000000000781c */ /* 0x000fe20003f0e858 */
[----:B------:R-:W-:Y:S01]  /*10b80*/  UISETP.GE.AND UP1, UPT, UR28, 0x29, UPT ;  /* 0x000000291c00788c */ /* 0x000fe2000bf26270 */
[----:B------:R-:W-:Y:S02]  /*10b90*/  FSEL R175, R5, -INF , !P2 ;  /* 0xff80000005af7808 */ /* 0x000fe40005000000 */
[----:B------:R-:W-:Y:S01]  /*10ba0*/  PLOP3.LUT P2, PT, PT, PT, UP0, 0x40, 0x0 ;  /* 0x000000000000781c */ /* 0x000fe20003f4e808 */
[----:B------:R-:W-:Y:S01]  /*10bb0*/  UISETP.GE.AND UP0, UPT, UR28, 0x2a, UPT ;  /* 0x0000002a1c00788c */ /* 0x000fe2000bf06270 */
        /* <DEDUP_REMOVED lines=52> */
.L_x_649:
[----:B------:R-:W-:Y:S04]  /*10f00*/  MOV R5, c[0x0][0x32c] ;  /* 0x0000cb0000057a02 */ /* 0x000fe80000000f00 */
[----:B------:R-:W-:Y:S11]  /*10f10*/  ISETP.NE.AND P0, PT, R5, 0x1, PT ;  /* 0x000000010500780c */ /* 0x000ff60003f05270 */
[----:B------:R-:W-:Y:S02]  /*10f20*/  @!UPT UIADD3 URZ, URZ, URZ, URZ ;  /* 0x0000003f3f3ff290 */ /* 0x000fe4000fffe03f */
[----:B------:R-:W-:Y:S05]  /*10f30*/  @P0 IMAD.HI.U32 R5, R4, c[0x0][0x330], RZ ;  /* 0x0000cc0004050a27 */ /* 0x000fea00078e00ff */
[----:B------:R-:W-:Y:S02]  /*10f40*/  @P0 SHF.R.U32.HI R4, RZ, c[0x0][0x334], R5 ;  /* 0x0000cd00ff040a19 */ /* 0x000fe40000011605 */
.L_x_650:
[----:B------:R-:W-:Y:S05]  /*10f50*/  BSYNC B0 ;  /* 0x0000000000007941 */ /* 0x000fea0003800000 */
.L_x_648:
[----:B------:R-:W-:Y:S05]  /*10f60*/  IMAD R4, R4, c[0x0][0x32c], R173 ;  /* 0x0000cb0004047a24 */ /* 0x000fea00078e02ad */
[----:B------:R-:W-:Y:S02]  /*10f70*/  IADD3 R5, R4, c[0x0][0x32c], RZ ;  /* 0x0000cb0004057a10 */ /* 0x000fe40007ffe0ff */
[----:B------:R-:W-:Y:S02]  /*10f80*/  IMNMX R0, R0, R4, !PT ;  /* 0x0000000400007217 */ /* 0x000fe40007800200 */
[----:B------:R-:W-:Y:S02]  /*10f90*/  IMNMX R2, R2, R5, PT ;  /* 0x0000000502027217 */ /* 0x000fe40003800200 */
.L_x_647:
[----:B------:R-:W-:Y:S02]  /*10fa0*/  UP2UR UR31, UPR, URZ, 0x8 ;  /* 0x000000083f1f7883 */ /* 0x000fe40008000000 */
[----:B------:R-:W-:Y:S02]  /*10fb0*/  UISETP.NE.AND UP3, UPT, UR26, URZ, UPT ;  /* 0x0000003f1a00728c */ /* 0x000fe4000bf65270 */
[----:B------:R-:W-:Y:S02]  /*10fc0*/  UP2UR UR32, UPR, URZ, 0x10 ;  /* 0x000000103f207883 */ /* 0x000fe40008000000 */
[----:B------:R-:W-:Y:S02]  /*10fd0*/  UISETP.NE.AND UP4, UPT, UR27, URZ, UPT ;  /* 0x0000003f1b00728c */ /* 0x000fe4000bf85270 */
[----:B------:R-:W-:Y:S01]  /*10fe0*/  PLOP3.LUT P0, PT, PT, PT, UP3, 0x40, 0x0 ;  /* 0x000000000000781c */ /* 0x000fe20003f0e838 */
[----:B------:R-:W-:Y:S02]  /*10ff0*/  UP2UR UR30, UPR, URZ, 0x4 ;  /* 0x000000043f1e7883 */ /* 0x000fe40008000000 */
[----:B------:R-:W-:Y:S01]  /*11000*/  UISETP.NE.AND UP2, UPT, UR25, URZ, UPT ;  /* 0x0000003f1900728c */ /* 0x000fe2000bf45270 */
[----:B------:R-:W-:Y:S01]  /*11010*/  ISETP.GT.AND P0, PT, R3, 0x1, P0 ;  /* 0x000000010300780c */ /* 0x000fe20000704270 */
[----:B------:R-:W-:Y:S01]  /*11020*/  UP2UR UR28, UPR, URZ, 0x1 ;  /* 0x000000013f1c7883 */ /* 0x000fe20008000000 */
[----:B------:R-:W-:Y:S01]  /*11030*/  PLOP3.LUT P2, PT, PT, PT, UP4, 0x40, 0x0 ;  /* 0x000000000000781c */ /* 0x000fe20003f4e848 */
[----:B------:R-:W-:Y:S01]  /*11040*/  UISETP.NE.AND UP0, UPT, UR4, URZ, UPT ;  /* 0x0000003f0400728c */ /* 0x000fe2000bf05270 */
[----:B------:R-:W-:Y:S01]  /*11050*/  ISETP.LT.OR P0, PT, R167, 0x2, P0 ;  /* 0x00000002a700780c */ /* 0x000fe20000701670 */
[----:B------:R-:W-:Y:S01]  /*11060*/  UP2UR UR29, UPR, URZ, 0x2 ;  /* 0x000000023f1d7883 */ /* 0x000fe20008000000 */
[----:B------:R-:W-:Y:S01]  /*11070*/  ISETP.GT.AND P2, PT, R3, RZ, P2 ;  /* 0x000000ff0300720c */ /* 0x000fe20001744270 */
[----:B------:R-:W-:Y:S01]  /*11080*/  UISETP.NE.AND UP1, UPT, UR5, URZ, UPT ;  /* 0x0000003f0500728c */ /* 0x000fe2000bf25270 */
[----:B------:R-:W-:Y:S01]  /*11090*/  PLOP3.LUT P1, PT, PT, PT, UP2, 0x40, 0x0 ;  /* 0x000000000000781c */ /* 0x000fe20003f2e828 */
[----:B------:R-:W-:Y:S01]  /*110a0*/  UISETP.NE.AND UP4, UPT, UR32, URZ, UPT ;  /* 0x0000003f2000728c */ /* 0x000fe2000bf85270 */
[----:B------:R-:W-:Y:S01]  /*110b0*/  FSEL R17, R7, -INF , !P0 ;  /* 0xff80000007117808 */ /* 0x000fe20004000000 */
[----:B------:R-:W-:Y:S01]  /*110c0*/  UISETP.NE.AND UP3, UPT, UR31, URZ, UPT ;  /* 0x0000003f1f00728c */ /* 0x000fe2000bf65270 */
[----:B------:R-:W-:Y:S01]  /*110d0*/  PLOP3.LUT P0, PT, PT, PT, UP0, 0x40, 0x0 ;  /* 0x000000000000781c */ /* 0x000fe20003f0e808 */
[----:B------:R-:W-:Y:S01]  /*110e0*/  UISETP.NE.AND UP0, UPT, UR28, URZ, UPT ;  /* 0x0000003f1c00728c */ /* 0x000fe2000bf05270 */
[----:B------:R-:W-:Y:S01]  /*110f0*/  ISETP.LT.OR P2, PT, R167, 0x1, P2 ;  /* 0x00000001a700780c */ /* 0x000fe20001741670 */
[----:B------:R-:W-:Y:S01]  /*11100*/  UP2UR UR28, UPR, URZ, 0x40 ;  /* 0x000000403f1c7883 */ /* 0x000fe20008000000 */
[C---:B------:R-:W-:Y:S01]  /*11110*/  ISETP.GT.AND P1, PT, R3.reuse, 0x8, P1 ;  /* 0x000000080300780c */ /* 0x040fe20000f24270 */
[----:B------:R-:W-:Y:S01]  /*11120*/  UISETP.NE.AND UP2, UPT, UR30, URZ, UPT ;  /* 0x0000003f1e00728c */ /* 0x000fe2000bf45270 */
[----:B------:R-:W-:Y:S02]  /*11130*/  ISETP.GT.AND P0, PT, R3, 0x10, P0 ;  /* 0x000000100300780c */ /* 0x000fe40000704270 */
[----:B------:R-:W-:Y:S02]  /*11140*/  FSEL R6, R6, -INF , !P2 ;  /* 0xff80000006067808 */ /* 0x000fe40005000000 */
[----:B------:R-:W-:Y:S01]  /*11150*/  PLOP3.LUT P2, PT, PT, PT, UP1, 0x40, 0x0 ;  /* 0x000000000000781c */ /* 0x000fe20003f4e818 */
[----:B------:R-:W-:Y:S01]  /*11160*/  UISETP.NE.AND UP1, UPT, UR29, URZ, UPT ;  /* 0x0000003f1d00728c */ /* 0x000fe2000bf25270 */
[C---:B------:R-:W-:Y:S02]  /*11170*/  ISETP.LT.OR P1, PT, R167.reuse, 0x9, P1 ;  /* 0x00000009a700780c */ /* 0x040fe40000f21670 */
[----:B------:R-:W-:Y:S02]  /*11180*/  ISETP.LT.OR P0, PT, R167, 0x11, P0 ;  /* 0x00000011a700780c */ /* 0x000fe40000701670 */
[----:B------:R-:W-:Y:S02]  /*11190*/  ISETP.GT.AND P2, PT, R3, 0x9, P2 ;  /* 0x000000090300780c */ /* 0x000fe40001744270 */
[----:B------:R-:W-:Y:S02]  /*111a0*/  FSEL R18, R18, -INF , !P1 ;  /* 0xff80000012127808 */ /* 0x000fe40004800000 */
[----:B------:R-:W-:Y:S01]  /*111b0*/  PLOP3.LUT P1, PT, PT, PT, UP6, 0x40, 0x0 ;  /* 0x000000000000781c */ /* 0x000fe20003f2e868 */
[----:B------:R-:W-:Y:S01]  /*111c0*/  UISETP.NE.AND UP6, UPT, UR4, URZ, UPT ;  /* 0x0000003f0400728c */ /* 0x000fe2000bfc5270 */
[----:B------:R-:W-:Y:S02]  /*111d0*/  FSEL R195, R22, -INF , !P0 ;  /* 0xff80000016c37808 */ /* 0x000fe40004000000 */
[----:B------:R-:W-:Y:S01]  /*111e0*/  PLOP3.LUT P0, PT, PT, PT, UP4, 0x40, 0x0 ;  /* 0x000000000000781c */ /* 0x000fe20003f0e848 */
[----:B------:R-:W-:Y:S01]  /*111f0*/  UP2UR UR29, UPR, URZ, 0x40 ;  /* 0x000000403f1d7883 */ /* 0x000fe20008000000 */
[----:B------:R-:W-:Y:S01]  /*11200*/  ISETP.LT.OR P2, PT, R167, 0xa, P2 ;  /* 0x0000000aa700780c */ /* 0x000fe20001741670 */
[----:B------:R-:W-:Y:S01]  /*11210*/  UISETP.NE.AND UP6, UPT, UR5, URZ, UPT ;  /* 0x0000003f0500728c */ /* 0x000fe2000bfc5270 */
[C---:B------:R-:W-:Y:S02]  /*11220*/  ISETP.GT.AND P1, PT, R3.reuse, 0x11, P1 ;  /* 0x000000110300780c */ /* 0x040fe40000f24270 */
[----:B------:R-:W-:Y:S01]  /*11230*/  ISETP.GT.AND P0, PT, R3, 0x19, P0 ;  /* 0x000000190300780c */ /* 0x000fe20000704270 */
[----:B------:R-:W-:Y:S01]  /*11240*/  UP2UR UR30, UPR, URZ, 0x40 ;  /* 0x000000403f1e7883 */ /* 0x000fe20008000000 */
[----:B------:R-:W-:Y:S01]  /*11250*/  FSEL R19, R19, -INF , !P2 ;  /* 0xff80000013137808 */ /* 0x000fe20005000000 */
[----:B------:R-:W-:Y:S01]  /*11260*/  UISETP.NE.AND UP6, UPT, UR25, URZ, UPT ;  /* 0x0000003f1900728c */ /* 0x000fe2000bfc5270 */
[----:B------:R-:W-:Y:S02]  /*11270*/  PLOP3.LUT P2, PT, PT, PT, UP5, 0x40, 0x0 ;  /* 0x000000000000781c */ /* 0x000fe40003f4e858 */
[C---:B------:R-:W-:Y:S01]  /*11280*/  ISETP.LT.OR P1, PT, R167.reuse, 0x12, P1 ;  /* 0x00000012a700780c */ /* 0x040fe20000f21670 */
[----:B------:R-:W-:Y:S01]  /*11290*/  UP2UR UR31, UPR, URZ, 0x40 ;  /* 0x000000403f1f7883 */ /* 0x000fe20008000000 */
[----:B------:R-:W-:Y:S01]  /*112a0*/  ISETP.LT.OR P0, PT, R167, 0x1a, P0 ;  /* 0x0000001aa700780c */ /* 0x000fe20000701670 */
[----:B------:R-:W-:Y:S01]  /*112b0*/  UISETP.NE.AND UP6, UPT, UR26, URZ, UPT ;  /* 0x0000003f1a00728c */ /* 0x000fe2000bfc5270 */
[----:B------:R-:W-:Y:S02]  /*112c0*/  ISETP.GT.AND P2, PT, R3, 0x18, P2 ;  /* 0x000000180300780c */ /* 0x000fe40001744270 */
[----:B------:R-:W-:Y:S01]  /*112d0*/  FSEL R197, R23, -INF , !P1 ;  /* 0xff80000017c57808 */ /* 0x000fe20004800000 */
[----:B------:R-:W-:Y:S01]  /*112e0*/  UP2UR UR32, UPR, URZ, 0x40 ;  /* 0x000000403f207883 */ /* 0x000fe20008000000 */
[----:B------:R-:W-:Y:S01]  /*112f0*/  PLOP3.LUT P1, PT, PT, PT, UP3, 0x40, 0x0 ;  /* 0x000000000000781c */ /* 0x000fe20003f2e838 */
[----:B------:R-:W-:Y:S01]  /*11300*/  UISETP.NE.AND UP6, UPT, UR27, URZ, UPT ;  /* 0x0000003f1b00728c */ /* 0x000fe2000bfc5270 */
[----:B------:R-:W-:Y:S02]  /*11310*/  FSEL R200, R35, -INF , !P0 ;  /* 0xff80000023c87808 */ /* 0x000fe40004000000 */
[----:B------:R-:W-:Y:S02]  /*11320*/  PLOP3.LUT P0, PT, PT, PT, UP2, 0x40, 0x0 ;  /* 0x000000000000781c */ /* 0x000fe40003f0e828 */
[----:B------:R-:W-:Y:S02]  /*11330*/  ISETP.LT.OR P2, PT, R167, 0x19, P2 ;  /* 0x00000019a700780c */ /* 0x000fe40001741670 */
[C---:B------:R-:W-:Y:S02]  /*11340*/  ISETP.GT.AND P1, PT, R3.reuse, 0x20, P1 ;  /* 0x000000200300780c */ /* 0x040fe40000f24270 */
[----:B------:R-:W-:Y:S02]  /*11350*/  ISETP.GT.AND P0, PT, R3, 0x21, P0 ;  /* 0x000000210300780c */ /* 0x000fe40000704270 */
[----:B------:R-:W-:Y:S02]  /*11360*/  FSEL R198, R34, -INF , !P2 ;  /* 0xff80000022c67808 */ /* 0x000fe40005000000 */
[----:B------:R-:W-:Y:S02]  /*11370*/  PLOP3.LUT P2, PT, PT, PT, UP1, 0x40, 0x0 ;  /* 0x000000000000781c */ /* 0x000fe40003f4e818 */
[C---:B------:R-:W-:Y:S02]  /*11380*/  ISETP.LT.OR P1, PT, R167.reuse, 0x21, P1 ;  /* 0x00000021a700780c */ /* 0x040fe40000f21670 */
        /* <DEDUP_REMOVED lines=9> */
[----:B------:R-:W-:Y:S01]  /*11420*/  FSEL R210, R50, -INF , !P2 ;  /* 0xff80000032d27808 */ /* 0x000fe20005000000 */
[----:B------:R-:W1:Y:S01]  /*11430*/  SHFL.IDX PT, R3, R169, 0x3, 0x1c1f ;  /* 0x007c1f00a9037f89 */ /* 0x000e6200000e0000 */
        /* <DEDUP_REMOVED lines=75> */
.L_x_653:
[----:B------:R-:W-:Y:S04]  /*118f0*/  MOV R4, c[0x0][0x32c] ;  /* 0x0000cb0000047a02 */ /* 0x000fe80000000f00 */
[----:B------:R-:W-:Y:S11]  /*11900*/  ISETP.NE.AND P0, PT, R4, 0x1, PT ;  /* 0x000000010400780c */ /* 0x000ff60003f05270 */
[----:B------:R-:W-:Y:S02]  /*11910*/  @!UPT UIADD3 URZ, URZ, URZ, URZ ;  /* 0x0000003f3f3ff290 */ /* 0x000fe4000fffe03f */
[----:B------:R-:W-:Y:S05]  /*11920*/  @P0 IMAD.HI.U32 R4, R3, c[0x0][0x330], RZ ;  /* 0x0000cc0003040a27 */ /* 0x000fea00078e00ff */
[----:B------:R-:W-:Y:S02]  /*11930*/  @P0 SHF.R.U32.HI R3, RZ, c[0x0][0x334], R4 ;  /* 0x0000cd00ff030a19 */ /* 0x000fe40000011604 */
.L_x_654:
[----:B------:R-:W-:Y:S05]  /*11940*/  BSYNC B0 ;  /* 0x0000000000007941 */ /* 0x000fea0003800000 */
.L_x_652:
[----:B------:R-:W-:Y:S05]  /*11950*/  IMAD R173, R3, c[0x0][0x32c], R173 ;  /* 0x0000cb0003ad7a24 */ /* 0x000fea00078e02ad */
[----:B------:R-:W-:Y:S02]  /*11960*/  IADD3 R3, R173, c[0x0][0x32c], RZ ;  /* 0x0000cb00ad037a10 */ /* 0x000fe40007ffe0ff */
[----:B------:R-:W-:Y:S02]  /*11970*/  IMNMX R0, R0, R173, !PT ;  /* 0x000000ad00007217 */ /* 0x000fe40007800200 */
[----:B------:R-:W-:Y:S02]  /*11980*/  IMNMX R2, R2, R3, PT ;  /* 0x0000000302027217 */ /* 0x000fe40003800200 */
.L_x_651:
        /* <DEDUP_REMOVED lines=33> */
[----:B------:R-:W-:Y:S01]  /*11ba0*/  UISETP.NE.AND UP3, UPT, UR27, URZ, UPT ;  /* 0x0000003f1b00728c */ /* 0x000fe2000bf65270 */
[----:B------:R-:W-:Y:S02]  /*11bb0*/  FMNMX.FTZ R169, R217, R169, !PT ;  /* 0x000000a9d9a97209 */ /* 0x000fe40007810000 */
[----:B------:R-:W-:Y:S02]  /*11bc0*/  FMNMX.FTZ R3, R210, R3, !PT ;  /* 0x00000003d2037209 */ /* 0x000fe40007810000 */
[----:B------:R-:W-:Y:S01]  /*11bd0*/  FMNMX.FTZ R4, R8, R166, !PT ;  /* 0x000000a608047209 */ /* 0x000fe20007810000 */
[----:B------:R-:W1:Y:S01]  /*11be0*/  SHFL.BFLY PT, R5, R169, 0x2, 0x1f ;  /* 0x0c401f00a9057f89 */ /* 0x000e6200000e0000 */
[----:B------:R-:W-:Y:S02]  /*11bf0*/  ISETP.GT.AND P2, PT, R0, 0x1, P2 ;  /* 0x000000010000780c */ /* 0x000fe40001744270 */
[----:B------:R-:W-:Y:S02]  /*11c00*/  FMNMX.FTZ R3, R214, R3, !PT ;  /* 0x00000003d6037209 */ /* 0x000fe40007810000 */
[----:B------:R-:W-:Y:S02]  /*11c10*/  FMNMX.FTZ R4, R16, R4, !PT ;  /* 0x0000000410047209 */ /* 0x000fe40007810000 */
[----:B------:R-:W-:Y:S01]  /*11c20*/  ISETP.LT.OR P2, PT, R2, 0x2, P2 ;  /* 0x000000020200780c */ /* 0x000fe20001741670 */
[----:B------:R-:W2:Y:S01]  /*11c30*/  SHFL.BFLY PT, R168, R3, 0x2, 0x1f ;  /* 0x0c401f0003a87f89 */ /* 0x000ea200000e0000 */
        /* <DEDUP_REMOVED lines=13> */
[----:B------:R-:W-:Y:S02]  /*11d10*/  FMNMX.FTZ R4, R204, R4, !PT ;  /* 0x00000004cc047209 */ /* 0x000fe40007810000 */
[----:B-1----:R-:W-:Y:S02]  /*11d20*/  FMNMX.FTZ R169, R169, R5, !PT ;  /* 0x00000005a9a97209 */ /* 0x002fe40007810000 */
[----:B--2---:R-:W-:Y:S02]  /*11d30*/  FMNMX.FTZ R168, R3, R168, !PT ;  /* 0x000000a803a87209 */ /* 0x004fe40007810000 */
[----:B------:R-:W-:Y:S01]  /*11d40*/  FMNMX.FTZ R3, R211, R4, !PT ;  /* 0x00000004d3037209 */ /* 0x000fe20007810000 */
[----:B------:R-:W1:Y:S01]  /*11d50*/  SHFL.BFLY PT, R5, R169, 0x1, 0x1f ;  /* 0x0c201f00a9057f89 */ /* 0x000e6200000e0000 */
[----:B------:R-:W-:Y:S02]  /*11d60*/  ISETP.GT.AND P0, PT, R0, 0x8, P0 ;  /* 0x000000080000780c */ /* 0x000fe40000704270 */
[----:B------:R-:W-:Y:S02]  /*11d70*/  FMNMX.FTZ R3, R212, R3, !PT ;  /* 0x00000003d4037209 */ /* 0x000fe40007810000 */
[----:B------:R-:W-:Y:S02]  /*11d80*/  ISETP.LT.OR P0, PT, R2, 0x9, P0 ;  /* 0x000000090200780c */ /* 0x000fe40000701670 */
[----:B------:R-:W-:Y:S01]  /*11d90*/  FMNMX.FTZ R3, R213, R3, !PT ;  /* 0x00000003d5037209 */ /* 0x000fe20007810000 */
[----:B------:R-:W-:Y:S01]  /*11da0*/  SHFL.BFLY PT, R9, R168, 0x1, 0x1f ;  /* 0x0c201f00a8097f89 */ /* 0x000fe200000e0000 */
[----:B------:R-:W-:Y:S02]  /*11db0*/  FSEL R14, R14, -INF , !P0 ;  /* 0xff8000000e0e7808 */ /* 0x000fe40004000000 */
[----:B------:R-:W-:Y:S02]  /*11dc0*/  PLOP3.LUT P0, PT, PT, PT, UP6, 0x40, 0x0 ;  /* 0x000000000000781c */ /* 0x000fe40003f0e868 */
[----:B------:R-:W-:Y:S02]  /*11dd0*/  FMNMX.FTZ R3, R216, R3, !PT ;  /* 0x00000003d8037209 */ /* 0x000fe40007810000 */
[----:B------:R-:W-:Y:S01]  /*11de0*/  PLOP3.LUT P1, PT, PT, PT, UP4, 0x40, 0x0 ;  /* 0x000000000000781c */ /* 0x000fe20003f2e848 */
[----:B------:R-:W-:Y:S01]  /*11df0*/  UISETP.NE.AND UP4, UPT, UR28, URZ, UPT ;  /* 0x0000003f1c00728c */ /* 0x000fe2000bf85270 */
[C---:B------:R-:W-:Y:S01]  /*11e00*/  ISETP.GT.AND P0, PT, R0.reuse, 0x11, P0 ;  /* 0x000000110000780c */ /* 0x040fe20000704270 */
[----:B------:R-:W2:Y:S01]  /*11e10*/  SHFL.BFLY PT, R7, R3, 0x2, 0x1f ;  /* 0x0c401f0003077f89 */ /* 0x000ea200000e0000 */
[----:B------:R-:W-:Y:S02]  /*11e20*/  ISETP.GT.AND P1, PT, R0, RZ, P1 ;  /* 0x000000ff0000720c */ /* 0x000fe40000f24270 */
[C---:B------:R-:W-:Y:S02]  /*11e30*/  ISETP.LT.OR P0, PT, R2.reuse, 0x12, P0 ;  /* 0x000000120200780c */ /* 0x040fe40000701670 */
[----:B------:R-:W-:Y:S02]  /*11e40*/  ISETP.LT.OR P1, PT, R2, 0x1, P1 ;  /* 0x000000010200780c */ /* 0x000fe40000f21670 */
[----:B-1----:R-:W-:Y:S02]  /*11e50*/  FMNMX.FTZ R169, R169, R5, !PT ;  /* 0x00000005a9a97209 */ /* 0x002fe40007810000 */
[----:B------:R-:W-:Y:S02]  /*11e60*/  FSEL R44, R27, -INF , !P0 ;  /* 0xff8000001b2c7808 */ /* 0x000fe40004000000 */
[C---:B------:R-:W-:Y:S01]  /*11e70*/  FSETP.NEU.FTZ.AND P2, PT, R169.reuse, -INF , PT ;  /* 0xff800000a900780b */ /* 0x040fe20003f5d000 */
[----:B------:R-:W-:Y:S01]  /*11e80*/  FMUL.FTZ R23, R169, c[0x0][0x2d0] ;  /* 0x0000b400a9177a20 */ /* 0x000fe20000410000 */
[----:B------:R-:W-:Y:S02]  /*11e90*/  PLOP3.LUT P0, PT, PT, PT, UP4, 0x40, 0x0 ;  /* 0x000000000000781c */ /* 0x000fe40003f0e848 */
[----:B------:R-:W-:Y:S02]  /*11ea0*/  FSEL R10, R10, -INF , !P1 ;  /* 0xff8000000a0a7808 */ /* 0x000fe40004800000 */
[----:B------:R-:W-:Y:S02]  /*11eb0*/  FSEL R23, R23, RZ, P2 ;  /* 0x000000ff17177208 */ /* 0x000fe40001000000 */
[----:B------:R-:W-:Y:S01]  /*11ec0*/  PLOP3.LUT P1, PT, PT, PT, UP1, 0x40, 0x0 ;  /* 0x000000000000781c */ /* 0x000fe20003f2e818 */
[----:B------:R-:W-:Y:S01]  /*11ed0*/  UISETP.NE.AND UP1, UPT, UR25, URZ, UPT ;  /* 0x0000003f1900728c */ /* 0x000fe2000bf25270 */
[----:B------:R-:W-:Y:S01]  /*11ee0*/  ISETP.GT.AND P0, PT, R0, 0x19, P0 ;  /* 0x000000190000780c */ /* 0x000fe20000704270 */
[--C-:B------:R-:W-:Y:S01]  /*11ef0*/  FFMA.FTZ R4, R174, c[0x0][0x2d0], -R23.reuse ;  /* 0x0000b400ae047a23 */ /* 0x100fe20000010817 */
[----:B------:R-:W-:Y:S01]  /*11f00*/  ISETP.GT.AND P1, PT, R0, 0x9, P1 ;  /* 0x000000090000780c */ /* 0x000fe20000f24270 */
[--C-:B------:R-:W-:Y:S01]  /*11f10*/  FFMA.FTZ R40, R196, c[0x0][0x2d0], -R23.reuse ;  /* 0x0000b400c4287a23 */ /* 0x100fe20000010817 */
[C---:B------:R-:W-:Y:S01]  /*11f20*/  ISETP.LT.OR P0, PT, R2.reuse, 0x1a, P0 ;  /* 0x0000001a0200780c */ /* 0x040fe20000701670 */
[----:B------:R1:W-:Y:S01]  /*11f30*/  MUFU.EX2 R32, R4 ;  /* 0x0000000400207308 */ /* 0x0003e20000000800 */
[----:B------:R-:W-:Y:S02]  /*11f40*/  ISETP.LT.OR P1, PT, R2, 0xa, P1 ;  /* 0x0000000a0200780c */ /* 0x000fe40000f21670 */
[----:B------:R-:W-:Y:S02]  /*11f50*/  FSEL R171, R31, -INF , !P0 ;  /* 0xff8000001fab7808 */ /* 0x000fe40004000000 */
[----:B------:R-:W-:Y:S02]  /*11f60*/  PLOP3.LUT P0, PT, PT, PT, UP3, 0x40, 0x0 ;  /* 0x000000000000781c */ /* 0x000fe40003f0e838 */
[----:B------:R-:W-:Y:S02]  /*11f70*/  FSEL R15, R15, -INF , !P1 ;  /* 0xff8000000f0f7808 */ /* 0x000fe40004800000 */
[----:B------:R-:W-:Y:S01]  /*11f80*/  PLOP3.LUT P1, PT, PT, PT, UP5, 0x40, 0x0 ;  /* 0x000000000000781c */ /* 0x000fe20003f2e858 */
[----:B------:R-:W-:Y:S01]  /*11f90*/  MUFU.EX2 R251, R40 ;  /* 0x0000002800fb7308 */ /* 0x000fe20000000800 */
[C---:B------:R-:W-:Y:S02]  /*11fa0*/  ISETP.GT.AND P0, PT, R0.reuse, 0x20, P0 ;  /* 0x000000200000780c */ /* 0x040fe40000704270 */
[----:B------:R-:W-:Y:S02]  /*11fb0*/  ISETP.GT.AND P1, PT, R0, 0x18, P1 ;  /* 0x000000180000780c */ /* 0x000fe40000f24270 */
[----:B--2---:R-:W-:Y:S02]  /*11fc0*/  FMNMX.FTZ R3, R3, R7, !PT ;  /* 0x0000000703037209 */ /* 0x004fe40007810000 */
[C---:B------:R-:W-:Y:S02]  /*11fd0*/  ISETP.LT.OR P0, PT, R2.reuse, 0x21, P0 ;  /* 0x000000210200780c */ /* 0x040fe40000701670 */
[----:B------:R-:W-:Y:S01]  /*11fe0*/  ISETP.LT.OR P1, PT, R2, 0x19, P1 ;  /* 0x000000190200780c */ /* 0x000fe20000f21670 */
[----:B------:R-:W2:Y:S01]  /*11ff0*/  SHFL.BFLY PT, R167, R3, 0x1, 0x1f ;  /* 0x0c201f0003a77f89 */ /* 0x000ea200000e0000 */
[----:B------:R-:W-:Y:S02]  /*12000*/  FSEL R172, R42, -INF , !P0 ;  /* 0xff8000002aac7808 */ /* 0x000fe40004000000 */
[----:B------:R-:W-:Y:S01]  /*12010*/  FMNMX.FTZ R5, R10, R170, !PT ;  /* 0x000000aa0a057209 */ /* 0x000fe20007810000 */
[--C-:B-1----:R-:W-:Y:S01]  /*12020*/  FFMA.FTZ R4, R175, c[0x0][0x2d0], -R23.reuse ;  /* 0x0000b400af047a23 */ /* 0x102fe20000010817 */
[----:B------:R-:W-:Y:S02]  /*12030*/  FSEL R45, R30, -INF , !P1 ;  /* 0xff8000001e2d7808 */ /* 0x000fe40004800000 */
[----:B------:R-:W-:Y:S01]  /*12040*/  PLOP3.LUT P1, PT, PT, PT, UP2, 0x40, 0x0 ;  /* 0x000000000000781c */ /* 0x000fe20003f2e828 */
[----:B------:R1:W-:Y:S01]  /*12050*/  MUFU.EX2 R24, R4 ;  /* 0x0000000400187308 */ /* 0x0003e20000000800 */
[----:B------:R-:W-:Y:S01]  /*12060*/  FMNMX.FTZ R5, R11, R5, !PT ;  /* 0x000000050b057209 */ /* 0x000fe20007810000 */
[----:B------:R-:W-:Y:S01]  /*12070*/  LDSM.16.MT88.4 R28, [R225+0x100] ;  /* 0x00010000e11c783b */ /* 0x000fe20000004200 */
[----:B------:R-:W-:Y:S02]  /*12080*/  ISETP.GT.AND P1, PT, R0, 0x21, P1 ;  /* 0x000000210000780c */ /* 0x000fe40000f24270 */
[----:B------:R-:W-:Y:S02]  /*12090*/  PLOP3.LUT P0, PT, PT, PT, UP1, 0x40, 0x0 ;  /* 0x000000000000781c */ /* 0x000fe40003f0e818 */
[----:B------:R-:W-:Y:S02]  /*120a0*/  FMNMX.FTZ R168, R168, R9, !PT ;  /* 0x00000009a8a87209 */ /* 0x000fe40007810000 */
[----:B------:R-:W-:Y:S02]  /*120b0*/  FMNMX.FTZ R5, R14, R5, !PT ;  /* 0x000000050e057209 */ /* 0x000fe40007810000 */
[----:B------:R-:W-:Y:S01]  /*120c0*/  ISETP.LT.OR P1, PT, R2, 0x22, P1 ;  /* 0x000000220200780c */ /* 0x000fe20000f21670 */
[----:B------:R-:W-:Y:S01]  /*120d0*/  FMUL.FTZ R48, R168, c[0x0][0x2d0] ;  /* 0x0000b400a8307a20 */ /* 0x000fe20000410000 */
[----:B------:R-:W-:Y:S02]  /*120e0*/  ISETP.GT.AND P0, PT, R0, 0x28, P0 ;  /* 0x000000280000780c */ /* 0x000fe40000704270 */
[----:B------:R-:W-:Y:S02]  /*120f0*/  FMNMX.FTZ R5, R15, R5, !PT ;  /* 0x000000050f057209 */ /* 0x000fe40007810000 */
[----:B------:R-:W-:Y:S02]  /*12100*/  FSEL R174, R43, -INF , !P1 ;  /* 0xff8000002bae7808 */ /* 0x000fe40004800000 */
[----:B------:R-:W-:Y:S02]  /*12110*/  FSETP.NEU.FTZ.AND P1, PT, R168, -INF , PT ;  /* 0xff800000a800780b */ /* 0x000fe40003f3d000 */
[----:B------:R-:W-:Y:S02]  /*12120*/  ISETP.LT.OR P0, PT, R2, 0x29, P0 ;  /* 0x000000290200780c */ /* 0x000fe40000701670 */
[----:B------:R-:W-:Y:S01]  /*12130*/  FMNMX.FTZ R5, R41, R5, !PT ;  /* 0x0000000529057209 */ /* 0x000fe20007810000 */
[--C-:B-1----:R-:W-:Y:S01]  /*12140*/  FFMA.FTZ R4, R192, c[0x0][0x2d0], -R23.reuse ;  /* 0x0000b400c0047a23 */ /* 0x102fe20000010817 */
[----:B------:R-:W-:Y:S02]  /*12150*/  FSEL R48, R48, RZ, P1 ;  /* 0x000000ff30307208 */ /* 0x000fe40000800000 */
[----:B------:R-:W-:Y:S01]  /*12160*/  FSEL R173, R46, -INF , !P0 ;  /* 0xff8000002ead7808 */ /* 0x000fe20004000000 */
[----:B------:R1:W3:Y:S01]  /*12170*/  MUFU.EX2 R21, R4 ;  /* 0x0000000400157308 */ /* 0x0002e20000000800 */
[----:B------:R-:W-:Y:S01]  /*12180*/  PLOP3.LUT P0, PT, PT, PT, UP0, 0x40, 0x0 ;  /* 0x000000000000781c */ /* 0x000fe20003f0e808 */
[--C-:B------:R-:W-:Y:S01]  /*12190*/  FFMA.FTZ R40, R195, c[0x0][0x2d0], -R48.reuse ;  /* 0x0000b400c3287a23 */ /* 0x100fe20000010830 */
[----:B------:R-:W-:Y:S01]  /*121a0*/  FMNMX.FTZ R5, R44, R5, !PT ;  /* 0x000000052c057209 */ /* 0x000fe20007810000 */
[----:B------:R-:W-:Y:S01]  /*121b0*/  UISETP.GT.AND UP0, UPT, UR24, UR8, UPT ;  /* 0x000000081800728c */ /* 0x000fe2000bf04270 */
[----:B------:R-:W-:Y:S01]  /*121c0*/  ISETP.GT.AND P0, PT, R0, 0x29, P0 ;  /* 0x000000290000780c */ /* 0x000fe20000704270 */
[----:B------:R-:W-:Y:S01]  /*121d0*/  UIADD3 UR24, UR24, -0x1, URZ ;  /* 0xffffffff18187890 */ /* 0x000fe2000fffe03f */
[----:B--2---:R-:W-:Y:S01]  /*121e0*/  FMNMX.FTZ R167, R3, R167, !PT ;  /* 0x000000a703a77209 */ /* 0x004fe20007810000 */
[--C-:B------:R-:W-:Y:S01]  /*121f0*/  FFMA.FTZ R3, R19, c[0x0][0x2d0], -R48.reuse ;  /* 0x0000b40013037a23 */ /* 0x100fe20000010830 */
[----:B------:R-:W-:Y:S01]  /*12200*/  ISETP.LT.OR P0, PT, R2, 0x2a, P0 ;  /* 0x0000002a0200780c */ /* 0x000fe20000701670 */
[--C-:B------:R-:W-:Y:S01]  /*12210*/  FFMA.FTZ R2, R17, c[0x0][0x2d0], -R48.reuse ;  /* 0x0000b40011027a23 */ /* 0x100fe20000010830 */
[----:B------:R2:W-:Y:S01]  /*12220*/  MUFU.EX2 R250, R40 ;  /* 0x0000002800fa7308 */ /* 0x0005e20000000800 */
[----:B------:R-:W-:Y:S01]  /*12230*/  FMUL.FTZ R49, R167, c[0x0][0x2d0] ;  /* 0x0000b400a7317a20 */ /* 0x000fe20000410000 */
[----:B------:R-:W-:Y:S02]  /*12240*/  FSEL R22, R47, -INF , !P0 ;  /* 0xff8000002f167808 */ /* 0x000fe40004000000 */
[----:B------:R-:W-:Y:S04]  /*12250*/  FSETP.NEU.FTZ.AND P0, PT, R167, -INF , PT ;  /* 0xff800000a700780b */ /* 0x000fe80003f1d000 */
[----:B------:R-:W-:Y:S02]  /*12260*/  FSEL R49, R49, RZ, P0 ;  /* 0x000000ff31317208 */ /* 0x000fe40000000000 */
[----:B------:R4:W-:Y:S01]  /*12270*/  MUFU.EX2 R7, R3 ;  /* 0x0000000300077308 */ /* 0x0009e20000000800 */
[--C-:B-1----:R-:W-:Y:S01]  /*12280*/  FFMA.FTZ R4, R193, c[0x0][0x2d0], -R23.reuse ;  /* 0x0000b400c1047a23 */ /* 0x102fe20000010817 */
[----:B---3--:R-:W-:Y:S08]  /*12290*/  MOV R47, R21 ;  /* 0x00000015002f7202 */ /* 0x008ff00000000f00 */
[----:B------:R1:W3:Y:S01]  /*122a0*/  MUFU.EX2 R42, R4 ;  /* 0x00000004002a7308 */ /* 0x0002e20000000800 */
[----:B--2---:R-:W-:Y:S09]  /*122b0*/  FFMA.FTZ R40, R201, c[0x0][0x2d0], -R23 ;  /* 0x0000b400c9287a23 */ /* 0x004ff20000010817 */
[----:B------:R2:W-:Y:S01]  /*122c0*/  MUFU.EX2 R221, R40 ;  /* 0x0000002800dd7308 */ /* 0x0005e20000000800 */
[--C-:B----4-:R-:W-:Y:S09]  /*122d0*/  FFMA.FTZ R3, R8, c[0x0][0x2d0], -R49.reuse ;  /* 0x0000b40008037a23 */ /* 0x110ff20000010831 */
[----:B------:R4:W-:Y:S01]  /*122e0*/  MUFU.EX2 R17, R3 ;  /* 0x0000000300117308 */ /* 0x0009e20000000800 */
[----:B-1----:R-:W-:Y:S01]  /*122f0*/  FMNMX.FTZ R4, R45, R5, !PT ;  /* 0x000000052d047209 */ /* 0x002fe20007810000 */
[--C-:B------:R-:W-:Y:S01]  /*12300*/  FFMA.FTZ R5, R6, c[0x0][0x2d0], -R48.reuse ;  /* 0x0000b40006057a23 */ /* 0x100fe20000010830 */
[----:B---3--:R-:W-:Y:S02]  /*12310*/  F2FP.PACK_AB R26, R42, R47 ;  /* 0x0000002f2a1a723e */ /* 0x008fe400000000ff */
[----:B------:R-:W-:Y:S05]  /*12320*/  FMNMX.FTZ R4, R171, R4, !PT ;  /* 0x00000004ab047209 */ /* 0x000fea0007810000 */
[----:B------:R-:W-:Y:S01]  /*12330*/  MUFU.EX2 R20, R5 ;  /* 0x0000000500147308 */ /* 0x000fe20000000800 */
[----:B------:R-:W-:Y:S01]  /*12340*/  FMNMX.FTZ R0, R172, R4, !PT ;  /* 0x00000004ac007209 */ /* 0x000fe20007810000 */
[--C-:B------:R-:W-:Y:S02]  /*12350*/  FFMA.FTZ R4, R12, c[0x0][0x2d0], -R49.reuse ;  /* 0x0000b4000c047a23 */ /* 0x100fe40000010831 */
[--C-:B--2---:R-:W-:Y:S01]  /*12360*/  FFMA.FTZ R40, R198, c[0x0][0x2d0], -R48.reuse ;  /* 0x0000b400c6287a23 */ /* 0x104fe20000010830 */
[----:B------:R-:W-:Y:S05]  /*12370*/  FMNMX.FTZ R0, R174, R0, !PT ;  /* 0x00000000ae007209 */ /* 0x000fea0007810000 */
[----:B------:R1:W-:Y:S01]  /*12380*/  MUFU.EX2 R5, R2 ;  /* 0x0000000200057308 */ /* 0x0003e20000000800 */
[----:B------:R-:W-:Y:S01]  /*12390*/  FMNMX.FTZ R0, R173, R0, !PT ;  /* 0x00000000ad007209 */ /* 0x000fe20007810000 */
[--C-:B----4-:R-:W-:Y:S03]  /*123a0*/  FFMA.FTZ R3, R16, c[0x0][0x2d0], -R49.reuse ;  /* 0x0000b40010037a23 */ /* 0x110fe60000010831 */
[----:B------:R-:W-:Y:S05]  /*123b0*/  FMNMX.FTZ R0, R22, R0, !PT ;  /* 0x0000000016007209 */ /* 0x000fea0007810000 */
[----:B------:R-:W-:Y:S10]  /*123c0*/  MUFU.EX2 R6, R3 ;  /* 0x0000000300067308 */ /* 0x000ff40000000800 */
[----:B------:R-:W-:Y:S01]  /*123d0*/  MUFU.EX2 R43, R4 ;  /* 0x00000004002b7308 */ /* 0x000fe20000000800 */
[----:B-1----:R-:W-:Y:S09]  /*123e0*/  FFMA.FTZ R2, R18, c[0x0][0x2d0], -R48 ;  /* 0x0000b40012027a23 */ /* 0x002ff20000010830 */
[----:B------:R1:W2:Y:S10]  /*123f0*/  MUFU.EX2 R46, R2 ;  /* 0x00000002002e7308 */ /* 0x0002b40000000800 */
[----:B------:R3:W-:Y:S01]  /*12400*/  MUFU.EX2 R220, R40 ;  /* 0x0000002800dc7308 */ /* 0x0007e20000000800 */
[----:B-1----:R-:W1:Y:S01]  /*12410*/  SHFL.BFLY PT, R2, R0, 0x2, 0x1f ;  /* 0x0c401f0000027f89 */ /* 0x002e6200000e0000 */
[----:B--2---:R-:W-:Y:S01]  /*12420*/  F2FP.PACK_AB R27, R7, R46 ;  /* 0x0000002e071b723e */ /* 0x004fe200000000ff */
[--C-:B---3--:R-:W-:Y:S07]  /*12430*/  FFMA.FTZ R40, R202, c[0x0][0x2d0], -R49.reuse ;  /* 0x0000b400ca287a23 */ /* 0x108fee0000010831 */
[----:B------:R2:W-:Y:S01]  /*12440*/  MUFU.EX2 R202, R40 ;  /* 0x0000002800ca7308 */ /* 0x0005e20000000800 */
[----:B-1----:R-:W-:Y:S01]  /*12450*/  FMNMX.FTZ R3, R0, R2, !PT ;  /* 0x0000000200037209 */ /* 0x002fe20007810000 */
[--C-:B------:R-:W-:Y:S01]  /*12460*/  FFMA.FTZ R2, R13, c[0x0][0x2d0], -R49.reuse ;  /* 0x0000b4000d027a23 */ /* 0x100fe20000010831 */
[----:B------:R-:W-:Y:S07]  /*12470*/  FSEL R0, R169, RZ, P2 ;  /* 0x000000ffa9007208 */ /* 0x000fee0001000000 */
[----:B------:R1:W-:Y:S01]  /*12480*/  MUFU.EX2 R9, R2 ;  /* 0x0000000200097308 */ /* 0x0003e20000000800 */
[----:B------:R-:W3:Y:S01]  /*12490*/  SHFL.BFLY PT, R4, R3, 0x1, 0x1f ;  /* 0x0c201f0003047f89 */ /* 0x000ee200000e0000 */
[----:B------:R-:W-:Y:S01]  /*124a0*/  FADD.FTZ R0, -R0, R164 ;  /* 0x000000a400007221 */ /* 0x000fe20000010100 */
[----:B------:R-:W-:Y:S03]  /*124b0*/  MOV R164, R20 ;  /* 0x0000001400a47202 */ /* 0x000fe60000000f00 */
[----:B------:R-:W-:Y:S02]  /*124c0*/  FMUL.FTZ R0, R0, c[0x0][0x2d0] ;  /* 0x0000b40000007a20 */ /* 0x000fe40000410000 */
[----:B--2---:R-:W-:Y:S02]  /*124d0*/  FFMA.FTZ R40, R203, c[0x0][0x2d0], -R49 ;  /* 0x0000b400cb287a23 */ /* 0x004fe40000010831 */
[----:B------:R2:W4:Y:S10]  /*124e0*/  MUFU.EX2 R21, R0 ;  /* 0x0000000000157308 */ /* 0x0005340000000800 */
[----:B------:R-:W-:Y:S01]  /*124f0*/  MUFU.EX2 R201, R40 ;  /* 0x0000002800c97308 */ /* 0x000fe20000000800 */
[----:B-1----:R-:W-:Y:S02]  /*12500*/  FSEL R2, R168, RZ, P1 ;  /* 0x000000ffa8027208 */ /* 0x002fe40000800000 */
[----:B---3--:R-:W-:Y:S03]  /*12510*/  FMNMX.FTZ R3, R4, R3, !PT ;  /* 0x0000000304037209 */ /* 0x008fe60007810000 */
[----:B------:R-:W-:Y:S01]  /*12520*/  FADD.FTZ R2, -R2, R165 ;  /* 0x000000a502027221 */ /* 0x000fe20000010100 */
[----:B------:R-:W-:Y:S01]  /*12530*/  MOV R165, R6 ;  /* 0x0000000600a57202 */ /* 0x000fe20000000f00 */
[----:B------:R-:W-:Y:S02]  /*12540*/  FMUL.FTZ R50, R3, c[0x0][0x2d0] ;  /* 0x0000b40003327a20 */ /* 0x000fe40000410000 */
[----:B------:R-:W-:Y:S01]  /*12550*/  FMUL.FTZ R2, R2, c[0x0][0x2d0] ;  /* 0x0000b40002027a20 */ /* 0x000fe20000410000 */
[----:B--2---:R-:W-:Y:S01]  /*12560*/  FSEL R0, R167, RZ, P0 ;  /* 0x000000ffa7007208 */ /* 0x004fe20000000000 */
        /* <DEDUP_REMOVED lines=9> */
[--C-:B------:R-:W-:Y:S01]  /*12600*/  FFMA.FTZ R4, R14, c[0x0][0x2d0], -R50.reuse ;  /* 0x0000b4000e047a23 */ /* 0x100fe20000010832 */
[----:B------:R-:W-:Y:S01]  /*12610*/  F2FP.PACK_AB R25, R166, R164 ;  /* 0x000000a4a619723e */ /* 0x000fe200000000ff */
[----:B------:R2:W3:Y:S01]  /*12620*/  MUFU.EX2 R2, R0 ;  /* 0x0000000000027308 */ /* 0x0004e20000000800 */
[C---:B------:R-:W-:Y:S01]  /*12630*/  FMUL.FTZ R5, R21.reuse, R177 ;  /* 0x000000b115057220 */ /* 0x040fe20000410000 */
[----:B------:R-:W-:Y:S01]  /*12640*/  MOV R177, R7 ;  /* 0x0000000700b17202 */ /* 0x000fe20000000f00 */
[C---:B------:R-:W-:Y:S02]  /*12650*/  FMUL.FTZ R144, R21.reuse, R144 ;  /* 0x0000009015907220 */ /* 0x040fe40000410000 */
[C---:B------:R-:W-:Y:S02]  /*12660*/  FMUL.FTZ R145, R21.reuse, R145 ;  /* 0x0000009115917220 */ /* 0x040fe40000410000 */
[C---:B------:R-:W-:Y:S02]  /*12670*/  FMUL.FTZ R148, R21.reuse, R148 ;  /* 0x0000009415947220 */ /* 0x040fe40000410000 */
[C---:B------:R-:W-:Y:S01]  /*12680*/  FMUL.FTZ R149, R21.reuse, R149 ;  /* 0x0000009515957220 */ /* 0x040fe20000410000 */
[----:B------:R4:W-:Y:S01]  /*12690*/  MUFU.EX2 R193, R4 ;  /* 0x0000000400c17308 */ /* 0x0009e20000000800 */
[C---:B------:R-:W-:Y:S02]  /*126a0*/  FMUL.FTZ R160, R21.reuse, R160 ;  /* 0x000000a015a07220 */ /* 0x040fe40000410000 */
[C---:B-1----:R-:W-:Y:S01]  /*126b0*/  FMUL.FTZ R6, R20.reuse, R178 ;  /* 0x000000b214067220 */ /* 0x042fe20000410000 */
[----:B------:R-:W-:Y:S01]  /*126c0*/  MOV R178, R17 ;  /* 0x0000001100b27202 */ /* 0x000fe20000000f00 */
[C---:B------:R-:W-:Y:S01]  /*126d0*/  FMUL.FTZ R7, R20.reuse, R179 ;  /* 0x000000b314077220 */ /* 0x040fe20000410000 */
[----:B------:R-:W-:Y:S01]  /*126e0*/  MOV R179, R9 ;  /* 0x0000000900b37202 */ /* 0x000fe20000000f00 */
[----:B------:R-:W-:Y:S02]  /*126f0*/  FMUL.FTZ R17, R21, R189 ;  /* 0x000000bd15117220 */ /* 0x000fe40000410000 */
[C---:B------:R-:W-:Y:S01]  /*12700*/  FMUL.FTZ R18, R20.reuse, R190 ;  /* 0x000000be14127220 */ /* 0x040fe20000410000 */
[----:B------:R-:W-:Y:S01]  /*12710*/  F2FP.PACK_AB R34, R179, R43 ;  /* 0x0000002bb322723e */ /* 0x000fe200000000ff */
[C---:B------:R-:W-:Y:S01]  /*12720*/  FMUL.FTZ R19, R20.reuse, R191 ;  /* 0x000000bf14137220 */ /* 0x040fe20000410000 */
[----:B------:R-:W-:Y:S01]  /*12730*/  MOV R203, R179 ;  /* 0x000000b300cb7202 */ /* 0x000fe20000000f00 */
[----:B------:R-:W-:Y:S01]  /*12740*/  FMUL.FTZ R134, R20, R134 ;  /* 0x0000008614867220 */ /* 0x000fe20000410000 */
[----:B------:R-:W-:Y:S01]  /*12750*/  MOV R179, R166 ;  /* 0x000000a600b37202 */ /* 0x000fe20000000f00 */
[--C-:B--2---:R-:W-:Y:S01]  /*12760*/  FFMA.FTZ R0, R10, c[0x0][0x2d0], -R50.reuse ;  /* 0x0000b4000a007a23 */ /* 0x104fe20000010832 */
[----:B------:R-:W-:Y:S01]  /*12770*/  LDSM.16.MT88.4 R188, [R225+0x1100] ;  /* 0x00110000e1bc783b */ /* 0x000fe20000004200 */
[C---:B---3--:R-:W-:Y:S01]  /*12780*/  FMUL.FTZ R8, R2.reuse, R180 ;  /* 0x000000b402087220 */ /* 0x048fe20000410000 */
[----:B------:R-:W-:Y:S01]  /*12790*/  MOV R180, R165 ;  /* 0x000000a500b47202 */ /* 0x000fe20000000f00 */
[----:B------:R1:W-:Y:S01]  /*127a0*/  MUFU.EX2 R175, R0 ;  /* 0x0000000000af7308 */ /* 0x0003e20000000800 */
[C---:B------:R-:W-:Y:S01]  /*127b0*/  FMUL.FTZ R9, R2.reuse, R181 ;  /* 0x000000b502097220 */ /* 0x040fe20000410000 */
[----:B------:R-:W-:Y:S01]  /*127c0*/  MOV R181, R47 ;  /* 0x0000002f00b57202 */ /* 0x000fe20000000f00 */
[C---:B------:R-:W-:Y:S01]  /*127d0*/  FMUL.FTZ R12, R2.reuse, R184 ;  /* 0x000000b8020c7220 */ /* 0x040fe20000410000 */
[----:B------:R-:W-:Y:S01]  /*127e0*/  MOV R184, R42 ;  /* 0x0000002a00b87202 */ /* 0x000fe20000000f00 */
[--C-:B----4-:R-:W-:Y:S02]  /*127f0*/  FFMA.FTZ R4, R15, c[0x0][0x2d0], -R50.reuse ;  /* 0x0000b4000f047a23 */ /* 0x110fe40000010832 */
[----:B------:R-:W-:Y:S02]  /*12800*/  FMUL.FTZ R13, R2, R185 ;  /* 0x000000b9020d7220 */ /* 0x000fe40000410000 */
[----:B------:R-:W-:Y:S01]  /*12810*/  FMUL.FTZ R135, R20, R135 ;  /* 0x0000008714877220 */ /* 0x000fe20000410000 */
[----:B------:R2:W3:Y:S01]  /*12820*/  MUFU.EX2 R207, R4 ;  /* 0x0000000400cf7308 */ /* 0x0004e20000000800 */
[C---:B------:R-:W-:Y:S02]  /*12830*/  FMUL.FTZ R136, R2.reuse, R136 ;  /* 0x0000008802887220 */ /* 0x040fe40000410000 */
[C---:B------:R-:W-:Y:S02]  /*12840*/  FMUL.FTZ R137, R2.reuse, R137 ;  /* 0x0000008902897220 */ /* 0x040fe40000410000 */
[C---:B------:R-:W-:Y:S02]  /*12850*/  FMUL.FTZ R140, R2.reuse, R140 ;  /* 0x0000008c028c7220 */ /* 0x040fe40000410000 */
[----:B------:R-:W-:Y:S02]  /*12860*/  FMUL.FTZ R141, R2, R141 ;  /* 0x0000008d028d7220 */ /* 0x000fe40000410000 */
[C---:B------:R-:W-:Y:S02]  /*12870*/  FMUL.FTZ R146, R20.reuse, R146 ;  /* 0x0000009214927220 */ /* 0x040fe40000410000 */
[C---:B------:R-:W-:Y:S02]  /*12880*/  FMUL.FTZ R147, R20.reuse, R147 ;  /* 0x0000009314937220 */ /* 0x040fe40000410000 */
[C---:B------:R-:W-:Y:S02]  /*12890*/  FMUL.FTZ R150, R20.reuse, R150 ;  /* 0x0000009614967220 */ /* 0x040fe40000410000 */
[----:B-1----:R-:W-:Y:S02]  /*128a0*/  FFMA.FTZ R0, R11, c[0x0][0x2d0], -R50 ;  /* 0x0000b4000b007a23 */ /* 0x002fe40000010832 */
[----:B------:R-:W-:Y:S02]  /*128b0*/  FMUL.FTZ R151, R20, R151 ;  /* 0x0000009714977220 */ /* 0x000fe40000410000 */
[----:B------:R1:W4:Y:S01]  /*128c0*/  MUFU.EX2 R192, R0 ;  /* 0x0000000000c07308 */ /* 0x0003220000000800 */
[C---:B------:R-:W-:Y:S02]  /*128d0*/  FMUL.FTZ R152, R2.reuse, R152 ;  /* 0x0000009802987220 */ /* 0x040fe40000410000 */
[C---:B------:R-:W-:Y:S02]  /*128e0*/  FMUL.FTZ R153, R2.reuse, R153 ;  /* 0x0000009902997220 */ /* 0x040fe40000410000 */
[----:B--2---:R-:W-:Y:S01]  /*128f0*/  FMUL.FTZ R4, R21, R176 ;  /* 0x000000b015047220 */ /* 0x004fe20000410000 */
[----:B------:R-:W-:Y:S01]  /*12900*/  MOV R176, R32 ;  /* 0x0000002000b07202 */ /* 0x000fe20000000f00 */
[C---:B------:R-:W-:Y:S01]  /*12910*/  FMUL.FTZ R156, R2.reuse, R156 ;  /* 0x0000009c029c7220 */ /* 0x040fe20000410000 */
[----:B---3--:R-:W-:Y:S01]  /*12920*/  F2FP.PACK_AB R35, R207, R193 ;  /* 0x000000c1cf23723e */ /* 0x008fe200000000ff */
[----:B------:R-:W-:Y:S02]  /*12930*/  FMUL.FTZ R157, R2, R157 ;  /* 0x0000009d029d7220 */ /* 0x000fe40000410000 */
[C---:B------:R-:W-:Y:S02]  /*12940*/  FMUL.FTZ R161, R21.reuse, R161 ;  /* 0x000000a115a17220 */ /* 0x040fe40000410000 */
[C---:B------:R-:W-:Y:S02]  /*12950*/  FMUL.FTZ R162, R20.reuse, R162 ;  /* 0x000000a214a27220 */ /* 0x040fe40000410000 */
[C---:B------:R-:W-:Y:S02]  /*12960*/  FMUL.FTZ R163, R20.reuse, R163 ;  /* 0x000000a314a37220 */ /* 0x040fe40000410000 */
[C---:B------:R-:W-:Y:S02]  /*12970*/  FMUL.FTZ R52, R21.reuse, R52 ;  /* 0x0000003415347220 */ /* 0x040fe40000410000 */
[----:B------:R-:W-:Y:S02]  /*12980*/  FMUL.FTZ R53, R21, R53 ;  /* 0x0000003515357220 */ /* 0x000fe40000410000 */
[C---:B------:R-:W-:Y:S02]  /*12990*/  FMUL.FTZ R54, R20.reuse, R54 ;  /* 0x0000003614367220 */ /* 0x040fe40000410000 */
[----:B------:R-:W-:Y:S01]  /*129a0*/  FMUL.FTZ R55, R20, R55 ;  /* 0x0000003714377220 */ /* 0x000fe20000410000 */
[----:B-1----:R-:W-:Y:S01]  /*129b0*/  FSEL R0, R3, RZ, P0 ;  /* 0x000000ff03007208 */ /* 0x002fe20000000000 */
[----:B------:R-:W-:Y:S01]  /*129c0*/  FMUL.FTZ R56, R2, R56 ;  /* 0x0000003802387220 */ /* 0x000fe20000410000 */
[----:B----4-:R-:W-:Y:S01]  /*129d0*/  F2FP.PACK_AB R33, R192, R175 ;  /* 0x000000afc021723e */ /* 0x010fe200000000ff */
[----:B------:R-:W-:Y:S01]  /*129e0*/  FMUL.FTZ R57, R2, R57 ;  /* 0x0000003902397220 */ /* 0x000fe20000410000 */
[----:B------:R-:W-:Y:S01]  /*129f0*/  PLOP3.LUT P0, PT, PT, PT, UP0, 0x80, 0x0 ;  /* 0x000000000000781c */ /* 0x000fe20003f0f008 */
[----:B------:R-:W-:Y:S01]  /*12a00*/  FADD.FTZ R0, -R0, R170 ;  /* 0x000000aa00007221 */ /* 0x000fe20000010100 */
[----:B------:R-:W-:Y:S01]  /*12a10*/  MOV R170, R24 ;  /* 0x0000001800aa7202 */ /* 0x000fe20000000f00 */
[----:B------:R-:W-:Y:S02]  /*12a20*/  FMUL.FTZ R60, R2, R60 ;  /* 0x0000003c023c7220 */ /* 0x000fe40000410000 */
[----:B------:R-:W-:Y:S01]  /*12a30*/  FMUL.FTZ R0, R0, c[0x0][0x2d0] ;  /* 0x0000b40000007a20 */ /* 0x000fe20000410000 */
[----:B------:R-:W-:Y:S01]  /*12a40*/  F2FP.PACK_AB R24, R170, R32 ;  /* 0x00000020aa18723e */ /* 0x000fe200000000ff */
[----:B------:R-:W-:Y:S01]  /*12a50*/  FFMA.FTZ R40, R45, c[0x0][0x2d0], -R50 ;  /* 0x0000b4002d287a23 */ /* 0x000fe20000010832 */
[----:B------:R-:W-:Y:S01]  /*12a60*/  F2FP.PACK_AB R32, R165, R178 ;  /* 0x000000b2a520723e */ /* 0x000fe200000000ff */
[----:B------:R-:W-:Y:S02]  /*12a70*/  FMUL.FTZ R61, R2, R61 ;  /* 0x0000003d023d7220 */ /* 0x000fe40000410000 */
[----:B------:R-:W1:Y:S01]  /*12a80*/  MUFU.EX2 R0, R0 ;  /* 0x0000000000007308 */ /* 0x000e620000000800 */
[C---:B------:R-:W-:Y:S01]  /*12a90*/  FMUL.FTZ R64, R21.reuse, R64 ;  /* 0x0000004015407220 */ /* 0x040fe20000410000 */
[-C--:B------:R-:W-:Y:S05]  /*12aa0*/  HMMA.16816.F32 R4, R24, R28.reuse, R4 ;  /* 0x0000001c1804723c */ /* 0x080fea0000001804 */
[C---:B------:R-:W-:Y:S02]  /*12ab0*/  FMUL.FTZ R65, R21.reuse, R65 ;  /* 0x0000004115417220 */ /* 0x040fe40000410000 */
[C---:B------:R-:W-:Y:S02]  /*12ac0*/  FMUL.FTZ R66, R20.reuse, R66 ;  /* 0x0000004214427220 */ /* 0x040fe40000410000 */
[C---:B------:R-:W-:Y:S03]  /*12ad0*/  FMUL.FTZ R67, R20.reuse, R67 ;  /* 0x0000004314437220 */ /* 0x040fe60000410000 */
[C---:B------:R-:W-:Y:S02]  /*12ae0*/  FMUL.FTZ R68, R21.reuse, R68 ;  /* 0x0000004415447220 */ /* 0x040fe40000410000 */
[C---:B------:R-:W-:Y:S02]  /*12af0*/  FMUL.FTZ R69, R21.reuse, R69 ;  /* 0x0000004515457220 */ /* 0x040fe40000410000 */
[C---:B------:R-:W-:Y:S02]  /*12b00*/  FMUL.FTZ R70, R20.reuse, R70 ;  /* 0x0000004614467220 */ /* 0x040fe40000410000 */
[----:B------:R-:W-:Y:S02]  /*12b10*/  FMUL.FTZ R71, R20, R71 ;  /* 0x0000004714477220 */ /* 0x000fe40000410000 */
[----:B------:R-:W-:Y:S02]  /*12b20*/  FMUL.FTZ R72, R2, R72 ;  /* 0x0000004802487220 */ /* 0x000fe40000410000 */
[C---:B-1----:R-:W-:Y:S01]  /*12b30*/  FMUL.FTZ R10, R0.reuse, R182 ;  /* 0x000000b6000a7220 */ /* 0x042fe20000410000 */
[----:B------:R-:W-:Y:S01]  /*12b40*/  MOV R182, R46 ;  /* 0x0000002e00b67202 */ /* 0x000fe20000000f00 */
[C---:B------:R-:W-:Y:S01]  /*12b50*/  FMUL.FTZ R11, R0.reuse, R183 ;  /* 0x000000b7000b7220 */ /* 0x040fe20000410000 */
[----:B------:R-:W-:Y:S01]  /*12b60*/  MOV R183, R43 ;  /* 0x0000002b00b77202 */ /* 0x000fe20000000f00 */
[C---:B------:R-:W-:Y:S02]  /*12b70*/  FMUL.FTZ R14, R0.reuse, R186 ;  /* 0x000000ba000e7220 */ /* 0x040fe40000410000 */
[C---:B------:R-:W-:Y:S02]  /*12b80*/  FMUL.FTZ R15, R0.reuse, R187 ;  /* 0x000000bb000f7220 */ /* 0x040fe40000410000 */
[C---:B------:R-:W-:Y:S01]  /*12b90*/  FMUL.FTZ R138, R0.reuse, R138 ;  /* 0x0000008a008a7220 */ /* 0x040fe20000410000 */
[C---:B------:R-:W-:Y:S04]  /*12ba0*/  HMMA.16816.F32 R8, R32.reuse, R28, R8 ;  /* 0x0000001c2008723c */ /* 0x040fe80000001808 */
[C---:B------:R-:W-:Y:S02]  /*12bb0*/  FMUL.FTZ R139, R0.reuse, R139 ;  /* 0x0000008b008b7220 */ /* 0x040fe40000410000 */
[C---:B------:R-:W-:Y:S02]  /*12bc0*/  FMUL.FTZ R142, R0.reuse, R142 ;  /* 0x0000008e008e7220 */ /* 0x040fe40000410000 */
[-C--:B------:R-:W-:Y:S04]  /*12bd0*/  HMMA.16816.F32 R12, R32, R30.reuse, R12 ;  /* 0x0000001e200c723c */ /* 0x080fe8000000180c */
[C---:B------:R-:W-:Y:S02]  /*12be0*/  FMUL.FTZ R143, R0.reuse, R143 ;  /* 0x0000008f008f7220 */ /* 0x040fe40000410000 */
[C---:B------:R-:W-:Y:S02]  /*12bf0*/  FMUL.FTZ R154, R0.reuse, R154 ;  /* 0x0000009a009a7220 */ /* 0x040fe40000410000 */
[C---:B------:R-:W-:Y:S01]  /*12c00*/  HMMA.16816.F32 R16, R24.reuse, R30, R16 ;  /* 0x0000001e1810723c */ /* 0x040fe20000001810 */
[----:B------:R-:W1:Y:S03]  /*12c10*/  LDSM.16.MT88.4 R28, [R228+0x100] ;  /* 0x00010000e41c783b */ /* 0x000e660000004200 */
[C---:B------:R-:W-:Y:S02]  /*12c20*/  FMUL.FTZ R155, R0.reuse, R155 ;  /* 0x0000009b009b7220 */ /* 0x040fe40000410000 */
[C---:B------:R-:W-:Y:S02]  /*12c30*/  FMUL.FTZ R158, R0.reuse, R158 ;  /* 0x0000009e009e7220 */ /* 0x040fe40000410000 */
[-C--:B------:R-:W-:Y:S04]  /*12c40*/  HMMA.16816.F32 R132, R24, R36.reuse, R132 ;  /* 0x000000241884723c */ /* 0x080fe80000001884 */
[C---:B------:R-:W-:Y:S02]  /*12c50*/  FMUL.FTZ R159, R0.reuse, R159 ;  /* 0x0000009f009f7220 */ /* 0x040fe40000410000 */
[C---:B------:R-:W-:Y:S02]  /*12c60*/  FMUL.FTZ R58, R0.reuse, R58 ;  /* 0x0000003a003a7220 */ /* 0x040fe40000410000 */
[C---:B------:R-:W-:Y:S04]  /*12c70*/  HMMA.16816.F32 R136, R32.reuse, R36, R136 ;  /* 0x000000242088723c */ /* 0x040fe80000001888 */
[C---:B------:R-:W-:Y:S02]  /*12c80*/  FMUL.FTZ R59, R0.reuse, R59 ;  /* 0x0000003b003b7220 */ /* 0x040fe40000410000 */
[C---:B------:R-:W-:Y:S02]  /*12c90*/  FMUL.FTZ R62, R0.reuse, R62 ;  /* 0x0000003e003e7220 */ /* 0x040fe40000410000 */
[-C--:B------:R-:W-:Y:S04]  /*12ca0*/  HMMA.16816.F32 R140, R32, R38.reuse, R140 ;  /* 0x00000026208c723c */ /* 0x080fe8000000188c */
[----:B------:R-:W-:Y:S02]  /*12cb0*/  FMUL.FTZ R63, R0, R63 ;  /* 0x0000003f003f7220 */ /* 0x000fe40000410000 */
[----:B------:R-:W-:Y:S02]  /*12cc0*/  FMUL.FTZ R73, R2, R73 ;  /* 0x0000004902497220 */ /* 0x000fe40000410000 */
[C---:B------:R-:W-:Y:S01]  /*12cd0*/  HMMA.16816.F32 R144, R24.reuse, R38, R144 ;  /* 0x000000261890723c */ /* 0x040fe20000001890 */
[----:B------:R-:W2:Y:S03]  /*12ce0*/  LDSM.16.MT88.4 R36, [R227+0x100] ;  /* 0x00010000e324783b */ /* 0x000ea60000004200 */
[C---:B------:R-:W-:Y:S02]  /*12cf0*/  FMUL.FTZ R74, R0.reuse, R74 ;  /* 0x0000004a004a7220 */ /* 0x040fe40000410000 */
[----:B------:R-:W-:Y:S02]  /*12d00*/  FMUL.FTZ R75, R0, R75 ;  /* 0x0000004b004b7220 */ /* 0x000fe40000410000 */
[C---:B------:R-:W-:Y:S01]  /*12d10*/  FMUL.FTZ R76, R2.reuse, R76 ;  /* 0x0000004c024c7220 */ /* 0x040fe20000410000 */
[-C--:B-1----:R-:W-:Y:S03]  /*12d20*/  HMMA.16816.F32 R148, R24, R28.reuse, R148 ;  /* 0x0000001c1894723c */ /* 0x082fe60000001894 */
[----:B------:R-:W-:Y:S02]  /*12d30*/  FMUL.FTZ R77, R2, R77 ;  /* 0x0000004d024d7220 */ /* 0x000fe40000410000 */
[C---:B------:R-:W-:Y:S02]  /*12d40*/  FMUL.FTZ R78, R0.reuse, R78 ;  /* 0x0000004e004e7220 */ /* 0x040fe40000410000 */
[----:B------:R-:W-:Y:S01]  /*12d50*/  FMUL.FTZ R79, R0, R79 ;  /* 0x0000004f004f7220 */ /* 0x000fe20000410000 */
        /* <DEDUP_REMOVED lines=10> */
[-C--:B--2---:R-:W-:Y:S04]  /*12e00*/  HMMA.16816.F32 R52, R24, R36.reuse, R52 ;  /* 0x000000241834723c */ /* 0x084fe80000001834 */
[C---:B------:R-:W-:Y:S02]  /*12e10*/  FMUL.FTZ R86, R20.reuse, R86 ;  /* 0x0000005614567220 */ /* 0x040fe40000410000 */
[----:B------:R-:W-:Y:S02]  /*12e20*/  FMUL.FTZ R87, R20, R87 ;  /* 0x0000005714577220 */ /* 0x000fe40000410000 */
[C---:B------:R-:W-:Y:S04]  /*12e30*/  HMMA.16816.F32 R56, R32.reuse, R36, R56 ;  /* 0x000000242038723c */ /* 0x040fe80000001838 */
[C---:B------:R-:W-:Y:S02]  /*12e40*/  FMUL.FTZ R88, R2.reuse, R88 ;  /* 0x0000005802587220 */ /* 0x040fe40000410000 */
[----:B------:R-:W-:Y:S02]  /*12e50*/  FMUL.FTZ R89, R2, R89 ;  /* 0x0000005902597220 */ /* 0x000fe40000410000 */
[-C--:B------:R-:W-:Y:S04]  /*12e60*/  HMMA.16816.F32 R60, R32, R38.reuse, R60 ;  /* 0x00000026203c723c */ /* 0x080fe8000000183c */
[--C-:B------:R-:W-:Y:S02]  /*12e70*/  FFMA.FTZ R36, R194, c[0x0][0x2d0], -R23.reuse ;  /* 0x0000b400c2247a23 */ /* 0x100fe40000010817 */
[C---:B------:R-:W-:Y:S02]  /*12e80*/  FMUL.FTZ R90, R0.reuse, R90 ;  /* 0x0000005a005a7220 */ /* 0x040fe40000410000 */
[C---:B------:R-:W-:Y:S01]  /*12e90*/  HMMA.16816.F32 R64, R24.reuse, R38, R64 ;  /* 0x000000261840723c */ /* 0x040fe20000001840 */
[----:B------:R2:W-:Y:S03]  /*12ea0*/  MUFU.EX2 R252, R36 ;  /* 0x0000002400fc7308 */ /* 0x0005e60000000800 */
[----:B------:R-:W-:Y:S02]  /*12eb0*/  FMUL.FTZ R91, R0, R91 ;  /* 0x0000005b005b7220 */ /* 0x000fe40000410000 */
[C---:B------:R-:W-:Y:S02]  /*12ec0*/  FMUL.FTZ R92, R2.reuse, R92 ;  /* 0x0000005c025c7220 */ /* 0x040fe40000410000 */
[----:B------:R-:W-:Y:S01]  /*12ed0*/  FMUL.FTZ R93, R2, R93 ;  /* 0x0000005d025d7220 */ /* 0x000fe20000410000 */
[-C--:B-1----:R-:W-:Y:S03]  /*12ee0*/  HMMA.16816.F32 R68, R24, R28.reuse, R68 ;  /* 0x0000001c1844723c */ /* 0x082fe60000001844 */
[C---:B------:R-:W-:Y:S02]  /*12ef0*/  FMUL.FTZ R94, R0.reuse, R94 ;  /* 0x0000005e005e7220 */ /* 0x040fe40000410000 */
[----:B------:R-:W-:Y:S02]  /*12f00*/  FMUL.FTZ R95, R0, R95 ;  /* 0x0000005f005f7220 */ /* 0x000fe40000410000 */
[C---:B------:R-:W-:Y:S01]  /*12f10*/  FMUL.FTZ R96, R21.reuse, R96 ;  /* 0x0000006015607220 */ /* 0x040fe20000410000 */
[C---:B------:R-:W-:Y:S04]  /*12f20*/  HMMA.16816.F32 R72, R32.reuse, R28, R72 ;  /* 0x0000001c2048723c */ /* 0x040fe80000001848 */
[----:B------:R-:W-:Y:S02]  /*12f30*/  FMUL.FTZ R97, R21, R97 ;  /* 0x0000006115617220 */ /* 0x000fe40000410000 */
[C---:B------:R-:W-:Y:S02]  /*12f40*/  FMUL.FTZ R98, R20.reuse, R98 ;  /* 0x0000006214627220 */ /* 0x040fe40000410000 */
[-C--:B------:R-:W-:Y:S01]  /*12f50*/  HMMA.16816.F32 R76, R32, R30.reuse, R76 ;  /* 0x0000001e204c723c */ /* 0x080fe2000000184c */
[----:B--2---:R-:W1:Y:S03]  /*12f60*/  LDSM.16.MT88.4 R36, [R226+0x1900] ;  /* 0x00190000e224783b */ /* 0x004e660000004200 */
[--C-:B------:R-:W-:Y:S02]  /*12f70*/  FFMA.FTZ R28, R197, c[0x0][0x2d0], -R48.reuse ;  /* 0x0000b400c51c7a23 */ /* 0x100fe40000010830 */
[C---:B------:R-:W-:Y:S02]  /*12f80*/  FMUL.FTZ R99, R20.reuse, R99 ;  /* 0x0000006314637220 */ /* 0x040fe40000410000 */
[C---:B------:R-:W-:Y:S01]  /*12f90*/  HMMA.16816.F32 R80, R24.reuse, R30, R80 ;  /* 0x0000001e1850723c */ /* 0x040fe20000001850 */
[----:B------:R2:W-:Y:S03]  /*12fa0*/  MUFU.EX2 R223, R28 ;  /* 0x0000001c00df7308 */ /* 0x0005e60000000800 */
[C---:B------:R-:W-:Y:S02]  /*12fb0*/  FMUL.FTZ R100, R21.reuse, R100 ;  /* 0x0000006415647220 */ /* 0x040fe40000410000 */
[----:B------:R-:W-:Y:S02]  /*12fc0*/  FMUL.FTZ R101, R21, R101 ;  /* 0x0000006515657220 */ /* 0x000fe40000410000 */
[C---:B------:R-:W-:Y:S04]  /*12fd0*/  FMUL.FTZ R102, R20.reuse, R102 ;  /* 0x0000006614667220 */ /* 0x040fe80000410000 */
[----:B------:R-:W-:Y:S02]  /*12fe0*/  FMUL.FTZ R103, R20, R103 ;  /* 0x0000006714677220 */ /* 0x000fe40000410000 */
[C---:B------:R-:W-:Y:S02]  /*12ff0*/  FMUL.FTZ R104, R2.reuse, R104 ;  /* 0x0000006802687220 */ /* 0x040fe40000410000 */
[----:B------:R-:W-:Y:S02]  /*13000*/  FMUL.FTZ R105, R2, R105 ;  /* 0x0000006902697220 */ /* 0x000fe40000410000 */
[C---:B------:R-:W-:Y:S02]  /*13010*/  FMUL.FTZ R106, R0.reuse, R106 ;  /* 0x0000006a006a7220 */ /* 0x040fe40000410000 */
[----:B------:R-:W-:Y:S02]  /*13020*/  FMUL.FTZ R107, R0, R107 ;  /* 0x0000006b006b7220 */ /* 0x000fe40000410000 */
[C---:B------:R-:W-:Y:S02]  /*13030*/  FMUL.FTZ R108, R2.reuse, R108 ;  /* 0x0000006c026c7220 */ /* 0x040fe40000410000 */
[----:B------:R-:W-:Y:S02]  /*13040*/  FMUL.FTZ R109, R2, R109 ;  /* 0x0000006d026d7220 */ /* 0x000fe40000410000 */
[----:B--2---:R-:W-:Y:S02]  /*13050*/  FFMA.FTZ R28, R199, c[0x0][0x2d0], -R23 ;  /* 0x0000b400c71c7a23 */ /* 0x004fe40000010817 */
[C---:B------:R-:W-:Y:S02]  /*13060*/  FMUL.FTZ R110, R0.reuse, R110 ;  /* 0x0000006e006e7220 */ /* 0x040fe40000410000 */
[----:B------:R2:W-:Y:S01]  /*13070*/  MUFU.EX2 R222, R28 ;  /* 0x0000001c00de7308 */ /* 0x0005e20000000800 */
[----:B------:R-:W-:Y:S01]  /*13080*/  FMUL.FTZ R111, R0, R111 ;  /* 0x0000006f006f7220 */ /* 0x000fe20000410000 */
[-C--:B-1----:R-:W-:Y:S03]  /*13090*/  HMMA.16816.F32 R84, R24, R36.reuse, R84 ;  /* 0x000000241854723c */ /* 0x082fe60000001854 */
[C---:B------:R-:W-:Y:S02]  /*130a0*/  FMUL.FTZ R112, R21.reuse, R112 ;  /* 0x0000007015707220 */ /* 0x040fe40000410000 */
[C---:B------:R-:W-:Y:S02]  /*130b0*/  FMUL.FTZ R113, R21.reuse, R113 ;  /* 0x0000007115717220 */ /* 0x040fe40000410000 */
[C---:B------:R-:W-:Y:S01]  /*130c0*/  FMUL.FTZ R114, R20.reuse, R114 ;  /* 0x0000007214727220 */ /* 0x040fe20000410000 */
[C---:B------:R-:W-:Y:S04]  /*130d0*/  HMMA.16816.F32 R88, R32.reuse, R36, R88 ;  /* 0x000000242058723c */ /* 0x040fe80000001858 */
[----:B------:R-:W-:Y:S02]  /*130e0*/  FMUL.FTZ R115, R20, R115 ;  /* 0x0000007314737220 */ /* 0x000fe40000410000 */
[C---:B------:R-:W-:Y:S02]  /*130f0*/  FMUL.FTZ R116, R21.reuse, R116 ;  /* 0x0000007415747220 */ /* 0x040fe40000410000 */
[-C--:B------:R-:W-:Y:S04]  /*13100*/  HMMA.16816.F32 R92, R32, R38.reuse, R92 ;  /* 0x00000026205c723c */ /* 0x080fe8000000185c */
[----:B------:R-:W-:Y:S01]  /*13110*/  FFMA.FTZ R36, R200, c[0x0][0x2d0], -R48 ;  /* 0x0000b400c8247a23 */ /* 0x000fe20000010830 */
[----:B--2---:R-:W1:Y:S01]  /*13120*/  LDSM.16.MT88.4 R28, [R228+0x1900] ;  /* 0x00190000e41c783b */ /* 0x004e620000004200 */
[----:B------:R-:W-:Y:S02]  /*13130*/  FMUL.FTZ R117, R21, R117 ;  /* 0x0000007515757220 */ /* 0x000fe40000410000 */
        /* <DEDUP_REMOVED lines=12> */
[--C-:B--2---:R-:W-:Y:S02]  /*13200*/  FFMA.FTZ R36, R51, c[0x0][0x2d0], -R49.reuse ;  /* 0x0000b40033247a23 */ /* 0x104fe40000010831 */
[C---:B------:R-:W-:Y:S02]  /*13210*/  FMUL.FTZ R128, R21.reuse, R128 ;  /* 0x0000008015807220 */ /* 0x040fe40000410000 */
[----:B------:R2:W3:Y:S01]  /*13220*/  MUFU.EX2 R218, R36 ;  /* 0x0000002400da7308 */ /* 0x0004e20000000800 */
[----:B------:R-:W-:Y:S02]  /*13230*/  FMUL.FTZ R129, R21, R129 ;  /* 0x0000008115817220 */ /* 0x000fe40000410000 */
[C---:B------:R-:W-:Y:S02]  /*13240*/  FMUL.FTZ R130, R20.reuse, R130 ;  /* 0x0000008214827220 */ /* 0x040fe40000410000 */
[----:B------:R-:W-:Y:S01]  /*13250*/  FMUL.FTZ R131, R20, R131 ;  /* 0x0000008314837220 */ /* 0x000fe20000410000 */
[-C--:B-1----:R-:W-:Y:S08]  /*13260*/  HMMA.16816.F32 R100, R24, R28.reuse, R100 ;  /* 0x0000001c1864723c */ /* 0x082ff00000001864 */
[C---:B------:R-:W-:Y:S07]  /*13270*/  HMMA.16816.F32 R104, R32.reuse, R28, R104 ;  /* 0x0000001c2068723c */ /* 0x040fee0000001868 */
[----:B------:R-:W-:Y:S01]  /*13280*/  FFMA.FTZ R28, R204, c[0x0][0x2d0], -R49 ;  /* 0x0000b400cc1c7a23 */ /* 0x000fe20000010831 */
[-C--:B------:R-:W-:Y:S01]  /*13290*/  HMMA.16816.F32 R108, R32, R30.reuse, R108 ;  /* 0x0000001e206c723c */ /* 0x080fe2000000186c */
[----:B--2---:R-:W1:Y:S02]  /*132a0*/  LDSM.16.MT88.4 R36, [R227+0x1900] ;  /* 0x00190000e324783b */ /* 0x004e640000004200 */
[----:B------:R2:W4:Y:S01]  /*132b0*/  MUFU.EX2 R200, R28 ;  /* 0x0000001c00c87308 */ /* 0x0005220000000800 */
[----:B------:R-:W-:Y:S02]  /*132c0*/  MOV R204, R177 ;  /* 0x000000b100cc7202 */ /* 0x000fe40000000f00 */
[----:B------:R-:W-:Y:S02]  /*132d0*/  MOV R177, R164 ;  /* 0x000000a400b17202 */ /* 0x000fe40000000f00 */
[C---:B------:R-:W-:Y:S05]  /*132e0*/  HMMA.16816.F32 R112, R24.reuse, R30, R112 ;  /* 0x0000001e1870723c */ /* 0x040fea0000001870 */
[----:B------:R5:W-:Y:S01]  /*132f0*/  MUFU.EX2 R164, R40 ;  /* 0x0000002800a47308 */ /* 0x000be20000000800 */
[--C-:B--2---:R-:W-:Y:S09]  /*13300*/  FFMA.FTZ R28, R41, c[0x0][0x2d0], -R50.reuse ;  /* 0x0000b400291c7a23 */ /* 0x104ff20000010832 */
[----:B------:R2:W-:Y:S01]  /*13310*/  MUFU.EX2 R166, R28 ;  /* 0x0000001c00a67308 */ /* 0x0005e20000000800 */
[----:B-----5:R-:W-:Y:S01]  /*13320*/  LDSM.16.MT88.4 R40, [R226+0x900] ;  /* 0x00090000e228783b */ /* 0x020fe20000004200 */
[-C--:B-1----:R-:W-:Y:S08]  /*13330*/  HMMA.16816.F32 R116, R24, R36.reuse, R116 ;  /* 0x000000241874723c */ /* 0x082ff00000001874 */
[C---:B------:R-:W-:Y:S04]  /*13340*/  HMMA.16816.F32 R120, R32.reuse, R36, R120 ;  /* 0x000000242078723c */ /* 0x040fe80000001878 */
[--C-:B--2---:R-:W-:Y:S04]  /*13350*/  FFMA.FTZ R28, R44, c[0x0][0x2d0], -R50.reuse ;  /* 0x0000b4002c1c7a23 */ /* 0x104fe80000010832 */
[-C--:B------:R-:W-:Y:S01]  /*13360*/  HMMA.16816.F32 R124, R32, R38.reuse, R124 ;  /* 0x00000026207c723c */ /* 0x080fe2000000187c */
[----:B------:R-:W-:Y:S01]  /*13370*/  LDSM.16.MT88.4 R44, [R228+0x900] ;  /* 0x00090000e42c783b */ /* 0x000fe20000004200 */
[----:B------:R1:W2:Y:S02]  /*13380*/  MUFU.EX2 R165, R28 ;  /* 0x0000001c00a57308 */ /* 0x0002a40000000800 */
[----:B------:R-:W-:Y:S03]  /*13390*/  FFMA.FTZ R36, R171, c[0x0][0x2d0], -R50 ;  /* 0x0000b400ab247a23 */ /* 0x000fe60000010832 */
[----:B---3--:R-:W-:Y:S01]  /*133a0*/  F2FP.PACK_AB R32, R202, R218 ;  /* 0x000000daca20723e */ /* 0x008fe200000000ff */
[----:B------:R-:W-:Y:S04]  /*133b0*/  HMMA.16816.F32 R128, R24, R38, R128 ;  /* 0x000000261880723c */ /* 0x000fe80000001880 */
[----:B------:R3:W5:Y:S01]  /*133c0*/  MUFU.EX2 R51, R36 ;  /* 0x0000002400337308 */ /* 0x0007620000000800 */
[----:B----4-:R-:W-:Y:S02]  /*133d0*/  F2FP.PACK_AB R34, R200, R201 ;  /* 0x000000c9c822723e */ /* 0x010fe400000000ff */
[----:B------:R-:W-:Y:S02]  /*133e0*/  F2FP.PACK_AB R24, R251, R252 ;  /* 0x000000fcfb18723e */ /* 0x000fe400000000ff */
[----:B------:R-:W-:Y:S03]  /*133f0*/  F2FP.PACK_AB R25, R223, R250 ;  /* 0x000000fadf19723e */ /* 0x000fe600000000ff */
[----:B------:R-:W-:Y:S02]  /*13400*/  F2FP.PACK_AB R26, R221, R222 ;  /* 0x000000dedd1a723e */ /* 0x000fe400000000ff */
[----:B------:R-:W-:Y:S01]  /*13410*/  F2FP.PACK_AB R27, R219, R220 ;  /* 0x000000dcdb1b723e */ /* 0x000fe200000000ff */
[----:B-1----:R-:W1:Y:S01]  /*13420*/  LDSM.16.MT88.4 R28, [R225+0x900] ;  /* 0x00090000e11c783b */ /* 0x002e620000004200 */
[----:B--2---:R-:W-:Y:S07]  /*13430*/  F2FP.PACK_AB R33, R165, R166 ;  /* 0x000000a6a521723e */ /* 0x004fee00000000ff */
[----:B---3--:R-:W2:Y:S01]  /*13440*/  LDSM.16.MT88.4 R36, [R227+0x900] ;  /* 0x00090000e324783b */ /* 0x008ea20000004200 */
[----:B-----5:R-:W-:Y:S01]  /*13450*/  F2FP.PACK_AB R35, R51, R164 ;  /* 0x000000a43323723e */ /* 0x020fe200000000ff */
[-C--:B-1----:R-:W-:Y:S08]  /*13460*/  HMMA.16816.F32 R4, R24, R28.reuse, R4 ;  /* 0x0000001c1804723c */ /* 0x082ff00000001804 */
        /* <DEDUP_REMOVED lines=8> */
[----:B------:R3:W-:Y:S01]  /*134f0*/  MUFU.EX2 R198, R40 ;  /* 0x0000002800c67308 */ /* 0x0007e20000000800 */
[----:B------:R-:W-:Y:S04]  /*13500*/  MOV R208, R184 ;  /* 0x000000b800d07202 */ /* 0x000fe80000000f00 */
[C---:B------:R-:W-:Y:S08]  /*13510*/  HMMA.16816.F32 R144, R24.reuse, R42, R144 ;  /* 0x0000002a1890723c */ /* 0x040ff00000001890 */
[-C--:B------:R-:W-:Y:S08]  /*13520*/  HMMA.16816.F32 R148, R24, R44.reuse, R148 ;  /* 0x0000002c1894723c */ /* 0x080ff00000001894 */
[C---:B------:R-:W-:Y:S04]  /*13530*/  HMMA.16816.F32 R152, R32.reuse, R44, R152 ;  /* 0x0000002c2098723c */ /* 0x040fe80000001898 */
[--C-:B---3--:R-:W-:Y:S02]  /*13540*/  FFMA.FTZ R40, R209, c[0x0][0x2d0], -R23.reuse ;  /* 0x0000b400d1287a23 */ /* 0x108fe40000010817 */
[----:B------:R-:W3:Y:S02]  /*13550*/  LDL.LU R209, [R1+0x18] ;  /* 0x0000180001d17983 */ /* 0x000ee40000300800 */
[-C--:B------:R-:W-:Y:S01]  /*13560*/  HMMA.16816.F32 R156, R32, R46.reuse, R156 ;  /* 0x0000002e209c723c */ /* 0x080fe2000000189c */
[----:B------:R4:W-:Y:S07]  /*13570*/  MUFU.EX2 R199, R40 ;  /* 0x0000002800c77308 */ /* 0x0009ee0000000800 */
[C---:B------:R-:W-:Y:S08]  /*13580*/  HMMA.16816.F32 R160, R24.reuse, R46, R160 ;  /* 0x0000002e18a0723c */ /* 0x040ff000000018a0 */
[-C--:B--2---:R-:W-:Y:S08]  /*13590*/  HMMA.16816.F32 R52, R24, R36.reuse, R52 ;  /* 0x000000241834723c */ /* 0x084ff00000001834 */
[C---:B------:R-:W-:Y:S01]  /*135a0*/  HMMA.16816.F32 R56, R32.reuse, R36, R56 ;  /* 0x000000242038723c */ /* 0x040fe20000001838 */
[----:B----4-:R-:W2:Y:S06]  /*135b0*/  LDSM.16.MT88.4 R40, [R226+0x2100] ;  /* 0x00210000e228783b */ /* 0x010eac0000004200 */
[--C-:B------:R-:W-:Y:S01]  /*135c0*/  FFMA.FTZ R36, R205, c[0x0][0x2d0], -R48.reuse ;  /* 0x0000b400cd247a23 */ /* 0x100fe20000010830 */
[-C--:B------:R-:W-:Y:S03]  /*135d0*/  HMMA.16816.F32 R60, R32, R38.reuse, R60 ;  /* 0x00000026203c723c */ /* 0x080fe6000000183c */
[----:B------:R4:W-:Y:S01]  /*135e0*/  MUFU.EX2 R197, R36 ;  /* 0x0000002400c57308 */ /* 0x0009e20000000800 */
[----:B------:R-:W-:Y:S04]  /*135f0*/  MOV R205, R183 ;  /* 0x000000b700cd7202 */ /* 0x000fe80000000f00 */
[C---:B------:R-:W-:Y:S08]  /*13600*/  HMMA.16816.F32 R64, R24.reuse, R38, R64 ;  /* 0x000000261840723c */ /* 0x040ff00000001840 */
[-C--:B-1----:R-:W-:Y:S08]  /*13610*/  HMMA.16816.F32 R68, R24, R28.reuse, R68 ;  /* 0x0000001c1844723c */ /* 0x082ff00000001844 */
[C---:B------:R-:W-:Y:S04]  /*13620*/  HMMA.16816.F32 R72, R32.reuse, R28, R72 ;  /* 0x0000001c2048723c */ /* 0x040fe80000001848 */
[--C-:B----4-:R-:W-:Y:S01]  /*13630*/  FFMA.FTZ R36, R206, c[0x0][0x2d0], -R48.reuse ;  /* 0x0000b400ce247a23 */ /* 0x110fe20000010830 */
[----:B------:R-:W-:Y:S03]  /*13640*/  MOV R206, R182 ;  /* 0x000000b600ce7202 */ /* 0x000fe60000000f00 */
[-C--:B------:R-:W-:Y:S01]  /*13650*/  HMMA.16816.F32 R76, R32, R30.reuse, R76 ;  /* 0x0000001e204c723c */ /* 0x080fe2000000184c */
[----:B------:R1:W-:Y:S07]  /*13660*/  MUFU.EX2 R196, R36 ;  /* 0x0000002400c47308 */ /* 0x0003ee0000000800 */
[C---:B------:R-:W-:Y:S01]  /*13670*/  HMMA.16816.F32 R80, R24.reuse, R30, R80 ;  /* 0x0000001e1850723c */ /* 0x040fe20000001850 */
[----:B------:R-:W-:Y:S07]  /*13680*/  LDSM.16.MT88.4 R28, [R227+0x2100] ;  /* 0x00210000e31c783b */ /* 0x000fee0000004200 */
[-C--:B--2---:R-:W-:Y:S08]  /*13690*/  HMMA.16816.F32 R84, R24, R40.reuse, R84 ;  /* 0x000000281854723c */ /* 0x084ff00000001854 */
[C---:B------:R-:W-:Y:S04]  /*136a0*/  HMMA.16816.F32 R88, R32.reuse, R40, R88 ;  /* 0x000000282058723c */ /* 0x040fe80000001858 */
[--C-:B-1----:R-:W-:Y:S01]  /*136b0*/  FFMA.FTZ R36, R215, c[0x0][0x2d0], -R23.reuse ;  /* 0x0000b400d7247a23 */ /* 0x102fe20000010817 */
[----:B------:R-:W-:Y:S01]  /*136c0*/  MOV R215, R181 ;  /* 0x000000b500d77202 */ /* 0x000fe20000000f00 */
[----:B------:R-:W-:Y:S01]  /*136d0*/  FFMA.FTZ R23, R217, c[0x0][0x2d0], -R23 ;  /* 0x0000b400d9177a23 */ /* 0x000fe20000010817 */
[----:B------:R-:W-:Y:S01]  /*136e0*/  MOV R217, R180 ;  /* 0x000000b400d97202 */ /* 0x000fe20000000f00 */
[-C--:B------:R-:W-:Y:S01]  /*136f0*/  HMMA.16816.F32 R92, R32, R42.reuse, R92 ;  /* 0x0000002a205c723c */ /* 0x080fe2000000185c */
[----:B------:R1:W-:Y:S07]  /*13700*/  MUFU.EX2 R195, R36 ;  /* 0x0000002400c37308 */ /* 0x0003ee0000000800 */
[C---:B------:R-:W-:Y:S01]  /*13710*/  HMMA.16816.F32 R96, R24.reuse, R42, R96 ;  /* 0x0000002a1860723c */ /* 0x040fe20000001860 */
[----:B------:R-:W-:Y:S02]  /*13720*/  LDSM.16.MT88.4 R40, [R227+0x1100] ;  /* 0x00110000e328783b */ /* 0x000fe40000004200 */
[----:B------:R2:W-:Y:S06]  /*13730*/  MUFU.EX2 R194, R23 ;  /* 0x0000001700c27308 */ /* 0x0005ec0000000800 */
[----:B-1----:R-:W1:Y:S03]  /*13740*/  LDSM.16.MT88.4 R36, [R228+0x2100] ;  /* 0x00210000e424783b */ /* 0x002e660000004200 */
[--C-:B--2---:R-:W-:Y:S01]  /*13750*/  FFMA.FTZ R23, R210, c[0x0][0x2d0], -R48.reuse ;  /* 0x0000b400d2177a23 */ /* 0x104fe20000010830 */
[----:B------:R-:W-:Y:S01]  /*13760*/  MOV R210, R179 ;  /* 0x000000b300d27202 */ /* 0x000fe20000000f00 */
[----:B------:R-:W-:Y:S01]  /*13770*/  FFMA.FTZ R48, R214, c[0x0][0x2d0], -R48 ;  /* 0x0000b400d6307a23 */ /* 0x000fe20000010830 */
[----:B------:R-:W-:Y:S01]  /*13780*/  MOV R214, R170 ;  /* 0x000000aa00d67202 */ /* 0x000fe20000000f00 */
[----:B------:R2:W-:Y:S10]  /*13790*/  MUFU.EX2 R171, R23 ;  /* 0x0000001700ab7308 */ /* 0x0005f40000000800 */
[----:B------:R-:W-:Y:S01]  /*137a0*/  MUFU.EX2 R170, R48 ;  /* 0x0000003000aa7308 */ /* 0x000fe20000000800 */
[--C-:B--2---:R-:W-:Y:S01]  /*137b0*/  FFMA.FTZ R23, R211, c[0x0][0x2d0], -R49.reuse ;  /* 0x0000b400d3177a23 */ /* 0x104fe20000010831 */
[-C--:B-1----:R-:W-:Y:S01]  /*137c0*/  HMMA.16816.F32 R100, R24, R36.reuse, R100 ;  /* 0x000000241864723c */ /* 0x082fe20000001864 */
[----:B------:R-:W2:Y:S07]  /*137d0*/  LDL.LU R211, [R1+0x14] ;  /* 0x0000140001d37983 */ /* 0x000eae0000300800 */
[----:B------:R1:W-:Y:S01]  /*137e0*/  MUFU.EX2 R48, R23 ;  /* 0x0000001700307308 */ /* 0x0003e20000000800 */
[C---:B------:R-:W-:Y:S08]  /*137f0*/  HMMA.16816.F32 R104, R32.reuse, R36, R104 ;  /* 0x000000242068723c */ /* 0x040ff00000001868 */
[-C--:B------:R-:W-:Y:S08]  /*13800*/  HMMA.16816.F32 R108, R32, R38.reuse, R108 ;  /* 0x00000026206c723c */ /* 0x080ff0000000186c */
[C---:B------:R-:W-:Y:S01]  /*13810*/  HMMA.16816.F32 R112, R24.reuse, R38, R112 ;  /* 0x000000261870723c */ /* 0x040fe20000001870 */
[----:B------:R-:W-:Y:S03]  /*13820*/  LDSM.16.MT88.4 R36, [R228+0x1100] ;  /* 0x00110000e424783b */ /* 0x000fe60000004200 */
[--C-:B-1----:R-:W-:Y:S01]  /*13830*/  FFMA.FTZ R23, R212, c[0x0][0x2d0], -R49.reuse ;  /* 0x0000b400d4177a23 */ /* 0x102fe20000010831 */
[----:B------:R-:W-:Y:S03]  /*13840*/  MOV R212, R178 ;  /* 0x000000b200d47202 */ /* 0x000fe60000000f00 */
[-C--:B------:R-:W-:Y:S01]  /*13850*/  HMMA.16816.F32 R116, R24, R28.reuse, R116 ;  /* 0x0000001c1874723c */ /* 0x080fe20000001874 */
[----:B------:R1:W4:Y:S07]  /*13860*/  MUFU.EX2 R47, R23 ;  /* 0x00000017002f7308 */ /* 0x00032e0000000800 */
[C---:B------:R-:W-:Y:S08]  /*13870*/  HMMA.16816.F32 R120, R32.reuse, R28, R120 ;  /* 0x0000001c2078723c */ /* 0x040ff00000001878 */
[-C--:B------:R-:W-:Y:S01]  /*13880*/  HMMA.16816.F32 R124, R32, R30.reuse, R124 ;  /* 0x0000001e207c723c */ /* 0x080fe2000000187c */
[----:B------:R-:W5:Y:S07]  /*13890*/  LDSM.16.MT88.4 R32, [R226+0x1100] ;  /* 0x00110000e220783b */ /* 0x000f6e0000004200 */
[----:B------:R-:W-:Y:S04]  /*138a0*/  HMMA.16816.F32 R128, R24, R30, R128 ;  /* 0x0000001e1880723c */ /* 0x000fe80000001880 */
[--C-:B-1----:R-:W-:Y:S01]  /*138b0*/  FFMA.FTZ R23, R213, c[0x0][0x2d0], -R49.reuse ;  /* 0x0000b400d5177a23 */ /* 0x102fe20000010831 */
[----:B----4-:R-:W-:Y:S01]  /*138c0*/  F2FP.PACK_AB R28, R47, R48 ;  /* 0x000000302f1c723e */ /* 0x010fe200000000ff */
[----:B------:R-:W4:Y:S01]  /*138d0*/  LDL.LU R213, [R1+0xc] ;  /* 0x00000c0001d57983 */ /* 0x000f220000300800 */
[----:B------:R-:W-:Y:S01]  /*138e0*/  FFMA.FTZ R49, R216, c[0x0][0x2d0], -R49 ;  /* 0x0000b400d8317a23 */ /* 0x000fe20000010831 */
[----:B------:R1:W-:Y:S01]  /*138f0*/  MUFU.EX2 R46, R23 ;  /* 0x00000017002e7308 */ /* 0x0003e20000000800 */
[----:B------:R-:W-:Y:S03]  /*13900*/  F2FP.PACK_AB R24, R199, R198 ;  /* 0x000000c6c718723e */ /* 0x000fe600000000ff */
[----:B------:R-:W-:Y:S02]  /*13910*/  F2FP.PACK_AB R25, R196, R197 ;  /* 0x000000c5c419723e */ /* 0x000fe400000000ff */
[----:B------:R-:W-:Y:S02]  /*13920*/  F2FP.PACK_AB R26, R194, R195 ;  /* 0x000000c3c21a723e */ /* 0x000fe400000000ff */
[----:B------:R-:W-:Y:S02]  /*13930*/  F2FP.PACK_AB R27, R170, R171 ;  /* 0x000000abaa1b723e */ /* 0x000fe400000000ff */
[----:B------:R-:W5:Y:S01]  /*13940*/  MUFU.EX2 R49, R49 ;  /* 0x0000003100317308 */ /* 0x000f620000000800 */
[----:B------:R-:W-:Y:S01]  /*13950*/  MOV R216, R177 ;  /* 0x000000b100d87202 */ /* 0x000fe20000000f00 */
[--C-:B-1----:R-:W-:Y:S02]  /*13960*/  FFMA.FTZ R23, R172, c[0x0][0x2d0], -R50.reuse ;  /* 0x0000b400ac177a23 */ /* 0x102fe40000010832 */
[----:B------:R-:W4:Y:S06]  /*13970*/  LDL.LU R172, [R1+0x10] ;  /* 0x0000100001ac7983 */ /* 0x000f2c0000300800 */
[----:B------:R1:W-:Y:S01]  /*13980*/  MUFU.EX2 R44, R23 ;  /* 0x00000017002c7308 */ /* 0x0003e20000000800 */
[----:B-----5:R-:W-:Y:S01]  /*13990*/  F2FP.PACK_AB R30, R49, R46 ;  /* 0x0000002e311e723e */ /* 0x020fe200000000ff */
[--C-:B-1----:R-:W-:Y:S01]  /*139a0*/  FFMA.FTZ R23, R174, c[0x0][0x2d0], -R50.reuse ;  /* 0x0000b400ae177a23 */ /* 0x102fe20000010832 */
[----:B------:R-:W-:Y:S02]  /*139b0*/  MOV R174, R176 ;  /* 0x000000b000ae7202 */ /* 0x000fe40000000f00 */
[-C--:B------:R-:W-:Y:S05]  /*139c0*/  HMMA.16816.F32 R176, R24, R188.reuse, R4 ;  /* 0x000000bc18b0723c */ /* 0x080fea0000001804 */
[----:B------:R1:W5:Y:S01]  /*139d0*/  MUFU.EX2 R45, R23 ;  /* 0x00000017002d7308 */ /* 0x0003620000000800 */
[----:B------:R-:W2:Y:S01]  /*139e0*/  LDSM.16.MT88.4 R4, [R225+0x2900] ;  /* 0x00290000e104783b */ /* 0x000ea20000004200 */
[--C-:B-1----:R-:W-:Y:S01]  /*139f0*/  FFMA.FTZ R23, R173, c[0x0][0x2d0], -R50.reuse ;  /* 0x0000b400ad177a23 */ /* 0x102fe20000010832 */
[----:B-----5:R-:W-:Y:S01]  /*13a00*/  F2FP.PACK_AB R29, R45, R44 ;  /* 0x0000002c2d1d723e */ /* 0x020fe200000000ff */
[----:B------:R-:W-:Y:S06]  /*13a10*/  FFMA.FTZ R50, R22, c[0x0][0x2d0], -R50 ;  /* 0x0000b40016327a23 */ /* 0x000fec0000010832 */
[----:B------:R-:W-:Y:S10]  /*13a20*/  MUFU.EX2 R23, R23 ;  /* 0x0000001700177308 */ /* 0x000ff40000000800 */
[----:B------:R-:W1:Y:S02]  /*13a30*/  MUFU.EX2 R50, R50 ;  /* 0x0000003200327308 */ /* 0x000e640000000800 */
[----:B-1----:R-:W-:Y:S07]  /*13a40*/  F2FP.PACK_AB R31, R50, R23 ;  /* 0x00000017321f723e */ /* 0x002fee00000000ff */
[C---:B------:R-:W-:Y:S01]  /*13a50*/  HMMA.16816.F32 R180, R28.reuse, R188, R8 ;  /* 0x000000bc1cb4723c */ /* 0x040fe20000001808 */
[----:B------:R-:W1:Y:S07]  /*13a60*/  LDSM.16.MT88.4 R8, [R226+0x2900] ;  /* 0x00290000e208783b */ /* 0x000e6e0000004200 */
[-C--:B------:R-:W-:Y:S01]  /*13a70*/  HMMA.16816.F32 R184, R28, R190.reuse, R12 ;  /* 0x000000be1cb8723c */ /* 0x080fe2000000180c */
[----:B------:R-:W5:Y:S07]  /*13a80*/  LDSM.16.MT88.4 R12, [R228+0x2900] ;  /* 0x00290000e40c783b */ /* 0x000f6e0000004200 */
[C---:B------:R-:W-:Y:S01]  /*13a90*/  HMMA.16816.F32 R188, R24.reuse, R190, R16 ;  /* 0x000000be18bc723c */ /* 0x040fe20000001810 */
[----:B------:R-:W1:Y:S07]  /*13aa0*/  LDSM.16.MT88.4 R16, [R227+0x2900] ;  /* 0x00290000e310783b */ /* 0x000e6e0000004200 */
        /* <DEDUP_REMOVED lines=12> */
[-C--:B--2---:R-:W-:Y:S08]  /*13b70*/  HMMA.16816.F32 R68, R24, R4.reuse, R68 ;  /* 0x000000041844723c */ /* 0x084ff00000001844 */
[C---:B------:R-:W-:Y:S07]  /*13b80*/  HMMA.16816.F32 R72, R28.reuse, R4, R72 ;  /* 0x000000041c48723c */ /* 0x040fee0000001848 */
[----:B------:R-:W-:Y:S01]  /*13b90*/  FFMA.FTZ R4, R2, R211, R212 ;  /* 0x000000d302047223 */ /* 0x000fe200000100d4 */
[-C--:B------:R-:W-:Y:S04]  /*13ba0*/  HMMA.16816.F32 R76, R28, R6.reuse, R76 ;  /* 0x000000061c4c723c */ /* 0x080fe8000000184c */
[----:B------:R-:W-:Y:S04]  /*13bb0*/  FADD.FTZ R4, R217, R4 ;  /* 0x00000004d9047221 */ /* 0x000fe80000010000 */
[C---:B------:R-:W-:Y:S04]  /*13bc0*/  HMMA.16816.F32 R80, R24.reuse, R6, R80 ;  /* 0x000000061850723c */ /* 0x040fe80000001850 */
[----:B------:R-:W-:Y:S02]  /*13bd0*/  FADD.FTZ R5, R205, R4 ;  /* 0x00000004cd057221 */ /* 0x000fe40000010000 */
[----:B---3--:R-:W-:Y:S02]  /*13be0*/  FFMA.FTZ R4, R0, R209, R175 ;  /* 0x000000d100047223 */ /* 0x008fe400000100af */
[-C--:B-1----:R-:W-:Y:S04]  /*13bf0*/  HMMA.16816.F32 R84, R24, R8.reuse, R84 ;  /* 0x000000081854723c */ /* 0x082fe80000001854 */
[----:B------:R-:W-:Y:S02]  /*13c00*/  FADD.FTZ R0, R203, R5 ;  /* 0x00000005cb007221 */ /* 0x000fe40000010000 */
[----:B------:R-:W-:Y:S02]  /*13c10*/  FADD.FTZ R4, R192, R4 ;  /* 0x00000004c0047221 */ /* 0x000fe40000010000 */
[C---:B------:R-:W-:Y:S04]  /*13c20*/  HMMA.16816.F32 R88, R28.reuse, R8, R88 ;  /* 0x000000081c58723c */ /* 0x040fe80000001858 */
[----:B------:R-:W-:Y:S02]  /*13c30*/  FADD.FTZ R4, R193, R4 ;  /* 0x00000004c1047221 */ /* 0x000fe40000010000 */
[----:B------:R-:W-:Y:S02]  /*13c40*/  FADD.FTZ R5, R218, R0 ;  /* 0x00000000da057221 */ /* 0x000fe40000010000 */
[-C--:B------:R-:W-:Y:S04]  /*13c50*/  HMMA.16816.F32 R92, R28, R10.reuse, R92 ;  /* 0x0000000a1c5c723c */ /* 0x080fe8000000185c */
[----:B----4-:R-:W-:Y:S02]  /*13c60*/  FFMA.FTZ R20, R20, R213, R216 ;  /* 0x000000d514147223 */ /* 0x010fe400000100d8 */
[----:B------:R-:W-:Y:S02]  /*13c70*/  FADD.FTZ R4, R207, R4 ;  /* 0x00000004cf047221 */ /* 0x000fe40000010000 */
[----:B------:R-:W-:Y:S01]  /*13c80*/  FADD.FTZ R20, R210, R20 ;  /* 0x00000014d2147221 */ /* 0x000fe20000010000 */
[C---:B------:R-:W-:Y:S04]  /*13c90*/  HMMA.16816.F32 R96, R24.reuse, R10, R96 ;  /* 0x0000000a1860723c */ /* 0x040fe80000001860 */
[----:B------:R-:W-:Y:S02]  /*13ca0*/  FADD.FTZ R20, R206, R20 ;  /* 0x00000014ce147221 */ /* 0x000fe40000010000 */
[----:B------:R-:W-:Y:S01]  /*13cb0*/  FADD.FTZ R4, R166, R4 ;  /* 0x00000004a6047221 */ /* 0x000fe20000010000 */
[----:B------:R-:W-:Y:S01]  /*13cc0*/  MOV R166, R167 ;  /* 0x000000a700a67202 */ /* 0x000fe20000000f00 */
[----:B------:R-:W-:Y:S01]  /*13cd0*/  FADD.FTZ R5, R202, R5 ;  /* 0x00000005ca057221 */ /* 0x000fe20000010000 */
[-C--:B-----5:R-:W-:Y:S03]  /*13ce0*/  HMMA.16816.F32 R100, R24, R12.reuse, R100 ;  /* 0x0000000c1864723c */ /* 0x0a0fe60000001864 */
[----:B------:R-:W-:Y:S01]  /*13cf0*/  FADD.FTZ R4, R165, R4 ;  /* 0x00000004a5047221 */ /* 0x000fe20000010000 */
[----:B------:R-:W-:Y:S03]  /*13d00*/  MOV R165, R168 ;  /* 0x000000a800a57202 */ /* 0x000fe60000000f00 */
[----:B------:R-:W-:Y:S01]  /*13d10*/  FADD.FTZ R4, R164, R4 ;  /* 0x00000004a4047221 */ /* 0x000fe20000010000 */
[C---:B------:R-:W-:Y:S04]  /*13d20*/  HMMA.16816.F32 R104, R28.reuse, R12, R104 ;  /* 0x0000000c1c68723c */ /* 0x040fe80000001868 */
[----:B------:R-:W-:Y:S01]  /*13d30*/  FADD.FTZ R4, R51, R4 ;  /* 0x0000000433047221 */ /* 0x000fe20000010000 */
[----:B------:R-:W-:Y:S01]  /*13d40*/  MOV R164, R169 ;  /* 0x000000a900a47202 */ /* 0x000fe20000000f00 */
[----:B------:R-:W-:Y:S02]  /*13d50*/  FFMA.FTZ R21, R21, R172, R174 ;  /* 0x000000ac15157223 */ /* 0x000fe400000100ae */
        /* <DEDUP_REMOVED lines=8> */
[-C--:B------:R-:W-:Y:S03]  /*13de0*/  HMMA.16816.F32 R116, R24, R16.reuse, R116 ;  /* 0x000000101874723c */ /* 0x080fe60000001874 */
[----:B------:R-:W-:Y:S02]  /*13df0*/  FADD.FTZ R7, R250, R2 ;  /* 0x00000002fa077221 */ /* 0x000fe40000010000 */
[----:B------:R-:W-:Y:S02]  /*13e00*/  FADD.FTZ R2, R251, R6 ;  /* 0x00000006fb027221 */ /* 0x000fe40000010000 */
        /* <DEDUP_REMOVED lines=20> */
[----:B------:R1:W-:Y:S01]  /*13f50*/  STL [R1+0x10], R5 ;  /* 0x0000100501007387 */ /* 0x0003e20000100800 */
[----:B------:R-:W-:Y:S02]  /*13f60*/  FADD.FTZ R2, R46, R2 ;  /* 0x000000022e027221 */ /* 0x000fe40000010000 */
[----:B------:R-:W-:Y:S01]  /*13f70*/  FADD.FTZ R4, R170, R4 ;  /* 0x00000004aa047221 */ /* 0x000fe20000010000 */
[----:B------:R-:W-:Y:S01]  /*13f80*/  MOV R170, R3 ;  /* 0x0000000300aa7202 */ /* 0x000fe20000000f00 */
[----:B------:R-:W-:Y:S02]  /*13f90*/  FADD.FTZ R2, R49, R2 ;  /* 0x0000000231027221 */ /* 0x000fe40000010000 */
[----:B------:R-:W-:Y:S01]  /*13fa0*/  FADD.FTZ R0, R23, R0 ;  /* 0x0000000017007221 */ /* 0x000fe20000010000 */
[----:B------:R1:W-:Y:S03]  /*13fb0*/  STL [R1+0xc], R4 ;  /* 0x00000c0401007387 */ /* 0x0003e60000100800 */
[----:B------:R-:W-:Y:S01]  /*13fc0*/  FADD.FTZ R0, R50, R0 ;  /* 0x0000000032007221 */ /* 0x000fe20000010000 */
[----:B------:R1:W-:Y:S04]  /*13fd0*/  STL [R1+0x14], R2 ;  /* 0x0000140201007387 */ /* 0x0003e80000100800 */
[----:B------:R1:W-:Y:S01]  /*13fe0*/  STL [R1+0x18], R0 ;  /* 0x0000180001007387 */ /* 0x0003e20000100800 */
[----:B------:R-:W-:-:S05]  /*13ff0*/  @P0 BRA `(.L_x_655) ;  /* 0xffffb5d000000947 */ /* 0x000fca000383ffff */
.L_x_637:
[----:B-1----:R-:W2:Y:S04]  /*14000*/  LDL.LU R0, [R1+0x10] ;  /* 0x0000100001007983 */ /* 0x002ea80000300800 */
[----:B------:R-:W3:Y:S04]  /*14010*/  LDL.LU R4, [R1+0xc] ;  /* 0x00000c0001047983 */ /* 0x000ee80000300800 */
[----:B------:R-:W4:Y:S04]  /*14020*/  LDL.LU R5, [R1+0x14] ;  /* 0x0000140001057983 */ /* 0x000f280000300800 */
[----:B------:R-:W4:Y:S01]  /*14030*/  LDL.LU R2, [R1+0x18] ;  /* 0x0000180001027983 */ /* 0x000f220000300800 */
[----:B------:R-:W-:-:S02]  /*14040*/  MOV R18, 0xff800000 ;  /* 0xff80000000127802 */ /* 0x000fc40000000f00 */
[----:B------:R-:W-:Y:S02]  /*14050*/  MOV R19, 0xff800000 ;  /* 0xff80000000137802 */ /* 0x000fe40000000f00 */
[----:B------:R-:W-:Y:S02]  /*14060*/  MOV R20, 0xff800000 ;  /* 0xff80000000147802 */ /* 0x000fe40000000f00 */
[----:B------:R-:W-:Y:S02]  /*14070*/  MOV R21, 0xff800000 ;  /* 0xff80000000157802 */ /* 0x000fe40000000f00 */
[----:B------:R-:W-:Y:S01]  /*14080*/  PLOP3.LUT P4, PT, PT, PT, PT, 0x8, 0x0 ;  /* 0x000000000000781c */ /* 0x000fe20003f8e170 */
[----:B--2---:R-:W1:Y:S04]  /*14090*/  SHFL.BFLY PT, R11, R0, 0x2, 0x1f ;  /* 0x0c401f00000b7f89 */ /* 0x004e6800000e0000 */
[----:B---3--:R-:W2:Y:S04]  /*140a0*/  SHFL.BFLY PT, R9, R4, 0x2, 0x1f ;  /* 0x0c401f0004097f89 */ /* 0x008ea800000e0000 */
[----:B----4-:R-:W3:Y:S04]  /*140b0*/  SHFL.BFLY PT, R7, R5, 0x2, 0x1f ;  /* 0x0c401f0005077f89 */ /* 0x010ee800000e0000 */
[----:B------:R-:W4:Y:S01]  /*140c0*/  SHFL.BFLY PT, R6, R2, 0x2, 0x1f ;  /* 0x0c401f0002067f89 */ /* 0x000f2200000e0000 */
[----:B-1----:R-:W-:-:S02]  /*140d0*/  FADD.FTZ R11, R11, R0 ;  /* 0x000000000b0b7221 */ /* 0x002fc40000010000 */
[----:B--2---:R-:W-:-:S03]  /*140e0*/  FADD.FTZ R9, R9, R4 ;  /* 0x0000000409097221 */ /* 0x004fc60000010000 */
[----:B------:R-:W1:Y:S01]  /*140f0*/  SHFL.BFLY PT, R0, R11, 0x1, 0x1f ;  /* 0x0c201f000b007f89 */ /* 0x000e6200000e0000 */
[----:B---3--:R-:W-:-:S03]  /*14100*/  FADD.FTZ R7, R7, R5 ;  /* 0x0000000507077221 */ /* 0x008fc60000010000 */
[----:B------:R-:W2:Y:S01]  /*14110*/  SHFL.BFLY PT, R4, R9, 0x1, 0x1f ;  /* 0x0c201f0009047f89 */ /* 0x000ea200000e0000 */
[----:B----4-:R-:W-:-:S03]  /*14120*/  FADD.FTZ R6, R6, R2 ;  /* 0x0000000206067221 */ /* 0x010fc60000010000 */
[----:B------:R-:W3:Y:S04]  /*14130*/  SHFL.BFLY PT, R2, R7, 0x1, 0x1f ;  /* 0x0c201f0007027f89 */ /* 0x000ee800000e0000 */
[----:B------:R-:W4:Y:S01]  /*14140*/  SHFL.BFLY PT, R5, R6, 0x1, 0x1f ;  /* 0x0c201f0006057f89 */ /* 0x000f2200000e0000 */
[----:B-1----:R-:W-:Y:S01]  /*14150*/  FADD.FTZ R11, R11, R0 ;  /* 0x000000000b0b7221 */ /* 0x002fe20000010000 */
[----:B------:R-:W-:Y:S01]  /*14160*/  MOV R0, RZ ;  /* 0x000000ff00007202 */ /* 0x000fe20000000f00 */
[----:B--2---:R-:W-:-:S03]  /*14170*/  FADD.FTZ R9, R9, R4 ;  /* 0x0000000409097221 */ /* 0x004fc60000010000 */
[----:B------:R-:W-:Y:S02]  /*14180*/  FSETP.NE.FTZ.AND P3, PT, R11, RZ, PT ;  /* 0x000000ff0b00720b */ /* 0x000fe40003f75000 */
[----:B------:R-:W-:Y:S01]  /*14190*/  MOV R4, RZ ;  /* 0x000000ff00047202 */ /* 0x000fe20000000f00 */
[----:B---3--:R-:W-:Y:S01]  /*141a0*/  FADD.FTZ R7, R7, R2 ;  /* 0x0000000207077221 */ /* 0x008fe20000010000 */
[----:B------:R-:W-:Y:S02]  /*141b0*/  FSETP.NE.FTZ.AND P2, PT, R9, RZ, PT ;  /* 0x000000ff0900720b */ /* 0x000fe40003f55000 */
[----:B------:R-:W-:Y:S01]  /*141c0*/  MOV R2, RZ ;  /* 0x000000ff00027202 */ /* 0x000fe20000000f00 */
[----:B----4-:R-:W-:Y:S01]  /*141d0*/  FADD.FTZ R6, R5, R6 ;  /* 0x0000000605067221 */ /* 0x010fe20000010000 */
[----:B------:R-:W-:-:S05]  /*141e0*/  FSETP.NE.FTZ.AND P1, PT, R7, RZ, PT ;  /* 0x000000ff0700720b */ /* 0x000fca0003f35000 */
[----:B------:R-:W1:Y:S01]  /*141f0*/  @P3 MUFU.RCP R0, R11 ;  /* 0x0000000b00003308 */ /* 0x000e620000001000 */
[----:B------:R-:W-:-:S07]  /*14200*/  FSETP.NE.FTZ.AND P0, PT, R6, RZ, PT ;  /* 0x000000ff0600720b */ /* 0x000fce0003f15000 */
[----:B------:R-:W-:Y:S06]  /*14210*/  @P2 MUFU.RCP R4, R9 ;  /* 0x0000000900042308 */ /* 0x000fec0000001000 */
[----:B------:R-:W-:Y:S01]  /*14220*/  @P0 MOV R8, 0x3f317218 ;  /* 0x3f31721800080802 */ /* 0x000fe20000000f00 */
[C---:B-1----:R-:W-:Y:S01]  /*14230*/  FMUL.FTZ R176, R0.reuse, R176 ;  /* 0x000000b000b07220 */ /* 0x042fe20000410000 */
[----:B------:R-:W1:Y:S01]  /*14240*/  @P1 MUFU.RCP R2, R7 ;  /* 0x0000000700021308 */ /* 0x000e620000001000 */
[C---:B------:R-:W-:Y:S02]  /*14250*/  FMUL.FTZ R177, R0.reuse, R177 ;  /* 0x000000b100b17220 */ /* 0x040fe40000410000 */
[----:B------:R-:W-:-:S02]  /*14260*/  FMUL.FTZ R188, R0, R188 ;  /* 0x000000bc00bc7220 */ /* 0x000fc40000410000 */
[C---:B------:R-:W-:Y:S02]  /*14270*/  FMUL.FTZ R189, R0.reuse, R189 ;  /* 0x000000bd00bd7220 */ /* 0x040fe40000410000 */
[C---:B------:R-:W-:Y:S01]  /*14280*/  FMUL.FTZ R132, R0.reuse, R132 ;  /* 0x0000008400847220 */ /* 0x040fe20000410000 */
[----:B------:R-:W-:Y:S01]  /*14290*/  @P3 MUFU.LG2 R11, R11 ;  /* 0x0000000b000b3308 */ /* 0x000fe20000000c00 */
[C---:B------:R-:W-:Y:S02]  /*142a0*/  FMUL.FTZ R133, R0.reuse, R133 ;  /* 0x0000008500857220 */ /* 0x040fe40000410000 */
[C---:B------:R-:W-:Y:S02]  /*142b0*/  FMUL.FTZ R144, R0.reuse, R144 ;  /* 0x0000009000907220 */ /* 0x040fe40000410000 */
[C---:B------:R-:W-:Y:S02]  /*142c0*/  FMUL.FTZ R145, R0.reuse, R145 ;  /* 0x0000009100917220 */ /* 0x040fe40000410000 */
[C---:B------:R-:W-:Y:S01]  /*142d0*/  FMUL.FTZ R148, R0.reuse, R148 ;  /* 0x0000009400947220 */ /* 0x040fe20000410000 */
[----:B------:R-:W-:Y:S01]  /*142e0*/  @P2 MUFU.LG2 R9, R9 ;  /* 0x0000000900092308 */ /* 0x000fe20000000c00 */
[----:B------:R-:W-:-:S02]  /*142f0*/  FMUL.FTZ R149, R0, R149 ;  /* 0x0000009500957220 */ /* 0x000fc40000410000 */
[C---:B------:R-:W-:Y:S02]  /*14300*/  FMUL.FTZ R160, R0.reuse, R160 ;  /* 0x000000a000a07220 */ /* 0x040fe40000410000 */
[C---:B------:R-:W-:Y:S02]  /*14310*/  FMUL.FTZ R161, R0.reuse, R161 ;  /* 0x000000a100a17220 */ /* 0x040fe40000410000 */
[C---:B------:R-:W-:Y:S01]  /*14320*/  FMUL.FTZ R52, R0.reuse, R52 ;  /* 0x0000003400347220 */ /* 0x040fe20000410000 */
[----:B------:R-:W-:Y:S01]  /*14330*/  @P1 MUFU.LG2 R7, R7 ;  /* 0x0000000700071308 */ /* 0x000fe20000000c00 */
        /* <DEDUP_REMOVED lines=19> */
[----:B------:R-:W-:Y:S01]  /*14470*/  MOV R0, RZ ;  /* 0x000000ff00007202 */ /* 0x000fe20000000f00 */
[C---:B-1----:R-:W-:Y:S02]  /*14480*/  FMUL.FTZ R180, R2.reuse, R180 ;  /* 0x000000b402b47220 */ /* 0x042fe40000410000 */
[----:B------:R-:W-:-:S02]  /*14490*/  FMUL.FTZ R181, R2, R181 ;  /* 0x000000b502b57220 */ /* 0x000fc40000410000 */
[C---:B------:R-:W-:Y:S01]  /*144a0*/  FMUL.FTZ R184, R2.reuse, R184 ;  /* 0x000000b802b87220 */ /* 0x040fe20000410000 */
[----:B------:R-:W1:Y:S01]  /*144b0*/  @P0 MUFU.RCP R0, R6 ;  /* 0x0000000600000308 */ /* 0x000e620000001000 */
[C---:B------:R-:W-:Y:S02]  /*144c0*/  FMUL.FTZ R185, R2.reuse, R185 ;  /* 0x000000b902b97220 */ /* 0x040fe40000410000 */
[C---:B------:R-:W-:Y:S02]  /*144d0*/  FMUL.FTZ R136, R2.reuse, R136 ;  /* 0x0000008802887220 */ /* 0x040fe40000410000 */
[C---:B------:R-:W-:Y:S02]  /*144e0*/  FMUL.FTZ R137, R2.reuse, R137 ;  /* 0x0000008902897220 */ /* 0x040fe40000410000 */
[C---:B------:R-:W-:Y:S01]  /*144f0*/  FMUL.FTZ R140, R2.reuse, R140 ;  /* 0x0000008c028c7220 */ /* 0x040fe20000410000 */
[----:B------:R-:W2:Y:S01]  /*14500*/  @P0 MUFU.LG2 R6, R6 ;  /* 0x0000000600060308 */ /* 0x000ea20000000c00 */
        /* <DEDUP_REMOVED lines=25> */
[----:B------:R-:W-:Y:S01]  /*146a0*/  @P2 MOV R2, 0x3f317218 ;  /* 0x3f31721800022802 */ /* 0x000fe20000000f00 */
        /* <DEDUP_REMOVED lines=32> */
[----:B------:R-:W-:Y:S01]  /*148b0*/  @P3 MOV R4, 0x3f317218 ;  /* 0x3f31721800043802 */ /* 0x000fe20000000f00 */
[C---:B-1----:R-:W-:Y:S02]  /*148c0*/  FMUL.FTZ R182, R0.reuse, R182 ;  /* 0x000000b600b67220 */ /* 0x042fe40000410000 */
        /* <DEDUP_REMOVED lines=31> */
[----:B------:R-:W-:Y:S01]  /*14ac0*/  @P1 MOV R0, 0x3f317218 ;  /* 0x3f31721800001802 */ /* 0x000fe20000000f00 */
[----:B------:R-:W-:Y:S02]  /*14ad0*/  @P2 FMUL.FTZ R5, R2, c[0x0][0x2d0] ;  /* 0x0000b40002052a20 */ /* 0x000fe40000410000 */
[----:B------:R-:W-:Y:S02]  /*14ae0*/  @P3 FMUL.FTZ R10, R4, c[0x0][0x2d0] ;  /* 0x0000b400040a3a20 */ /* 0x000fe40000410000 */
[----:B------:R-:W-:-:S02]  /*14af0*/  @P1 FMUL.FTZ R2, R0, c[0x0][0x2d0] ;  /* 0x0000b40000021a20 */ /* 0x000fc40000410000 */
[----:B------:R-:W-:Y:S02]  /*14b00*/  @P3 FMUL.FTZ R11, R11, 0.69314718246459960938 ;  /* 0x3f3172180b0b3820 */ /* 0x000fe40000410000 */
[----:B------:R-:W-:Y:S02]  /*14b10*/  @P2 FMUL.FTZ R9, R9, 0.69314718246459960938 ;  /* 0x3f31721809092820 */ /* 0x000fe40000410000 */
[----:B------:R-:W-:Y:S02]  /*14b20*/  @P1 FMUL.FTZ R7, R7, 0.69314718246459960938 ;  /* 0x3f31721807071820 */ /* 0x000fe40000410000 */
[----:B--2---:R-:W-:Y:S02]  /*14b30*/  @P0 FMUL.FTZ R4, R6, 0.69314718246459960938 ;  /* 0x3f31721806040820 */ /* 0x004fe40000410000 */
[----:B------:R-:W-:Y:S02]  /*14b40*/  @P0 FMUL.FTZ R0, R8, c[0x0][0x2d0] ;  /* 0x0000b40008000a20 */ /* 0x000fe40000410000 */
[----:B------:R-:W-:-:S02]  /*14b50*/  @P3 FFMA.FTZ R18, R10, R169, R11 ;  /* 0x000000a90a123223 */ /* 0x000fc4000001000b */
[----:B------:R-:W-:Y:S02]  /*14b60*/  @P2 FFMA.FTZ R19, R5, R168, R9 ;  /* 0x000000a805132223 */ /* 0x000fe40000010009 */
[----:B------:R-:W-:Y:S02]  /*14b70*/  @P1 FFMA.FTZ R20, R2, R167, R7 ;  /* 0x000000a702141223 */ /* 0x000fe40000010007 */
[----:B------:R-:W-:Y:S02]  /*14b80*/  @P0 FFMA.FTZ R21, R0, R3, R4 ;  /* 0x0000000300150223 */ /* 0x000fe40000010004 */
.L_x_575:
[----:B------:R-:W-:Y:S05]  /*14b90*/  @P4 BRA `(.L_x_656) ;  /* 0x0000209000004947 */ /* 0x000fea0003800000 */
[----:B------:R-:W3:Y:S01]  /*14ba0*/  S2R R16, SR_TID.X ;  /* 0x0000000000107919 */ /* 0x000ee20000002100 */
[----:B------:R-:W-:Y:S01]  /*14bb0*/  ULDC.64 UR4, c[0x0][0x4d0] ;  /* 0x0001340000047ab9 */ /* 0x000fe20000000a00 */
[----:B------:R-:W-:Y:S01]  /*14bc0*/  IMAD R4, RZ, RZ, -UR11 ;  /* 0x8000000bff047e24 */ /* 0x000fe2000f8e02ff */
[----:B------:R-:W-:Y:S01]  /*14bd0*/  UIMAD.WIDE.U32 UR8, UR11, UR4, URZ ;  /* 0x000000040b0872a5 */ /* 0x000fe2000f8e003f */
[----:B------:R-:W4:Y:S01]  /*14be0*/  S2R R11, SR_CTAID.Y ;  /* 0x00000000000b7919 */ /* 0x000f220000002600 */
[----:B------:R-:W-:Y:S01]  /*14bf0*/  USHF.R.S32.HI UR6, URZ, 0x1f, UR11 ;  /* 0x0000001f3f067899 */ /* 0x000fe2000801140b */
[----:B------:R-:W-:Y:S01]  /*14c00*/  MOV R24, c[0x0][0x4e8] ;  /* 0x00013a0000187a02 */ /* 0x000fe20000000f00 */
[----:B------:R-:W-:Y:S01]  /*14c10*/  BSSY B0, `(.L_x_657) ;  /* 0x00000db000007945 */ /* 0x000fe20003800000 */
[----:B------:R-:W1:Y:S01]  /*14c20*/  S2R R9, SR_CTAID.Z ;  /* 0x0000000000097919 */ /* 0x000e620000002700 */
[----:B------:R-:W-:Y:S01]  /*14c30*/  IMAD.U32 R3, RZ, RZ, UR9 ;  /* 0x00000009ff037e24 */ /* 0x000fe2000f8e00ff */
[----:B------:R-:W-:Y:S01]  /*14c40*/  UIMAD UR7, UR6, UR4, URZ ;  /* 0x00000004060772a4 */ /* 0x000fe2000f8e023f */
[----:B-1----:R-:W-:Y:S01]  /*14c50*/  IMAD.U32 R2, RZ, RZ, UR8 ;  /* 0x00000008ff027e24 */ /* 0x002fe2000f8e00ff */
[----:B------:R-:W1:Y:S04]  /*14c60*/  S2R R15, SR_CTAID.X ;  /* 0x00000000000f7919 */ /* 0x000e680000002500 */
[----:B------:R-:W-:Y:S01]  /*14c70*/  BAR.SYNC.DEFER_BLOCKING 0x1, 0x80 ;  /* 0x0042000000007b1d */ /* 0x000fe20000010000 */
[----:B------:R-:W-:Y:S01]  /*14c80*/  UIMAD UR5, UR11, UR5, UR7 ;  /* 0x000000050b0572a4 */ /* 0x000fe2000f8e0207 */
[C---:B------:R-:W-:Y:S01]  /*14c90*/  ISETP.NE.AND P0, PT, R24.reuse, 0x1, PT ;  /* 0x000000011800780c */ /* 0x040fe20003f05270 */
[----:B------:R-:W-:-:S02]  /*14ca0*/  IMAD R24, R24, c[0x0][0x388], RZ ;  /* 0x0000e20018187a24 */ /* 0x000fc400078e02ff */
[----:B------:R-:W-:Y:S01]  /*14cb0*/  UIADD3 UR5, UR9, UR5, URZ ;  /* 0x0000000509057290 */ /* 0x000fe2000fffe03f */
[----:B---3--:R-:W-:-:S05]  /*14cc0*/  SHF.R.S32.HI R6, RZ, 0x1f, R16 ;  /* 0x0000001fff067819 */ /* 0x008fca0000011410 */
[----:B------:R-:W-:Y:S01]  /*14cd0*/  IMAD.U32 R5, RZ, RZ, UR5 ;  /* 0x00000005ff057e24 */ /* 0x000fe2000f8e00ff */
[-C--:B------:R-:W-:Y:S01]  /*14ce0*/  LEA.HI R0, R6, R16.reuse, RZ, 0x2 ;  /* 0x0000001006007211 */ /* 0x080fe200078f10ff */
[----:B----4-:R-:W-:Y:S01]  /*14cf0*/  IMAD R12, R4, c[0x0][0x550], R11 ;  /* 0x00015400040c7a24 */ /* 0x010fe200078e020b */
[-C--:B------:R-:W-:Y:S01]  /*14d00*/  LEA.HI R6, R6, R16.reuse, RZ, 0x5 ;  /* 0x0000001006067211 */ /* 0x080fe200078f28ff */
[----:B------:R-:W-:Y:S01]  /*14d10*/  IMAD.MOV.U32 R4, RZ, RZ, R2 ;  /* 0x000000ffff047224 */ /* 0x000fe200078e0002 */
[----:B------:R-:W-:Y:S01]  /*14d20*/  LOP3.LUT R0, R0, 0xfffffffc, RZ, 0xc0, !PT ;  /* 0xfffffffc00007812 */ /* 0x000fe200078ec0ff */
[----:B------:R-:W-:Y:S01]  /*14d30*/  ULDC.64 UR4, c[0x0][0x438] ;  /* 0x00010e0000047ab9 */ /* 0x000fe20000000a00 */
[----:B------:R-:W-:Y:S01]  /*14d40*/  LOP3.LUT R7, R6, 0xffffffe0, RZ, 0xc0, !PT ;  /* 0xffffffe006077812 */ /* 0x000fe200078ec0ff */
[----:B------:R-:W-:Y:S01]  /*14d50*/  UIMAD UR6, UR6, UR4, URZ ;  /* 0x00000004060672a4 */ /* 0x000fe2000f8e023f */
[----:B------:R-:W-:Y:S01]  /*14d60*/  IADD3 R0, -R0, R16, RZ ;  /* 0x0000001000007210 */ /* 0x000fe20007ffe1ff */
[----:B------:R-:W-:Y:S01]  /*14d70*/  UIMAD.WIDE.U32 UR8, UR11, UR4, URZ ;  /* 0x000000040b0872a5 */ /* 0x000fe2000f8e003f */
[--C-:B------:R-:W-:Y:S01]  /*14d80*/  SHF.R.S32.HI R8, RZ, 0x5, R6.reuse ;  /* 0x00000005ff087819 */ /* 0x100fe20000011406 */
[----:B------:R-:W-:Y:S01]  /*14d90*/  IMAD.IADD R16, R16, 0x1, -R7 ;  /* 0x0000000110107824 */ /* 0x000fe200078e0a07 */
[----:B------:R-:W-:Y:S01]  /*14da0*/  LEA.HI R3, R0, R0, RZ, 0x1 ;  /* 0x0000000000037211 */ /* 0x000fe200078f08ff */
[----:B------:R-:W-:Y:S01]  /*14db0*/  UIMAD UR4, UR11, UR5, UR6 ;  /* 0x000000050b0472a4 */ /* 0x000fe2000f8e0206 */
[----:B------:R-:W-:Y:S01]  /*14dc0*/  SHF.R.S32.HI R2, RZ, 0x1f, R6 ;  /* 0x0000001fff027819 */ /* 0x000fe20000011406 */
[----:B------:R-:W-:Y:S01]  /*14dd0*/  IMAD.WIDE.U32 R4, R9, c[0x0][0x4d8], R4 ;  /* 0x0001360009047a25 */ /* 0x000fe200078e0004 */
[----:B------:R-:W-:Y:S01]  /*14de0*/  LOP3.LUT R7, R3, 0x1ffffffe, RZ, 0xc0, !PT ;  /* 0x1ffffffe03077812 */ /* 0x000fe200078ec0ff */
[----:B------:R-:W-:Y:S01]  /*14df0*/  UIADD3 UR4, UR9, UR4, URZ ;  /* 0x0000000409047290 */ /* 0x000fe2000fffe03f */
[----:B------:R-:W-:-:S02]  /*14e00*/  LEA.HI R2, R2, R8, RZ, 0x2 ;  /* 0x0000000802027211 */ /* 0x000fc400078f10ff */
[----:B------:R-:W-:Y:S01]  /*14e10*/  IADD3 R7, R0, -R7, RZ ;  /* 0x8000000700077210 */ /* 0x000fe20007ffe0ff */
[----:B------:R-:W-:Y:S01]  /*14e20*/  IMAD.SHL.U32 R0, R3, 0x20, RZ ;  /* 0x0000002003007824 */ /* 0x000fe200078e00ff */
[----:B------:R-:W-:Y:S02]  /*14e30*/  SHF.R.S32.HI R3, RZ, 0x1f, R16 ;  /* 0x0000001fff037819 */ /* 0x000fe40000011410 */
[----:B------:R-:W-:Y:S02]  /*14e40*/  LOP3.LUT R2, R2, 0xffffffc, RZ, 0xc0, !PT ;  /* 0x0ffffffc02027812 */ /* 0x000fe400078ec0ff */
[----:B------:R-:W-:Y:S01]  /*14e50*/  LEA.HI R17, R3, R16, RZ, 0x2 ;  /* 0x0000001003117211 */ /* 0x000fe200078f10ff */
[----:B------:R-:W-:Y:S01]  /*14e60*/  IMAD.U32 R3, RZ, RZ, UR9 ;  /* 0x00000009ff037e24 */ /* 0x000fe2000f8e00ff */
[----:B------:R-:W-:Y:S01]  /*14e70*/  LOP3.LUT R0, R0, 0xffffffc0, RZ, 0xc0, !PT ;  /* 0xffffffc000007812 */ /* 0x000fe200078ec0ff */
[----:B------:R-:W-:Y:S01]  /*14e80*/  IMAD.IADD R8, R8, 0x1, -R2 ;  /* 0x0000000108087824 */ /* 0x000fe200078e0a02 */
[----:B------:R-:W-:Y:S01]  /*14e90*/  SHF.R.S32.HI R6, RZ, 0x2, R17 ;  /* 0x00000002ff067819 */ /* 0x000fe20000011411 */
[----:B------:R-:W-:Y:S01]  /*14ea0*/  IMAD.U32 R2, RZ, RZ, UR8 ;  /* 0x00000008ff027e24 */ /* 0x000fe2000f8e00ff */
[----:B------:R-:W-:Y:S01]  /*14eb0*/  SHF.R.S32.HI R10, RZ, 0x1f, R9 ;  /* 0x0000001fff0a7819 */ /* 0x000fe20000011409 */
[----:B------:R-:W-:Y:S01]  /*14ec0*/  IMAD R7, R7, 0x8, R0 ;  /* 0x0000000807077824 */ /* 0x000fe200078e0200 */
[----:B------:R-:W-:Y:S01]  /*14ed0*/  MOV R3, UR4 ;  /* 0x0000000400037c02 */ /* 0x000fe20008000f00 */
[----:B------:R-:W-:Y:S01]  /*14ee0*/  IMAD R14, R8, 0x10, R6 ;  /* 0x00000010080e7824 */ /* 0x000fe200078e0206 */
[----:B------:R-:W-:Y:S01]  /*14ef0*/  LOP3.LUT P1, RZ, R16, 0x3, RZ, 0xc0, !PT ;  /* 0x0000000310ff7812 */ /* 0x000fe2000782c0ff */
[----:B------:R-:W-:-:S02]  /*14f00*/  IMAD R0, R10, c[0x0][0x4d8], RZ ;  /* 0x000136000a007a24 */ /* 0x000fc400078e02ff */
[----:B------:R-:W-:Y:S01]  /*14f10*/  IMAD R6, R10, c[0x0][0x440], RZ ;  /* 0x000110000a067a24 */ /* 0x000fe200078e02ff */
[----:B------:R-:W-:Y:S01]  /*14f20*/  IADD3 R8, R14, R7, RZ ;  /* 0x000000070e087210 */ /* 0x000fe20007ffe0ff */
[C---:B------:R-:W-:Y:S02]  /*14f30*/  IMAD R0, R9.reuse, c[0x0][0x4dc], R0 ;  /* 0x0001370009007a24 */ /* 0x040fe400078e0200 */
[----:B------:R-:W-:Y:S02]  /*14f40*/  IMAD R6, R9, c[0x0][0x444], R6 ;  /* 0x0001110009067a24 */ /* 0x000fe400078e0206 */
[----:B-1----:R-:W-:Y:S02]  /*14f50*/  IMAD R8, R15, 0x80, R8 ;  /* 0x000000800f087824 */ /* 0x002fe400078e0208 */
[----:B------:R-:W-:-:S04]  /*14f60*/  IMAD.WIDE.U32 R2, R9, c[0x0][0x440], R2 ;  /* 0x0001100009027a25 */ /* 0x000fc800078e0002 */
[----:B------:R-:W-:-:S04]  /*14f70*/  @P0 IMAD.HI.U32 R11, R8, c[0x0][0x4ec], RZ ;  /* 0x00013b00080b0a27 */ /* 0x000fc800078e00ff */
[----:B------:R-:W-:Y:S01]  /*14f80*/  IMAD.IADD R5, R5, 0x1, R0 ;  /* 0x0000000105057824 */ /* 0x000fe200078e0200 */
[----:B------:R-:W-:Y:S01]  /*14f90*/  SHF.R.S32.HI R0, RZ, 0x1f, R12 ;  /* 0x0000001fff007819 */ /* 0x000fe2000001140c */
[----:B------:R-:W-:Y:S01]  /*14fa0*/  IMAD.IADD R3, R3, 0x1, R6 ;  /* 0x0000000103037824 */ /* 0x000fe200078e0206 */
[----:B------:R-:W-:Y:S01]  /*14fb0*/  MOV R6, R8 ;  /* 0x0000000800067202 */ /* 0x000fe20000000f00 */
[----:B------:R-:W-:Y:S01]  /*14fc0*/  @P0 IMAD.HI.U32 R10, R8, c[0x0][0x4ec], RZ ;  /* 0x00013b00080a0a27 */ /* 0x000fe200078e00ff */
[----:B------:R-:W-:-:S03]  /*14fd0*/  @P0 SHF.R.U32.HI R6, RZ, c[0x0][0x4f0], R11 ;  /* 0x00013c00ff060a19 */ /* 0x000fc6000001160b */
[----:B------:R-:W-:Y:S01]  /*14fe0*/  IMAD.MOV.U32 R7, RZ, RZ, R8 ;  /* 0x000000ffff077224 */ /* 0x000fe200078e0008 */
[----:B------:R-:W-:Y:S01]  /*14ff0*/  @P0 SHF.R.U32.HI R7, RZ, c[0x0][0x4f0], R10 ;  /* 0x00013c00ff070a19 */ /* 0x000fe2000001160a */
[C---:B------:R-:W-:Y:S02]  /*15000*/  IMAD R9, R0.reuse, c[0x0][0x448], RZ ;  /* 0x0001120000097a24 */ /* 0x040fe400078e02ff */
[----:B------:R-:W-:Y:S02]  /*15010*/  IMAD R0, R0, c[0x0][0x4e0], RZ ;  /* 0x0001380000007a24 */ /* 0x000fe400078e02ff */
[----:B------:R-:W-:Y:S02]  /*15020*/  IMAD.MOV R10, RZ, RZ, -R6 ;  /* 0x000000ffff0a7224 */ /* 0x000fe400078e0a06 */
[C---:B------:R-:W-:Y:S01]  /*15030*/  IMAD R11, R12.reuse, c[0x0][0x44c], R9 ;  /* 0x000113000c0b7a24 */ /* 0x040fe200078e0209 */
[----:B------:R-:W-:Y:S01]  /*15040*/  SHF.R.S32.HI R9, RZ, 0x1f, R7 ;  /* 0x0000001fff097819 */ /* 0x000fe20000011407 */
[----:B------:R-:W-:-:S02]  /*15050*/  IMAD R13, R12, c[0x0][0x4e4], R0 ;  /* 0x000139000c0d7a24 */ /* 0x000fc400078e0200 */
[----:B------:R-:W-:-:S04]  /*15060*/  IMAD.WIDE.U32 R4, R12, c[0x0][0x4e0], R4 ;  /* 0x000138000c047a25 */ /* 0x000fc800078e0004 */
[----:B------:R-:W-:Y:S01]  /*15070*/  IMAD R0, R10, c[0x0][0x4e8], R8 ;  /* 0x00013a000a007a24 */ /* 0x000fe200078e0208 */
[----:B------:R-:W-:Y:S01]  /*15080*/  SHF.R.S32.HI R10, RZ, 0x1f, R6 ;  /* 0x0000001fff0a7819 */ /* 0x000fe20000011406 */
[----:B------:R-:W-:Y:S01]  /*15090*/  IMAD R9, R9, c[0x0][0x430], RZ ;  /* 0x00010c0009097a24 */ /* 0x000fe200078e02ff */
[----:B------:R-:W-:Y:S01]  /*150a0*/  IADD3 R4, P0, R6, R4, RZ ;  /* 0x0000000406047210 */ /* 0x000fe20007f1e0ff */
[----:B------:R-:W-:Y:S01]  /*150b0*/  IMAD.WIDE.U32 R2, R12, c[0x0][0x448], R2 ;  /* 0x000112000c027a25 */ /* 0x000fe200078e0002 */
[----:B------:R-:W-:Y:S02]  /*150c0*/  SHF.R.S32.HI R6, RZ, 0x1f, R0 ;  /* 0x0000001fff067819 */ /* 0x000fe40000011400 */
[----:B------:R-:W-:Y:S01]  /*150d0*/  IADD3.X R5, R10, R5, R13, P0, !PT ;  /* 0x000000050a057210 */ /* 0x000fe200007fe40d */
[----:B------:R-:W-:Y:S01]  /*150e0*/  IMAD R10, R7, c[0x0][0x434], R9 ;  /* 0x00010d00070a7a24 */ /* 0x000fe200078e0209 */
[----:B------:R-:W-:Y:S01]  /*150f0*/  IADD3 R3, R3, R11, RZ ;  /* 0x0000000b03037210 */ /* 0x000fe20007ffe0ff */
[----:B------:R-:W-:-:S02]  /*15100*/  IMAD R9, R6, c[0x0][0x4c8], RZ ;  /* 0x0001320006097a24 */ /* 0x000fc400078e02ff */
[----:B------:R-:W-:Y:S02]  /*15110*/  IMAD.MOV R6, RZ, RZ, -R7 ;  /* 0x000000ffff067224 */ /* 0x000fe400078e0a07 */
[----:B------:R-:W-:-:S04]  /*15120*/  IMAD.WIDE.U32 R4, R0, c[0x0][0x4c8], R4 ;  /* 0x0001320000047a25 */ /* 0x000fc800078e0004 */
[----:B------:R-:W-:Y:S02]  /*15130*/  IMAD R0, R0, c[0x0][0x4cc], R9 ;  /* 0x0001330000007a24 */ /* 0x000fe400078e0209 */
[----:B------:R-:W-:Y:S01]  /*15140*/  IMAD R13, R6, c[0x0][0x4e8], R8 ;  /* 0x00013a00060d7a24 */ /* 0x000fe200078e0208 */
[C---:B------:R-:W-:Y:S01]  /*15150*/  LEA R6, P0, R4.reuse, c[0x0][0x4a8], 0x2 ;  /* 0x00012a0004067a11 */ /* 0x040fe200078010ff */
[----:B------:R-:W-:Y:S01]  /*15160*/  IMAD.WIDE.U32 R2, R7, c[0x0][0x430], R2 ;  /* 0x00010c0007027a25 */ /* 0x000fe200078e0002 */
[----:B------:R-:W-:Y:S02]  /*15170*/  IADD3 R0, R5, R0, RZ ;  /* 0x0000000005007210 */ /* 0x000fe40007ffe0ff */
[----:B------:R-:W-:Y:S01]  /*15180*/  SHF.R.S32.HI R7, RZ, 0x1f, R13 ;  /* 0x0000001fff077819 */ /* 0x000fe2000001140d */
[----:B------:R-:W-:Y:S01]  /*15190*/  IMAD.IADD R3, R3, 0x1, R10 ;  /* 0x0000000103037824 */ /* 0x000fe200078e020a */
[----:B------:R-:W-:Y:S01]  /*151a0*/  LEA.HI.X R0, R4, c[0x0][0x4ac], R0, 0x2, P0 ;  /* 0x00012b0004007a11 */ /* 0x000fe200000f1400 */
[----:B------:R-:W-:Y:S01]  /*151b0*/  IMAD R12, R15, 0x80, R14 ;  /* 0x000000800f0c7824 */ /* 0x000fe200078e020e */
[----:B------:R-:W-:Y:S01]  /*151c0*/  SHFL.IDX PT, R4, R6, RZ, 0x1c1f ;  /* 0x001c1fff06047589 */ /* 0x000fe200000e0000 */
[----:B------:R-:W-:-:S02]  /*151d0*/  IMAD R7, R7, c[0x0][0x428], RZ ;  /* 0x00010a0007077a24 */ /* 0x000fc400078e02ff */
[C---:B------:R-:W-:Y:S01]  /*151e0*/  IMAD.WIDE.U32 R2, R13.reuse, c[0x0][0x428], R2 ;  /* 0x00010a000d027a25 */ /* 0x040fe200078e0002 */
[----:B------:R-:W1:Y:S01]  /*151f0*/  SHFL.IDX PT, R5, R0, RZ, 0x1c1f ;  /* 0x001c1fff00057589 */ /* 0x000e6200000e0000 */
[C---:B------:R-:W-:Y:S02]  /*15200*/  IADD3 R14, R12.reuse, 0x40, RZ ;  /* 0x000000400c0e7810 */ /* 0x040fe40007ffe0ff */
[----:B------:R-:W-:Y:S01]  /*15210*/  IMAD R15, R13, c[0x0][0x42c], R7 ;  /* 0x00010b000d0f7a24 */ /* 0x000fe200078e0207 */
[----:B------:R-:W-:Y:S01]  /*15220*/  SHFL.IDX PT, R10, R6, 0x1, 0x1c1f ;  /* 0x003c1f00060a7f89 */ /* 0x000fe200000e0000 */
[C---:B------:R-:W-:Y:S02]  /*15230*/  IADD3 R13, R12.reuse, 0x48, RZ ;  /* 0x000000480c0d7810 */ /* 0x040fe40007ffe0ff */
[-C--:B------:R-:W-:Y:S01]  /*15240*/  ISETP.GE.OR P4, PT, R12, R24.reuse, P1 ;  /* 0x000000180c00720c */ /* 0x080fe20000f86670 */
[----:B------:R-:W3:Y:S01]  /*15250*/  SHFL.IDX PT, R11, R0, 0x1, 0x1c1f ;  /* 0x003c1f00000b7f89 */ /* 0x000ee200000e0000 */
[-C--:B------:R-:W-:Y:S01]  /*15260*/  ISETP.GE.OR P2, PT, R14, R24.reuse, P1 ;  /* 0x000000180e00720c */ /* 0x080fe20000f46670 */
[----:B------:R-:W-:Y:S01]  /*15270*/  IMAD.IADD R3, R3, 0x1, R15 ;  /* 0x0000000103037824 */ /* 0x000fe200078e020f */
[----:B------:R-:W-:Y:S01]  /*15280*/  LEA R23, P0, R2, c[0x0][0x400], 0x2 ;  /* 0x0001000002177a11 */ /* 0x000fe200078010ff */
[----:B------:R-:W-:Y:S01]  /*15290*/  SHFL.IDX PT, R8, R6, 0x2, 0x1c1f ;  /* 0x005c1f0006087f89 */ /* 0x000fe200000e0000 */
[----:B------:R-:W-:-:S02]  /*152a0*/  ISETP.GE.AND P5, PT, R14, R24, PT ;  /* 0x000000180e00720c */ /* 0x000fc40003fa6270 */
[----:B------:R-:W-:Y:S01]  /*152b0*/  LEA.HI.X R22, R2, c[0x0][0x404], R3, 0x2, P0 ;  /* 0x0001010002167a11 */ /* 0x000fe200000f1403 */
[----:B------:R-:W4:Y:S01]  /*152c0*/  SHFL.IDX PT, R9, R0, 0x2, 0x1c1f ;  /* 0x005c1f0000097f89 */ /* 0x000f2200000e0000 */
[----:B------:R-:W-:-:S03]  /*152d0*/  ISETP.GE.AND P6, PT, R13, R24, PT ;  /* 0x000000180d00720c */ /* 0x000fc60003fc6270 */
[----:B------:R-:W-:Y:S04]  /*152e0*/  SHFL.IDX PT, R6, R6, 0x3, 0x1c1f ;  /* 0x007c1f0006067f89 */ /* 0x000fe800000e0000 */
[----:B------:R2:W3:Y:S04]  /*152f0*/  SHFL.IDX PT, R7, R0, 0x3, 0x1c1f ;  /* 0x007c1f0000077f89 */ /* 0x0004e800000e0000 */
[----:B-1----:R1:W-:Y:S04]  /*15300*/  @!P4 ST.E [R4.64], R18 ;  /* 0x000000120400c985 */ /* 0x0023e8000c101914 */
[----:B------:R1:W1:Y:S04]  /*15310*/  SHFL.IDX PT, R2, R23, RZ, 0x1c1f ;  /* 0x001c1fff17027589 */ /* 0x00026800000e0000 */
[----:B------:R1:W1:Y:S01]  /*15320*/  SHFL.IDX PT, R3, R22, RZ, 0x1c1f ;  /* 0x001c1fff16037589 */ /* 0x00026200000e0000 */
[----:B--2---:R-:W-:-:S04]  /*15330*/  IADD3 R0, R12, 0x8, RZ ;  /* 0x000000080c007810 */ /* 0x004fc80007ffe0ff */
[CC--:B------:R-:W-:Y:S02]  /*15340*/  ISETP.GE.OR P3, PT, R0.reuse, R24.reuse, P1 ;  /* 0x000000180000720c */ /* 0x0c0fe40000f66670 */
[-C--:B------:R-:W-:Y:S02]  /*15350*/  ISETP.GE.OR P1, PT, R13, R24.reuse, P1 ;  /* 0x000000180d00720c */ /* 0x080fe40000f26670 */
[----:B------:R-:W-:Y:S02]  /*15360*/  ISETP.GE.AND P0, PT, R0, R24, PT ;  /* 0x000000180000720c */ /* 0x000fe40003f06270 */
[----:B------:R-:W-:-:S04]  /*15370*/  LOP3.LUT R0, R17, 0x7ffffffc, RZ, 0xc0, !PT ;  /* 0x7ffffffc11007812 */ /* 0x000fc800078ec0ff */
[----:B------:R-:W-:-:S03]  /*15380*/  IADD3 R0, R16, -R0, RZ ;  /* 0x8000000010007210 */ /* 0x000fc60007ffe0ff */
[----:B---3--:R2:W-:Y:S02]  /*15390*/  @!P3 ST.E [R10.64], R19 ;  /* 0x000000130a00b985 */ /* 0x0085e4000c101914 */
[----:B------:R-:W-:Y:S02]  /*153a0*/  IMAD.SHL.U32 R0, R0, 0x2, RZ ;  /* 0x0000000200007824 */ /* 0x000fe400078e00ff */
[----:B----4-:R2:W-:Y:S04]  /*153b0*/  @!P2 ST.E [R8.64], R20 ;  /* 0x000000140800a985 */ /* 0x0105e8000c101914 */
[----:B------:R2:W-:Y:S01]  /*153c0*/  @!P1 ST.E [R6.64], R21 ;  /* 0x0000001506009985 */ /* 0x0005e2000c101914 */
[----:B------:R-:W-:-:S13]  /*153d0*/  ISETP.GE.AND P1, PT, R12, R24, PT ;  /* 0x000000180c00720c */ /* 0x000fda0003f26270 */
[----:B------:R-:W-:Y:S05]  /*153e0*/  @P1 BRA `(.L_x_658) ;  /* 0x000005d000001947 */ /* 0x000fea0003800000 */
[C---:B-1----:R-:W-:Y:S02]  /*153f0*/  IADD3 R4, R0.reuse, 0x8, RZ ;  /* 0x0000000800047810 */ /* 0x042fe40007ffe0ff */
[----:B------:R-:W-:Y:S02]  /*15400*/  IADD3 R5, R0, 0x10, RZ ;  /* 0x0000001000057810 */ /* 0x000fe40007ffe0ff */
[----:B------:R-:W-:Y:S02]  /*15410*/  ISETP.GE.AND P3, PT, R4, c[0x0][0x3c8], PT ;  /* 0x0000f20004007a0c */ /* 0x000fe40003f66270 */
[----:B------:R-:W-:Y:S02]  /*15420*/  ISETP.GE.AND P2, PT, R5, c[0x0][0x3c8], PT ;  /* 0x0000f20005007a0c */ /* 0x000fe40003f46270 */
[C---:B------:R-:W-:Y:S02]  /*15430*/  ISETP.GE.AND P4, PT, R0.reuse, c[0x0][0x3c8], PT ;  /* 0x0000f20000007a0c */ /* 0x040fe40003f86270 */
[----:B--2---:R-:W-:-:S02]  /*15440*/  IADD3 R8, R0, 0x18, RZ ;  /* 0x0000001800087810 */ /* 0x004fc40007ffe0ff */
[----:B------:R-:W-:Y:S02]  /*15450*/  IADD3 R10, R0, 0x38, RZ ;  /* 0x00000038000a7810 */ /* 0x000fe40007ffe0ff */
[----:B------:R-:W-:-:S03]  /*15460*/  ISETP.GE.AND P1, PT, R8, c[0x0][0x3c8], PT ;  /* 0x0000f20008007a0c */ /* 0x000fc60003f26270 */
[----:B------:R-:W-:Y:S02]  /*15470*/  @!P3 LEA.HI R4, R4, R4, RZ, 0x1 ;  /* 0x000000040404b211 */ /* 0x000fe400078f08ff */
[----:B------:R-:W-:Y:S02]  /*15480*/  @!P2 LEA.HI R9, R5, R5, RZ, 0x1 ;  /* 0x000000050509a211 */ /* 0x000fe400078f08ff */
[----:B------:R-:W-:Y:S01]  /*15490*/  @!P3 LOP3.LUT R4, R4, 0xfffffffe, RZ, 0xc0, !PT ;  /* 0xfffffffe0404b812 */ /* 0x000fe200078ec0ff */
[----:B------:R-:W-:Y:S01]  /*154a0*/  @!P4 IMAD.WIDE R6, R0, 0x4, R2 ;  /* 0x000000040006c825 */ /* 0x000fe200078e0202 */
[----:B------:R-:W-:-:S03]  /*154b0*/  @!P2 LOP3.LUT R9, R9, 0xfffffffe, RZ, 0xc0, !PT ;  /* 0xfffffffe0909a812 */ /* 0x000fc600078ec0ff */
[----:B------:R-:W-:Y:S01]  /*154c0*/  @!P3 IMAD.WIDE R4, R4, 0x4, R2 ;  /* 0x000000040404b825 */ /* 0x000fe200078e0202 */
[----:B------:R1:W-:Y:S01]  /*154d0*/  @!P4 ST.E.64 [R6.64], R176 ;  /* 0x000000b00600c985 */ /* 0x0003e2000c101b14 */
[----:B------:R-:W-:-:S03]  /*154e0*/  @!P1 LEA.HI R8, R8, R8, RZ, 0x1 ;  /* 0x0000000808089211 */ /* 0x000fc600078f08ff */
[----:B------:R2:W-:Y:S01]  /*154f0*/  @!P3 ST.E.64 [R4.64], R188 ;  /* 0x000000bc0400b985 */ /* 0x0005e2000c101b14 */
[----:B------:R-:W-:Y:S02]  /*15500*/  @!P1 LOP3.LUT R8, R8, 0xfffffffe, RZ, 0xc0, !PT ;  /* 0xfffffffe08089812 */ /* 0x000fe400078ec0ff */
[C---:B-1----:R-:W-:Y:S02]  /*15510*/  IADD3 R7, R0.reuse, 0x20, RZ ;  /* 0x0000002000077810 */ /* 0x042fe40007ffe0ff */
[C---:B------:R-:W-:Y:S01]  /*15520*/  IADD3 R6, R0.reuse, 0x28, RZ ;  /* 0x0000002800067810 */ /* 0x040fe20007ffe0ff */
[----:B--2---:R-:W-:Y:S01]  /*15530*/  @!P2 IMAD.WIDE R4, R9, 0x4, R2 ;  /* 0x000000040904a825 */ /* 0x004fe200078e0202 */
[----:B------:R-:W-:Y:S02]  /*15540*/  IADD3 R9, R0, 0x30, RZ ;  /* 0x0000003000097810 */ /* 0x000fe40007ffe0ff */
[----:B------:R-:W-:Y:S02]  /*15550*/  ISETP.GE.AND P4, PT, R7, c[0x0][0x3c8], PT ;  /* 0x0000f20007007a0c */ /* 0x000fe40003f86270 */
[----:B------:R1:W-:Y:S01]  /*15560*/  @!P2 ST.E.64 [R4.64], R132 ;  /* 0x000000840400a985 */ /* 0x0003e2000c101b14 */
[----:B------:R-:W-:-:S02]  /*15570*/  ISETP.GE.AND P3, PT, R6, c[0x0][0x3c8], PT ;  /* 0x0000f20006007a0c */ /* 0x000fc40003f66270 */
[----:B------:R-:W-:Y:S01]  /*15580*/  ISETP.GE.AND P2, PT, R9, c[0x0][0x3c8], PT ;  /* 0x0000f20009007a0c */ /* 0x000fe20003f46270 */
[----:B-1----:R-:W-:-:S07]  /*15590*/  @!P1 IMAD.WIDE R4, R8, 0x4, R2 ;  /* 0x0000000408049825 */ /* 0x002fce00078e0202 */
[----:B------:R-:W-:Y:S01]  /*155a0*/  @!P4 LEA.HI R8, R7, R7, RZ, 0x1 ;  /* 0x000000070708c211 */ /* 0x000fe200078f08ff */
[----:B------:R1:W-:Y:S01]  /*155b0*/  @!P1 ST.E.64 [R4.64], R144 ;  /* 0x0000009004009985 */ /* 0x0003e2000c101b14 */
[----:B------:R-:W-:Y:S02]  /*155c0*/  ISETP.GE.AND P1, PT, R10, c[0x0][0x3c8], PT ;  /* 0x0000f2000a007a0c */ /* 0x000fe40003f26270 */
[----:B------:R-:W-:-:S11]  /*155d0*/  @!P4 LOP3.LUT R8, R8, 0xfffffffe, RZ, 0xc0, !PT ;  /* 0xfffffffe0808c812 */ /* 0x000fd600078ec0ff */
[----:B------:R-:W-:Y:S02]  /*155e0*/  @!P1 LEA.HI R10, R10, R10, RZ, 0x1 ;  /* 0x0000000a0a0a9211 */ /* 0x000fe400078f08ff */
[----:B-1----:R-:W-:Y:S02]  /*155f0*/  @!P3 LEA.HI R5, R6, R6, RZ, 0x1 ;  /* 0x000000060605b211 */ /* 0x002fe400078f08ff */
[----:B------:R-:W-:Y:S01]  /*15600*/  @!P2 LEA.HI R4, R9, R9, RZ, 0x1 ;  /* 0x000000090904a211 */ /* 0x000fe200078f08ff */
[--C-:B------:R-:W-:Y:S01]  /*15610*/  @!P4 IMAD.WIDE R8, R8, 0x4, R2.reuse ;  /* 0x000000040808c825 */ /* 0x100fe200078e0202 */
[----:B------:R-:W-:Y:S02]  /*15620*/  @!P3 LOP3.LUT R5, R5, 0xfffffffe, RZ, 0xc0, !PT ;  /* 0xfffffffe0505b812 */ /* 0x000fe400078ec0ff */
[----:B------:R-:W-:Y:S02]  /*15630*/  @!P2 LOP3.LUT R4, R4, 0xfffffffe, RZ, 0xc0, !PT ;  /* 0xfffffffe0404a812 */ /* 0x000fe400078ec0ff */
[----:B------:R1:W-:Y:S01]  /*15640*/  @!P4 ST.E.64 [R8.64], R148 ;  /* 0x000000940800c985 */ /* 0x0003e2000c101b14 */
[----:B------:R-:W-:-:S04]  /*15650*/  @!P3 IMAD.WIDE R6, R5, 0x4, R2 ;  /* 0x000000040506b825 */ /* 0x000fc800078e0202 */
[----:B------:R-:W-:Y:S01]  /*15660*/  @!P2 IMAD.WIDE R4, R4, 0x4, R2 ;  /* 0x000000040404a825 */ /* 0x000fe200078e0202 */
[----:B------:R2:W-:Y:S04]  /*15670*/  @!P3 ST.E.64 [R6.64], R160 ;  /* 0x000000a00600b985 */ /* 0x0005e8000c101b14 */
[----:B------:R3:W-:Y:S01]  /*15680*/  @!P2 ST.E.64 [R4.64], R52 ;  /* 0x000000340400a985 */ /* 0x0007e2000c101b14 */
[----:B-1----:R-:W-:Y:S02]  /*15690*/  @!P1 LOP3.LUT R8, R10, 0xfffffffe, RZ, 0xc0, !PT ;  /* 0xfffffffe0a089812 */ /* 0x002fe400078ec0ff */
[----:B------:R-:W-:-:S03]  /*156a0*/  IADD3 R9, R0, 0x40, RZ ;  /* 0x0000004000097810 */ /* 0x000fc60007ffe0ff */
[----:B--2---:R-:W-:Y:S01]  /*156b0*/  @!P1 IMAD.WIDE R6, R8, 0x4, R2 ;  /* 0x0000000408069825 */ /* 0x004fe200078e0202 */
[----:B------:R-:W-:Y:S02]  /*156c0*/  ISETP.GE.AND P4, PT, R9, c[0x0][0x3c8], PT ;  /* 0x0000f20009007a0c */ /* 0x000fe40003f86270 */
[C---:B------:R-:W-:Y:S02]  /*156d0*/  IADD3 R8, R0.reuse, 0x58, RZ ;  /* 0x0000005800087810 */ /* 0x040fe40007ffe0ff */
[C---:B---3--:R-:W-:Y:S01]  /*156e0*/  IADD3 R5, R0.reuse, 0x48, RZ ;  /* 0x0000004800057810 */ /* 0x048fe20007ffe0ff */
[----:B------:R1:W-:Y:S01]  /*156f0*/  @!P1 ST.E.64 [R6.64], R64 ;  /* 0x0000004006009985 */ /* 0x0003e2000c101b14 */
[----:B------:R-:W-:Y:S02]  /*15700*/  IADD3 R4, R0, 0x50, RZ ;  /* 0x0000005000047810 */ /* 0x000fe40007ffe0ff */
[----:B------:R-:W-:Y:S02]  /*15710*/  ISETP.GE.AND P3, PT, R5, c[0x0][0x3c8], PT ;  /* 0x0000f20005007a0c */ /* 0x000fe40003f66270 */
[----:B------:R-:W-:-:S02]  /*15720*/  ISETP.GE.AND P2, PT, R4, c[0x0][0x3c8], PT ;  /* 0x0000f20004007a0c */ /* 0x000fc40003f46270 */
[----:B------:R-:W-:Y:S02]  /*15730*/  ISETP.GE.AND P1, PT, R8, c[0x0][0x3c8], PT ;  /* 0x0000f20008007a0c */ /* 0x000fe40003f26270 */
[----:B------:R-:W-:-:S09]  /*15740*/  @!P4 LEA.HI R9, R9, R9, RZ, 0x1 ;  /* 0x000000090909c211 */ /* 0x000fd200078f08ff */
[----:B------:R-:W-:Y:S02]  /*15750*/  @!P2 LEA.HI R4, R4, R4, RZ, 0x1 ;  /* 0x000000040404a211 */ /* 0x000fe400078f08ff */
[----:B------:R-:W-:-:S04]  /*15760*/  @!P1 LEA.HI R8, R8, R8, RZ, 0x1 ;  /* 0x0000000808089211 */ /* 0x000fc800078f08ff */
[----:B------:R-:W-:Y:S02]  /*15770*/  @!P1 LOP3.LUT R10, R8, 0xfffffffe, RZ, 0xc0, !PT ;  /* 0xfffffffe080a9812 */ /* 0x000fe400078ec0ff */
[----:B-1----:R-:W-:Y:S02]  /*15780*/  @!P3 LEA.HI R6, R5, R5, RZ, 0x1 ;  /* 0x000000050506b211 */ /* 0x002fe400078f08ff */
[----:B------:R-:W-:Y:S02]  /*15790*/  @!P4 LOP3.LUT R5, R9, 0xfffffffe, RZ, 0xc0, !PT ;  /* 0xfffffffe0905c812 */ /* 0x000fe400078ec0ff */
[----:B------:R-:W-:Y:S02]  /*157a0*/  @!P3 LOP3.LUT R9, R6, 0xfffffffe, RZ, 0xc0, !PT ;  /* 0xfffffffe0609b812 */ /* 0x000fe400078ec0ff */
[----:B------:R-:W-:Y:S01]  /*157b0*/  @!P2 LOP3.LUT R6, R4, 0xfffffffe, RZ, 0xc0, !PT ;  /* 0xfffffffe0406a812 */ /* 0x000fe200078ec0ff */
[----:B------:R-:W-:-:S04]  /*157c0*/  @!P4 IMAD.WIDE R4, R5, 0x4, R2 ;  /* 0x000000040504c825 */ /* 0x000fc800078e0202 */
[--C-:B------:R-:W-:Y:S01]  /*157d0*/  @!P3 IMAD.WIDE R8, R9, 0x4, R2.reuse ;  /* 0x000000040908b825 */ /* 0x100fe200078e0202 */
[----:B------:R1:W-:Y:S03]  /*157e0*/  @!P4 ST.E.64 [R4.64], R68 ;  /* 0x000000440400c985 */ /* 0x0003e6000c101b14 */
[--C-:B------:R-:W-:Y:S01]  /*157f0*/  @!P2 IMAD.WIDE R6, R6, 0x4, R2.reuse ;  /* 0x000000040606a825 */ /* 0x100fe200078e0202 */
[----:B------:R2:W-:Y:S04]  /*15800*/  @!P3 ST.E.64 [R8.64], R80 ;  /* 0x000000500800b985 */ /* 0x0005e8000c101b14 */
[----:B------:R3:W-:Y:S01]  /*15810*/  @!P2 ST.E.64 [R6.64], R84 ;  /* 0x000000540600a985 */ /* 0x0007e2000c101b14 */
[----:B-1----:R-:W-:Y:S01]  /*15820*/  @!P1 IMAD.WIDE R4, R10, 0x4, R2 ;  /* 0x000000040a049825 */ /* 0x002fe200078e0202 */
[----:B--2---:R-:W-:-:S04]  /*15830*/  IADD3 R8, R0, 0x60, RZ ;  /* 0x0000006000087810 */ /* 0x004fc80007ffe0ff */
[----:B------:R1:W-:Y:S01]  /*15840*/  @!P1 ST.E.64 [R4.64], R96 ;  /* 0x0000006004009985 */ /* 0x0003e2000c101b14 */
[----:B---3--:R-:W-:Y:S02]  /*15850*/  IADD3 R6, R0, 0x68, RZ ;  /* 0x0000006800067810 */ /* 0x008fe40007ffe0ff */
[----:B------:R-:W-:Y:S02]  /*15860*/  ISETP.GE.AND P4, PT, R8, c[0x0][0x3c8], PT ;  /* 0x0000f20008007a0c */ /* 0x000fe40003f86270 */
[----:B------:R-:W-:-:S11]  /*15870*/  ISETP.GE.AND P3, PT, R6, c[0x0][0x3c8], PT ;  /* 0x0000f20006007a0c */ /* 0x000fd60003f66270 */
[----:B------:R-:W-:Y:S02]  /*15880*/  @!P4 LEA.HI R8, R8, R8, RZ, 0x1 ;  /* 0x000000080808c211 */ /* 0x000fe400078f08ff */
[----:B------:R-:W-:-:S04]  /*15890*/  @!P3 LEA.HI R7, R6, R6, RZ, 0x1 ;  /* 0x000000060607b211 */ /* 0x000fc800078f08ff */
[----:B------:R-:W-:Y:S02]  /*158a0*/  @!P3 LOP3.LUT R7, R7, 0xfffffffe, RZ, 0xc0, !PT ;  /* 0xfffffffe0707b812 */ /* 0x000fe400078ec0ff */
[C---:B-1----:R-:W-:Y:S02]  /*158b0*/  IADD3 R5, R0.reuse, 0x70, RZ ;  /* 0x0000007000057810 */ /* 0x042fe40007ffe0ff */
[----:B------:R-:W-:Y:S02]  /*158c0*/  IADD3 R4, R0, 0x78, RZ ;  /* 0x0000007800047810 */ /* 0x000fe40007ffe0ff */
[----:B------:R-:W-:Y:S02]  /*158d0*/  ISETP.GE.AND P2, PT, R5, c[0x0][0x3c8], PT ;  /* 0x0000f20005007a0c */ /* 0x000fe40003f46270 */
[----:B------:R-:W-:-:S11]  /*158e0*/  ISETP.GE.AND P1, PT, R4, c[0x0][0x3c8], PT ;  /* 0x0000f20004007a0c */ /* 0x000fd60003f26270 */
[----:B------:R-:W-:Y:S02]  /*158f0*/  @!P2 LEA.HI R6, R5, R5, RZ, 0x1 ;  /* 0x000000050506a211 */ /* 0x000fe400078f08ff */
[----:B------:R-:W-:Y:S02]  /*15900*/  @!P1 LEA.HI R4, R4, R4, RZ, 0x1 ;  /* 0x0000000404049211 */ /* 0x000fe400078f08ff */
[----:B------:R-:W-:Y:S02]  /*15910*/  @!P4 LOP3.LUT R5, R8, 0xfffffffe, RZ, 0xc0, !PT ;  /* 0xfffffffe0805c812 */ /* 0x000fe400078ec0ff */
[----:B------:R-:W-:Y:S01]  /*15920*/  @!P2 LOP3.LUT R10, R6, 0xfffffffe, RZ, 0xc0, !PT ;  /* 0xfffffffe060aa812 */ /* 0x000fe200078ec0ff */
[----:B------:R-:W-:Y:S01]  /*15930*/  @!P3 IMAD.WIDE R6, R7, 0x4, R2 ;  /* 0x000000040706b825 */ /* 0x000fe200078e0202 */
[----:B------:R-:W-:-:S03]  /*15940*/  @!P1 LOP3.LUT R11, R4, 0xfffffffe, RZ, 0xc0, !PT ;  /* 0xfffffffe040b9812 */ /* 0x000fc600078ec0ff */
[----:B------:R-:W-:-:S04]  /*15950*/  @!P4 IMAD.WIDE R8, R5, 0x4, R2 ;  /* 0x000000040508c825 */ /* 0x000fc800078e0202 */
[--C-:B------:R-:W-:Y:S01]  /*15960*/  @!P2 IMAD.WIDE R4, R10, 0x4, R2.reuse ;  /* 0x000000040a04a825 */ /* 0x100fe200078e0202 */
[----:B------:R1:W-:Y:S03]  /*15970*/  @!P4 ST.E.64 [R8.64], R100 ;  /* 0x000000640800c985 */ /* 0x0003e6000c101b14 */
[----:B------:R-:W-:Y:S01]  /*15980*/  @!P1 IMAD.WIDE R2, R11, 0x4, R2 ;  /* 0x000000040b029825 */ /* 0x000fe200078e0202 */
[----:B------:R1:W-:Y:S04]  /*15990*/  @!P3 ST.E.64 [R6.64], R112 ;  /* 0x000000700600b985 */ /* 0x0003e8000c101b14 */
[----:B------:R1:W-:Y:S04]  /*159a0*/  @!P2 ST.E.64 [R4.64], R116 ;  /* 0x000000740400a985 */ /* 0x0003e8000c101b14 */
[----:B------:R1:W-:Y:S02]  /*159b0*/  @!P1 ST.E.64 [R2.64], R128 ;  /* 0x0000008002009985 */ /* 0x0003e4000c101b14 */
.L_x_658:
[----:B-1----:R-:W-:Y:S05]  /*159c0*/  BSYNC B0 ;  /* 0x0000000000007941 */ /* 0x002fea0003800000 */
.L_x_657:
[----:B------:R1:W3:Y:S01]  /*159d0*/  SHFL.IDX PT, R3, R22, 0x1, 0x1c1f ;  /* 0x003c1f0016037f89 */ /* 0x0002e200000e0000 */
[----:B------:R-:W-:Y:S03]  /*159e0*/  BSSY B0, `(.L_x_659) ;  /* 0x0000060000007945 */ /* 0x000fe60003800000 */
[----:B------:R1:W4:Y:S01]  /*159f0*/  SHFL.IDX PT, R2, R23, 0x1, 0x1c1f ;  /* 0x003c1f0017027f89 */ /* 0x00032200000e0000 */
[----:B------:R-:W-:Y:S05]  /*15a00*/  @P0 BRA `(.L_x_660) ;  /* 0x000005d000000947 */ /* 0x000fea0003800000 */
[C---:B--2---:R-:W-:Y:S02]  /*15a10*/  IADD3 R6, R0.reuse, 0x8, RZ ;  /* 0x0000000800067810 */ /* 0x044fe40007ffe0ff */
[----:B------:R-:W-:-:S02]  /*15a20*/  IADD3 R5, R0, 0x10, RZ ;  /* 0x0000001000057810 */ /* 0x000fc40007ffe0ff */
[C---:B------:R-:W-:Y:S02]  /*15a30*/  ISETP.GE.AND P0, PT, R0.reuse, c[0x0][0x3c8], PT ;  /* 0x0000f20000007a0c */ /* 0x040fe40003f06270 */
[----:B------:R-:W-:Y:S02]  /*15a40*/  IADD3 R4, R0, 0x18, RZ ;  /* 0x0000001800047810 */ /* 0x000fe40007ffe0ff */
[----:B------:R-:W-:Y:S02]  /*15a50*/  ISETP.GE.AND P4, PT, R6, c[0x0][0x3c8], PT ;  /* 0x0000f20006007a0c */ /* 0x000fe40003f86270 */
[----:B------:R-:W-:Y:S02]  /*15a60*/  ISETP.GE.AND P3, PT, R5, c[0x0][0x3c8], PT ;  /* 0x0000f20005007a0c */ /* 0x000fe40003f66270 */
[----:B------:R-:W-:Y:S02]  /*15a70*/  ISETP.GE.AND P2, PT, R4, c[0x0][0x3c8], PT ;  /* 0x0000f20004007a0c */ /* 0x000fe40003f46270 */
[----:B------:R-:W-:-:S02]  /*15a80*/  IADD3 R10, R0, 0x20, RZ ;  /* 0x00000020000a7810 */ /* 0x000fc40007ffe0ff */
[C---:B------:R-:W-:Y:S01]  /*15a90*/  IADD3 R11, R0.reuse, 0x28, RZ ;  /* 0x00000028000b7810 */ /* 0x040fe20007ffe0ff */
[----:B---34-:R-:W-:Y:S01]  /*15aa0*/  @!P0 IMAD.WIDE R8, R0, 0x4, R2 ;  /* 0x0000000400088825 */ /* 0x018fe200078e0202 */
[----:B------:R-:W-:Y:S02]  /*15ab0*/  ISETP.GE.AND P1, PT, R10, c[0x0][0x3c8], PT ;  /* 0x0000f2000a007a0c */ /* 0x000fe40003f26270 */
[----:B------:R-:W-:Y:S02]  /*15ac0*/  IADD3 R12, R0, 0x50, RZ ;  /* 0x00000050000c7810 */ /* 0x000fe40007ffe0ff */
[----:B------:R-:W-:Y:S01]  /*15ad0*/  @!P4 LEA.HI R7, R6, R6, RZ, 0x1 ;  /* 0x000000060607c211 */ /* 0x000fe200078f08ff */
[----:B------:R2:W-:Y:S01]  /*15ae0*/  @!P0 ST.E.64 [R8.64], R178 ;  /* 0x000000b208008985 */ /* 0x0005e2000c101b14 */
[----:B------:R-:W-:Y:S02]  /*15af0*/  @!P3 LEA.HI R6, R5, R5, RZ, 0x1 ;  /* 0x000000050506b211 */ /* 0x000fe400078f08ff */
[----:B------:R-:W-:-:S02]  /*15b00*/  @!P2 LEA.HI R4, R4, R4, RZ, 0x1 ;  /* 0x000000040404a211 */ /* 0x000fc400078f08ff */
[----:B------:R-:W-:Y:S02]  /*15b10*/  @!P4 LOP3.LUT R5, R7, 0xfffffffe, RZ, 0xc0, !PT ;  /* 0xfffffffe0705c812 */ /* 0x000fe400078ec0ff */
[----:B------:R-:W-:Y:S02]  /*15b20*/  @!P3 LOP3.LUT R6, R6, 0xfffffffe, RZ, 0xc0, !PT ;  /* 0xfffffffe0606b812 */ /* 0x000fe400078ec0ff */
[----:B------:R-:W-:Y:S02]  /*15b30*/  ISETP.GE.AND P0, PT, R11, c[0x0][0x3c8], PT ;  /* 0x0000f2000b007a0c */ /* 0x000fe40003f06270 */
[----:B------:R-:W-:Y:S01]  /*15b40*/  @!P2 LOP3.LUT R4, R4, 0xfffffffe, RZ, 0xc0, !PT ;  /* 0xfffffffe0404a812 */ /* 0x000fe200078ec0ff */
[----:B------:R-:W-:-:S04]  /*15b50*/  @!P3 IMAD.WIDE R6, R6, 0x4, R2 ;  /* 0x000000040606b825 */ /* 0x000fc800078e0202 */
[----:B--2---:R-:W-:-:S04]  /*15b60*/  @!P4 IMAD.WIDE R8, R5, 0x4, R2 ;  /* 0x000000040508c825 */ /* 0x004fc800078e0202 */
[----:B------:R-:W-:Y:S01]  /*15b70*/  @!P2 IMAD.WIDE R4, R4, 0x4, R2 ;  /* 0x000000040404a825 */ /* 0x000fe200078e0202 */
[----:B------:R2:W-:Y:S04]  /*15b80*/  @!P4 ST.E.64 [R8.64], R190 ;  /* 0x000000be0800c985 */ /* 0x0005e8000c101b14 */
[----:B------:R3:W-:Y:S04]  /*15b90*/  @!P3 ST.E.64 [R6.64], R134 ;  /* 0x000000860600b985 */ /* 0x0007e8000c101b14 */
[----:B------:R4:W-:Y:S01]  /*15ba0*/  @!P2 ST.E.64 [R4.64], R146 ;  /* 0x000000920400a985 */ /* 0x0009e2000c101b14 */
[----:B--2---:R-:W-:-:S02]  /*15bb0*/  IADD3 R8, R0, 0x30, RZ ;  /* 0x0000003000087810 */ /* 0x004fc40007ffe0ff */
[----:B------:R-:W-:Y:S02]  /*15bc0*/  IADD3 R9, R0, 0x40, RZ ;  /* 0x0000004000097810 */ /* 0x000fe40007ffe0ff */
[----:B---3--:R-:W-:Y:S02]  /*15bd0*/  @!P1 LEA.HI R6, R10, R10, RZ, 0x1 ;  /* 0x0000000a0a069211 */ /* 0x008fe400078f08ff */
[----:B------:R-:W-:Y:S02]  /*15be0*/  IADD3 R10, R0, 0x38, RZ ;  /* 0x00000038000a7810 */ /* 0x000fe40007ffe0ff */
[----:B----4-:R-:W-:Y:S02]  /*15bf0*/  @!P0 LEA.HI R4, R11, R11, RZ, 0x1 ;  /* 0x0000000b0b048211 */ /* 0x010fe400078f08ff */
[----:B------:R-:W-:Y:S02]  /*15c00*/  @!P1 LOP3.LUT R6, R6, 0xfffffffe, RZ, 0xc0, !PT ;  /* 0xfffffffe06069812 */ /* 0x000fe400078ec0ff */
[----:B------:R-:W-:-:S02]  /*15c10*/  @!P0 LOP3.LUT R4, R4, 0xfffffffe, RZ, 0xc0, !PT ;  /* 0xfffffffe04048812 */ /* 0x000fc400078ec0ff */
[----:B------:R-:W-:Y:S01]  /*15c20*/  IADD3 R11, R0, 0x48, RZ ;  /* 0x00000048000b7810 */ /* 0x000fe20007ffe0ff */
[--C-:B------:R-:W-:Y:S01]  /*15c30*/  @!P1 IMAD.WIDE R6, R6, 0x4, R2.reuse ;  /* 0x0000000406069825 */ /* 0x100fe200078e0202 */
[----:B------:R-:W-:Y:S02]  /*15c40*/  ISETP.GE.AND P4, PT, R8, c[0x0][0x3c8], PT ;  /* 0x0000f20008007a0c */ /* 0x000fe40003f86270 */
[----:B------:R-:W-:Y:S01]  /*15c50*/  ISETP.GE.AND P3, PT, R10, c[0x0][0x3c8], PT ;  /* 0x0000f2000a007a0c */ /* 0x000fe20003f66270 */
[----:B------:R-:W-:Y:S01]  /*15c60*/  @!P0 IMAD.WIDE R4, R4, 0x4, R2 ;  /* 0x0000000404048825 */ /* 0x000fe200078e0202 */
[----:B------:R-:W-:Y:S01]  /*15c70*/  ISETP.GE.AND P2, PT, R9, c[0x0][0x3c8], PT ;  /* 0x0000f20009007a0c */ /* 0x000fe20003f46270 */
[----:B------:R2:W-:Y:S01]  /*15c80*/  @!P1 ST.E.64 [R6.64], R150 ;  /* 0x0000009606009985 */ /* 0x0005e2000c101b14 */
[----:B------:R-:W-:-:S03]  /*15c90*/  ISETP.GE.AND P1, PT, R11, c[0x0][0x3c8], PT ;  /* 0x0000f2000b007a0c */ /* 0x000fc60003f26270 */
[----:B------:R3:W-:Y:S01]  /*15ca0*/  @!P0 ST.E.64 [R4.64], R162 ;  /* 0x000000a204008985 */ /* 0x0007e2000c101b14 */
[----:B------:R-:W-:-:S13]  /*15cb0*/  ISETP.GE.AND P0, PT, R12, c[0x0][0x3c8], PT ;  /* 0x0000f2000c007a0c */ /* 0x000fda0003f06270 */
[----:B------:R-:W-:-:S04]  /*15cc0*/  @!P0 LEA.HI R12, R12, R12, RZ, 0x1 ;  /* 0x0000000c0c0c8211 */ /* 0x000fc800078f08ff */
[----:B------:R-:W-:Y:S02]  /*15cd0*/  @!P0 LOP3.LUT R12, R12, 0xfffffffe, RZ, 0xc0, !PT ;  /* 0xfffffffe0c0c8812 */ /* 0x000fe400078ec0ff */
[----:B--2---:R-:W-:Y:S02]  /*15ce0*/  @!P3 LEA.HI R6, R10, R10, RZ, 0x1 ;  /* 0x0000000a0a06b211 */ /* 0x004fe400078f08ff */
[----:B------:R-:W-:Y:S02]  /*15cf0*/  @!P1 LEA.HI R7, R11, R11, RZ, 0x1 ;  /* 0x0000000b0b079211 */ /* 0x000fe400078f08ff */
[----:B---3--:R-:W-:Y:S02]  /*15d00*/  @!P4 LEA.HI R4, R8, R8, RZ, 0x1 ;  /* 0x000000080804c211 */ /* 0x008fe400078f08ff */
[----:B------:R-:W-:Y:S02]  /*15d10*/  @!P2 LEA.HI R5, R9, R9, RZ, 0x1 ;  /* 0x000000090905a211 */ /* 0x000fe400078f08ff */
[----:B------:R-:W-:-:S02]  /*15d20*/  @!P4 LOP3.LUT R4, R4, 0xfffffffe, RZ, 0xc0, !PT ;  /* 0xfffffffe0404c812 */ /* 0x000fc400078ec0ff */
        /* <DEDUP_REMOVED lines=8> */
[--C-:B------:R-:W-:Y:S01]  /*15db0*/  @!P1 IMAD.WIDE R6, R7, 0x4, R2.reuse ;  /* 0x0000000407069825 */ /* 0x100fe200078e0202 */
[----:B------:R-:W-:Y:S04]  /*15dc0*/  @!P2 ST.E.64 [R10.64], R70 ;  /* 0x000000460a00a985 */ /* 0x000fe8000c101b14 */
[----:B------:R4:W-:Y:S01]  /*15dd0*/  @!P1 ST.E.64 [R6.64], R82 ;  /* 0x0000005206009985 */ /* 0x0009e2000c101b14 */
[----:B--2---:R-:W-:Y:S01]  /*15de0*/  @!P0 IMAD.WIDE R4, R12, 0x4, R2 ;  /* 0x000000040c048825 */ /* 0x004fe200078e0202 */
[----:B---3--:R-:W-:-:S04]  /*15df0*/  IADD3 R8, R0, 0x58, RZ ;  /* 0x0000005800087810 */ /* 0x008fc80007ffe0ff */
[----:B------:R2:W-:Y:S01]  /*15e00*/  @!P0 ST.E.64 [R4.64], R86 ;  /* 0x0000005604008985 */ /* 0x0005e2000c101b14 */
[----:B------:R-:W-:Y:S02]  /*15e10*/  ISETP.GE.AND P4, PT, R8, c[0x0][0x3c8], PT ;  /* 0x0000f20008007a0c */ /* 0x000fe40003f86270 */
[C---:B----4-:R-:W-:Y:S02]  /*15e20*/  IADD3 R7, R0.reuse, 0x60, RZ ;  /* 0x0000006000077810 */ /* 0x050fe40007ffe0ff */
[----:B------:R-:W-:Y:S02]  /*15e30*/  IADD3 R6, R0, 0x68, RZ ;  /* 0x0000006800067810 */ /* 0x000fe40007ffe0ff */
[----:B------:R-:W-:Y:S02]  /*15e40*/  ISETP.GE.AND P3, PT, R7, c[0x0][0x3c8], PT ;  /* 0x0000f20007007a0c */ /* 0x000fe40003f66270 */
[----:B------:R-:W-:-:S05]  /*15e50*/  ISETP.GE.AND P2, PT, R6, c[0x0][0x3c8], PT ;  /* 0x0000f20006007a0c */ /* 0x000fca0003f46270 */
[----:B------:R-:W-:-:S06]  /*15e60*/  @!P4 LEA.HI R9, R8, R8, RZ, 0x1 ;  /* 0x000000080809c211 */ /* 0x000fcc00078f08ff */
[----:B------:R-:W-:Y:S02]  /*15e70*/  @!P3 LEA.HI R8, R7, R7, RZ, 0x1 ;  /* 0x000000070708b211 */ /* 0x000fe400078f08ff */
[----:B------:R-:W-:Y:S02]  /*15e80*/  @!P2 LEA.HI R7, R6, R6, RZ, 0x1 ;  /* 0x000000060607a211 */ /* 0x000fe400078f08ff */
[----:B------:R-:W-:Y:S02]  /*15e90*/  @!P3 LOP3.LUT R8, R8, 0xfffffffe, RZ, 0xc0, !PT ;  /* 0xfffffffe0808b812 */ /* 0x000fe400078ec0ff */
[C---:B--2---:R-:W-:Y:S02]  /*15ea0*/  IADD3 R5, R0.reuse, 0x70, RZ ;  /* 0x0000007000057810 */ /* 0x044fe40007ffe0ff */
[----:B------:R-:W-:Y:S02]  /*15eb0*/  IADD3 R4, R0, 0x78, RZ ;  /* 0x0000007800047810 */ /* 0x000fe40007ffe0ff */
[----:B------:R-:W-:-:S02]  /*15ec0*/  ISETP.GE.AND P1, PT, R5, c[0x0][0x3c8], PT ;  /* 0x0000f20005007a0c */ /* 0x000fc40003f26270 */
[----:B------:R-:W-:Y:S02]  /*15ed0*/  ISETP.GE.AND P0, PT, R4, c[0x0][0x3c8], PT ;  /* 0x0000f20004007a0c */ /* 0x000fe40003f06270 */
[----:B------:R-:W-:-:S09]  /*15ee0*/  @!P2 LOP3.LUT R7, R7, 0xfffffffe, RZ, 0xc0, !PT ;  /* 0xfffffffe0707a812 */ /* 0x000fd200078ec0ff */
[----:B------:R-:W-:Y:S02]  /*15ef0*/  @!P1 LEA.HI R6, R5, R5, RZ, 0x1 ;  /* 0x0000000505069211 */ /* 0x000fe400078f08ff */
[----:B------:R-:W-:Y:S02]  /*15f00*/  @!P0 LEA.HI R4, R4, R4, RZ, 0x1 ;  /* 0x0000000404048211 */ /* 0x000fe400078f08ff */
[----:B------:R-:W-:Y:S01]  /*15f10*/  @!P4 LOP3.LUT R5, R9, 0xfffffffe, RZ, 0xc0, !PT ;  /* 0xfffffffe0905c812 */ /* 0x000fe200078ec0ff */
[--C-:B------:R-:W-:Y:S01]  /*15f20*/  @!P3 IMAD.WIDE R8, R8, 0x4, R2.reuse ;  /* 0x000000040808b825 */ /* 0x100fe200078e0202 */
[----:B------:R-:W-:Y:S02]  /*15f30*/  @!P1 LOP3.LUT R12, R6, 0xfffffffe, RZ, 0xc0, !PT ;  /* 0xfffffffe060c9812 */ /* 0x000fe400078ec0ff */
[----:B------:R-:W-:Y:S01]  /*15f40*/  @!P0 LOP3.LUT R13, R4, 0xfffffffe, RZ, 0xc0, !PT ;  /* 0xfffffffe040d8812 */ /* 0x000fe200078ec0ff */
[----:B------:R-:W-:-:S04]  /*15f50*/  @!P4 IMAD.WIDE R10, R5, 0x4, R2 ;  /* 0x00000004050ac825 */ /* 0x000fc800078e0202 */
[--C-:B------:R-:W-:Y:S01]  /*15f60*/  @!P2 IMAD.WIDE R6, R7, 0x4, R2.reuse ;  /* 0x000000040706a825 */ /* 0x100fe200078e0202 */
[----:B------:R2:W-:Y:S03]  /*15f70*/  @!P4 ST.E.64 [R10.64], R98 ;  /* 0x000000620a00c985 */ /* 0x0005e6000c101b14 */
[--C-:B------:R-:W-:Y:S01]  /*15f80*/  @!P1 IMAD.WIDE R4, R12, 0x4, R2.reuse ;  /* 0x000000040c049825 */ /* 0x100fe200078e0202 */
[----:B------:R2:W-:Y:S03]  /*15f90*/  @!P3 ST.E.64 [R8.64], R102 ;  /* 0x000000660800b985 */ /* 0x0005e6000c101b14 */
[----:B------:R-:W-:Y:S01]  /*15fa0*/  @!P0 IMAD.WIDE R2, R13, 0x4, R2 ;  /* 0x000000040d028825 */ /* 0x000fe200078e0202 */
[----:B------:R2:W-:Y:S04]  /*15fb0*/  @!P2 ST.E.64 [R6.64], R114 ;  /* 0x000000720600a985 */ /* 0x0005e8000c101b14 */
[----:B------:R2:W-:Y:S04]  /*15fc0*/  @!P1 ST.E.64 [R4.64], R118 ;  /* 0x0000007604009985 */ /* 0x0005e8000c101b14 */
[----:B------:R2:W-:Y:S02]  /*15fd0*/  @!P0 ST.E.64 [R2.64], R130 ;  /* 0x0000008202008985 */ /* 0x0005e4000c101b14 */
.L_x_660:
[----:B------:R-:W-:Y:S05]  /*15fe0*/  BSYNC B0 ;  /* 0x0000000000007941 */ /* 0x000fea0003800000 */
.L_x_659:
[----:B--23--:R2:W3:Y:S01]  /*15ff0*/  SHFL.IDX PT, R3, R22, 0x2, 0x1c1f ;  /* 0x005c1f0016037f89 */ /* 0x00c4e200000e0000 */
[----:B------:R-:W-:Y:S03]  /*16000*/  BSSY B0, `(.L_x_661) ;  /* 0x0000060000007945 */ /* 0x000fe60003800000 */
[----:B----4-:R2:W4:Y:S01]  /*16010*/  SHFL.IDX PT, R2, R23, 0x2, 0x1c1f ;  /* 0x005c1f0017027f89 */ /* 0x01052200000e0000 */
[----:B------:R-:W-:Y:S05]  /*16020*/  @P5 BRA `(.L_x_662) ;  /* 0x000005d000005947 */ /* 0x000fea0003800000 */
[C---:B------:R-:W-:Y:S02]  /*16030*/  IADD3 R5, R0.reuse, 0x8, RZ ;  /* 0x0000000800057810 */ /* 0x040fe40007ffe0ff */
[----:B------:R-:W-:-:S02]  /*16040*/  IADD3 R4, R0, 0x10, RZ ;  /* 0x0000001000047810 */ /* 0x000fc40007ffe0ff */
[----:B------:R-:W-:Y:S02]  /*16050*/  ISETP.GE.AND P2, PT, R5, c[0x0][0x3c8], PT ;  /* 0x0000f20005007a0c */ /* 0x000fe40003f46270 */
[----:B------:R-:W-:Y:S02]  /*16060*/  ISETP.GE.AND P1, PT, R4, c[0x0][0x3c8], PT ;  /* 0x0000f20004007a0c */ /* 0x000fe40003f26270 */
[C---:B------:R-:W-:Y:S02]  /*16070*/  ISETP.GE.AND P3, PT, R0.reuse, c[0x0][0x3c8], PT ;  /* 0x0000f20000007a0c */ /* 0x040fe40003f66270 */
[C---:B------:R-:W-:Y:S02]  /*16080*/  IADD3 R10, R0.reuse, 0x18, RZ ;  /* 0x00000018000a7810 */ /* 0x040fe40007ffe0ff */
[----:B------:R-:W-:Y:S02]  /*16090*/  IADD3 R11, R0, 0x20, RZ ;  /* 0x00000020000b7810 */ /* 0x000fe40007ffe0ff */
[----:B------:R-:W-:-:S02]  /*160a0*/  ISETP.GE.AND P0, PT, R10, c[0x0][0x3c8], PT ;  /* 0x0000f2000a007a0c */ /* 0x000fc40003f06270 */
[----:B------:R-:W-:Y:S02]  /*160b0*/  ISETP.GE.AND P5, PT, R11, c[0x0][0x3c8], PT ;  /* 0x0000f2000b007a0c */ /* 0x000fe40003fa6270 */
[----:B------:R-:W-:Y:S02]  /*160c0*/  @!P2 LEA.HI R5, R5, R5, RZ, 0x1 ;  /* 0x000000050505a211 */ /* 0x000fe400078f08ff */
[----:B------:R-:W-:Y:S01]  /*160d0*/  @!P1 LEA.HI R4, R4, R4, RZ, 0x1 ;  /* 0x0000000404049211 */ /* 0x000fe200078f08ff */
[--C-:B---34-:R-:W-:Y:S01]  /*160e0*/  @!P3 IMAD.WIDE R6, R0, 0x4, R2.reuse ;  /* 0x000000040006b825 */ /* 0x118fe200078e0202 */
[----:B------:R-:W-:Y:S02]  /*160f0*/  @!P2 LOP3.LUT R5, R5, 0xfffffffe, RZ, 0xc0, !PT ;  /* 0xfffffffe0505a812 */ /* 0x000fe400078ec0ff */
[----:B------:R-:W-:Y:S02]  /*16100*/  @!P1 LOP3.LUT R8, R4, 0xfffffffe, RZ, 0xc0, !PT ;  /* 0xfffffffe04089812 */ /* 0x000fe400078ec0ff */
[----:B------:R3:W-:Y:S01]  /*16110*/  @!P3 ST.E.64 [R6.64], R180 ;  /* 0x000000b40600b985 */ /* 0x0007e2000c101b14 */
[----:B------:R-:W-:Y:S01]  /*16120*/  @!P2 IMAD.WIDE R4, R5, 0x4, R2 ;  /* 0x000000040504a825 */ /* 0x000fe200078e0202 */
[----:B------:R-:W-:-:S03]  /*16130*/  IADD3 R12, R0, 0x48, RZ ;  /* 0x00000048000c7810 */ /* 0x000fc60007ffe0ff */
[----:B------:R-:W-:Y:S01]  /*16140*/  @!P1 IMAD.WIDE R8, R8, 0x4, R2 ;  /* 0x0000000408089825 */ /* 0x000fe200078e0202 */
[----:B------:R4:W-:Y:S04]  /*16150*/  @!P2 ST.E.64 [R4.64], R184 ;  /* 0x000000b80400a985 */ /* 0x0009e8000c101b14 */
[----:B------:R1:W-:Y:S01]  /*16160*/  @!P1 ST.E.64 [R8.64], R136 ;  /* 0x0000008808009985 */ /* 0x0003e2000c101b14 */
[----:B---3--:R-:W-:Y:S02]  /*16170*/  IADD3 R7, R0, 0x28, RZ ;  /* 0x0000002800077810 */ /* 0x008fe40007ffe0ff */
[----:B------:R-:W-:Y:S02]  /*16180*/  @!P5 LEA.HI R6, R11, R11, RZ, 0x1 ;  /* 0x0000000b0b06d211 */ /* 0x000fe400078f08ff */
[----:B------:R-:W-:-:S02]  /*16190*/  ISETP.GE.AND P4, PT, R7, c[0x0][0x3c8], PT ;  /* 0x0000f20007007a0c */ /* 0x000fc40003f86270 */
[----:B----4-:R-:W-:Y:S02]  /*161a0*/  @!P0 LEA.HI R4, R10, R10, RZ, 0x1 ;  /* 0x0000000a0a048211 */ /* 0x010fe400078f08ff */
[----:B------:R-:W-:Y:S02]  /*161b0*/  IADD3 R10, R0, 0x40, RZ ;  /* 0x00000040000a7810 */ /* 0x000fe40007ffe0ff */
[----:B------:R-:W-:Y:S02]  /*161c0*/  @!P0 LOP3.LUT R4, R4, 0xfffffffe, RZ, 0xc0, !PT ;  /* 0xfffffffe04048812 */ /* 0x000fe400078ec0ff */
[C---:B-1----:R-:W-:Y:S02]  /*161d0*/  IADD3 R8, R0.reuse, 0x30, RZ ;  /* 0x0000003000087810 */ /* 0x042fe40007ffe0ff */
[----:B------:R-:W-:Y:S01]  /*161e0*/  IADD3 R9, R0, 0x38, RZ ;  /* 0x0000003800097810 */ /* 0x000fe20007ffe0ff */
[----:B------:R-:W-:Y:S01]  /*161f0*/  @!P0 IMAD.WIDE R4, R4, 0x4, R2 ;  /* 0x0000000404048825 */ /* 0x000fe200078e0202 */
[----:B------:R-:W-:-:S02]  /*16200*/  ISETP.GE.AND P3, PT, R8, c[0x0][0x3c8], PT ;  /* 0x0000f20008007a0c */ /* 0x000fc40003f66270 */
[----:B------:R-:W-:Y:S02]  /*16210*/  ISETP.GE.AND P2, PT, R9, c[0x0][0x3c8], PT ;  /* 0x0000f20009007a0c */ /* 0x000fe40003f46270 */
[----:B------:R-:W-:Y:S01]  /*16220*/  @!P5 LOP3.LUT R6, R6, 0xfffffffe, RZ, 0xc0, !PT ;  /* 0xfffffffe0606d812 */ /* 0x000fe200078ec0ff */
[----:B------:R1:W-:Y:S01]  /*16230*/  @!P0 ST.E.64 [R4.64], R140 ;  /* 0x0000008c04008985 */ /* 0x0003e2000c101b14 */
[----:B------:R-:W-:Y:S02]  /*16240*/  ISETP.GE.AND P1, PT, R10, c[0x0][0x3c8], PT ;  /* 0x0000f2000a007a0c */ /* 0x000fe40003f26270 */
[----:B------:R-:W-:-:S13]  /*16250*/  ISETP.GE.AND P0, PT, R12, c[0x0][0x3c8], PT ;  /* 0x0000f2000c007a0c */ /* 0x000fda0003f06270 */
[----:B------:R-:W-:-:S04]  /*16260*/  @!P0 LEA.HI R12, R12, R12, RZ, 0x1 ;  /* 0x0000000c0c0c8211 */ /* 0x000fc800078f08ff */
[----:B------:R-:W-:Y:S01]  /*16270*/  @!P0 LOP3.LUT R12, R12, 0xfffffffe, RZ, 0xc0, !PT ;  /* 0xfffffffe0c0c8812 */ /* 0x000fe200078ec0ff */
[----:B-1----:R-:W-:Y:S01]  /*16280*/  @!P5 IMAD.WIDE R4, R6, 0x4, R2 ;  /* 0x000000040604d825 */ /* 0x002fe200078e0202 */
[----:B------:R-:W-:Y:S02]  /*16290*/  @!P4 LEA.HI R6, R7, R7, RZ, 0x1 ;  /* 0x000000070706c211 */ /* 0x000fe400078f08ff */
[----:B------:R-:W-:Y:S02]  /*162a0*/  @!P1 LEA.HI R7, R10, R10, RZ, 0x1 ;  /* 0x0000000a0a079211 */ /* 0x000fe400078f08ff */
[----:B------:R1:W-:Y:S01]  /*162b0*/  @!P5 ST.E.64 [R4.64], R152 ;  /* 0x000000980400d985 */ /* 0x0003e2000c101b14 */
[----:B------:R-:W-:Y:S02]  /*162c0*/  @!P4 LOP3.LUT R6, R6, 0xfffffffe, RZ, 0xc0, !PT ;  /* 0xfffffffe0606c812 */ /* 0x000fe400078ec0ff */
[----:B------:R-:W-:Y:S02]  /*162d0*/  @!P1 LOP3.LUT R7, R7, 0xfffffffe, RZ, 0xc0, !PT ;  /* 0xfffffffe07079812 */ /* 0x000fe400078ec0ff */
[----:B-1----:R-:W-:-:S02]  /*162e0*/  @!P3 LEA.HI R5, R8, R8, RZ, 0x1 ;  /* 0x000000080805b211 */ /* 0x002fc400078f08ff */
[----:B------:R-:W-:Y:S02]  /*162f0*/  @!P2 LEA.HI R4, R9, R9, RZ, 0x1 ;  /* 0x000000090904a211 */ /* 0x000fe400078f08ff */
[----:B------:R-:W-:Y:S02]  /*16300*/  @!P3 LOP3.LUT R8, R5, 0xfffffffe, RZ, 0xc0, !PT ;  /* 0xfffffffe0508b812 */ /* 0x000fe400078ec0ff */
[----:B------:R-:W-:Y:S01]  /*16310*/  @!P2 LOP3.LUT R10, R4, 0xfffffffe, RZ, 0xc0, !PT ;  /* 0xfffffffe040aa812 */ /* 0x000fe200078ec0ff */
[----:B------:R-:W-:-:S04]  /*16320*/  @!P4 IMAD.WIDE R4, R6, 0x4, R2 ;  /* 0x000000040604c825 */ /* 0x000fc800078e0202 */
[--C-:B------:R-:W-:Y:S01]  /*16330*/  @!P3 IMAD.WIDE R8, R8, 0x4, R2.reuse ;  /* 0x000000040808b825 */ /* 0x100fe200078e0202 */
[----:B------:R1:W-:Y:S03]  /*16340*/  @!P4 ST.E.64 [R4.64], R156 ;  /* 0x0000009c0400c985 */ /* 0x0003e6000c101b14 */
[--C-:B------:R-:W-:Y:S01]  /*16350*/  @!P2 IMAD.WIDE R10, R10, 0x4, R2.reuse ;  /* 0x000000040a0aa825 */ /* 0x100fe200078e0202 */
[----:B------:R3:W-:Y:S03]  /*16360*/  @!P3 ST.E.64 [R8.64], R56 ;  /* 0x000000380800b985 */ /* 0x0007e6000c101b14 */
[--C-:B------:R-:W-:Y:S01]  /*16370*/  @!P1 IMAD.WIDE R6, R7, 0x4, R2.reuse ;  /* 0x0000000407069825 */ /* 0x100fe200078e0202 */
[----:B------:R-:W-:Y:S04]  /*16380*/  @!P2 ST.E.64 [R10.64], R60 ;  /* 0x0000003c0a00a985 */ /* 0x000fe8000c101b14 */
[----:B------:R4:W-:Y:S01]  /*16390*/  @!P1 ST.E.64 [R6.64], R72 ;  /* 0x0000004806009985 */ /* 0x0009e2000c101b14 */
[----:B-1----:R-:W-:Y:S01]  /*163a0*/  @!P0 IMAD.WIDE R4, R12, 0x4, R2 ;  /* 0x000000040c048825 */ /* 0x002fe200078e0202 */
[----:B---3--:R-:W-:-:S04]  /*163b0*/  IADD3 R9, R0, 0x50, RZ ;  /* 0x0000005000097810 */ /* 0x008fc80007ffe0ff */
[----:B------:R1:W-:Y:S01]  /*163c0*/  @!P0 ST.E.64 [R4.64], R76 ;  /* 0x0000004c04008985 */ /* 0x0003e2000c101b14 */
[----:B------:R-:W-:Y:S02]  /*163d0*/  IADD3 R8, R0, 0x58, RZ ;  /* 0x0000005800087810 */ /* 0x000fe40007ffe0ff */
[----:B------:R-:W-:Y:S02]  /*163e0*/  ISETP.GE.AND P5, PT, R9, c[0x0][0x3c8], PT ;  /* 0x0000f20009007a0c */ /* 0x000fe40003fa6270 */
[----:B------:R-:W-:Y:S02]  /*163f0*/  ISETP.GE.AND P4, PT, R8, c[0x0][0x3c8], PT ;  /* 0x0000f20008007a0c */ /* 0x000fe40003f86270 */
[C---:B----4-:R-:W-:Y:S02]  /*16400*/  IADD3 R7, R0.reuse, 0x60, RZ ;  /* 0x0000006000077810 */ /* 0x050fe40007ffe0ff */
[----:B------:R-:W-:Y:S02]  /*16410*/  IADD3 R6, R0, 0x68, RZ ;  /* 0x0000006800067810 */ /* 0x000fe40007ffe0ff */
[----:B------:R-:W-:-:S02]  /*16420*/  ISETP.GE.AND P3, PT, R7, c[0x0][0x3c8], PT ;  /* 0x0000f20007007a0c */ /* 0x000fc40003f66270 */
[----:B------:R-:W-:-:S03]  /*16430*/  ISETP.GE.AND P2, PT, R6, c[0x0][0x3c8], PT ;  /* 0x0000f20006007a0c */ /* 0x000fc60003f46270 */
[----:B------:R-:W-:Y:S02]  /*16440*/  @!P5 LEA.HI R9, R9, R9, RZ, 0x1 ;  /* 0x000000090909d211 */ /* 0x000fe400078f08ff */
[----:B------:R-:W-:-:S04]  /*16450*/  @!P4 LEA.HI R10, R8, R8, RZ, 0x1 ;  /* 0x00000008080ac211 */ /* 0x000fc800078f08ff */
[----:B------:R-:W-:Y:S02]  /*16460*/  @!P4 LOP3.LUT R10, R10, 0xfffffffe, RZ, 0xc0, !PT ;  /* 0xfffffffe0a0ac812 */ /* 0x000fe400078ec0ff */
[----:B------:R-:W-:Y:S02]  /*16470*/  @!P3 LEA.HI R8, R7, R7, RZ, 0x1 ;  /* 0x000000070708b211 */ /* 0x000fe400078f08ff */
[----:B------:R-:W-:Y:S01]  /*16480*/  @!P2 LEA.HI R7, R6, R6, RZ, 0x1 ;  /* 0x000000060607a211 */ /* 0x000fe200078f08ff */
[----:B------:R-:W-:Y:S01]  /*16490*/  @!P4 IMAD.WIDE R10, R10, 0x4, R2 ;  /* 0x000000040a0ac825 */ /* 0x000fe200078e0202 */
[----:B------:R-:W-:Y:S02]  /*164a0*/  @!P3 LOP3.LUT R8, R8, 0xfffffffe, RZ, 0xc0, !PT ;  /* 0xfffffffe0808b812 */ /* 0x000fe400078ec0ff */
[C---:B-1----:R-:W-:Y:S02]  /*164b0*/  IADD3 R5, R0.reuse, 0x70, RZ ;  /* 0x0000007000057810 */ /* 0x042fe40007ffe0ff */
[----:B------:R-:W-:-:S02]  /*164c0*/  IADD3 R4, R0, 0x78, RZ ;  /* 0x0000007800047810 */ /* 0x000fc40007ffe0ff */
[----:B------:R-:W-:Y:S02]  /*164d0*/  ISETP.GE.AND P1, PT, R5, c[0x0][0x3c8], PT ;  /* 0x0000f20005007a0c */ /* 0x000fe40003f26270 */
[----:B------:R-:W-:Y:S02]  /*164e0*/  ISETP.GE.AND P0, PT, R4, c[0x0][0x3c8], PT ;  /* 0x0000f20004007a0c */ /* 0x000fe40003f06270 */
[----:B------:R-:W-:-:S09]  /*164f0*/  @!P2 LOP3.LUT R7, R7, 0xfffffffe, RZ, 0xc0, !PT ;  /* 0xfffffffe0707a812 */ /* 0x000fd200078ec0ff */
[----:B------:R-:W-:Y:S02]  /*16500*/  @!P1 LEA.HI R6, R5, R5, RZ, 0x1 ;  /* 0x0000000505069211 */ /* 0x000fe400078f08ff */
[----:B------:R-:W-:Y:S01]  /*16510*/  @!P5 LOP3.LUT R5, R9, 0xfffffffe, RZ, 0xc0, !PT ;  /* 0xfffffffe0905d812 */ /* 0x000fe200078ec0ff */
[--C-:B------:R-:W-:Y:S01]  /*16520*/  @!P3 IMAD.WIDE R8, R8, 0x4, R2.reuse ;  /* 0x000000040808b825 */ /* 0x100fe200078e0202 */
[----:B------:R-:W-:Y:S02]  /*16530*/  @!P0 LEA.HI R4, R4, R4, RZ, 0x1 ;  /* 0x0000000404048211 */ /* 0x000fe400078f08ff */
        /* <DEDUP_REMOVED lines=12> */
.L_x_662:
[----:B------:R-:W-:Y:S05]  /*16600*/  BSYNC B0 ;  /* 0x0000000000007941 */ /* 0x000fea0003800000 */
.L_x_661:
[----:B-1-3--:R1:W3:Y:S04]  /*16610*/  SHFL.IDX PT, R3, R22, 0x3, 0x1c1f ;  /* 0x007c1f0016037f89 */ /* 0x00a2e800000e0000 */
[----:B----4-:R1:W4:Y:S01]  /*16620*/  SHFL.IDX PT, R2, R23, 0x3, 0x1c1f ;  /* 0x007c1f0017027f89 */ /* 0x01032200000e0000 */
[----:B------:R-:W-:Y:S05]  /*16630*/  @P6 EXIT ;  /* 0x000000000000694d */ /* 0x000fea0003800000 */
[C---:B------:R-:W-:Y:S02]  /*16640*/  ISETP.GE.AND P0, PT, R0.reuse, c[0x0][0x3c8], PT ;  /* 0x0000f20000007a0c */ /* 0x040fe40003f06270 */
[----:B------:R-:W-:-:S02]  /*16650*/  IADD3 R5, R0, 0x8, RZ ;  /* 0x0000000800057810 */ /* 0x000fc40007ffe0ff */
[----:B------:R-:W-:Y:S02]  /*16660*/  IADD3 R4, R0, 0x10, RZ ;  /* 0x0000001000047810 */ /* 0x000fe40007ffe0ff */
[----:B------:R-:W-:Y:S02]  /*16670*/  ISETP.GE.AND P6, PT, R5, c[0x0][0x3c8], PT ;  /* 0x0000f20005007a0c */ /* 0x000fe40003fc6270 */
[----:B------:R-:W-:Y:S02]  /*16680*/  ISETP.GE.AND P5, PT, R4, c[0x0][0x3c8], PT ;  /* 0x0000f20004007a0c */ /* 0x000fe40003fa6270 */
[C---:B------:R-:W-:Y:S02]  /*16690*/  IADD3 R8, R0.reuse, 0x18, RZ ;  /* 0x0000001800087810 */ /* 0x040fe40007ffe0ff */
[C---:B------:R-:W-:Y:S01]  /*166a0*/  IADD3 R9, R0.reuse, 0x20, RZ ;  /* 0x0000002000097810 */ /* 0x040fe20007ffe0ff */
[C---:B---34-:R-:W-:Y:S01]  /*166b0*/  @!P0 IMAD.WIDE R6, R0.reuse, 0x4, R2 ;  /* 0x0000000400068825 */ /* 0x058fe200078e0202 */
[----:B------:R-:W-:-:S02]  /*166c0*/  IADD3 R10, R0, 0x28, RZ ;  /* 0x00000028000a7810 */ /* 0x000fc40007ffe0ff */
[C---:B------:R-:W-:Y:S02]  /*166d0*/  IADD3 R11, R0.reuse, 0x30, RZ ;  /* 0x00000030000b7810 */ /* 0x040fe40007ffe0ff */
[----:B------:R3:W-:Y:S01]  /*166e0*/  @!P0 ST.E.64 [R6.64], R182 ;  /* 0x000000b606008985 */ /* 0x0007e2000c101b14 */
[----:B------:R-:W-:Y:S02]  /*166f0*/  IADD3 R12, R0, 0x38, RZ ;  /* 0x00000038000c7810 */ /* 0x000fe40007ffe0ff */
[----:B------:R-:W-:Y:S02]  /*16700*/  @!P5 LEA.HI R4, R4, R4, RZ, 0x1 ;  /* 0x000000040404d211 */ /* 0x000fe400078f08ff */
[----:B------:R-:W-:Y:S02]  /*16710*/  ISETP.GE.AND P4, PT, R8, c[0x0][0x3c8], PT ;  /* 0x0000f20008007a0c */ /* 0x000fe40003f86270 */
[----:B------:R-:W-:Y:S02]  /*16720*/  ISETP.GE.AND P3, PT, R9, c[0x0][0x3c8], PT ;  /* 0x0000f20009007a0c */ /* 0x000fe40003f66270 */
[----:B------:R-:W-:-:S02]  /*16730*/  @!P5 LOP3.LUT R4, R4, 0xfffffffe, RZ, 0xc0, !PT ;  /* 0xfffffffe0404d812 */ /* 0x000fc400078ec0ff */
[----:B------:R-:W-:Y:S02]  /*16740*/  ISETP.GE.AND P2, PT, R10, c[0x0][0x3c8], PT ;  /* 0x0000f2000a007a0c */ /* 0x000fe40003f46270 */
[----:B------:R-:W-:Y:S02]  /*16750*/  ISETP.GE.AND P1, PT, R11, c[0x0][0x3c8], PT ;  /* 0x0000f2000b007a0c */ /* 0x000fe40003f26270 */
[----:B------:R-:W-:Y:S02]  /*16760*/  ISETP.GE.AND P0, PT, R12, c[0x0][0x3c8], PT ;  /* 0x0000f2000c007a0c */ /* 0x000fe40003f06270 */
[C---:B------:R-:W-:Y:S02]  /*16770*/  IADD3 R14, R0.reuse, 0x40, RZ ;  /* 0x00000040000e7810 */ /* 0x040fe40007ffe0ff */
[----:B------:R-:W-:Y:S02]  /*16780*/  IADD3 R15, R0, 0x48, RZ ;  /* 0x00000048000f7810 */ /* 0x000fe40007ffe0ff */
[----:B---3--:R-:W-:Y:S01]  /*16790*/  @!P6 LEA.HI R6, R5, R5, RZ, 0x1 ;  /* 0x000000050506e211 */ /* 0x008fe200078f08ff */
[----:B------:R-:W-:-:S03]  /*167a0*/  @!P5 IMAD.WIDE R4, R4, 0x4, R2 ;  /* 0x000000040404d825 */ /* 0x000fc600078e0202 */
[----:B------:R-:W-:-:S05]  /*167b0*/  @!P6 LOP3.LUT R6, R6, 0xfffffffe, RZ, 0xc0, !PT ;  /* 0xfffffffe0606e812 */ /* 0x000fca00078ec0ff */
[----:B------:R-:W-:-:S05]  /*167c0*/  @!P6 IMAD.WIDE R6, R6, 0x4, R2 ;  /* 0x000000040606e825 */ /* 0x000fca00078e0202 */
[----:B------:R3:W-:Y:S01]  /*167d0*/  @!P6 ST.E.64 [R6.64], R186 ;  /* 0x000000ba0600e985 */ /* 0x0007e2000c101b14 */
[----:B------:R-:W-:-:S03]  /*167e0*/  ISETP.GE.AND P6, PT, R14, c[0x0][0x3c8], PT ;  /* 0x0000f2000e007a0c */ /* 0x000fc60003fc6270 */
[----:B------:R4:W-:Y:S01]  /*167f0*/  @!P5 ST.E.64 [R4.64], R138 ;  /* 0x0000008a0400d985 */ /* 0x0009e2000c101b14 */
[----:B------:R-:W-:Y:S02]  /*16800*/  ISETP.GE.AND P5, PT, R15, c[0x0][0x3c8], PT ;  /* 0x0000f2000f007a0c */ /* 0x000fe40003fa6270 */
[----:B---3--:R-:W-:Y:S02]  /*16810*/  @!P2 LEA.HI R7, R10, R10, RZ, 0x1 ;  /* 0x0000000a0a07a211 */ /* 0x008fe400078f08ff */
[----:B------:R-:W-:Y:S02]  /*16820*/  @!P1 LEA.HI R6, R11, R11, RZ, 0x1 ;  /* 0x0000000b0b069211 */ /* 0x000fe400078f08ff */
[----:B----4-:R-:W-:Y:S02]  /*16830*/  @!P4 LEA.HI R4, R8, R8, RZ, 0x1 ;  /* 0x000000080804c211 */ /* 0x010fe400078f08ff */
[----:B------:R-:W-:Y:S02]  /*16840*/  @!P3 LEA.HI R8, R9, R9, RZ, 0x1 ;  /* 0x000000090908b211 */ /* 0x000fe400078f08ff */
[----:B------:R-:W-:-:S02]  /*16850*/  @!P0 LEA.HI R5, R12, R12, RZ, 0x1 ;  /* 0x0000000c0c058211 */ /* 0x000fc400078f08ff */
[----:B------:R-:W-:Y:S02]  /*16860*/  @!P4 LOP3.LUT R4, R4, 0xfffffffe, RZ, 0xc0, !PT ;  /* 0xfffffffe0404c812 */ /* 0x000fe400078ec0ff */
[----:B------:R-:W-:Y:S02]  /*16870*/  @!P3 LOP3.LUT R8, R8, 0xfffffffe, RZ, 0xc0, !PT ;  /* 0xfffffffe0808b812 */ /* 0x000fe400078ec0ff */
[----:B------:R-:W-:Y:S01]  /*16880*/  @!P2 LOP3.LUT R7, R7, 0xfffffffe, RZ, 0xc0, !PT ;  /* 0xfffffffe0707a812 */ /* 0x000fe200078ec0ff */
[--C-:B------:R-:W-:Y:S01]  /*16890*/  @!P4 IMAD.WIDE R12, R4, 0x4, R2.reuse ;  /* 0x00000004040cc825 */ /* 0x100fe200078e0202 */
[----:B------:R-:W-:Y:S02]  /*168a0*/  @!P1 LOP3.LUT R6, R6, 0xfffffffe, RZ, 0xc0, !PT ;  /* 0xfffffffe06069812 */ /* 0x000fe400078ec0ff */
[----:B------:R-:W-:Y:S01]  /*168b0*/  @!P0 LOP3.LUT R5, R5, 0xfffffffe, RZ, 0xc0, !PT ;  /* 0xfffffffe05058812 */ /* 0x000fe200078ec0ff */
[--C-:B------:R-:W-:Y:S01]  /*168c0*/  @!P3 IMAD.WIDE R10, R8, 0x4, R2.reuse ;  /* 0x00000004080ab825 */ /* 0x100fe200078e0202 */
[----:B------:R3:W-:Y:S03]  /*168d0*/  @!P4 ST.E.64 [R12.64], R142 ;  /* 0x0000008e0c00c985 */ /* 0x0007e6000c101b14 */
[--C-:B------:R-:W-:Y:S01]  /*168e0*/  @!P2 IMAD.WIDE R8, R7, 0x4, R2.reuse ;  /* 0x000000040708a825 */ /* 0x100fe200078e0202 */
[----:B------:R4:W-:Y:S03]  /*168f0*/  @!P3 ST.E.64 [R10.64], R154 ;  /* 0x0000009a0a00b985 */ /* 0x0009e6000c101b14 */
[--C-:B------:R-:W-:Y:S01]  /*16900*/  @!P1 IMAD.WIDE R6, R6, 0x4, R2.reuse ;  /* 0x0000000406069825 */ /* 0x100fe200078e0202 */
[----:B------:R1:W-:Y:S03]  /*16910*/  @!P2 ST.E.64 [R8.64], R158 ;  /* 0x0000009e0800a985 */ /* 0x0003e6000c101b14 */
[----:B------:R-:W-:Y:S01]  /*16920*/  @!P0 IMAD.WIDE R4, R5, 0x4, R2 ;  /* 0x0000000405048825 */ /* 0x000fe200078e0202 */
[----:B------:R-:W-:Y:S04]  /*16930*/  @!P1 ST.E.64 [R6.64], R58 ;  /* 0x0000003a06009985 */ /* 0x000fe8000c101b14 */
[----:B------:R2:W-:Y:S01]  /*16940*/  @!P0 ST.E.64 [R4.64], R62 ;  /* 0x0000003e04008985 */ /* 0x0005e2000c101b14 */
[----:B---3--:R-:W-:-:S02]  /*16950*/  IADD3 R12, R0, 0x70, RZ ;  /* 0x00000070000c7810 */ /* 0x008fc40007ffe0ff */
[C---:B----4-:R-:W-:Y:S02]  /*16960*/  IADD3 R10, R0.reuse, 0x60, RZ ;  /* 0x00000060000a7810 */ /* 0x050fe40007ffe0ff */
[C---:B------:R-:W-:Y:S02]  /*16970*/  IADD3 R11, R0.reuse, 0x68, RZ ;  /* 0x00000068000b7810 */ /* 0x040fe40007ffe0ff */
[C---:B-1----:R-:W-:Y:S02]  /*16980*/  IADD3 R8, R0.reuse, 0x50, RZ ;  /* 0x0000005000087810 */ /* 0x042fe40007ffe0ff */
[----:B------:R-:W-:Y:S02]  /*16990*/  IADD3 R9, R0, 0x58, RZ ;  /* 0x0000005800097810 */ /* 0x000fe40007ffe0ff */
[----:B------:R-:W-:Y:S02]  /*169a0*/  ISETP.GE.AND P4, PT, R8, c[0x0][0x3c8], PT ;  /* 0x0000f20008007a0c */ /* 0x000fe40003f86270 */
[----:B------:R-:W-:-:S02]  /*169b0*/  ISETP.GE.AND P3, PT, R9, c[0x0][0x3c8], PT ;  /* 0x0000f20009007a0c */ /* 0x000fc40003f66270 */
[----:B--2---:R-:W-:Y:S02]  /*169c0*/  @!P6 LEA.HI R4, R14, R14, RZ, 0x1 ;  /* 0x0000000e0e04e211 */ /* 0x004fe400078f08ff */
[----:B------:R-:W-:Y:S02]  /*169d0*/  @!P5 LEA.HI R5, R15, R15, RZ, 0x1 ;  /* 0x0000000f0f05d211 */ /* 0x000fe400078f08ff */
[----:B------:R-:W-:Y:S02]  /*169e0*/  @!P6 LOP3.LUT R4, R4, 0xfffffffe, RZ, 0xc0, !PT ;  /* 0xfffffffe0404e812 */ /* 0x000fe400078ec0ff */
[----:B------:R-:W-:Y:S02]  /*169f0*/  ISETP.GE.AND P2, PT, R10, c[0x0][0x3c8], PT ;  /* 0x0000f2000a007a0c */ /* 0x000fe40003f46270 */
[----:B------:R-:W-:Y:S01]  /*16a00*/  @!P5 LOP3.LUT R5, R5, 0xfffffffe, RZ, 0xc0, !PT ;  /* 0xfffffffe0505d812 */ /* 0x000fe200078ec0ff */
[----:B------:R-:W-:Y:S01]  /*16a10*/  @!P6 IMAD.WIDE R6, R4, 0x4, R2 ;  /* 0x000000040406e825 */ /* 0x000fe200078e0202 */
[----:B------:R-:W-:-:S02]  /*16a20*/  ISETP.GE.AND P1, PT, R11, c[0x0][0x3c8], PT ;  /* 0x0000f2000b007a0c */ /* 0x000fc40003f26270 */
[----:B------:R-:W-:Y:S01]  /*16a30*/  ISETP.GE.AND P0, PT, R12, c[0x0][0x3c8], PT ;  /* 0x0000f2000c007a0c */ /* 0x000fe20003f06270 */
[----:B------:R-:W-:Y:S01]  /*16a40*/  @!P5 IMAD.WIDE R4, R5, 0x4, R2 ;  /* 0x000000040504d825 */ /* 0x000fe200078e0202 */
[----:B------:R1:W-:Y:S01]  /*16a50*/  @!P6 ST.E.64 [R6.64], R74 ;  /* 0x0000004a0600e985 */ /* 0x0003e2000c101b14 */
[----:B------:R-:W-:-:S03]  /*16a60*/  IADD3 R0, R0, 0x78, RZ ;  /* 0x0000007800007810 */ /* 0x000fc60007ffe0ff */
[----:B------:R2:W-:Y:S01]  /*16a70*/  @!P5 ST.E.64 [R4.64], R78 ;  /* 0x0000004e0400d985 */ /* 0x0005e2000c101b14 */
[----:B-1----:R-:W-:-:S04]  /*16a80*/  @!P2 LEA.HI R7, R10, R10, RZ, 0x1 ;  /* 0x0000000a0a07a211 */ /* 0x002fc800078f08ff */
[----:B------:R-:W-:Y:S02]  /*16a90*/  @!P1 LEA.HI R6, R11, R11, RZ, 0x1 ;  /* 0x0000000b0b069211 */ /* 0x000fe400078f08ff */
[----:B--2---:R-:W-:Y:S02]  /*16aa0*/  @!P4 LEA.HI R4, R8, R8, RZ, 0x1 ;  /* 0x000000080804c211 */ /* 0x004fe400078f08ff */
[----:B------:R-:W-:Y:S02]  /*16ab0*/  @!P3 LEA.HI R8, R9, R9, RZ, 0x1 ;  /* 0x000000090908b211 */ /* 0x000fe400078f08ff */
[----:B------:R-:W-:Y:S02]  /*16ac0*/  @!P0 LEA.HI R5, R12, R12, RZ, 0x1 ;  /* 0x0000000c0c058211 */ /* 0x000fe400078f08ff */
[----:B------:R-:W-:Y:S02]  /*16ad0*/  @!P4 LOP3.LUT R4, R4, 0xfffffffe, RZ, 0xc0, !PT ;  /* 0xfffffffe0404c812 */ /* 0x000fe400078ec0ff */
[----:B------:R-:W-:-:S02]  /*16ae0*/  @!P3 LOP3.LUT R8, R8, 0xfffffffe, RZ, 0xc0, !PT ;  /* 0xfffffffe0808b812 */ /* 0x000fc400078ec0ff */
        /* <DEDUP_REMOVED lines=20> */
.L_x_656:
[----:B------:R-:W3:Y:S02]  /*16c30*/  S2R R0, SR_TID.X ;  /* 0x0000000000007919 */ /* 0x000ee40000002100 */
[----:B---3--:R-:W-:-:S13]  /*16c40*/  ISETP.GT.AND P0, PT, R0, 0x7f, PT ;  /* 0x0000007f0000780c */ /* 0x008fda0003f04270 */
[----:B------:R-:W-:Y:S05]  /*16c50*/  @P0 EXIT ;  /* 0x000000000000094d */ /* 0x000fea0003800000 */
[----:B------:R-:W3:Y:S01]  /*16c60*/  S2R R8, SR_CTAID.X ;  /* 0x0000000000087919 */ /* 0x000ee20000002500 */
[----:B------:R-:W-:-:S05]  /*16c70*/  MOV R3, c[0x0][0x4e8] ;  /* 0x00013a0000037a02 */ /* 0x000fca0000000f00 */
[----:B-1----:R-:W-:Y:S01]  /*16c80*/  IMAD R2, R3, c[0x0][0x388], RZ ;  /* 0x0000e20003027a24 */ /* 0x002fe200078e02ff */
[----:B---3--:R-:W-:-:S04]  /*16c90*/  LEA R8, R8, R0, 0x7 ;  /* 0x0000000008087211 */ /* 0x008fc800078e38ff */
        /* <DEDUP_REMOVED lines=25> */
[----:B------:R-:W-:Y:S02]  /*16e30*/  IMAD.IADD R3, R5, 0x1, R3 ;  /* 0x0000000105037824 */ /* 0x000fe400078e0203 */
[----:B------:R-:W-:Y:S01]  /*16e40*/  IMAD R5, R7, c[0x0][0x4e8], R8 ;  /* 0x00013a0007057a24 */ /* 0x000fe200078e0208 */
[----:B------:R-:W-:Y:S01]  /*16e50*/  SHF.R.S32.HI R7, RZ, 0x1f, R0 ;  /* 0x0000001fff077819 */ /* 0x000fe20000011400 */
[----:B------:R-:W-:-:S02]  /*16e60*/  IMAD R6, R6, c[0x0][0x4e0], RZ ;  /* 0x0001380006067a24 */ /* 0x000fc400078e02ff */
        /* <DEDUP_REMOVED lines=14> */
.L_x_663:
        /* <DEDUP_REMOVED lines=11> */
.L_x_1800:


//--------------------- .text._ZN7cutlass13device_kernelIN5flash19enable_sm80_to_sm89INS1_16FlashAttnFwdSm80INS1_25CollectiveMainloopFwdSm80ILi8ELi1ELb1EN4cute5tupleIJNS5_1CILi128EEENS7_ILi96EEES8_EEELi128ENS_6half_tEfNS_4arch4Sm80ELb0ELb1ELb0ELb1ELb1ELb0ELb1ELb1EEENS1_21CollectiveEpilogueFwdINS6_IJS8_S8_S9_EEENS6_IJNS7_ILi1EEESH_SH_EEESB_SD_Li256ELb1ELb1ELb1ELb0EEENS1_36VarlenDynamicPersistentTileSchedulerILi128ELi96ELi256ELi256ELb1ELb1ELb0ELb1ELb0ELb1EEEEEEEEEvNT_6ParamsE --------------------------
	.section	.text._ZN7cutlass13device_kernelIN5flash19enable_sm80_to_sm89INS1_16FlashAttnFwdSm80INS1_25CollectiveMainloopFwdSm80ILi8ELi1ELb1EN4cute5tupleIJNS5_1CILi128EEENS7_ILi96EEES8_EEELi128ENS_6half_tEfNS_4arch4Sm80ELb0ELb1ELb0ELb1ELb1ELb0ELb1ELb1EEENS1_21CollectiveEpilogueFwdINS6_IJS8_S8_S9_EEENS6_IJNS7_ILi1EEESH_SH_EEESB_SD_Li256ELb1ELb1ELb1ELb0EEENS1_36VarlenDynamicPersistentTileSchedulerILi128ELi96ELi256ELi256ELb1ELb1ELb0ELb1ELb0ELb1EEEEEEEEEvNT_6ParamsE,"ax",@progbits
	.sectioninfo	@"SHI_REGISTERS=255"
	.align	128
.text._ZN7cutlass13device_kernelIN5flash19enable_sm80_to_sm89INS1_16FlashAttnFwdSm80INS1_25CollectiveMainloopFwdSm80ILi8ELi1ELb1EN4cute5tupleIJNS5_1CILi128EEENS7_ILi96EEES8_EEELi128ENS_6half_tEfNS_4arch4Sm80ELb0ELb1ELb0ELb1ELb1ELb0ELb1ELb1EEENS1_21CollectiveEpilogueFwdINS6_IJS8_S8_S9_EEENS6_IJNS7_ILi1EEESH_SH_EEESB_SD_Li256ELb1ELb1ELb1ELb0EEENS1_36VarlenDynamicPersistentTileSchedulerILi128ELi96ELi256ELi256ELb1ELb1ELb0ELb1ELb0ELb1EEEEEEEEEvNT_6ParamsE:
        .type           _ZN7cutlass13device_kernelIN5flash19enable_sm80_to_sm89INS1_16FlashAttnFwdSm80INS1_25CollectiveMainloopFwdSm80ILi8ELi1ELb1EN4cute5tupleIJNS5_1CILi128EEENS7_ILi96EEES8_EEELi128ENS_6half_tEfNS_4arch4Sm80ELb0ELb1ELb0ELb1ELb1ELb0ELb1ELb1EEENS1_21CollectiveEpilogueFwdINS6_IJS8_S8_S9_EEENS6_IJNS7_ILi1EEESH_SH_EEESB_SD_Li256ELb1ELb1ELb1ELb0EEENS1_36VarlenDynamicPersistentTileSchedulerILi128ELi96ELi256ELi256ELb1ELb1ELb0ELb1ELb0ELb1EEEEEEEEEvNT_6ParamsE,@function
        .size           _ZN7cutlass13device_kernelIN5flash19enable_sm80_to_sm89INS1_16FlashAttnFwdSm80INS1_25CollectiveMainloopFwdSm80ILi8ELi1ELb1EN4cute5tupleIJNS5_1CILi128EEENS7_ILi96EEES8_EEELi128ENS_6half_tEfNS_4arch4Sm80ELb0ELb1ELb0ELb1ELb1ELb0ELb1ELb1EEENS1_21CollectiveEpilogueFwdINS6_IJS8_S8_S9_EEENS6_IJNS7_ILi1EEESH_SH_EEESB_SD_Li256ELb1ELb1ELb1ELb0EEENS1_36VarlenDynamicPersistentTileSchedulerILi128ELi96ELi256ELi256ELb1ELb1ELb0ELb1ELb0ELb1EEEEEEEEEvNT_6ParamsE,(.L_x_1801 - _ZN7cutlass13device_kernelIN5flash19enable_sm80_to_sm89INS1_16FlashAttnFwdSm80INS1_25CollectiveMainloopFwdSm80ILi8ELi1ELb1EN4cute5tupleIJNS5_1CILi128EEENS7_ILi96EEES8_EEELi128ENS_6half_tEfNS_4arch4Sm80ELb0ELb1ELb0ELb1ELb1ELb0ELb1ELb1EEENS1_21CollectiveEpilogueFwdINS6_IJS8_S8_S9_EEENS6_IJNS7_ILi1EEESH_SH_EEESB_SD_Li256ELb1ELb1ELb1ELb0EEENS1_36VarlenDynamicPersistentTileSchedulerILi128ELi96ELi256ELi256ELb1ELb1ELb0ELb1ELb0ELb1EEEEEEEEEvNT_6ParamsE)
        .other          _ZN7cutlass13device_kernelIN5flash19enable_sm80_to_sm89INS1_16FlashAttnFwdSm80INS1_25CollectiveMainloopFwdSm80ILi8ELi1ELb1EN4cute5tupleIJNS5_1CILi128EEENS7_ILi96EEES8_EEELi128ENS_6half_tEfNS_4arch4Sm80ELb0ELb1ELb0ELb1ELb1ELb0ELb1ELb1EEENS1_21CollectiveEpilogueFwdINS6_IJS8_S8_S9_EEENS6_IJNS7_ILi1EEESH_SH_EEESB_SD_Li256ELb1ELb1ELb1ELb0EEENS1_36VarlenDynamicPersistentTileSchedulerILi128ELi96ELi256ELi256ELb1ELb1ELb0ELb1ELb0ELb1EEEEEEEEEvNT_6ParamsE,@"STO_CUDA_ENTRY STV_DEFAULT"
_ZN7cutlass13device_kernelIN5flash19enable_sm80_to_sm89INS1_16FlashAttnFwdSm80INS1_25CollectiveMainloopFwdSm80ILi8ELi1ELb1EN4cute5tupleIJNS5_1CILi128EEENS7_ILi96EEES8_EEELi128ENS_6half_tEfNS_4arch4Sm80ELb0ELb1ELb0ELb1ELb1ELb0ELb1ELb1EEENS1_21CollectiveEpilogueFwdINS6_IJS8_S8_S9_EEENS6_IJNS7_ILi1EEESH_SH_EEESB_SD_Li256ELb1ELb1ELb1ELb0EEENS1_36VarlenDynamicPersistentTileSchedulerILi128ELi96ELi256ELi256ELb1ELb1ELb0ELb1ELb0ELb1EEEEEEEEEvNT_6ParamsE:
[----:B------:R-:W-:-:S03]  /*0000*/  MOV R1, c[0x0][0x28] ;  /* 0x00000a0000017a02 */ /* 0x000fc60000000f00 */
[----:B------:R-:W1:Y:S01]  /*0010*/  S2R R2, SR_TID.X ;  /* 0x0000000000027919 */ /* 0x000e620000002100 */
[----:B------:R-:W-:Y:S01]  /*0020*/  IADD3 R1, R1, -0x28, RZ ;  /* 0xffffffd801017810 */ /* 0x000fe20007ffe0ff */
[----:B------:R-:W-:Y:S01]  /*0030*/  ULDC.64 UR6, c[0x0][0x118] ;  /* 0x0000460000067ab9 */ /* 0x000fe20000000a00 */
[----:B-1----:R-:W-:-:S05]  /*0040*/  SHF.R.U32.HI R0, RZ, 0x5, R2 ;  /* 0x00000005ff007819 */ /* 0x002fca0000011602 */
[----:B------:R-:W1:Y:S02]  /*0050*/  SHFL.IDX PT, R3, R0, RZ, 0x1f ;  /* 0x00001fff00037589 */ /* 0x000e6400000e0000 */
[----:B-1----:R-:W-:Y:S02]  /*0060*/  ISETP.NE.AND P0, PT, R3, RZ, PT ;  /* 0x000000ff0300720c */ /* 0x002fe40003f05270 */
[----:B------:R1:W-:Y:S11]  /*0070*/  STL [R1+0x20], R3 ;  /* 0x0000200301007387 */ /* 0x0003f60000100800 */
[----:B------:R-:W-:Y:S06]  /*0080*/  @P0 BAR.SYNC.DEFER_BLOCKING 0x5, 0x100 ;  /* 0x0144000000000b1d */ /* 0x000fec0000010000 */
[----:B------:R-:W2:Y:S04]  /*0090*/  @P0 LDS.128 R248, [0xe100] ;  /* 0x00e10000fff80984 */ /* 0x000ea80000000c00 */
[----:B------:R-:W-:Y:S06]  /*00a0*/  @P0 BAR.ARV 0x4, 0x100 ;  /* 0x0104000000000b1d */ /* 0x000fec0000002000 */
[----:B------:R-:W-:Y:S05]  /*00b0*/  @P0 BRA `(.L_x_664) ;  /* 0x00000f1000000947 */ /* 0x000fea0003800000 */
[----:B-1----:R-:W-:Y:S01]  /*00c0*/  LOP3.LUT R13, R2, 0x1f, RZ, 0xc0, !PT ;  /* 0x0000001f020d7812 */ /* 0x002fe200078ec0ff */
[----:B------:R-:W-:-:S03]  /*00d0*/  CS2R R8, SRZ ;  /* 0x0000000000087805 */ /* 0x000fc6000001ff00 */
[----:B------:R-:W-:-:S04]  /*00e0*/  ISETP.NE.AND P6, PT, R13, 0x1f, PT ;  /* 0x0000001f0d00780c */ /* 0x000fc80003fc5270 */
[----:B------:R-:W-:-:S13]  /*00f0*/  ISETP.GE.OR P0, PT, R13, c[0x0][0x53c], !P6 ;  /* 0x00014f000d007a0c */ /* 0x000fda0007706670 */
[----:B------:R-:W-:Y:S02]  /*0100*/  @!P0 IMAD.MOV.U32 R4, RZ, RZ, 0x4 ;  /* 0x00000004ff048424 */ /* 0x000fe400078e00ff */
[----:B------:R-:W-:Y:S02]  /*0110*/  @!P0 IMAD.MOV.U32 R2, RZ, RZ, 0x4 ;  /* 0x00000004ff028424 */ /* 0x000fe400078e00ff */
[----:B------:R-:W-:-:S04]  /*0120*/  @!P0 IMAD.WIDE.U32 R4, R13, R4, c[0x0][0x580] ;  /* 0x000160000d048625 */ /* 0x000fc800078e0004 */
[C---:B------:R-:W-:Y:S01]  /*0130*/  @!P0 IMAD.WIDE.U32 R2, R13.reuse, R2, c[0x0][0x578] ;  /* 0x00015e000d028625 */ /* 0x040fe200078e0002 */
[----:B------:R-:W3:Y:S04]  /*0140*/  @!P0 LDG.E R9, [R4.64] ;  /* 0x0000000604098981 */ /* 0x000ee8000c1e1900 */
[----:B------:R-:W3:Y:S01]  /*0150*/  @!P0 LDG.E R8, [R2.64] ;  /* 0x0000000602088981 */ /* 0x000ee2000c1e1900 */
[C---:B------:R-:W-:Y:S01]  /*0160*/  ISETP.NE.AND P5, PT, R13.reuse, RZ, PT ;  /* 0x000000ff0d00720c */ /* 0x040fe20003fa5270 */
[----:B------:R-:W1:Y:S01]  /*0170*/  S2UR UR4, SR_CTAID.X ;  /* 0x00000000000479c3 */ /* 0x000e620000002500 */
[C---:B------:R-:W-:Y:S01]  /*0180*/  ISETP.GE.U32.AND P4, PT, R13.reuse, 0x2, PT ;  /* 0x000000020d00780c */ /* 0x040fe20003f86070 */
[----:B------:R-:W-:Y:S01]  /*0190*/  IMAD.MOV.U32 R7, RZ, RZ, RZ ;  /* 0x000000ffff077224 */ /* 0x000fe200078e00ff */
[----:B------:R-:W-:-:S02]  /*01a0*/  ISETP.GE.U32.AND P3, PT, R13, 0x4, PT ;  /* 0x000000040d00780c */ /* 0x000fc40003f66070 */
[C---:B------:R-:W-:Y:S02]  /*01b0*/  ISETP.GE.U32.AND P2, PT, R13.reuse, 0x8, PT ;  /* 0x000000080d00780c */ /* 0x040fe40003f46070 */
[----:B------:R-:W-:Y:S01]  /*01c0*/  ISETP.GE.U32.AND P1, PT, R13, 0x10, PT ;  /* 0x000000100d00780c */ /* 0x000fe20003f26070 */
[----:B---3--:R-:W-:-:S05]  /*01d0*/  IMAD R4, R9, R8, RZ ;  /* 0x0000000809047224 */ /* 0x008fca00078e02ff */
[----:B------:R-:W3:Y:S02]  /*01e0*/  SHFL.UP PT, R0, R4, 0x1, RZ ;  /* 0x0420000004007989 */ /* 0x000ee400000e00ff */
[----:B---3--:R-:W-:-:S05]  /*01f0*/  SEL R0, R0, RZ, P5 ;  /* 0x000000ff00007207 */ /* 0x008fca0002800000 */
[----:B------:R-:W-:-:S05]  /*0200*/  IMAD.IADD R4, R4, 0x1, R0 ;  /* 0x0000000104047824 */ /* 0x000fca00078e0200 */
        /* <DEDUP_REMOVED lines=12> */
[----:B------:R-:W3:Y:S02]  /*02d0*/  SHFL.IDX PT, R6, R4, 0x1f, 0x1f ;  /* 0x03e01f0004067f89 */ /* 0x000ee400000e0000 */
[----:B---3--:R-:W-:-:S04]  /*02e0*/  IMAD R6, R6, c[0x0][0x538], RZ ;  /* 0x00014e0006067a24 */ /* 0x008fc800078e02ff */
[----:B------:R-:W-:Y:S01]  /*02f0*/  IMAD.MOV.U32 R0, RZ, RZ, R6 ;  /* 0x000000ffff007224 */ /* 0x000fe200078e0006 */
[----:B-1----:R-:W-:-:S13]  /*0300*/  ISETP.GT.AND P0, PT, R6, UR4, PT ;  /* 0x0000000406007c0c */ /* 0x002fda000bf04270 */
[----:B------:R-:W-:Y:S05]  /*0310*/  @P0 BRA `(.L_x_665) ;  /* 0x0000026000000947 */ /* 0x000fea0003800000 */
[----:B------:R-:W-:Y:S02]  /*0320*/  MOV R6, R0 ;  /* 0x0000000000067202 */ /* 0x000fe40000000f00 */
[----:B------:R-:W-:-:S04]  /*0330*/  MOV R7, RZ ;  /* 0x000000ff00077202 */ /* 0x000fc80000000f00 */
.L_x_669:
        /* <DEDUP_REMOVED lines=9> */
[----:B------:R-:W-:-:S04]  /*03d0*/  @!P0 IMAD.WIDE R4, R0, R2, c[0x0][0x580] ;  /* 0x0001600000048625 */ /* 0x000fc800078e0202 */
[----:B------:R-:W-:Y:S01]  /*03e0*/  @!P0 IMAD.WIDE R2, R0, R3, c[0x0][0x578] ;  /* 0x00015e0000028625 */ /* 0x000fe200078e0203 */
[----:B------:R-:W3:Y:S04]  /*03f0*/  @!P0 LDG.E R9, [R4.64] ;  /* 0x0000000604098981 */ /* 0x000ee8000c1e1900 */
[----:B------:R-:W3:Y:S02]  /*0400*/  @!P0 LDG.E R8, [R2.64] ;  /* 0x0000000602088981 */ /* 0x000ee4000c1e1900 */
[----:B---3--:R-:W-:Y:S01]  /*0410*/  IMAD R5, R9, R8, RZ ;  /* 0x0000000809057224 */ /* 0x008fe200078e02ff */
[----:B------:R-:W-:Y:S05]  /*0420*/  BRA.DIV ~URZ, `(.L_x_667) ;  /* 0x000162227f007947 */ /* 0x000fea000b800000 */
[----:B------:R1:W3:Y:S02]  /*0430*/  SHFL.UP PT, R0, R5, 0x1, RZ ;  /* 0x0420000005007989 */ /* 0x0002e400000e00ff */
.L_x_833:
        /* <DEDUP_REMOVED lines=16> */
.L_x_834:
[----:B---3--:R-:W-:-:S05]  /*0540*/  IMAD R0, R0, c[0x0][0x538], RZ ;  /* 0x00014e0000007a24 */ /* 0x008fca00078e02ff */
[----:B------:R-:W-:-:S04]  /*0550*/  IADD3 R6, R0, R6, RZ ;  /* 0x0000000600067210 */ /* 0x000fc80007ffe0ff */
[----:B------:R-:W-:-:S13]  /*0560*/  ISETP.GT.AND P0, PT, R6, UR4, PT ;  /* 0x0000000406007c0c */ /* 0x000fda000bf04270 */
[----:B-12---:R-:W-:Y:S05]  /*0570*/  @!P0 BRA `(.L_x_669) ;  /* 0xfffffdc000008947 */ /* 0x006fea000383ffff */
.L_x_665:
[----:B------:R-:W-:-:S05]  /*0580*/  IADD3 R10, -R0, R6, RZ ;  /* 0x00000006000a7210 */ /* 0x000fca0007ffe1ff */
[----:B------:R-:W-:-:S05]  /*0590*/  IMAD R0, R4, c[0x0][0x538], R10 ;  /* 0x00014e0004007a24 */ /* 0x000fca00078e020a */
[----:B------:R-:W-:Y:S01]  /*05a0*/  ISETP.GT.AND P0, PT, R0, UR4, PT ;  /* 0x0000000400007c0c */ /* 0x000fe2000bf04270 */
[----:B------:R-:W-:-:S12]  /*05b0*/  BRA.DIV ~URZ, `(.L_x_670) ;  /* 0x000162b27f007947 */ /* 0x000fd8000b800000 */
[----:B------:R-:W-:-:S04]  /*05c0*/  VOTE.ANY R6, PT, !P0 ;  /* 0x0000000000067806 */ /* 0x000fc800040e0100 */
.L_x_835:
[----:B------:R-:W1:Y:S02]  /*05d0*/  POPC R0, R6 ;  /* 0x0000000600007309 */ /* 0x000e640000000000 */
[----:B-12---:R-:W-:Y:S01]  /*05e0*/  IADD3 R251, R0, R7, RZ ;  /* 0x0000000700fb7210 */ /* 0x006fe20007ffe0ff */
[----:B------:R-:W-:Y:S05]  /*05f0*/  BRA.DIV ~URZ, `(.L_x_671) ;  /* 0x000162c27f007947 */ /* 0x000fea000b800000 */
[----:B------:R1:W2:Y:S01]  /*0600*/  SHFL.IDX PT, R12, R9, R0, 0x1f ;  /* 0x00001f00090c7589 */ /* 0x0002a200000e0000 */
[----:B------:R-:W-:-:S03]  /*0610*/  MOV R5, RZ ;  /* 0x000000ff00057202 */ /* 0x000fc60000000f00 */
[----:B------:R1:W3:Y:S04]  /*0620*/  SHFL.IDX PT, R9, R8, R0, 0x1f ;  /* 0x00001f0008097589 */ /* 0x0002e800000e0000 */
.L_x_836:
[----:B------:R-:W-:Y:S01]  /*0630*/  ISETP.NE.AND P0, PT, R6, RZ, PT ;  /* 0x000000ff0600720c */ /* 0x000fe20003f05270 */
[----:B------:R-:W-:-:S12]  /*0640*/  BSSY B0, `(.L_x_672) ;  /* 0x0000005000007945 */ /* 0x000fd80003800000 */
[----:B------:R-:W-:Y:S05]  /*0650*/  @!P0 BRA `(.L_x_673) ;  /* 0x0000003000008947 */ /* 0x000fea0003800000 */
[----:B-1----:R-:W-:Y:S01]  /*0660*/  IADD3 R0, R0, -0x1, RZ ;  /* 0xffffffff00007810 */ /* 0x002fe20007ffe0ff */
[----:B------:R-:W-:Y:S05]  /*0670*/  BRA.DIV ~URZ, `(.L_x_674) ;  /* 0x000163227f007947 */ /* 0x000fea000b800000 */
[----:B------:R1:W4:Y:S02]  /*0680*/  SHFL.IDX PT, R5, R4, R0, 0x1f ;  /* 0x00001f0004057589 */ /* 0x00032400000e0000 */
.L_x_673:
[----:B------:R-:W-:Y:S05]  /*0690*/  BSYNC B0 ;  /* 0x0000000000007941 */ /* 0x000fea0003800000 */
.L_x_672:
[----:B---3--:R-:W-:Y:S01]  /*06a0*/  ISETP.NE.AND P0, PT, R9, 0x1, PT ;  /* 0x000000010900780c */ /* 0x008fe20003f05270 */
[----:B----4-:R-:W-:Y:S01]  /*06b0*/  IMAD R248, R5, c[0x0][0x538], R10 ;  /* 0x00014e0005f87a24 */ /* 0x010fe200078e020a */
[----:B------:R-:W-:Y:S04]  /*06c0*/  BSSY B0, `(.L_x_675) ;  /* 0x0000085000007945 */ /* 0x000fe80003800000 */
[----:B------:R-:W-:-:S07]  /*06d0*/  IADD3 R11, -R248, UR4, RZ ;  /* 0x00000004f80b7c10 */ /* 0x000fce000fffe1ff */
[----:B------:R-:W-:Y:S05]  /*06e0*/  @!P0 BRA `(.L_x_676) ;  /* 0x000003e000008947 */ /* 0x000fea0003800000 */
[-C--:B-12---:R-:W-:Y:S02]  /*06f0*/  IABS R0, R12.reuse ;  /* 0x0000000c00007213 */ /* 0x086fe40000000000 */
[----:B------:R-:W-:-:S03]  /*0700*/  IABS R6, R12 ;  /* 0x0000000c00067213 */ /* 0x000fc60000000000 */
[----:B------:R-:W-:Y:S01]  /*0710*/  IMAD.MOV.U32 R5, RZ, RZ, R0 ;  /* 0x000000ffff057224 */ /* 0x000fe200078e0000 */
[----:B------:R-:W-:-:S03]  /*0720*/  IABS R0, R9 ;  /* 0x0000000900007213 */ /* 0x000fc60000000000 */
[----:B------:R-:W1:Y:S02]  /*0730*/  I2F.RP R2, R5 ;  /* 0x0000000500027306 */ /* 0x000e640000209400 */
[----:B------:R-:W-:Y:S01]  /*0740*/  IMAD.MOV.U32 R8, RZ, RZ, R0 ;  /* 0x000000ffff087224 */ /* 0x000fe200078e0000 */
[----:B------:R-:W-:-:S05]  /*0750*/  IABS R0, R11 ;  /* 0x0000000b00007213 */ /* 0x000fca0000000000 */
[----:B------:R-:W-:Y:S08]  /*0760*/  I2F.RP R7, R8 ;  /* 0x0000000800077306 */ /* 0x000ff00000209400 */
[----:B-1----:R-:W1:Y:S02]  /*0770*/  MUFU.RCP R2, R2 ;  /* 0x0000000200027308 */ /* 0x002e640000001000 */
[----:B-1----:R-:W-:-:S06]  /*0780*/  IADD3 R2, R2, 0xffffffe, RZ ;  /* 0x0ffffffe02027810 */ /* 0x002fcc0007ffe0ff */
[----:B------:R-:W1:Y:S02]  /*0790*/  F2I.FTZ.U32.TRUNC.NTZ R3, R2 ;  /* 0x0000000200037305 */ /* 0x000e64000021f000 */
[----:B-1----:R-:W-:-:S04]  /*07a0*/  IMAD.MOV R2, RZ, RZ, -R3 ;  /* 0x000000ffff027224 */ /* 0x002fc800078e0a03 */
[----:B------:R-:W-:Y:S02]  /*07b0*/  IMAD R4, R2, R5, RZ ;  /* 0x0000000502047224 */ /* 0x000fe400078e02ff */
[----:B------:R-:W-:-:S04]  /*07c0*/  IMAD.MOV.U32 R2, RZ, RZ, RZ ;  /* 0x000000ffff027224 */ /* 0x000fc800078e00ff */
[----:B------:R-:W-:Y:S01]  /*07d0*/  IMAD.HI.U32 R2, R3, R4, R2 ;  /* 0x0000000403027227 */ /* 0x000fe200078e0002 */
[----:B------:R-:W-:-:S03]  /*07e0*/  MOV R3, R0 ;  /* 0x0000000000037202 */ /* 0x000fc60000000f00 */
[----:B------:R-:W-:Y:S02]  /*07f0*/  IMAD.MOV R0, RZ, RZ, -R6 ;  /* 0x000000ffff007224 */ /* 0x000fe400078e0a06 */
        /* <DEDUP_REMOVED lines=28> */
[----:B------:R-:W-:-:S03]  /*09c0*/  IMAD.MOV R5, RZ, RZ, -R4 ;  /* 0x000000ffff057224 */ /* 0x000fc600078e0a04 */
        /* <DEDUP_REMOVED lines=10> */
[----:B------:R-:W-:-:S04]  /*0a70*/  IMAD.MOV R2, RZ, RZ, -R0 ;  /* 0x000000ffff027224 */ /* 0x000fc800078e0a00 */
[C---:B------:R-:W-:Y:S01]  /*0a80*/  IMAD R3, R9.reuse, R2, R4 ;  /* 0x0000000209037224 */ /* 0x040fe200078e0204 */
[----:B------:R-:W-:Y:S01]  /*0a90*/  LEA R2, R9, R0, 0x18 ;  /* 0x0000000009027211 */ /* 0x000fe200078ec0ff */
[----:B------:R-:W-:-:S04]  /*0aa0*/  IMAD R0, R12, R5, R11 ;  /* 0x000000050c007224 */ /* 0x000fc800078e020b */
[----:B------:R-:W-:Y:S01]  /*0ab0*/  IMAD R250, R3, 0x10000, R2 ;  /* 0x0001000003fa7824 */ /* 0x000fe200078e0202 */
[----:B------:R-:W-:Y:S05]  /*0ac0*/  BRA `(.L_x_677) ;  /* 0x0000044000007947 */ /* 0x000fea0003800000 */
.L_x_676:
[----:B------:R-:W-:-:S04]  /*0ad0*/  IMAD.MOV.U32 R2, RZ, RZ, 0x4 ;  /* 0x00000004ff027424 */ /* 0x000fc800078e00ff */
[----:B------:R-:W-:-:S05]  /*0ae0*/  IMAD.WIDE R2, R251, R2, c[0x0][0x590] ;  /* 0x00016400fb027625 */ /* 0x000fca00078e0202 */
[----:B------:R-:W3:Y:S02]  /*0af0*/  LDG.E R7, [R2.64] ;  /* 0x0000000602077981 */ /* 0x000ee4000c1e1900 */
[----:B-123--:R-:W-:-:S05]  /*0b00*/  IMAD R9, R7, R12, RZ ;  /* 0x0000000c07097224 */ /* 0x00efca00078e02ff */
[-C--:B------:R-:W-:Y:S02]  /*0b10*/  IABS R0, R9.reuse ;  /* 0x0000000900007213 */ /* 0x080fe40000000000 */
[----:B------:R-:W-:-:S03]  /*0b20*/  IABS R8, R9 ;  /* 0x0000000900087213 */ /* 0x000fc60000000000 */
[----:B------:R-:W-:-:S04]  /*0b30*/  IMAD.MOV.U32 R6, RZ, RZ, R0 ;  /* 0x000000ffff067224 */ /* 0x000fc800078e0000 */
[----:B------:R-:W1:Y:S08]  /*0b40*/  I2F.RP R2, R6 ;  /* 0x0000000600027306 */ /* 0x000e700000209400 */
[----:B-1----:R-:W1:Y:S02]  /*0b50*/  MUFU.RCP R2, R2 ;  /* 0x0000000200027308 */ /* 0x002e640000001000 */
[----:B-1----:R-:W-:-:S06]  /*0b60*/  IADD3 R2, R2, 0xffffffe, RZ ;  /* 0x0ffffffe02027810 */ /* 0x002fcc0007ffe0ff */
[----:B------:R-:W1:Y:S02]  /*0b70*/  F2I.FTZ.U32.TRUNC.NTZ R3, R2 ;  /* 0x0000000200037305 */ /* 0x000e64000021f000 */
[----:B-1----:R-:W-:-:S04]  /*0b80*/  IMAD.MOV R0, RZ, RZ, -R3 ;  /* 0x000000ffff007224 */ /* 0x002fc800078e0a03 */
[----:B------:R-:W-:Y:S01]  /*0b90*/  IMAD.MOV.U32 R2, RZ, RZ, R0 ;  /* 0x000000ffff027224 */ /* 0x000fe200078e0000 */
[----:B------:R-:W-:-:S03]  /*0ba0*/  IABS R0, R11 ;  /* 0x0000000b00007213 */ /* 0x000fc60000000000 */
[----:B------:R-:W-:Y:S01]  /*0bb0*/  IMAD R4, R2, R6, RZ ;  /* 0x0000000602047224 */ /* 0x000fe200078e02ff */
[----:B------:R-:W-:Y:S01]  /*0bc0*/  MOV R5, R0 ;  /* 0x0000000000057202 */ /* 0x000fe20000000f00 */
[----:B------:R-:W-:-:S04]  /*0bd0*/  IMAD.MOV.U32 R2, RZ, RZ, RZ ;  /* 0x000000ffff027224 */ /* 0x000fc800078e00ff */
[----:B------:R-:W-:-:S04]  /*0be0*/  IMAD.HI.U32 R0, R3, R4, R2 ;  /* 0x0000000403007227 */ /* 0x000fc800078e0002 */
[----:B------:R-:W-:Y:S02]  /*0bf0*/  IMAD.MOV R2, RZ, RZ, -R8 ;  /* 0x000000ffff027224 */ /* 0x000fe400078e0a08 */
        /* <DEDUP_REMOVED lines=9> */
[----:B------:R-:W-:-:S04]  /*0c90*/  @P2 IADD3 R0, R0, 0x1, RZ ;  /* 0x0000000100002810 */ /* 0x000fc80007ffe0ff */
[----:B------:R-:W-:-:S05]  /*0ca0*/  MOV R4, R0 ;  /* 0x0000000000047202 */ /* 0x000fca0000000f00 */
[----:B------:R-:W-:Y:S01]  /*0cb0*/  @!P1 IMAD.MOV R4, RZ, RZ, -R4 ;  /* 0x000000ffff049224 */ /* 0x000fe200078e0a04 */
[----:B------:R-:W-:-:S05]  /*0cc0*/  @!P0 LOP3.LUT R4, RZ, R9, RZ, 0x33, !PT ;  /* 0x00000009ff048212 */ /* 0x000fca00078e33ff */
[----:B------:R-:W-:-:S05]  /*0cd0*/  IMAD R10, R7, R4, RZ ;  /* 0x00000004070a7224 */ /* 0x000fca00078e02ff */
[----:B------:R-:W-:-:S04]  /*0ce0*/  IADD3 R0, -R10, c[0x0][0x538], RZ ;  /* 0x00014e000a007a10 */ /* 0x000fc80007ffe1ff */
[----:B------:R-:W-:-:S04]  /*0cf0*/  IMNMX R6, R7, R0, PT ;  /* 0x0000000007067217 */ /* 0x000fc80003800200 */
[----:B------:R-:W-:-:S05]  /*0d00*/  IABS R0, R6 ;  /* 0x0000000600007213 */ /* 0x000fca0000000000 */
[----:B------:R-:W-:-:S04]  /*0d10*/  IMAD.MOV.U32 R5, RZ, RZ, R0 ;  /* 0x000000ffff057224 */ /* 0x000fc800078e0000 */
[----:B------:R-:W1:Y:S08]  /*0d20*/  I2F.RP R2, R5 ;  /* 0x0000000500027306 */ /* 0x000e700000209400 */
[----:B-1----:R-:W1:Y:S02]  /*0d30*/  MUFU.RCP R2, R2 ;  /* 0x0000000200027308 */ /* 0x002e640000001000 */
[----:B-1----:R-:W-:-:S06]  /*0d40*/  IADD3 R2, R2, 0xffffffe, RZ ;  /* 0x0ffffffe02027810 */ /* 0x002fcc0007ffe0ff */
[----:B------:R1:W2:Y:S02]  /*0d50*/  F2I.FTZ.U32.TRUNC.NTZ R3, R2 ;  /* 0x0000000200037305 */ /* 0x0002a4000021f000 */
[----:B-1----:R-:W-:Y:S01]  /*0d60*/  IMAD.MOV R2, RZ, RZ, -R4 ;  /* 0x000000ffff027224 */ /* 0x002fe200078e0a04 */
[----:B--2---:R-:W-:-:S03]  /*0d70*/  IADD3 R0, RZ, -R3, RZ ;  /* 0x80000003ff007210 */ /* 0x004fc60007ffe0ff */
[----:B------:R-:W-:Y:S01]  /*0d80*/  IMAD R8, R9, R2, R11 ;  /* 0x0000000209087224 */ /* 0x000fe200078e020b */
[----:B------:R-:W-:Y:S01]  /*0d90*/  IABS R9, R6 ;  /* 0x0000000600097213 */ /* 0x000fe20000000000 */
[----:B------:R-:W-:-:S03]  /*0da0*/  IMAD.MOV.U32 R2, RZ, RZ, R0 ;  /* 0x000000ffff027224 */ /* 0x000fc600078e0000 */
[----:B------:R-:W-:Y:S01]  /*0db0*/  IABS R0, R8 ;  /* 0x0000000800007213 */ /* 0x000fe20000000000 */
[----:B------:R-:W-:Y:S02]  /*0dc0*/  IMAD R7, R2, R5, RZ ;  /* 0x0000000502077224 */ /* 0x000fe400078e02ff */
[----:B------:R-:W-:Y:S02]  /*0dd0*/  IMAD.MOV.U32 R2, RZ, RZ, RZ ;  /* 0x000000ffff027224 */ /* 0x000fe400078e00ff */
[----:B------:R-:W-:Y:S01]  /*0de0*/  IMAD.MOV.U32 R4, RZ, RZ, R0 ;  /* 0x000000ffff047224 */ /* 0x000fe200078e0000 */
[----:B------:R-:W-:Y:S01]  /*0df0*/  IADD3 R0, RZ, -R9, RZ ;  /* 0x80000009ff007210 */ /* 0x000fe20007ffe0ff */
[----:B------:R-:W-:-:S04]  /*0e00*/  IMAD.HI.U32 R3, R3, R7, R2 ;  /* 0x0000000703037227 */ /* 0x000fc800078e0002 */
[----:B------:R-:W-:Y:S02]  /*0e10*/  IMAD.MOV.U32 R2, RZ, RZ, R0 ;  /* 0x000000ffff027224 */ /* 0x000fe400078e0000 */
[----:B------:R-:W-:Y:S01]  /*0e20*/  IMAD.HI.U32 R0, R3, R4, RZ ;  /* 0x0000000403007227 */ /* 0x000fe200078e00ff */
[----:B------:R-:W-:-:S03]  /*0e30*/  IADD3 R3, R10, 0x1000000, R8 ;  /* 0x010000000a037810 */ /* 0x000fc60007ffe008 */
[----:B------:R-:W-:-:S05]  /*0e40*/  IMAD R2, R0, R2, R4 ;  /* 0x0000000200027224 */ /* 0x000fca00078e0204 */
[----:B------:R-:W-:-:S13]  /*0e50*/  ISETP.GT.U32.AND P0, PT, R5, R2, PT ;  /* 0x000000020500720c */ /* 0x000fda0003f04070 */
[----:B------:R-:W-:Y:S01]  /*0e60*/  @!P0 IMAD.IADD R2, R2, 0x1, -R5 ;  /* 0x0000000102028824 */ /* 0x000fe200078e0a05 */
[----:B------:R-:W-:Y:S02]  /*0e70*/  @!P0 IADD3 R0, R0, 0x1, RZ ;  /* 0x0000000100008810 */ /* 0x000fe40007ffe0ff */
[----:B------:R-:W-:Y:S02]  /*0e80*/  ISETP.NE.AND P0, PT, R6, RZ, PT ;  /* 0x000000ff0600720c */ /* 0x000fe40003f05270 */
[----:B------:R-:W-:Y:S02]  /*0e90*/  ISETP.GE.U32.AND P2, PT, R2, R5, PT ;  /* 0x000000050200720c */ /* 0x000fe40003f46070 */
[----:B------:R-:W-:-:S04]  /*0ea0*/  LOP3.LUT R2, R8, R6, RZ, 0x3c, !PT ;  /* 0x0000000608027212 */ /* 0x000fc800078e3cff */
[----:B------:R-:W-:Y:S01]  /*0eb0*/  ISETP.GE.AND P1, PT, R2, RZ, PT ;  /* 0x000000ff0200720c */ /* 0x000fe20003f26270 */
[----:B------:R-:W-:-:S06]  /*0ec0*/  IMAD.MOV R2, RZ, RZ, -R6 ;  /* 0x000000ffff027224 */ /* 0x000fcc00078e0a06 */
[----:B------:R-:W-:-:S06]  /*0ed0*/  @P2 IADD3 R0, R0, 0x1, RZ ;  /* 0x0000000100002810 */ /* 0x000fcc0007ffe0ff */
[----:B------:R-:W-:Y:S02]  /*0ee0*/  @!P1 IADD3 R0, -R0, RZ, RZ ;  /* 0x000000ff00009210 */ /* 0x000fe40007ffe1ff */
[----:B------:R-:W-:-:S05]  /*0ef0*/  @!P0 LOP3.LUT R0, RZ, R6, RZ, 0x33, !PT ;  /* 0x00000006ff008212 */ /* 0x000fca00078e33ff */
[----:B------:R-:W-:Y:S02]  /*0f00*/  IMAD R250, R0, R2, R3 ;  /* 0x0000000200fa7224 */ /* 0x000fe400078e0203 */
.L_x_677:
[----:B------:R-:W-:Y:S05]  /*0f10*/  BSYNC B0 ;  /* 0x0000000000007941 */ /* 0x000fea0003800000 */
.L_x_675:
[----:B------:R-:W-:-:S04]  /*0f20*/  LOP3.LUT R0, RZ, R0, RZ, 0x33, !PT ;  /* 0x00000000ff007212 */ /* 0x000fc800078e33ff */
[----:B------:R-:W-:Y:S01]  /*0f30*/  IADD3 R249, R0, R12, RZ ;  /* 0x0000000c00f97210 */ /* 0x000fe20007ffe0ff */
[----:B------:R-:W-:Y:S05]  /*0f40*/  BRA `(.L_x_678) ;  /* 0x0000004000007947 */ /* 0x000fea0003800000 */
.L_x_666:
[----:B--2---:R-:W-:Y:S01]  /*0f50*/  IMAD.MOV.U32 R249, RZ, RZ, RZ ;  /* 0x000000fffff97224 */ /* 0x004fe200078e00ff */
[----:B------:R-:W-:Y:S01]  /*0f60*/  MOV R250, RZ ;  /* 0x000000ff00fa7202 */ /* 0x000fe20000000f00 */
[----:B------:R-:W-:Y:S01]  /*0f70*/  IMAD.U32 R248, RZ, RZ, UR4 ;  /* 0x00000004fff87e24 */ /* 0x000fe2000f8e00ff */
[----:B------:R-:W-:Y:S02]  /*0f80*/  MOV R251, c[0x0][0x53c] ;  /* 0x00014f0000fb7a02 */ /* 0x000fe40000000f00 */
.L_x_678:
[----:B------:R-:W-:Y:S01]  /*0f90*/  ISETP.NE.AND P0, PT, R13, RZ, PT ;  /* 0x000000ff0d00720c */ /* 0x000fe20003f05270 */
[----:B------:R-:W-:-:S12]  /*0fa0*/  WARPSYNC 0xffffffff ;  /* 0xffffffff00007948 */ /* 0x000fd80003800000 */
[----:B------:R1:W-:Y:S04]  /*0fb0*/  @!P0 STS.128 [0xe100], R248 ;  /* 0x00e100f8ff008388 */ /* 0x0003e80000000c00 */
[----:B------:R-:W-:Y:S06]  /*0fc0*/  BAR.ARV 0x5, 0x100 ;  /* 0x0144000000007b1d */ /* 0x000fec0000002000 */
.L_x_664:
[----:B-12---:R-:W-:-:S13]  /*0fd0*/  ISETP.GE.AND P0, PT, R251, c[0x0][0x53c], PT ;  /* 0x00014f00fb007a0c */ /* 0x006fda0003f06270 */
        /* <DEDUP_REMOVED lines=18> */
[----:B------:R-:W-:Y:S01]  /*1100*/  SHF.R.S32.HI R244, RZ, 0x3, R9 ;  /* 0x00000003fff47819 */ /* 0x000fe20000011409 */
[----:B------:R-:W-:Y:S01]  /*1110*/  IMAD.IADD R2, R16, 0x1, -R0 ;  /* 0x0000000110027824 */ /* 0x000fe200078e0a00 */
[----:B------:R-:W-:-:S02]  /*1120*/  LOP3.LUT R4, R9, 0xfffffff8, RZ, 0xc0, !PT ;  /* 0xfffffff809047812 */ /* 0x000fc400078ec0ff */
[----:B------:R-:W-:Y:S01]  /*1130*/  LOP3.LUT R0, R3, 0xfffffff8, RZ, 0xc0, !PT ;  /* 0xfffffff803007812 */ /* 0x000fe200078ec0ff */
[----:B------:R-:W-:Y:S01]  /*1140*/  IMAD.SHL.U32 R3, R244, 0x40, RZ ;  /* 0x00000040f4037824 */ /* 0x000fe200078e00ff */
[----:B------:R-:W-:Y:S01]  /*1150*/  LEA.HI R7, R7, R16, RZ, 0x6 ;  /* 0x0000001007077211 */ /* 0x000fe200078f30ff */
[----:B------:R-:W-:Y:S01]  /*1160*/  IMAD.IADD R227, R16, 0x1, -R4 ;  /* 0x0000000110e37824 */ /* 0x000fe200078e0a04 */
[----:B------:R-:W-:Y:S01]  /*1170*/  SHF.R.S32.HI R4, RZ, 0x1f, R2 ;  /* 0x0000001fff047819 */ /* 0x000fe20000011402 */
[----:B------:R-:W-:Y:S01]  /*1180*/  IMAD.IADD R8, R8, 0x1, -R0 ;  /* 0x0000000108087824 */ /* 0x000fe200078e0a00 */
[----:B------:R-:W-:Y:S01]  /*1190*/  LOP3.LUT R0, R3, 0x1c0, RZ, 0xc0, !PT ;  /* 0x000001c003007812 */ /* 0x000fe200078ec0ff */
[C---:B------:R-:W-:Y:S01]  /*11a0*/  IMAD.SHL.U32 R208, R227.reuse, 0x8, RZ ;  /* 0x00000008e3d07824 */ /* 0x040fe200078e00ff */
[----:B------:R-:W-:Y:S01]  /*11b0*/  LEA.HI R14, R4, R2, RZ, 0x3 ;  /* 0x00000002040e7211 */ /* 0x000fe200078f18ff */
[----:B------:R-:W-:Y:S01]  /*11c0*/  IMAD.SHL.U32 R6, R227, 0x40, RZ ;  /* 0x00000040e3067824 */ /* 0x000fe200078e00ff */
[----:B------:R-:W-:Y:S01]  /*11d0*/  SHF.R.U32.HI R5, RZ, 0x3, R0 ;  /* 0x00000003ff057819 */ /* 0x000fe20000011600 */
[----:B------:R-:W-:Y:S01]  /*11e0*/  IMAD.SHL.U32 R7, R7, 0x8, RZ ;  /* 0x0000000807077824 */ /* 0x000fe200078e00ff */
[----:B------:R-:W-:-:S02]  /*11f0*/  LOP3.LUT R3, R0, 0x38, R208, 0xf8, !PT ;  /* 0x0000003800037812 */ /* 0x000fc400078ef8d0 */
[----:B------:R-:W-:Y:S02]  /*1200*/  LOP3.LUT R4, R14, 0xfffffff8, RZ, 0xc0, !PT ;  /* 0xfffffff80e047812 */ /* 0x000fe400078ec0ff */
[----:B------:R-:W-:Y:S02]  /*1210*/  LOP3.LUT R12, R3, R5, RZ, 0x3c, !PT ;  /* 0x00000005030c7212 */ /* 0x000fe400078e3cff */
[----:B------:R-:W-:Y:S01]  /*1220*/  LOP3.LUT R3, R10, 0xffffffe0, RZ, 0xc0, !PT ;  /* 0xffffffe00a037812 */ /* 0x000fe200078ec0ff */
[----:B------:R-:W-:Y:S01]  /*1230*/  IMAD.IADD R5, R2, 0x1, -R4 ;  /* 0x0000000102057824 */ /* 0x000fe200078e0a04 */
[----:B------:R-:W-:Y:S02]  /*1240*/  LOP3.LUT R0, R6, 0x1c0, RZ, 0xc0, !PT ;  /* 0x000001c006007812 */ /* 0x000fe400078ec0ff */
[----:B------:R-:W-:Y:S01]  /*1250*/  LOP3.LUT R6, R8, 0x1, RZ, 0xc0, !PT ;  /* 0x0000000108067812 */ /* 0x000fe200078ec0ff */
[----:B------:R-:W-:Y:S01]  /*1260*/  IMAD.IADD R18, R16, 0x1, -R3 ;  /* 0x0000000110127824 */ /* 0x000fe200078e0a03 */
[----:B------:R-:W-:-:S02]  /*1270*/  LOP3.LUT R4, R0, 0x8, R9, 0xf8, !PT ;  /* 0x0000000800047812 */ /* 0x000fc400078ef809 */
[----:B------:R-:W-:Y:S02]  /*1280*/  SHF.R.U32.HI R2, RZ, 0x3, R0 ;  /* 0x00000003ff027819 */ /* 0x000fe40000011600 */
[--C-:B------:R-:W-:Y:S02]  /*1290*/  SHF.R.S32.HI R9, RZ, 0x5, R10.reuse ;  /* 0x00000005ff097819 */ /* 0x100fe4000001140a */
[----:B------:R-:W-:Y:S02]  /*12a0*/  SHF.R.S32.HI R0, RZ, 0x1f, R10 ;  /* 0x0000001fff007819 */ /* 0x000fe4000001140a */
[----:B------:R-:W-:Y:S02]  /*12b0*/  SHF.R.S32.HI R11, RZ, 0x1f, R18 ;  /* 0x0000001fff0b7819 */ /* 0x000fe40000011412 */
[----:B------:R-:W-:Y:S02]  /*12c0*/  LEA.HI R0, R0, R9, RZ, 0x3 ;  /* 0x0000000900007211 */ /* 0x000fe400078f18ff */
[----:B------:R-:W-:Y:S01]  /*12d0*/  LOP3.LUT R3, R15, 0xfffffffc, RZ, 0xc0, !PT ;  /* 0xfffffffc0f037812 */ /* 0x000fe200078ec0ff */
[----:B------:R-:W-:Y:S01]  /*12e0*/  IMAD.MOV.U32 R15, RZ, RZ, 0x20 ;  /* 0x00000020ff0f7424 */ /* 0x000fe200078e00ff */
[----:B------:R-:W-:-:S02]  /*12f0*/  LOP3.LUT R0, R0, 0xffffff8, RZ, 0xc0, !PT ;  /* 0x0ffffff800007812 */ /* 0x000fc400078ec0ff */
[----:B------:R-:W-:Y:S01]  /*1300*/  LEA.HI R11, R11, R18, RZ, 0x2 ;  /* 0x000000120b0b7211 */ /* 0x000fe200078f10ff */
[----:B------:R-:W-:Y:S01]  /*1310*/  IMAD.IADD R3, R16, 0x1, -R3 ;  /* 0x0000000110037824 */ /* 0x000fe200078e0a03 */
[----:B------:R-:W-:Y:S01]  /*1320*/  LOP3.LUT R10, R4, R2, RZ, 0x3c, !PT ;  /* 0x00000002040a7212 */ /* 0x000fe200078e3cff */
[----:B------:R-:W-:Y:S01]  /*1330*/  IMAD.IADD R4, R9, 0x1, -R0 ;  /* 0x0000000109047824 */ /* 0x000fe200078e0a00 */
[----:B------:R-:W-:Y:S01]  /*1340*/  SHF.R.S32.HI R2, RZ, 0x2, R11 ;  /* 0x00000002ff027819 */ /* 0x000fe2000001140b */
[----:B------:R-:W-:Y:S01]  /*1350*/  IMAD.MOV.U32 R16, RZ, RZ, 0x10 ;  /* 0x00000010ff107424 */ /* 0x000fe200078e00ff */
[----:B------:R-:W-:Y:S02]  /*1360*/  ISETP.NE.U32.AND P4, PT, R6, 0x1, PT ;  /* 0x000000010600780c */ /* 0x000fe40003f85070 */
[----:B------:R-:W-:Y:S01]  /*1370*/  LEA.HI R0, R3, R3, RZ, 0x1 ;  /* 0x0000000303007211 */ /* 0x000fe200078f08ff */
[----:B------:R-:W-:Y:S01]  /*1380*/  IMAD R17, R4, 0x10, R2 ;  /* 0x0000001004117824 */ /* 0x000fe200078e0202 */
[----:B------:R-:W-:Y:S01]  /*1390*/  R2P PR, R8, 0x6 ;  /* 0x0000000608007804 */ /* 0x000fe20000000000 */
[C---:B------:R-:W-:Y:S01]  /*13a0*/  IMAD.SHL.U32 R2, R5.reuse, 0x40, RZ ;  /* 0x0000004005027824 */ /* 0x040fe200078e00ff */
[----:B------:R-:W-:Y:S01]  /*13b0*/  LOP3.LUT R6, R0, 0x1ffffffe, RZ, 0xc0, !PT ;  /* 0x1ffffffe00067812 */ /* 0x000fe200078ec0ff */
[----:B------:R-:W-:Y:S01]  /*13c0*/  IMAD.SHL.U32 R4, R8, 0x40, RZ ;  /* 0x0000004008047824 */ /* 0x000fe200078e00ff */
[----:B------:R-:W-:Y:S01]  /*13d0*/  LOP3.LUT P3, RZ, R5, 0x2, RZ, 0xc0, !PT ;  /* 0x0000000205ff7812 */ /* 0x000fe2000786c0ff */
[----:B------:R-:W-:Y:S01]  /*13e0*/  IMAD R0, R13, 0x200, R10 ;  /* 0x000002000d007824 */ /* 0x000fe200078e020a */
[----:B------:R-:W-:Y:S01]  /*13f0*/  LOP3.LUT P0, RZ, R5, 0x4, RZ, 0xc0, !PT ;  /* 0x0000000405ff7812 */ /* 0x000fe2000780c0ff */
[----:B------:R-:W-:Y:S01]  /*1400*/  IMAD.SHL.U32 R5, R13, 0x8, RZ ;  /* 0x000000080d057824 */ /* 0x000fe200078e00ff */
[----:B------:R-:W-:Y:S01]  /*1410*/  LOP3.LUT R2, R2, 0x1c0, RZ, 0xc0, !PT ;  /* 0x000001c002027812 */ /* 0x000fe200078ec0ff */
[----:B------:R-:W-:Y:S01]  /*1420*/  IMAD.IADD R245, R3, 0x1, -R6 ;  /* 0x0000000103f57824 */ /* 0x000fe200078e0a06 */
[----:B------:R-:W-:Y:S01]  /*1430*/  LOP3.LUT R4, R4, 0x1c0, RZ, 0xc0, !PT ;  /* 0x000001c004047812 */ /* 0x000fe200078ec0ff */
[----:B------:R-:W-:Y:S01]  /*1440*/  IMAD.MOV.U32 R8, RZ, RZ, 0x40 ;  /* 0x00000040ff087424 */ /* 0x000fe200078e00ff */
[----:B------:R-:W-:Y:S01]  /*1450*/  LOP3.LUT R12, R12, 0x7ffffe00, R7, 0xf8, !PT ;  /* 0x7ffffe000c0c7812 */ /* 0x000fe200078ef807 */
[----:B------:R-:W-:Y:S01]  /*1460*/  IMAD R7, R9, 0x200, R3 ;  /* 0x0000020009077824 */ /* 0x000fe200078e0203 */
[----:B------:R-:W-:Y:S01]  /*1470*/  LOP3.LUT R6, R2, 0x8, R5, 0xf8, !PT ;  /* 0x0000000802067812 */ /* 0x000fe200078ef805 */
[----:B------:R-:W-:Y:S01]  /*1480*/  IMAD R10, R227, 0x20, R244 ;  /* 0x00000020e30a7824 */ /* 0x000fe200078e02f4 */
[----:B------:R-:W-:Y:S01]  /*1490*/  SHF.R.U32.HI R3, RZ, 0x3, R2 ;  /* 0x00000003ff037819 */ /* 0x000fe20000011602 */
[----:B------:R-:W-:Y:S01]  /*14a0*/  IMAD.SHL.U32 R197, R12, 0x2, RZ ;  /* 0x000000020cc57824 */ /* 0x000fe200078e00ff */
[----:B------:R-:W-:Y:S01]  /*14b0*/  LEA.HI R2, R4, R4, RZ, 0x1d ;  /* 0x0000000404027211 */ /* 0x000fe200078fe8ff */
[----:B------:R-:W-:Y:S01]  /*14c0*/  STL [R1+0x24], R17 ;  /* 0x0000241101007387 */ /* 0x000fe20000100800 */
[----:B------:R-:W-:Y:S01]  /*14d0*/  LOP3.LUT R3, R6, R3, RZ, 0x3c, !PT ;  /* 0x0000000306037212 */ /* 0x000fe200078e3cff */
[----:B------:R-:W-:Y:S01]  /*14e0*/  IMAD.SHL.U32 R6, R14, 0x40, RZ ;  /* 0x000000400e067824 */ /* 0x000fe200078e00ff */
[----:B------:R-:W-:Y:S01]  /*14f0*/  SEL R5, R16, 0xfffffff0, !P3 ;  /* 0xfffffff010057807 */ /* 0x000fe20005800000 */
[----:B------:R-:W-:Y:S01]  /*1500*/  IMAD.U32 R7, R7, 0x2, R2 ;  /* 0x0000000207077824 */ /* 0x000fe200078e0002 */
[----:B------:R-:W-:Y:S01]  /*1510*/  LOP3.LUT R2, R11, 0x7ffffffc, RZ, 0xc0, !PT ;  /* 0x7ffffffc0b027812 */ /* 0x000fe200078ec0ff */
[----:B------:R-:W-:Y:S01]  /*1520*/  IMAD R245, R245, 0x8, R17 ;  /* 0x00000008f5f57824 */ /* 0x000fe200078e0211 */
[----:B------:R-:W-:-:S02]  /*1530*/  SEL R4, R15, 0xffffffe0, !P0 ;  /* 0xffffffe00f047807 */ /* 0x000fc40004000000 */
[----:B------:R-:W-:Y:S01]  /*1540*/  IADD3 R216, R208, 0x40, RZ ;  /* 0x00000040d0d87810 */ /* 0x000fe20007ffe0ff */
[----:B------:R-:W-:Y:S01]  /*1550*/  IMAD.IADD R2, R18, 0x1, -R2 ;  /* 0x0000000112027824 */ /* 0x000fe200078e0a02 */
[----:B------:R-:W-:Y:S01]  /*1560*/  LOP3.LUT R3, R3, 0x7ffffe00, R6, 0xf8, !PT ;  /* 0x7ffffe0003037812 */ /* 0x000fe200078ef806 */
[----:B------:R-:W-:Y:S01]  /*1570*/  IMAD.IADD R4, R5, 0x1, R4 ;  /* 0x0000000105047824 */ /* 0x000fe200078e0204 */
[----:B------:R-:W-:Y:S01]  /*1580*/  SHF.R.S32.HI R6, RZ, 0x1f, R216 ;  /* 0x0000001fff067819 */ /* 0x000fe200000114d8 */
[----:B------:R-:W-:Y:S01]  /*1590*/  IMAD.SHL.U32 R231, R2, 0x2, RZ ;  /* 0x0000000202e77824 */ /* 0x000fe200078e00ff */
[----:B------:R-:W-:Y:S02]  /*15a0*/  LEA R181, R0, 0x8100, 0x1 ;  /* 0x0000810000b57811 */ /* 0x000fe400078e08ff */
[----:B------:R-:W-:Y:S02]  /*15b0*/  SHF.R.S32.HI R5, RZ, 0x1f, R208 ;  /* 0x0000001fff057819 */ /* 0x000fe400000114d0 */
[----:B------:R-:W-:-:S02]  /*15c0*/  IADD3 R24, R231, 0x10, RZ ;  /* 0x00000010e7187810 */ /* 0x000fc40007ffe0ff */
[C---:B------:R-:W-:Y:S02]  /*15d0*/  IADD3 R23, R231.reuse, 0x18, RZ ;  /* 0x00000018e7177810 */ /* 0x040fe40007ffe0ff */
[C---:B------:R-:W-:Y:S02]  /*15e0*/  IADD3 R22, R231.reuse, 0x20, RZ ;  /* 0x00000020e7167810 */ /* 0x040fe40007ffe0ff */
[C---:B------:R-:W-:Y:S02]  /*15f0*/  IADD3 R21, R231.reuse, 0x28, RZ ;  /* 0x00000028e7157810 */ /* 0x040fe40007ffe0ff */
[C---:B------:R-:W-:Y:S02]  /*1600*/  IADD3 R19, R231.reuse, 0x38, RZ ;  /* 0x00000038e7137810 */ /* 0x040fe40007ffe0ff */
[----:B------:R-:W-:Y:S02]  /*1610*/  IADD3 R18, R231, 0x40, RZ ;  /* 0x00000040e7127810 */ /* 0x000fe40007ffe0ff */
[----:B------:R-:W-:-:S02]  /*1620*/  SEL R6, R8, 0xffffffc0, !P2 ;  /* 0xffffffc008067807 */ /* 0x000fc40005000000 */
[----:B------:R-:W-:Y:S02]  /*1630*/  SEL R0, R8, 0xffffffc0, !P0 ;  /* 0xffffffc008007807 */ /* 0x000fe40004000000 */
[C---:B------:R-:W-:Y:S02]  /*1640*/  IADD3 R16, R231.reuse, 0x50, RZ ;  /* 0x00000050e7107810 */ /* 0x040fe40007ffe0ff */
[----:B------:R-:W-:Y:S02]  /*1650*/  IADD3 R14, R231, 0x58, RZ ;  /* 0x00000058e70e7810 */ /* 0x000fe40007ffe0ff */
[----:B------:R-:W-:Y:S02]  /*1660*/  LEA R10, R7, 0x80, 0x1 ;  /* 0x00000080070a7811 */ /* 0x000fe400078e08ff */
[----:B------:R-:W-:Y:S02]  /*1670*/  SEL R5, R15, 0xffffffe0, !P1 ;  /* 0xffffffe00f057807 */ /* 0x000fe40004800000 */
[----:B------:R-:W-:Y:S01]  /*1680*/  IADD3 R12, R231, 0x68, RZ ;  /* 0x00000068e70c7810 */ /* 0x000fe20007ffe0ff */
[----:B------:R1:W-:Y:S01]  /*1690*/  STL [R1], R10 ;  /* 0x0000000a01007387 */ /* 0x0003e20000100800 */
[----:B------:R-:W-:-:S02]  /*16a0*/  SHF.R.S32.HI R8, RZ, 0x1f, R24 ;  /* 0x0000001fff087819 */ /* 0x000fc40000011418 */
[----:B------:R-:W-:Y:S02]  /*16b0*/  SHF.R.S32.HI R7, RZ, 0x1f, R23 ;  /* 0x0000001fff077819 */ /* 0x000fe40000011417 */
[----:B------:R-:W-:Y:S02]  /*16c0*/  SHF.R.S32.HI R8, RZ, 0x1f, R22 ;  /* 0x0000001fff087819 */ /* 0x000fe40000011416 */
[----:B------:R-:W-:Y:S02]  /*16d0*/  SHF.R.S32.HI R7, RZ, 0x1f, R21 ;  /* 0x0000001fff077819 */ /* 0x000fe40000011415 */
[----:B------:R-:W-:Y:S02]  /*16e0*/  SHF.R.S32.HI R8, RZ, 0x1f, R19 ;  /* 0x0000001fff087819 */ /* 0x000fe40000011413 */
[----:B------:R-:W-:Y:S02]  /*16f0*/  SHF.R.S32.HI R7, RZ, 0x1f, R18 ;  /* 0x0000001fff077819 */ /* 0x000fe40000011412 */
[----:B------:R-:W-:-:S02]  /*1700*/  SHF.R.S32.HI R8, RZ, 0x1f, R16 ;  /* 0x0000001fff087819 */ /* 0x000fc40000011410 */
[----:B------:R-:W-:Y:S02]  /*1710*/  SHF.R.S32.HI R7, RZ, 0x1f, R14 ;  /* 0x0000001fff077819 */ /* 0x000fe4000001140e */
[----:B------:R-:W-:Y:S01]  /*1720*/  SHF.R.S32.HI R8, RZ, 0x1f, R12 ;  /* 0x0000001fff087819 */ /* 0x000fe2000001140c */
[C---:B------:R-:W-:Y:S01]  /*1730*/  IMAD.IADD R8, R10.reuse, 0x1, R5 ;  /* 0x000000010a087824 */ /* 0x040fe200078e0205 */
[C---:B------:R-:W-:Y:S02]  /*1740*/  IADD3 R7, R10.reuse, -0x10, RZ ;  /* 0xfffffff00a077810 */ /* 0x040fe40007ffe0ff */
[----:B------:R-:W-:Y:S02]  /*1750*/  LEA R184, R3, 0x100, 0x1 ;  /* 0x0000010003b87811 */ /* 0x000fe400078e08ff */
[C---:B------:R-:W-:Y:S01]  /*1760*/  @P4 IADD3 R7, R10.reuse, 0x10, RZ ;  /* 0x000000100a074810 */ /* 0x040fe20007ffe0ff */
[----:B------:R2:W-:Y:S01]  /*1770*/  STL [R1+0xc], R8 ;  /* 0x00000c0801007387 */ /* 0x0005e20000100800 */
[----:B------:R-:W-:Y:S01]  /*1780*/  SEL R2, R15, 0xffffffe0, !P3 ;  /* 0xffffffe00f027807 */ /* 0x000fe20005800000 */
[----:B-1----:R-:W-:Y:S01]  /*1790*/  IMAD.IADD R10, R10, 0x1, R6 ;  /* 0x000000010a0a7824 */ /* 0x002fe200078e0206 */
[----:B------:R-:W-:Y:S01]  /*17a0*/  IADD3 R25, R231, 0x8, RZ ;  /* 0x00000008e7197810 */ /* 0x000fe20007ffe0ff */
[----:B------:R-:W-:Y:S01]  /*17b0*/  IMAD R190, R9, 0x800, R184 ;  /* 0x0000080009be7824 */ /* 0x000fe200078e02b8 */
[--C-:B------:R-:W-:Y:S01]  /*17c0*/  IADD3 R187, R0, R184, R2.reuse ;  /* 0x000000b800bb7210 */ /* 0x100fe20007ffe002 */
[--C-:B------:R-:W-:Y:S01]  /*17d0*/  IMAD.IADD R3, R5, 0x1, R7.reuse ;  /* 0x0000000105037824 */ /* 0x100fe200078e0207 */
[----:B------:R1:W-:Y:S01]  /*17e0*/  STL [R1+0x1c], R10 ;  /* 0x00001c0a01007387 */ /* 0x0003e20000100800 */
[----:B------:R-:W-:Y:S01]  /*17f0*/  IMAD.IADD R5, R6, 0x1, R7 ;  /* 0x0000000106057824 */ /* 0x000fe200078e0207 */
[C---:B------:R-:W-:Y:S01]  /*1800*/  IADD3 R20, R231.reuse, 0x30, RZ ;  /* 0x00000030e7147810 */ /* 0x040fe20007ffe0ff */
[----:B------:R-:W-:Y:S01]  /*1810*/  IMAD.IADD R186, R184, 0x1, R2 ;  /* 0x00000001b8ba7824 */ /* 0x000fe200078e0202 */
[----:B------:R1:W-:Y:S01]  /*1820*/  STL [R1+0x4], R7 ;  /* 0x0000040701007387 */ /* 0x0003e20000100800 */
[----:B------:R-:W-:Y:S01]  /*1830*/  IMAD.IADD R191, R2, 0x1, R190 ;  /* 0x0000000102bf7824 */ /* 0x000fe200078e02be */
[----:B------:R-:W-:Y:S01]  /*1840*/  IADD3 R11, R231, 0x70, RZ ;  /* 0x00000070e70b7810 */ /* 0x000fe20007ffe0ff */
[----:B------:R-:W-:Y:S01]  /*1850*/  IMAD.IADD R2, R3, 0x1, R6 ;  /* 0x0000000103027824 */ /* 0x000fe200078e0206 */
[C---:B------:R-:W-:Y:S01]  /*1860*/  IADD3 R17, R231.reuse, 0x48, RZ ;  /* 0x00000048e7117810 */ /* 0x040fe20007ffe0ff */
[----:B------:R-:W-:Y:S01]  /*1870*/  IMAD R189, R4, 0x2, R184 ;  /* 0x0000000204bd7824 */ /* 0x000fe200078e02b8 */
[C---:B------:R-:W-:Y:S01]  /*1880*/  IADD3 R13, R231.reuse, 0x60, RZ ;  /* 0x00000060e70d7810 */ /* 0x040fe20007ffe0ff */
[----:B------:R-:W-:Y:S01]  /*1890*/  IMAD.IADD R185, R184, 0x1, R0 ;  /* 0x00000001b8b97824 */ /* 0x000fe200078e0200 */
[----:B------:R-:W-:Y:S01]  /*18a0*/  IADD3 R252, R231, 0x78, RZ ;  /* 0x00000078e7fc7810 */ /* 0x000fe20007ffe0ff */
[C---:B------:R-:W-:Y:S01]  /*18b0*/  IMAD.IADD R193, R0.reuse, 0x1, R190 ;  /* 0x0000000100c17824 */ /* 0x040fe200078e02be */
[----:B------:R-:W-:Y:S01]  /*18c0*/  SHF.R.S32.HI R15, RZ, 0x1f, R25 ;  /* 0x0000001fff0f7819 */ /* 0x000fe20000011419 */
[----:B------:R-:W-:Y:S01]  /*18d0*/  IMAD.IADD R192, R0, 0x1, R191 ;  /* 0x0000000100c07824 */ /* 0x000fe200078e02bf */
[----:B------:R-:W-:Y:S01]  /*18e0*/  SHF.R.S32.HI R15, RZ, 0x1f, R20 ;  /* 0x0000001fff0f7819 */ /* 0x000fe20000011414 */
[----:B--2---:R-:W-:Y:S01]  /*18f0*/  IMAD.IADD R8, R8, 0x1, R6 ;  /* 0x0000000108087824 */ /* 0x004fe200078e0206 */
[----:B------:R-:W-:-:S02]  /*1900*/  SHF.R.S32.HI R12, RZ, 0x1f, R11 ;  /* 0x0000001fff0c7819 */ /* 0x000fc4000001140b */
[----:B------:R-:W-:Y:S02]  /*1910*/  SHF.R.S32.HI R15, RZ, 0x1f, R17 ;  /* 0x0000001fff0f7819 */ /* 0x000fe40000011411 */
[----:B------:R1:W-:Y:S01]  /*1920*/  STL [R1+0x18], R8 ;  /* 0x0000180801007387 */ /* 0x0003e20000100800 */
[----:B------:R-:W-:Y:S02]  /*1930*/  SHF.R.S32.HI R13, RZ, 0x1f, R13 ;  /* 0x0000001fff0d7819 */ /* 0x000fe4000001140d */
[----:B------:R-:W-:Y:S01]  /*1940*/  SHF.R.S32.HI R11, RZ, 0x1f, R252 ;  /* 0x0000001fff0b7819 */ /* 0x000fe200000114fc */
[----:B------:R1:W-:Y:S04]  /*1950*/  STL [R1+0x14], R5 ;  /* 0x0000140501007387 */ /* 0x0003e80000100800 */
[----:B------:R1:W-:Y:S04]  /*1960*/  STL [R1+0x8], R3 ;  /* 0x0000080301007387 */ /* 0x0003e80000100800 */
[----:B------:R1:W-:Y:S02]  /*1970*/  STL [R1+0x10], R2 ;  /* 0x0000100201007387 */ /* 0x0003e40000100800 */
.L_x_832:
[----:B------:R-:W-:Y:S01]  /*1980*/  ISETP.NE.U32.AND P0, PT, RZ, c[0x0][0x370], PT ;  /* 0x0000dc00ff007a0c */ /* 0x000fe20003f05070 */
[----:B------:R-:W-:Y:S01]  /*1990*/  IMAD.MOV.U32 R13, RZ, RZ, 0x4 ;  /* 0x00000004ff0d7424 */ /* 0x000fe200078e00ff */
[----:B------:R-:W-:Y:S01]  /*19a0*/  ISETP.NE.U32.AND P2, PT, RZ, c[0x0][0x360], PT ;  /* 0x0000d800ff007a0c */ /* 0x000fe20003f45070 */
[----:B------:R-:W-:Y:S01]  /*19b0*/  IMAD.MOV.U32 R233, RZ, RZ, RZ ;  /* 0x000000ffffe97224 */ /* 0x000fe200078e00ff */
[----:B------:R-:W-:Y:S01]  /*19c0*/  ISETP.NE.AND.EX P1, PT, RZ, c[0x0][0x374], PT, P0 ;  /* 0x0000dd00ff007a0c */ /* 0x000fe20003f25300 */
[----:B------:R-:W-:Y:S01]  /*19d0*/  IMAD.MOV.U32 R12, RZ, RZ, RZ ;  /* 0x000000ffff0c7224 */ /* 0x000fe200078e00ff */
[----:B------:R-:W-:Y:S01]  /*19e0*/  ISETP.NE.AND.EX P0, PT, RZ, c[0x0][0x364], PT, P2 ;  /* 0x0000d900ff007a0c */ /* 0x000fe20003f05320 */
[----:B-1----:R-:W-:Y:S01]  /*19f0*/  IMAD.WIDE R2, R251, R13, c[0x0][0x348] ;  /* 0x0000d200fb027625 */ /* 0x002fe200078e020d */
[----:B------:R-:W-:-:S04]  /*1a00*/  ISETP.NE.U32.AND P3, PT, RZ, c[0x0][0x348], PT ;  /* 0x0000d200ff007a0c */ /* 0x000fc80003f65070 */
[----:B------:R-:W-:-:S05]  /*1a10*/  ISETP.NE.AND.EX P3, PT, RZ, c[0x0][0x34c], PT, P3 ;  /* 0x0000d300ff007a0c */ /* 0x000fca0003f65330 */
[----:B------:R-:W-:-:S04]  /*1a20*/  @P1 IMAD.WIDE R6, R251, R13, c[0x0][0x370] ;  /* 0x0000dc00fb061625 */ /* 0x000fc800078e020d */
[----:B------:R-:W-:Y:S01]  /*1a30*/  @P0 IMAD.WIDE R4, R251, R13, c[0x0][0x360] ;  /* 0x0000d800fb040625 */ /* 0x000fe200078e020d */
[----:B------:R1:W5:Y:S04]  /*1a40*/  @P1 LDG.E R233, [R6.64] ;  /* 0x0000000606e91981 */ /* 0x000368000c1e1900 */
[----:B------:R1:W5:Y:S04]  /*1a50*/  @P3 LDG.E R12, [R2.64] ;  /* 0x00000006020c3981 */ /* 0x000368000c1e1900 */
[----:B------:R1:W5:Y:S01]  /*1a60*/  @P0 LDG.E R229, [R4.64] ;  /* 0x0000000604e50981 */ /* 0x000362000c1e1900 */
[----:B------:R-:W-:Y:S01]  /*1a70*/  YIELD ;  /* 0x0000000000007946 */ /* 0x000fe20003800000 */
[----:B------:R-:W-:Y:S05]  /*1a80*/  @P0 BRA `(.L_x_679) ;  /* 0x0000005000000947 */ /* 0x000fea0003800000 */
[----:B-----5:R-:W-:Y:S01]  /*1a90*/  MOV R229, c[0x0][0x168] ;  /* 0x00005a0000e57a02 */ /* 0x020fe20000000f00 */
[----:B------:R-:W-:Y:S05]  /*1aa0*/  @!P3 BRA `(.L_x_679) ;  /* 0x000000300000b947 */ /* 0x000fea0003800000 */
[----:B------:R2:W3:Y:S04]  /*1ab0*/  LDG.E R0, [R2.64] ;  /* 0x0000000602007981 */ /* 0x0004e8000c1e1900 */
[----:B-12---:R-:W3:Y:S02]  /*1ac0*/  LDG.E R2, [R2.64+0x4] ;  /* 0x0000040602027981 */ /* 0x006ee4000c1e1900 */
[----:B---3--:R-:W-:-:S02]  /*1ad0*/  IADD3 R229, -R0, R2, RZ ;  /* 0x0000000200e57210 */ /* 0x008fc40007ffe1ff */
.L_x_679:
[----:B------:R-:W-:-:S04]  /*1ae0*/  ISETP.NE.U32.AND P0, PT, RZ, c[0x0][0x368], PT ;  /* 0x0000da00ff007a0c */ /* 0x000fc80003f05070 */
[----:B------:R-:W-:-:S13]  /*1af0*/  ISETP.NE.AND.EX P0, PT, RZ, c[0x0][0x36c], PT, P0 ;  /* 0x0000db00ff007a0c */ /* 0x000fda0003f05300 */
[----:B------:R-:W-:Y:S05]  /*1b00*/  @!P0 BRA `(.L_x_680) ;  /* 0x0000003000008947 */ /* 0x000fea0003800000 */
[----:B-1----:R-:W-:-:S05]  /*1b10*/  IMAD.WIDE R2, R251, R13, c[0x0][0x368] ;  /* 0x0000da00fb027625 */ /* 0x002fca00078e020d */
[----:B------:R1:W5:Y:S01]  /*1b20*/  LDG.E R0, [R2.64] ;  /* 0x0000000602007981 */ /* 0x000362000c1e1900 */
[----:B------:R-:W-:Y:S05]  /*1b30*/  BRA `(.L_x_681) ;  /* 0x0000008000007947 */ /* 0x000fea0003800000 */
.L_x_680:
[----:B------:R-:W-:Y:S01]  /*1b40*/  ISETP.NE.U32.AND P0, PT, RZ, c[0x0][0x350], PT ;  /* 0x0000d400ff007a0c */ /* 0x000fe20003f05070 */
[----:B------:R-:W-:-:S03]  /*1b50*/  IMAD.U32 R0, RZ, RZ, UR5 ;  /* 0x00000005ff007e24 */ /* 0x000fc6000f8e00ff */
[----:B------:R-:W-:-:S13]  /*1b60*/  ISETP.NE.AND.EX P0, PT, RZ, c[0x0][0x354], PT, P0 ;  /* 0x0000d500ff007a0c */ /* 0x000fda0003f05300 */
[----:B------:R-:W-:Y:S05]  /*1b70*/  @!P0 BRA `(.L_x_681) ;  /* 0x0000004000008947 */ /* 0x000fea0003800000 */
[----:B-1----:R-:W-:-:S05]  /*1b80*/  IMAD.WIDE R2, R251, R13, c[0x0][0x350] ;  /* 0x0000d400fb027625 */ /* 0x002fca00078e020d */
[----:B------:R-:W2:Y:S04]  /*1b90*/  LDG.E R4, [R2.64] ;  /* 0x0000000602047981 */ /* 0x000ea8000c1e1900 */
[----:B------:R-:W2:Y:S02]  /*1ba0*/  LDG.E R0, [R2.64+0x4] ;  /* 0x0000040602007981 */ /* 0x000ea4000c1e1900 */
[----:B--2---:R-:W-:Y:S02]  /*1bb0*/  IADD3 R0, -R4, R0, RZ ;  /* 0x0000000004007210 */ /* 0x004fe40007ffe1ff */
.L_x_681:
[----:B-1----:R-:W-:Y:S01]  /*1bc0*/  IMAD.MOV.U32 R2, RZ, RZ, c[0x0][0x2c4] ;  /* 0x0000b100ff027624 */ /* 0x002fe200078e00ff */
[----:B------:R-:W-:Y:S01]  /*1bd0*/  LOP3.LUT R194, R194, 0xffefffff, RZ, 0xc0, !PT ;  /* 0xffefffffc2c27812 */ /* 0x000fe200078ec0ff */
[----:B------:R-:W-:Y:S02]  /*1be0*/  IMAD.SHL.U32 R243, R249, 0x80, RZ ;  /* 0x00000080f9f37824 */ /* 0x000fe400078e00ff */
[----:B------:R-:W-:Y:S01]  /*1bf0*/  IMAD.MOV.U32 R249, RZ, RZ, c[0x0][0x32c] ;  /* 0x0000cb00fff97624 */ /* 0x000fe200078e00ff */
[----:B------:R-:W-:Y:S01]  /*1c00*/  ISETP.NE.AND P4, PT, R2, 0x1, PT ;  /* 0x000000010200780c */ /* 0x000fe20003f85270 */
[----:B-----5:R-:W-:Y:S01]  /*1c10*/  IMAD.IADD R230, R0, 0x1, -R233 ;  /* 0x0000000100e67824 */ /* 0x020fe200078e0ae9 */
[----:B------:R-:W-:-:S02]  /*1c20*/  IADD3 R2, R243, 0x7f, RZ ;  /* 0x0000007ff3027810 */ /* 0x000fc40007ffe0ff */
[----:B------:R-:W-:-:S03]  /*1c30*/  ISETP.GE.AND P1, PT, R249, 0x1, PT ;  /* 0x00000001f900780c */ /* 0x000fc60003f26270 */
[----:B------:R-:W-:-:S06]  /*1c40*/  IMAD.MOV.U32 R0, RZ, RZ, R2 ;  /* 0x000000ffff007224 */ /* 0x000fcc00078e0002 */
[----:B------:R-:W-:Y:S01]  /*1c50*/  @P4 IMAD.HI.U32 R3, R2, c[0x0][0x2c8], RZ ;  /* 0x0000b20002034a27 */ /* 0x000fe200078e00ff */
[----:B------:R-:W-:Y:S02]  /*1c60*/  IADD3 R2, R230, 0x1, -R229 ;  /* 0x00000001e6027810 */ /* 0x000fe40007ffe8e5 */
[----:B------:R-:W-:Y:S02]  /*1c70*/  @P4 LOP3.LUT R194, R194, 0x100000, RZ, 0xfc, !PT ;  /* 0x00100000c2c24812 */ /* 0x000fe400078efcff */
[----:B------:R-:W-:Y:S02]  /*1c80*/  @P4 SHF.R.U32.HI R0, RZ, c[0x0][0x2cc], R3 ;  /* 0x0000b300ff004a19 */ /* 0x000fe40000011603 */
[----:B------:R-:W-:-:S03]  /*1c90*/  LOP3.LUT R194, R194, 0xffdfffff, RZ, 0xc0, !PT ;  /* 0xffdfffffc2c27812 */ /* 0x000fc600078ec0ff */
[----:B------:R-:W-:Y:S01]  /*1ca0*/  IMAD.IADD R0, R2, 0x1, R0 ;  /* 0x0000000102007824 */ /* 0x000fe200078e0200 */
[----:B------:R-:W-:-:S04]  /*1cb0*/  @P1 LOP3.LUT R194, R194, 0x200000, RZ, 0xfc, !PT ;  /* 0x00200000c2c21812 */ /* 0x000fc800078efcff */
[----:B------:R-:W-:Y:S01]  /*1cc0*/  IADD3 R3, R0, c[0x0][0x328], RZ ;  /* 0x0000ca0000037a10 */ /* 0x000fe20007ffe0ff */
[----:B------:R-:W-:Y:S05]  /*1cd0*/  @!P1 BRA `(.L_x_682) ;  /* 0x0000010000009947 */ /* 0x000fea0003800000 */
[C---:B------:R-:W-:Y:S01]  /*1ce0*/  ISETP.GT.AND P0, PT, R0.reuse, RZ, PT ;  /* 0x000000ff0000720c */ /* 0x040fe20003f04270 */
[----:B------:R-:W-:Y:S01]  /*1cf0*/  BSSY B0, `(.L_x_683) ;  /* 0x000000c000007945 */ /* 0x000fe20003800000 */
[----:B------:R-:W-:-:S11]  /*1d00*/  IADD3 R2, R0, -0x1, RZ ;  /* 0xffffffff00027810 */ /* 0x000fd60007ffe0ff */
[----:B------:R-:W-:Y:S05]  /*1d10*/  @P0 BRA `(.L_x_684) ;  /* 0x0000006000000947 */ /* 0x000fea0003800000 */
[----:B------:R-:W-:Y:S01]  /*1d20*/  ISETP.NE.AND P0, PT, R249, 0x1, PT ;  /* 0x00000001f900780c */ /* 0x000fe20003f05270 */
[----:B------:R-:W-:-:S12]  /*1d30*/  IMAD.MOV R0, RZ, RZ, -R0 ;  /* 0x000000ffff007224 */ /* 0x000fd800078e0a00 */
[----:B------:R-:W-:-:S05]  /*1d40*/  @P0 IMAD.HI.U32 R2, R0, c[0x0][0x330], RZ ;  /* 0x0000cc0000020a27 */ /* 0x000fca00078e00ff */
[----:B------:R-:W-:-:S04]  /*1d50*/  @P0 SHF.R.U32.HI R0, RZ, c[0x0][0x334], R2 ;  /* 0x0000cd00ff000a19 */ /* 0x000fc80000011602 */
[----:B------:R-:W-:Y:S01]  /*1d60*/  LOP3.LUT R2, RZ, R0, RZ, 0x33, !PT ;  /* 0x00000000ff027212 */ /* 0x000fe200078e33ff */
[----:B------:R-:W-:Y:S05]  /*1d70*/  BRA `(.L_x_685) ;  /* 0x0000003000007947 */ /* 0x000fea0003800000 */
.L_x_684:
[----:B------:R-:W-:-:S13]  /*1d80*/  ISETP.NE.AND P0, PT, R249, 0x1, PT ;  /* 0x00000001f900780c */ /* 0x000fda0003f05270 */
[----:B------:R-:W-:-:S05]  /*1d90*/  @P0 IMAD.HI.U32 R0, R2, c[0x0][0x330], RZ ;  /* 0x0000cc0002000a27 */ /* 0x000fca00078e00ff */
[----:B------:R-:W-:Y:S02]  /*1da0*/  @P0 SHF.R.U32.HI R2, RZ, c[0x0][0x334], R0 ;  /* 0x0000cd00ff020a19 */ /* 0x000fe40000011600 */
.L_x_685:
[----:B------:R-:W-:Y:S05]  /*1db0*/  BSYNC B0 ;  /* 0x0000000000007941 */ /* 0x000fea0003800000 */
.L_x_683:
[----:B------:R-:W-:-:S05]  /*1dc0*/  IMAD R2, R2, R249, c[0x0][0x32c] ;  /* 0x0000cb0002027624 */ /* 0x000fca00078e02f9 */
[----:B------:R-:W-:-:S04]  /*1dd0*/  IMNMX R3, R3, R2, PT ;  /* 0x0000000203037217 */ /* 0x000fc80003800200 */
.L_x_682:
[----:B------:R-:W-:Y:S01]  /*1de0*/  IADD3 R3, R3, 0x5f, RZ ;  /* 0x0000005f03037810 */ /* 0x000fe20007ffe0ff */
[----:B------:R-:W-:Y:S01]  /*1df0*/  @P4 IMAD.HI.U32 R4, R243, c[0x0][0x2c8], RZ ;  /* 0x0000b200f3044a27 */ /* 0x000fe200078e00ff */
[----:B------:R-:W-:-:S03]  /*1e00*/  IADD3 R2, R230, 0x5f, RZ ;  /* 0x0000005fe6027810 */ /* 0x000fc60007ffe0ff */
[----:B------:R-:W-:-:S04]  /*1e10*/  IMAD.HI R5, R3, 0x2aaaaaab, RZ ;  /* 0x2aaaaaab03057827 */ /* 0x000fc800078e02ff */
[----:B------:R-:W-:-:S04]  /*1e20*/  IMAD.HI R2, R2, 0x2aaaaaab, RZ ;  /* 0x2aaaaaab02027827 */ /* 0x000fc800078e02ff */
[----:B------:R-:W-:Y:S01]  /*1e30*/  IMAD.MOV.U32 R0, RZ, RZ, R243 ;  /* 0x000000ffff007224 */ /* 0x000fe200078e00f3 */
[----:B------:R-:W-:Y:S01]  /*1e40*/  @P4 SHF.R.U32.HI R0, RZ, c[0x0][0x2cc], R4 ;  /* 0x0000b300ff004a19 */ /* 0x000fe20000011604 */
[----:B------:R-:W-:Y:S01]  /*1e50*/  IMAD.IADD R224, R230, 0x1, -R229 ;  /* 0x00000001e6e07824 */ /* 0x000fe200078e0ae5 */
[----:B------:R-:W-:Y:S02]  /*1e60*/  SHF.R.U32.HI R4, RZ, 0x1f, R5 ;  /* 0x0000001fff047819 */ /* 0x000fe40000011605 */
[----:B------:R-:W-:Y:S01]  /*1e70*/  SHF.R.U32.HI R3, RZ, 0x1f, R2 ;  /* 0x0000001fff037819 */ /* 0x000fe20000011602 */
[----:B------:R-:W-:Y:S01]  /*1e80*/  IMAD.IADD R0, R224, 0x1, R0 ;  /* 0x00000001e0007824 */ /* 0x000fe200078e0200 */
[----:B------:R-:W-:Y:S02]  /*1e90*/  LEA.HI.SX32 R4, R5, R4, 0x1c ;  /* 0x0000000405047211 */ /* 0x000fe400078fe2ff */
[----:B------:R-:W-:Y:S02]  /*1ea0*/  LEA.HI.SX32 R3, R2, R3, 0x1c ;  /* 0x0000000302037211 */ /* 0x000fe400078fe2ff */
[----:B------:R-:W-:-:S02]  /*1eb0*/  IADD3 R2, R0, -c[0x0][0x324], RZ ;  /* 0x8000c90000027a10 */ /* 0x000fc40007ffe0ff */
[----:B------:R-:W-:Y:S01]  /*1ec0*/  IMNMX R11, R3, R4, PT ;  /* 0x00000004030b7217 */ /* 0x000fe20003800200 */
[----:B------:R-:W-:Y:S05]  /*1ed0*/  @!P1 BRA `(.L_x_686) ;  /* 0x000000f000009947 */ /* 0x000fea0003800000 */
[----:B------:R-:W-:Y:S01]  /*1ee0*/  ISETP.GT.AND P0, PT, R0, -0x1, PT ;  /* 0xffffffff0000780c */ /* 0x000fe20003f04270 */
[----:B------:R-:W-:-:S12]  /*1ef0*/  BSSY B0, `(.L_x_687) ;  /* 0x000000b000007945 */ /* 0x000fd80003800000 */
[----:B------:R-:W-:Y:S05]  /*1f00*/  @P0 BRA `(.L_x_688) ;  /* 0x0000006000000947 */ /* 0x000fea0003800000 */
[----:B------:R-:W-:Y:S02]  /*1f10*/  ISETP.NE.AND P0, PT, R249, 0x1, PT ;  /* 0x00000001f900780c */ /* 0x000fe40003f05270 */
[----:B------:R-:W-:-:S11]  /*1f20*/  LOP3.LUT R0, RZ, R0, RZ, 0x33, !PT ;  /* 0x00000000ff007212 */ /* 0x000fd600078e33ff */
[----:B------:R-:W-:-:S05]  /*1f30*/  @P0 IMAD.HI.U32 R3, R0, c[0x0][0x330], RZ ;  /* 0x0000cc0000030a27 */ /* 0x000fca00078e00ff */
[----:B------:R-:W-:-:S04]  /*1f40*/  @P0 SHF.R.U32.HI R0, RZ, c[0x0][0x334], R3 ;  /* 0x0000cd00ff000a19 */ /* 0x000fc80000011603 */
[----:B------:R-:W-:Y:S01]  /*1f50*/  LOP3.LUT R0, RZ, R0, RZ, 0x33, !PT ;  /* 0x00000000ff007212 */ /* 0x000fe200078e33ff */
[----:B------:R-:W-:Y:S05]  /*1f60*/  BRA `(.L_x_689) ;  /* 0x0000003000007947 */ /* 0x000fea0003800000 */
.L_x_688:
[----:B------:R-:W-:-:S13]  /*1f70*/  ISETP.NE.AND P0, PT, R249, 0x1, PT ;  /* 0x00000001f900780c */ /* 0x000fda0003f05270 */
[----:B------:R-:W-:-:S05]  /*1f80*/  @P0 IMAD.HI.U32 R3, R0, c[0x0][0x330], RZ ;  /* 0x0000cc0000030a27 */ /* 0x000fca00078e00ff */
[----:B------:R-:W-:Y:S02]  /*1f90*/  @P0 SHF.R.U32.HI R0, RZ, c[0x0][0x334], R3 ;  /* 0x0000cd00ff000a19 */ /* 0x000fe40000011603 */
.L_x_689:
[----:B------:R-:W-:Y:S05]  /*1fa0*/  BSYNC B0 ;  /* 0x0000000000007941 */ /* 0x000fea0003800000 */
.L_x_687:
[----:B------:R-:W-:-:S05]  /*1fb0*/  IMAD R0, R0, c[0x0][0x32c], RZ ;  /* 0x0000cb0000007a24 */ /* 0x000fca00078e02ff */
[----:B------:R-:W-:-:S05]  /*1fc0*/  IMNMX R2, R2, R0, !PT ;  /* 0x0000000002027217 */ /* 0x000fca0007800200 */
.L_x_686:
[----:B------:R-:W-:Y:S01]  /*1fd0*/  IMAD.HI R2, R2, 0x2aaaaaab, RZ ;  /* 0x2aaaaaab02027827 */ /* 0x000fe200078e02ff */
[----:B------:R-:W-:Y:S01]  /*1fe0*/  LOP3.LUT R3, R250, 0xff0000, RZ, 0xc0, !PT ;  /* 0x00ff0000fa037812 */ /* 0x000fe200078ec0ff */
[----:B------:R-:W-:Y:S03]  /*1ff0*/  BSSY B0, `(.L_x_690) ;  /* 0x000002b000007945 */ /* 0x000fe60003800000 */
[----:B------:R-:W-:-:S04]  /*2000*/  SHF.R.U32.HI R0, RZ, 0x1f, R2 ;  /* 0x0000001fff007819 */ /* 0x000fc80000011602 */
[----:B------:R-:W-:Y:S02]  /*2010*/  LEA.HI.SX32 R2, R2, R0, 0x1c ;  /* 0x0000000002027211 */ /* 0x000fe400078fe2ff */
[----:B------:R-:W-:Y:S02]  /*2020*/  LOP3.LUT R0, R250, 0xff000000, RZ, 0xc0, !PT ;  /* 0xff000000fa007812 */ /* 0x000fe400078ec0ff */
[----:B------:R-:W-:Y:S01]  /*2030*/  IMNMX R6, RZ, R2, !PT ;  /* 0x00000002ff067217 */ /* 0x000fe20007800200 */
[----:B------:R-:W-:Y:S01]  /*2040*/  IMAD.MOV.U32 R2, RZ, RZ, RZ ;  /* 0x000000ffff027224 */ /* 0x000fe200078e00ff */
[----:B------:R-:W-:Y:S02]  /*2050*/  SHF.R.U32.HI R0, RZ, 0x8, R0 ;  /* 0x00000008ff007819 */ /* 0x000fe40000011600 */
[----:B------:R-:W-:Y:S02]  /*2060*/  ISETP.GT.AND P0, PT, R11, R6, PT ;  /* 0x000000060b00720c */ /* 0x000fe40003f04270 */
[----:B------:R-:W-:-:S04]  /*2070*/  LEA.HI R0, R3, R0, RZ, 0x10 ;  /* 0x0000000003007211 */ /* 0x000fc800078f80ff */
[----:B------:R-:W-:Y:S02]  /*2080*/  LOP3.LUT R247, R0, 0xff, RZ, 0xc0, !PT ;  /* 0x000000ff00f77812 */ /* 0x000fe400078ec0ff */
[----:B------:R-:W-:-:S05]  /*2090*/  SHF.R.U32.HI R246, RZ, 0x10, R0 ;  /* 0x00000010fff67819 */ /* 0x000fca0000011600 */
[----:B------:R-:W-:Y:S05]  /*20a0*/  @!P0 BRA `(.L_x_691) ;  /* 0x000001f000008947 */ /* 0x000fea0003800000 */
[----:B------:R-:W-:-:S04]  /*20b0*/  ISETP.NE.AND P0, PT, R246, RZ, PT ;  /* 0x000000fff600720c */ /* 0x000fc80003f05270 */
[----:B------:R-:W-:-:S04]  /*20c0*/  SEL R0, R246, c[0x0][0x338], P0 ;  /* 0x0000ce00f6007a07 */ /* 0x000fc80000000000 */
[----:B------:R-:W-:Y:S02]  /*20d0*/  IABS R3, R0 ;  /* 0x0000000000037213 */ /* 0x000fe40000000000 */
[----:B------:R-:W-:Y:S02]  /*20e0*/  IADD3 R7, R0, -0x1, R11 ;  /* 0xffffffff00077810 */ /* 0x000fe40007ffe00b */
[----:B------:R-:W1:Y:S03]  /*20f0*/  I2F.RP R2, R3 ;  /* 0x0000000300027306 */ /* 0x000e660000209400 */
[----:B------:R-:W-:-:S05]  /*2100*/  IMAD.IADD R7, R7, 0x1, -R6 ;  /* 0x0000000107077824 */ /* 0x000fca00078e0a06 */
[----:B------:R-:W-:Y:S01]  /*2110*/  IABS R10, R7 ;  /* 0x00000007000a7213 */ /* 0x000fe20000000000 */
[----:B-1----:R-:W1:Y:S02]  /*2120*/  MUFU.RCP R2, R2 ;  /* 0x0000000200027308 */ /* 0x002e640000001000 */
        /* <DEDUP_REMOVED lines=23> */
.L_x_691:
[----:B------:R-:W-:Y:S05]  /*22a0*/  BSYNC B0 ;  /* 0x0000000000007941 */ /* 0x000fea0003800000 */
.L_x_690:
[----:B------:R-:W-:Y:S01]  /*22b0*/  IMAD R228, R247, R2, R6 ;  /* 0x00000002f7e47224 */ /* 0x000fe200078e0206 */
        /* <DEDUP_REMOVED lines=40> */
[----:B------:R-:W-:-:S05]  /*2540*/  @P0 IMAD.WIDE R2, R251, R13, c[0x0][0x340] ;  /* 0x0000d000fb020625 */ /* 0x000fca00078e020d */
[----:B------:R1:W5:Y:S01]  /*2550*/  @P0 LDG.E R9, [R2.64] ;  /* 0x0000000602090981 */ /* 0x000362000c1e1900 */
[----:B------:R-:W-:Y:S01]  /*2560*/  SHF.R.S32.HI R0, RZ, 0x1f, R12 ;  /* 0x0000001fff007819 */ /* 0x000fe2000001140c */
[----:B------:R-:W-:Y:S01]  /*2570*/  WARPSYNC 0xffffffff ;  /* 0xffffffff00007948 */ /* 0x000fe20003800000 */
[----:B------:R-:W-:Y:S02]  /*2580*/  SHF.R.S32.HI R4, RZ, 0x1f, R251 ;  /* 0x0000001fff047819 */ /* 0x000fe400000114fb */
[----:B------:R-:W-:Y:S01]  /*2590*/  LOP3.LUT R21, R250, 0xffff, RZ, 0xc0, !PT ;  /* 0x0000fffffa157812 */ /* 0x000fe200078ec0ff */
[----:B------:R-:W-:Y:S01]  /*25a0*/  IMAD R0, R0, c[0x0][0x178], RZ ;  /* 0x00005e0000007a24 */ /* 0x000fe200078e02ff */
[----:B------:R-:W-:Y:S02]  /*25b0*/  SEL R5, R251, RZ, !P3 ;  /* 0x000000fffb057207 */ /* 0x000fe40005800000 */
[----:B------:R-:W-:Y:S01]  /*25c0*/  IADD3 R196, R201, -0x1, RZ ;  /* 0xffffffffc9c47810 */ /* 0x000fe20007ffe0ff */
[----:B------:R-:W-:Y:S01]  /*25d0*/  IMAD R0, R12, c[0x0][0x17c], R0 ;  /* 0x00005f000c007a24 */ /* 0x000fe200078e0200 */
[----:B------:R-:W-:Y:S01]  /*25e0*/  SEL R6, R4, RZ, !P3 ;  /* 0x000000ff04067207 */ /* 0x000fe20005800000 */
[----:B-1----:R-:W-:-:S04]  /*25f0*/  IMAD.WIDE.U32 R2, R12, c[0x0][0x178], RZ ;  /* 0x00005e000c027a25 */ /* 0x002fc800078e00ff */
[----:B------:R-:W-:Y:S02]  /*2600*/  IMAD.IADD R0, R3, 0x1, R0 ;  /* 0x0000000103007824 */ /* 0x000fe400078e0200 */
[----:B------:R-:W-:Y:S02]  /*2610*/  @!P0 IMAD.MOV.U32 R9, RZ, RZ, R251 ;  /* 0x000000ffff098224 */ /* 0x000fe400078e00fb */
[----:B------:R-:W-:Y:S01]  /*2620*/  IMAD R203, R227, 0x20, R244 ;  /* 0x00000020e3cb7824 */ /* 0x000fe200078e02f4 */
[----:B------:R-:W-:Y:S01]  /*2630*/  SHF.R.S32.HI R90, RZ, 0x1f, R216 ;  /* 0x0000001fff5a7819 */ /* 0x000fe200000114d8 */
[----:B------:R-:W-:Y:S01]  /*2640*/  IMAD.MOV.U32 R3, RZ, RZ, R0 ;  /* 0x000000ffff037224 */ /* 0x000fe200078e0000 */
[----:B------:R-:W-:Y:S01]  /*2650*/  BAR.SYNC.DEFER_BLOCKING 0x0 ;  /* 0x0000000000007b1d */ /* 0x000fe20000010000 */
[----:B------:R-:W-:Y:S01]  /*2660*/  IMAD.IADD R4, R203, 0x1, R243 ;  /* 0x00000001cb047824 */ /* 0x000fe200078e02f3 */
[----:B------:R-:W-:Y:S01]  /*2670*/  SHF.R.S32.HI R91, RZ, 0x1f, R208 ;  /* 0x0000001fff5b7819 */ /* 0x000fe200000114d0 */
[----:B------:R-:W-:Y:S01]  /*2680*/  IMAD.WIDE.U32 R2, R21, c[0x0][0x1b8], R2 ;  /* 0x00006e0015027a25 */ /* 0x000fe200078e0002 */
[----:B------:R-:W-:-:S03]  /*2690*/  LOP3.LUT R194, R194, 0xfff7ffff, RZ, 0xc0, !PT ;  /* 0xfff7ffffc2c27812 */ /* 0x000fc600078ec0ff */
[----:B------:R-:W-:-:S04]  /*26a0*/  @P4 IMAD.HI.U32 R7, R4, c[0x0][0x2c8], RZ ;  /* 0x0000b20004074a27 */ /* 0x000fc800078e00ff */
[----:B------:R-:W-:Y:S01]  /*26b0*/  IMAD.MOV.U32 R0, RZ, RZ, R4 ;  /* 0x000000ffff007224 */ /* 0x000fe200078e0004 */
[----:B------:R-:W-:Y:S01]  /*26c0*/  @P4 SHF.R.U32.HI R0, RZ, c[0x0][0x2cc], R7 ;  /* 0x0000b300ff004a19 */ /* 0x000fe20000011607 */
[----:B------:R-:W-:Y:S02]  /*26d0*/  IMAD R6, R6, c[0x0][0x1c0], RZ ;  /* 0x0000700006067a24 */ /* 0x000fe400078e02ff */
[----:B------:R-:W-:Y:S01]  /*26e0*/  IMAD R3, R21, c[0x0][0x1bc], R3 ;  /* 0x00006f0015037a24 */ /* 0x000fe200078e0203 */
[----:B------:R-:W-:Y:S01]  /*26f0*/  SHF.R.S32.HI R7, RZ, 0x1f, R0 ;  /* 0x0000001fff077819 */ /* 0x000fe20000011400 */
[C---:B------:R-:W-:Y:S02]  /*2700*/  IMAD R8, R5.reuse, c[0x0][0x1c4], R6 ;  /* 0x0000710005087a24 */ /* 0x040fe400078e0206 */
[----:B------:R-:W-:Y:S02]  /*2710*/  IMAD.MOV R6, RZ, RZ, -R0 ;  /* 0x000000ffff067224 */ /* 0x000fe400078e0a00 */
[----:B------:R-:W-:-:S04]  /*2720*/  IMAD.WIDE.U32 R2, R5, c[0x0][0x1c0], R2 ;  /* 0x0000700005027a25 */ /* 0x000fc800078e0002 */
[----:B------:R-:W-:Y:S02]  /*2730*/  IMAD R4, R6, c[0x0][0x2c4], R4 ;  /* 0x0000b10006047a24 */ /* 0x000fe400078e0204 */
[----:B------:R-:W-:Y:S02]  /*2740*/  IMAD R5, R7, c[0x0][0x1b0], RZ ;  /* 0x00006c0007057a24 */ /* 0x000fe400078e02ff */
[----:B------:R-:W-:Y:S02]  /*2750*/  IMAD.IADD R3, R3, 0x1, R8 ;  /* 0x0000000103037824 */ /* 0x000fe400078e0208 */
[C---:B------:R-:W-:Y:S01]  /*2760*/  IMAD R6, R0.reuse, c[0x0][0x1b4], R5 ;  /* 0x00006d0000067a24 */ /* 0x040fe200078e0205 */
[----:B------:R-:W-:Y:S01]  /*2770*/  SHF.R.S32.HI R5, RZ, 0x1f, R4 ;  /* 0x0000001fff057819 */ /* 0x000fe20000011404 */
[----:B------:R-:W-:-:S04]  /*2780*/  IMAD.WIDE.U32 R2, R0, c[0x0][0x1b0], R2 ;  /* 0x00006c0000027a25 */ /* 0x000fc800078e0002 */
[----:B------:R-:W-:Y:S02]  /*2790*/  IMAD R0, R5, c[0x0][0x1a8], RZ ;  /* 0x00006a0005007a24 */ /* 0x000fe400078e02ff */
[----:B------:R-:W-:Y:S02]  /*27a0*/  IMAD.IADD R3, R3, 0x1, R6 ;  /* 0x0000000103037824 */ /* 0x000fe400078e0206 */
[C---:B------:R-:W-:Y:S02]  /*27b0*/  IMAD R0, R4.reuse, c[0x0][0x1ac], R0 ;  /* 0x00006b0004007a24 */ /* 0x040fe400078e0200 */
[----:B------:R-:W-:Y:S01]  /*27c0*/  IMAD.WIDE.U32 R2, R4, c[0x0][0x1a8], R2 ;  /* 0x00006a0004027a25 */ /* 0x000fe200078e0002 */
[----:B-----5:R-:W-:-:S03]  /*27d0*/  SHF.R.S32.HI R4, RZ, 0x1f, R9 ;  /* 0x0000001fff047819 */ /* 0x020fc60000011409 */
[----:B------:R-:W-:Y:S01]  /*27e0*/  IMAD.IADD R0, R3, 0x1, R0 ;  /* 0x0000000103007824 */ /* 0x000fe200078e0200 */
[C---:B------:R-:W-:Y:S01]  /*27f0*/  LEA R7, P0, R2.reuse, c[0x0][0x160], 0x1 ;  /* 0x0000580002077a11 */ /* 0x040fe200078008ff */
[----:B------:R-:W-:Y:S02]  /*2800*/  IMAD.MOV.U32 R19, RZ, RZ, 0x60 ;  /* 0x00000060ff137424 */ /* 0x000fe400078e00ff */
[----:B------:R-:W-:Y:S01]  /*2810*/  IMAD R17, R229, c[0x0][0x2c4], RZ ;  /* 0x0000b100e5117a24 */ /* 0x000fe200078e02ff */
[----:B------:R-:W-:Y:S01]  /*2820*/  LEA.HI.X R6, R2, c[0x0][0x164], R0, 0x1, P0 ;  /* 0x0000590002067a11 */ /* 0x000fe200000f0c00 */
[----:B------:R-:W-:Y:S01]  /*2830*/  SHFL.IDX PT, R14, R7, 0x1, 0x181f ;  /* 0x00381f00070e7f89 */ /* 0x000fe200000e0000 */
[----:B------:R-:W-:Y:S02]  /*2840*/  IMAD.IADD R16, R244, 0x1, R243 ;  /* 0x00000001f4107824 */ /* 0x000fe400078e02f3 */
[----:B------:R-:W-:Y:S01]  /*2850*/  IMAD.MOV.U32 R204, RZ, RZ, c[0x0][0x2b8] ;  /* 0x0000ae00ffcc7624 */ /* 0x000fe200078e00ff */
[----:B------:R-:W1:Y:S01]  /*2860*/  SHFL.IDX PT, R0, R7, RZ, 0x181f ;  /* 0x00181fff07007589 */ /* 0x000e6200000e0000 */
[----:B------:R-:W-:Y:S01]  /*2870*/  IMAD R195, R201, R19, -0x60 ;  /* 0xffffffa0c9c37424 */ /* 0x000fe200078e0213 */
[----:B------:R-:W-:Y:S01]  /*2880*/  ISETP.GE.AND P1, PT, R16, R17, PT ;  /* 0x000000111000720c */ /* 0x000fe20003f26270 */
[----:B------:R-:W-:Y:S01]  /*2890*/  IMAD R4, R4, c[0x0][0x2b0], RZ ;  /* 0x0000ac0004047a24 */ /* 0x000fe200078e02ff */
[----:B------:R-:W2:Y:S01]  /*28a0*/  SHFL.IDX PT, R3, R6, RZ, 0x181f ;  /* 0x00181fff06037589 */ /* 0x000ea200000e0000 */
[----:B------:R-:W-:Y:S01]  /*28b0*/  ISETP.NE.AND P5, PT, R204, 0x1, PT ;  /* 0x00000001cc00780c */ /* 0x000fe20003fa5270 */
[----:B------:R-:W-:Y:S01]  /*28c0*/  IMAD.IADD R2, R203, 0x1, R195 ;  /* 0x00000001cb027824 */ /* 0x000fe200078e02c3 */
[----:B------:R-:W-:Y:S01]  /*28d0*/  IADD3 R5, R16, 0x20, RZ ;  /* 0x0000002010057810 */ /* 0x000fe20007ffe0ff */
[----:B------:R-:W3:Y:S01]  /*28e0*/  SHFL.IDX PT, R15, R6, 0x1, 0x181f ;  /* 0x00381f00060f7f89 */ /* 0x000ee200000e0000 */
[----:B------:R-:W-:-:S02]  /*28f0*/  IMAD R11, R9, c[0x0][0x2b4], R4 ;  /* 0x0000ad00090b7a24 */ /* 0x000fc400078e0204 */
[----:B------:R-:W-:Y:S01]  /*2900*/  ISETP.GE.AND P2, PT, R5, R17, PT ;  /* 0x000000110500720c */ /* 0x000fe20003f46270 */
[----:B------:R-:W-:Y:S01]  /*2910*/  IMAD.WIDE.U32 R236, R9, c[0x0][0x2b0], RZ ;  /* 0x0000ac0009ec7a25 */ /* 0x000fe200078e00ff */
[----:B------:R-:W-:-:S03]  /*2920*/  ISETP.GE.AND P0, PT, R2, R230, PT ;  /* 0x000000e60200720c */ /* 0x000fc60003f06270 */
[----:B------:R-:W-:Y:S01]  /*2930*/  IMAD.IADD R2, R2, 0x1, R233 ;  /* 0x0000000102027824 */ /* 0x000fe200078e02e9 */
[----:B------:R-:W-:Y:S01]  /*2940*/  ISETP.GT.OR P3, PT, R203, 0x5f, P0 ;  /* 0x0000005fcb00780c */ /* 0x000fe20000764670 */
[----:B------:R-:W-:Y:S01]  /*2950*/  IMAD.IADD R241, R237, 0x1, R11 ;  /* 0x00000001edf17824 */ /* 0x000fe200078e020b */
[----:B------:R-:W-:Y:S01]  /*2960*/  @P5 LOP3.LUT R194, R194, 0x80000, RZ, 0xfc, !PT ;  /* 0x00080000c2c25812 */ /* 0x000fe200078efcff */
[----:B------:R-:W-:Y:S01]  /*2970*/  @P5 IMAD.HI.U32 R8, R2, c[0x0][0x2bc], RZ ;  /* 0x0000af0002085a27 */ /* 0x000fe200078e00ff */
[----:B-1----:R-:W-:-:S03]  /*2980*/  @!P1 LEA R4, P0, R216, R0, 0x1 ;  /* 0x00000000d8049211 */ /* 0x002fc600078008ff */
[----:B------:R-:W-:Y:S01]  /*2990*/  IMAD.MOV.U32 R198, RZ, RZ, RZ ;  /* 0x000000ffffc67224 */ /* 0x000fe200078e00ff */
[----:B------:R-:W-:Y:S01]  /*29a0*/  @!P1 LEA R12, P4, R208, R0, 0x1 ;  /* 0x00000000d00c9211 */ /* 0x000fe200078808ff */
[----:B------:R-:W-:Y:S01]  /*29b0*/  IMAD.MOV.U32 R0, RZ, RZ, R2 ;  /* 0x000000ffff007224 */ /* 0x000fe200078e0002 */
[-C--:B--2---:R-:W-:Y:S02]  /*29c0*/  @!P1 LEA.HI.X R5, R216, R3.reuse, R90, 0x1, P0 ;  /* 0x00000003d8059211 */ /* 0x084fe400000f0c5a */
[C---:B------:R-:W-:Y:S02]  /*29d0*/  @!P2 LEA R10, P0, R208.reuse, R14, 0x1 ;  /* 0x0000000ed00aa211 */ /* 0x040fe400078008ff */
[----:B------:R-:W-:Y:S02]  /*29e0*/  @P5 SHF.R.U32.HI R0, RZ, c[0x0][0x2c0], R8 ;  /* 0x0000b000ff005a19 */ /* 0x000fe40000011608 */
[C-C-:B------:R-:W-:Y:S02]  /*29f0*/  @!P1 LEA.HI.X R13, R208.reuse, R3, R91.reuse, 0x1, P4 ;  /* 0x00000003d00d9211 */ /* 0x140fe400020f0c5b */
[----:B---3--:R-:W-:-:S02]  /*2a00*/  @!P2 LEA.HI.X R11, R208, R15, R91, 0x1, P0 ;  /* 0x0000000fd00ba211 */ /* 0x008fc400000f0c5b */
[----:B------:R-:W-:Y:S02]  /*2a10*/  @!P3 IADD3 R3, P0, R0, R236, RZ ;  /* 0x000000ec0003b210 */ /* 0x000fe40007f1e0ff */
[----:B------:R-:W-:Y:S02]  /*2a20*/  ISETP.GE.AND P4, PT, R208, c[0x0][0x198], PT ;  /* 0x00006600d0007a0c */ /* 0x000fe40003f86270 */
[----:B------:R-:W-:Y:S02]  /*2a30*/  @!P3 LEA.HI.X.SX32 R9, R0, R241, 0x1, P0 ;  /* 0x000000f10009b211 */ /* 0x000fe400000f0eff */
[C---:B------:R-:W-:Y:S02]  /*2a40*/  @!P3 LEA R8, P0, R3.reuse, c[0x0][0x2a0], 0x2 ;  /* 0x0000a8000308ba11 */ /* 0x040fe400078010ff */
[----:B------:R-:W-:Y:S02]  /*2a50*/  ISETP.GE.AND P5, PT, R216, c[0x0][0x198], PT ;  /* 0x00006600d8007a0c */ /* 0x000fe40003fa6270 */
[----:B------:R-:W-:-:S02]  /*2a60*/  @!P3 LEA.HI.X R9, R3, c[0x0][0x2a4], R9, 0x2, P0 ;  /* 0x0000a9000309ba11 */ /* 0x000fc400000f1409 */
[----:B------:R-:W-:-:S03]  /*2a70*/  IADD3 R3, R16, 0x40, RZ ;  /* 0x0000004010037810 */ /* 0x000fc60007ffe0ff */
[----:B------:R1:W2:Y:S04]  /*2a80*/  @!P3 LDG.E R198, [R8.64] ;  /* 0x0000000608c6b981 */ /* 0x0002a8000c1e1900 */
[----:B------:R3:W-:Y:S04]  /*2a90*/  @!P1 LDGSTS.E.BYPASS.LTC128B.128 [R197+0x100], [R12.64], !P4 ;  /* 0x001000000cc59fae */ /* 0x0007e8000e101d46 */
[----:B------:R4:W-:Y:S01]  /*2aa0*/  @!P1 LDGSTS.E.BYPASS.LTC128B.128 [R197+0x4100], [R4.64], !P5 ;  /* 0x0410000004c59fae */ /* 0x0009e2000e901d46 */
[----:B------:R-:W-:-:S03]  /*2ab0*/  IMAD.MOV R0, RZ, RZ, -R0 ;  /* 0x000000ffff007224 */ /* 0x000fc600078e0a00 */
[----:B------:R1:W-:Y:S01]  /*2ac0*/  @!P2 LDGSTS.E.BYPASS.LTC128B.128 [R197+0x1100], [R10.64], !P4 ;  /* 0x011000000ac5afae */ /* 0x0003e2000e101d46 */
[----:B------:R-:W-:Y:S01]  /*2ad0*/  IMAD R199, R0, c[0x0][0x2b8], R2 ;  /* 0x0000ae0000c77a24 */ /* 0x000fe200078e0202 */
[C---:B----4-:R-:W-:Y:S02]  /*2ae0*/  @!P2 LEA R4, P0, R216.reuse, R14, 0x1 ;  /* 0x0000000ed804a211 */ /* 0x050fe400078008ff */
[----:B------:R-:W3:Y:S02]  /*2af0*/  SHFL.IDX PT, R14, R7, 0x2, 0x181f ;  /* 0x00581f00070e7f89 */ /* 0x000ee400000e0000 */
[----:B------:R-:W-:Y:S02]  /*2b00*/  @!P2 LEA.HI.X R5, R216, R15, R90, 0x1, P0 ;  /* 0x0000000fd805a211 */ /* 0x000fe400000f0c5a */
[----:B------:R-:W4:Y:S01]  /*2b10*/  SHFL.IDX PT, R15, R6, 0x2, 0x181f ;  /* 0x00581f00060f7f89 */ /* 0x000f2200000e0000 */
[----:B------:R-:W-:Y:S02]  /*2b20*/  ISETP.GE.AND P0, PT, R3, R17, PT ;  /* 0x000000110300720c */ /* 0x000fe40003f06270 */
[----:B------:R-:W-:Y:S01]  /*2b30*/  SHF.R.S32.HI R18, RZ, 0x1f, R199 ;  /* 0x0000001fff127819 */ /* 0x000fe200000114c7 */
[----:B------:R4:W-:Y:S04]  /*2b40*/  @!P2 LDGSTS.E.BYPASS.LTC128B.128 [R197+0x5100], [R4.64], !P5 ;  /* 0x0510000004c5afae */ /* 0x0009e8000e901d46 */
[----:B------:R-:W-:Y:S01]  /*2b50*/  IMAD R0, R18, c[0x0][0x1e0], RZ ;  /* 0x0000780012007a24 */ /* 0x000fe200078e02ff */
[----:B-1----:R-:W1:Y:S01]  /*2b60*/  SHFL.IDX PT, R8, R7, 0x3, 0x181f ;  /* 0x00781f0007087f89 */ /* 0x002e6200000e0000 */
[----:B------:R-:W-:-:S04]  /*2b70*/  IMAD.WIDE.U32 R2, R199, c[0x0][0x1e0], RZ ;  /* 0x00007800c7027a25 */ /* 0x000fc800078e00ff */
[----:B---3--:R-:W-:Y:S01]  /*2b80*/  @!P0 LEA R12, P1, R208, R14, 0x1 ;  /* 0x0000000ed00c8211 */ /* 0x008fe200078208ff */
[----:B------:R-:W-:-:S03]  /*2b90*/  IMAD R0, R199, c[0x0][0x1e4], R0 ;  /* 0x00007900c7007a24 */ /* 0x000fc600078e0200 */
[----:B----4-:R-:W-:Y:S01]  /*2ba0*/  @!P0 LEA.HI.X R13, R208, R15, R91, 0x1, P1 ;  /* 0x0000000fd00d8211 */ /* 0x010fe200008f0c5b */
[----:B------:R-:W-:Y:S01]  /*2bb0*/  IMAD.IADD R3, R3, 0x1, R0 ;  /* 0x0000000103037824 */ /* 0x000fe200078e0200 */
[----:B------:R-:W3:Y:S01]  /*2bc0*/  SHFL.IDX PT, R6, R6, 0x3, 0x181f ;  /* 0x00781f0006067f89 */ /* 0x000ee200000e0000 */
[----:B------:R-:W-:-:S03]  /*2bd0*/  IMAD.WIDE.U32 R234, R21, c[0x0][0x1e8], RZ ;  /* 0x00007a0015ea7a25 */ /* 0x000fc600078e00ff */
[----:B------:R4:W-:Y:S01]  /*2be0*/  @!P0 LDGSTS.E.BYPASS.LTC128B.128 [R197+0x2100], [R12.64], !P4 ;  /* 0x021000000cc58fae */ /* 0x0009e2000e101d46 */
[----:B------:R-:W-:-:S04]  /*2bf0*/  @!P0 LEA R4, P1, R216, R14, 0x1 ;  /* 0x0000000ed8048211 */ /* 0x000fc800078208ff */
[----:B------:R-:W-:-:S05]  /*2c00*/  @!P0 LEA.HI.X R5, R216, R15, R90, 0x1, P1 ;  /* 0x0000000fd8058211 */ /* 0x000fca00008f0c5a */
[----:B------:R1:W-:Y:S01]  /*2c10*/  @!P0 LDGSTS.E.BYPASS.LTC128B.128 [R197+0x6100], [R4.64], !P5 ;  /* 0x0610000004c58fae */ /* 0x0003e2000e901d46 */
[----:B------:R-:W-:Y:S01]  /*2c20*/  IMAD R240, R21, c[0x0][0x1ec], R235 ;  /* 0x00007b0015f07a24 */ /* 0x000fe200078e02eb */
[----:B-1----:R-:W-:-:S04]  /*2c30*/  IADD3 R5, R16, 0x60, RZ ;  /* 0x0000006010057810 */ /* 0x002fc80007ffe0ff */
[----:B------:R-:W-:Y:S02]  /*2c40*/  ISETP.GE.AND P1, PT, R5, R17, PT ;  /* 0x000000110500720c */ /* 0x000fe40003f26270 */
[----:B--2---:R-:W-:Y:S01]  /*2c50*/  SHF.R.S32.HI R20, RZ, 0x1f, R198 ;  /* 0x0000001fff147819 */ /* 0x004fe200000114c6 */
[----:B------:R-:W-:-:S04]  /*2c60*/  IMAD.WIDE.U32 R2, R198, c[0x0][0x1f0], R2 ;  /* 0x00007c00c6027a25 */ /* 0x000fc800078e0002 */
[----:B------:R-:W-:-:S04]  /*2c70*/  IMAD R0, R20, c[0x0][0x1f0], RZ ;  /* 0x00007c0014007a24 */ /* 0x000fc800078e02ff */
[----:B------:R-:W-:Y:S01]  /*2c80*/  IMAD R4, R198, c[0x0][0x1f4], R0 ;  /* 0x00007d00c6047a24 */ /* 0x000fe200078e0200 */
[----:B------:R-:W-:-:S04]  /*2c90*/  IADD3 R0, P0, R2, R234, RZ ;  /* 0x000000ea02007210 */ /* 0x000fc80007f1e0ff */
[----:B------:R-:W-:Y:S01]  /*2ca0*/  IADD3.X R2, R240, R3, R4, P0, !PT ;  /* 0x00000003f0027210 */ /* 0x000fe200007fe404 */
[----:B------:R-:W-:Y:S01]  /*2cb0*/  IMAD R4, R201, -0x60, R19 ;  /* 0xffffffa0c9047824 */ /* 0x000fe200078e0213 */
[----:B------:R-:W-:-:S03]  /*2cc0*/  LEA R5, P0, R0, c[0x0][0x1c8], 0x1 ;  /* 0x0000720000057a11 */ /* 0x000fc600078008ff */
[----:B------:R-:W-:Y:S01]  /*2cd0*/  IMAD.IADD R188, R230, 0x1, R4 ;  /* 0x00000001e6bc7824 */ /* 0x000fe200078e0204 */
[----:B------:R-:W-:Y:S02]  /*2ce0*/  LEA.HI.X R11, R0, c[0x0][0x1cc], R2, 0x1, P0 ;  /* 0x00007300000b7a11 */ /* 0x000fe400000f0c02 */
[----:B------:R-:W1:Y:S01]  /*2cf0*/  SHFL.IDX PT, R0, R5, RZ, 0x181f ;  /* 0x00181fff05007589 */ /* 0x000e6200000e0000 */
[----:B------:R-:W-:Y:S01]  /*2d00*/  @!P1 LEA R2, P0, R208, R8, 0x1 ;  /* 0x00000008d0029211 */ /* 0x000fe200078008ff */
[----:B------:R-:W-:Y:S02]  /*2d10*/  IMAD.IADD R10, R188, 0x1, -R244 ;  /* 0x00000001bc0a7824 */ /* 0x000fe400078e0af4 */
[----:B------:R-:W2:Y:S01]  /*2d20*/  SHFL.IDX PT, R7, R11, RZ, 0x181f ;  /* 0x00181fff0b077589 */ /* 0x000ea200000e0000 */
[----:B---3--:R-:W-:Y:S02]  /*2d30*/  @!P1 LEA.HI.X R3, R208, R6, R91, 0x1, P0 ;  /* 0x00000006d0039211 */ /* 0x008fe400000f0c5b */
[----:B------:R-:W-:-:S03]  /*2d40*/  ISETP.GE.AND P0, PT, R10, 0x1, PT ;  /* 0x000000010a00780c */ /* 0x000fc60003f06270 */
[----:B------:R3:W-:Y:S04]  /*2d50*/  @!P1 LDGSTS.E.BYPASS.LTC128B.128 [R197+0x3100], [R2.64], !P4 ;  /* 0x0310000002c59fae */ /* 0x0007e8000e101d46 */
[----:B------:R-:W-:Y:S06]  /*2d60*/  SHFL.IDX PT, R9, R11, 0x1, 0x181f ;  /* 0x00381f000b097f89 */ /* 0x000fec00000e0000 */
[----:B------:R-:W-:-:S02]  /*2d70*/  @P0 ISETP.GE.AND P3, PT, R208, c[0x0][0x1d4], PT ;  /* 0x00007500d0000a0c */ /* 0x000fc40003f66270 */
[C---:B---3--:R-:W-:Y:S02]  /*2d80*/  @!P1 LEA R2, P2, R216.reuse, R8, 0x1 ;  /* 0x00000008d8029211 */ /* 0x048fe400078408ff */
[----:B------:R-:W3:Y:S02]  /*2d90*/  SHFL.IDX PT, R8, R5, 0x1, 0x181f ;  /* 0x00381f0005087f89 */ /* 0x000ee400000e0000 */
[----:B------:R-:W-:-:S05]  /*2da0*/  @!P1 LEA.HI.X R3, R216, R6, R90, 0x1, P2 ;  /* 0x00000006d8039211 */ /* 0x000fca00010f0c5a */
[----:B------:R1:W-:Y:S01]  /*2db0*/  @!P1 LDGSTS.E.BYPASS.LTC128B.128 [R197+0x7100], [R2.64], !P5 ;  /* 0x0710000002c59fae */ /* 0x0003e2000e901d46 */
[----:B------:R-:W-:Y:S02]  /*2dc0*/  ISETP.GE.AND P1, PT, R10, 0x21, PT ;  /* 0x000000210a00780c */ /* 0x000fe40003f26270 */
[----:B------:R-:W-:Y:S01]  /*2dd0*/  @P0 ISETP.GE.AND P4, PT, R216, c[0x0][0x1d4], PT ;  /* 0x00007500d8000a0c */ /* 0x000fe20003f86270 */
[----:B------:R-:W0:Y:S01]  /*2de0*/  LDGDEPBAR ;  /* 0x00000000000079af */ /* 0x000e220000000000 */
[----:B-1----:R-:W-:-:S04]  /*2df0*/  @P0 LEA R2, P2, R208, R0, 0x1 ;  /* 0x00000000d0020211 */ /* 0x002fc800078408ff */
[-C--:B--2---:R-:W-:Y:S02]  /*2e00*/  @P0 LEA.HI.X R3, R208, R7.reuse, R91, 0x1, P2 ;  /* 0x00000007d0030211 */ /* 0x084fe400010f0c5b */
[----:B------:R-:W-:Y:S02]  /*2e10*/  @P0 LEA R6, P2, R216, R0, 0x1 ;  /* 0x00000000d8060211 */ /* 0x000fe400078408ff */
[----:B------:R-:W1:Y:S04]  /*2e20*/  SHFL.IDX PT, R0, R5, 0x2, 0x181f ;  /* 0x00581f0005007f89 */ /* 0x000e6800000e0000 */
[----:B------:R3:W-:Y:S01]  /*2e30*/  @P0 LDGSTS.E.BYPASS.LTC128B.128 [R197+0x8100], [R2.64], !P3 ;  /* 0x0810000002c50fae */ /* 0x0007e2000d901d46 */
[----:B------:R-:W-:Y:S02]  /*2e40*/  @P1 ISETP.GE.AND P3, PT, R208, c[0x0][0x1d4], PT ;  /* 0x00007500d0001a0c */ /* 0x000fe40003f66270 */
[----:B------:R-:W-:Y:S01]  /*2e50*/  @P0 LEA.HI.X R7, R216, R7, R90, 0x1, P2 ;  /* 0x00000007d8070211 */ /* 0x000fe200010f0c5a */
[----:B------:R-:W2:Y:S04]  /*2e60*/  SHFL.IDX PT, R5, R11, 0x2, 0x181f ;  /* 0x00581f000b057f89 */ /* 0x000ea800000e0000 */
[----:B------:R1:W-:Y:S01]  /*2e70*/  @P0 LDGSTS.E.BYPASS.LTC128B.128 [R197+0xb100], [R6.64], !P4 ;  /* 0x0b10000006c50fae */ /* 0x0003e2000e101d46 */
[----:B------:R-:W-:-:S02]  /*2e80*/  ISETP.GE.AND P0, PT, R10, 0x41, PT ;  /* 0x000000410a00780c */ /* 0x000fc40003f06270 */
[----:B---3--:R-:W-:-:S04]  /*2e90*/  @P1 LEA R2, P2, R208, R8, 0x1 ;  /* 0x00000008d0021211 */ /* 0x008fc800078408ff */
[----:B------:R-:W-:Y:S02]  /*2ea0*/  @P1 LEA.HI.X R3, R208, R9, R91, 0x1, P2 ;  /* 0x00000009d0031211 */ /* 0x000fe400010f0c5b */
[----:B------:R-:W-:-:S03]  /*2eb0*/  @P1 ISETP.GE.AND P2, PT, R216, c[0x0][0x1d4], PT ;  /* 0x00007500d8001a0c */ /* 0x000fc60003f46270 */
[----:B------:R3:W-:Y:S02]  /*2ec0*/  @P1 LDGSTS.E.BYPASS.LTC128B.128 [R197+0x9100], [R2.64], !P3 ;  /* 0x0910000002c51fae */ /* 0x0007e4000d901d46 */
[----:B---3--:R-:W-:-:S04]  /*2ed0*/  @P1 LEA R2, P3, R216, R8, 0x1 ;  /* 0x00000008d8021211 */ /* 0x008fc800078608ff */
[----:B------:R-:W-:Y:S02]  /*2ee0*/  @P1 LEA.HI.X R3, R216, R9, R90, 0x1, P3 ;  /* 0x00000009d8031211 */ /* 0x000fe400018f0c5a */
[----:B-1----:R-:W-:-:S03]  /*2ef0*/  @P0 LEA R6, P3, R208, R0, 0x1 ;  /* 0x00000000d0060211 */ /* 0x002fc600078608ff */
[----:B------:R1:W-:Y:S01]  /*2f00*/  @P1 LDGSTS.E.BYPASS.LTC128B.128 [R197+0xc100], [R2.64], !P2 ;  /* 0x0c10000002c51fae */ /* 0x0003e2000d101d46 */
[----:B------:R-:W-:Y:S02]  /*2f10*/  @P0 ISETP.GE.AND P2, PT, R208, c[0x0][0x1d4], PT ;  /* 0x00007500d0000a0c */ /* 0x000fe40003f46270 */
[----:B------:R-:W-:Y:S02]  /*2f20*/  @P0 ISETP.GE.AND P1, PT, R216, c[0x0][0x1d4], PT ;  /* 0x00007500d8000a0c */ /* 0x000fe40003f26270 */
[----:B--2---:R-:W-:-:S09]  /*2f30*/  @P0 LEA.HI.X R7, R208, R5, R91, 0x1, P3 ;  /* 0x00000005d0070211 */ /* 0x004fd200018f0c5b */
[----:B------:R2:W-:Y:S01]  /*2f40*/  @P0 LDGSTS.E.BYPASS.LTC128B.128 [R197+0xa100], [R6.64], !P2 ;  /* 0x0a10000006c50fae */ /* 0x0005e2000d101d46 */
[----:B-1----:R-:W-:-:S04]  /*2f50*/  @P0 LEA R2, P3, R216, R0, 0x1 ;  /* 0x00000000d8020211 */ /* 0x002fc800078608ff */
[----:B------:R-:W-:-:S05]  /*2f60*/  @P0 LEA.HI.X R3, R216, R5, R90, 0x1, P3 ;  /* 0x00000005d8030211 */ /* 0x000fca00018f0c5a */
[----:B------:R1:W-:Y:S04]  /*2f70*/  @P0 LDGSTS.E.BYPASS.LTC128B.128 [R197+0xd100], [R2.64], !P1 ;  /* 0x0d10000002c50fae */ /* 0x0003e8000c901d46 */
[----:B------:R-:W0:Y:S01]  /*2f80*/  LDGDEPBAR ;  /* 0x00000000000079af */ /* 0x000e220000000000 */
[----:B------:R-:W-:-:S04]  /*2f90*/  DEPBAR.LE SB0, 0x1 ;  /* 0x000080400000791a */ /* 0x000fc80000000000 */
[----:B------:R-:W-:Y:S06]  /*2fa0*/  BAR.SYNC.DEFER_BLOCKING 0x0 ;  /* 0x0000000000007b1d */ /* 0x000fec0000010000 */
        /* <DEDUP_REMOVED lines=10> */
[----:B------:R-:W-:Y:S01]  /*3050*/  BAR.SYNC.DEFER_BLOCKING 0x0 ;  /* 0x0000000000007b1d */ /* 0x000fe20000010000 */
[----:B------:R-:W-:Y:S02]  /*3060*/  R2P PR, R227, 0x6 ;  /* 0x00000006e3007804 */ /* 0x000fe40000000000 */
[----:B------:R-:W-:-:S03]  /*3070*/  IADD3 R180, R181, 0x20, RZ ;  /* 0x00000020b5b47810 */ /* 0x000fc60007ffe0ff */
[----:B----4-:R-:W3:Y:S08]  /*3080*/  LDSM.16.M88.4 R12, [R181] ;  /* 0x00000000b50c783b */ /* 0x010ef00000000200 */
[----:B------:R-:W-:Y:S01]  /*3090*/  @P1 IADD3 R180, R181, -0x20, RZ ;  /* 0xffffffe0b5b41810 */ /* 0x000fe20007ffe0ff */
[----:B------:R-:W-:Y:S02]  /*30a0*/  IMAD R0, R18, c[0x0][0x208], RZ ;  /* 0x0000820012007a24 */ /* 0x000fe400078e02ff */
[C---:B-1----:R-:W-:Y:S01]  /*30b0*/  IMAD.WIDE.U32 R2, R199.reuse, c[0x0][0x208], RZ ;  /* 0x00008200c7027a25 */ /* 0x042fe200078e00ff */
[----:B------:R-:W-:Y:S03]  /*30c0*/  LDSM.16.M88.4 R28, [R181+0x1000] ;  /* 0x00100000b51c783b */ /* 0x000fe60000000200 */
[----:B------:R-:W-:Y:S01]  /*30d0*/  IMAD R0, R199, c[0x0][0x20c], R0 ;  /* 0x00008300c7007a24 */ /* 0x000fe200078e0200 */
[----:B------:R-:W1:Y:S03]  /*30e0*/  LDSM.16.M88.4 R56, [R180] ;  /* 0x00000000b438783b */ /* 0x000e660000000200 */
[----:B------:R-:W-:-:S02]  /*30f0*/  IMAD.IADD R3, R3, 0x1, R0 ;  /* 0x0000000103037824 */ /* 0x000fc400078e0200 */
[----:B------:R-:W-:-:S04]  /*3100*/  IMAD.WIDE.U32 R238, R21, c[0x0][0x210], RZ ;  /* 0x0000840015ee7a25 */ /* 0x000fc800078e00ff */
[C---:B------:R-:W-:Y:S01]  /*3110*/  IMAD.SHL.U32 R200, R208.reuse, 0x2, RZ ;  /* 0x00000002d0c87824 */ /* 0x040fe200078e00ff */
[----:B------:R-:W-:Y:S01]  /*3120*/  SHF.L.U64.HI R5, R208, 0x1, R91 ;  /* 0x00000001d0057819 */ /* 0x000fe2000001025b */
[----:B------:R-:W-:Y:S02]  /*3130*/  IMAD R0, R20, c[0x0][0x218], RZ ;  /* 0x0000860014007a24 */ /* 0x000fe400078e02ff */
[----:B------:R-:W-:Y:S01]  /*3140*/  IMAD.SHL.U32 R202, R216, 0x2, RZ ;  /* 0x00000002d8ca7824 */ /* 0x000fe200078e00ff */
[----:B------:R-:W-:Y:S01]  /*3150*/  ISETP.GE.AND P4, PT, R208, c[0x0][0x1d4], PT ;  /* 0x00007500d0007a0c */ /* 0x000fe20003f86270 */
[----:B------:R-:W-:Y:S01]  /*3160*/  IMAD.WIDE.U32 R2, R198, c[0x0][0x218], R2 ;  /* 0x00008600c6027a25 */ /* 0x000fe200078e0002 */
[----:B------:R-:W-:Y:S03]  /*3170*/  LDSM.16.M88.4 R24, [R181+0x800] ;  /* 0x00080000b518783b */ /* 0x000fe60000000200 */
[----:B------:R-:W-:Y:S01]  /*3180*/  IMAD R242, R21, c[0x0][0x214], R239 ;  /* 0x0000850015f27a24 */ /* 0x000fe200078e02ef */
[----:B------:R-:W-:Y:S01]  /*3190*/  IADD3 R2, P0, R2, R238, RZ ;  /* 0x000000ee02027210 */ /* 0x000fe20007f1e0ff */
[----:B------:R-:W-:Y:S01]  /*31a0*/  IMAD R0, R198, c[0x0][0x21c], R0 ;  /* 0x00008700c6007a24 */ /* 0x000fe200078e0200 */
[----:B------:R-:W-:Y:S04]  /*31b0*/  LDSM.16.M88.4 R20, [R181+0x1800] ;  /* 0x00180000b514783b */ /* 0x000fe80000000200 */
[----:B------:R-:W-:Y:S01]  /*31c0*/  IADD3.X R3, R242, R3, R0, P0, !PT ;  /* 0x00000003f2037210 */ /* 0x000fe200007fe400 */
[----:B------:R-:W-:Y:S01]  /*31d0*/  LDSM.16.M88.4 R52, [R180+0x800] ;  /* 0x00080000b434783b */ /* 0x000fe20000000200 */
[C---:B------:R-:W-:Y:S01]  /*31e0*/  LEA R0, P0, R2.reuse, c[0x0][0x1f8], 0x1 ;  /* 0x00007e0002007a11 */ /* 0x040fe200078008ff */
[----:B---3--:R-:W-:Y:S03]  /*31f0*/  HMMA.16816.F32 R16, R120, R12, RZ ;  /* 0x0000000c7810723c */ /* 0x008fe600000018ff */
[----:B--2---:R-:W-:Y:S01]  /*3200*/  LEA.HI.X R6, R2, c[0x0][0x1fc], R3, 0x1, P0 ;  /* 0x00007f0002067a11 */ /* 0x004fe200000f0c03 */
[----:B------:R-:W-:Y:S04]  /*3210*/  LDSM.16.M88.4 R40, [R180+0x1000] ;  /* 0x00100000b428783b */ /* 0x000fe80000000200 */
[----:B------:R-:W-:Y:S04]  /*3220*/  SHFL.IDX PT, R2, R0, RZ, 0x181f ;  /* 0x00181fff00027589 */ /* 0x000fe800000e0000 */
[----:B------:R-:W2:Y:S04]  /*3230*/  SHFL.IDX PT, R3, R0, 0x1, 0x181f ;  /* 0x00381f0000037f89 */ /* 0x000ea800000e0000 */
[----:B------:R-:W-:Y:S04]  /*3240*/  SHFL.IDX PT, R7, R6, RZ, 0x181f ;  /* 0x00181fff06077589 */ /* 0x000fe800000e0000 */
[----:B------:R-:W3:Y:S04]  /*3250*/  SHFL.IDX PT, R11, R6, 0x1, 0x181f ;  /* 0x00381f00060b7f89 */ /* 0x000ee800000e0000 */
[----:B------:R-:W4:Y:S01]  /*3260*/  SHFL.IDX PT, R0, R0, 0x2, 0x181f ;  /* 0x00581f0000007f89 */ /* 0x000f2200000e0000 */
[----:B-1----:R-:W-:Y:S03]  /*3270*/  HMMA.16816.F32 R92, R124, R56, R16 ;  /* 0x000000387c5c723c */ /* 0x002fe60000001810 */
[----:B------:R1:W4:Y:S04]  /*3280*/  SHFL.IDX PT, R18, R6, 0x2, 0x181f ;  /* 0x00581f0006127f89 */ /* 0x00032800000e0000 */
[----:B------:R-:W-:Y:S01]  /*3290*/  LDSM.16.M88.4 R36, [R181+0x2000] ;  /* 0x00200000b524783b */ /* 0x000fe20000000200 */
[----:B------:R-:W-:Y:S01]  /*32a0*/  HMMA.16816.F32 R64, R120, R14, RZ ;  /* 0x0000000e7840723c */ /* 0x000fe200000018ff */
[----:B--2---:R-:W-:-:S02]  /*32b0*/  IADD3 R8, P1, R3, R200, RZ ;  /* 0x000000c803087210 */ /* 0x004fc40007f3e0ff */
[----:B------:R-:W2:Y:S04]  /*32c0*/  LDSM.16.M88.4 R32, [R180+0x1800] ;  /* 0x00180000b420783b */ /* 0x000ea80000000200 */
[C---:B------:R-:W-:Y:S01]  /*32d0*/  IADD3 R14, P0, R2.reuse, R200, RZ ;  /* 0x000000c8020e7210 */ /* 0x040fe20007f1e0ff */
[----:B------:R-:W2:Y:S01]  /*32e0*/  LDSM.16.M88.4 R68, [R181+0x2800] ;  /* 0x00280000b544783b */ /* 0x000ea20000000200 */
[-C--:B------:R-:W-:Y:S01]  /*32f0*/  IADD3 R12, P3, R2, R202.reuse, RZ ;  /* 0x000000ca020c7210 */ /* 0x080fe20007f7e0ff */
[--C-:B---3--:R-:W-:Y:S02]  /*3300*/  IMAD.X R9, R11, 0x1, R5.reuse, P1 ;  /* 0x000000010b097824 */ /* 0x108fe400008e0605 */
[----:B------:R-:W-:Y:S01]  /*3310*/  IMAD.X R15, R7, 0x1, R5, P0 ;  /* 0x00000001070f7824 */ /* 0x000fe200000e0605 */
[----:B------:R-:W-:Y:S01]  /*3320*/  IADD3 R2, P0, R3, R202, RZ ;  /* 0x000000ca03027210 */ /* 0x000fe20007f1e0ff */
[----:B------:R-:W3:Y:S01]  /*3330*/  LDSM.16.M88.4 R72, [R180+0x2000] ;  /* 0x00200000b448783b */ /* 0x000ee20000000200 */
[----:B------:R-:W-:-:S02]  /*3340*/  ISETP.LT.OR P1, PT, R10, 0x1, P4 ;  /* 0x000000010a00780c */ /* 0x000fc40002721670 */
[----:B-1----:R-:W-:Y:S01]  /*3350*/  SHF.L.U64.HI R6, R216, 0x1, R90 ;  /* 0x00000001d8067819 */ /* 0x002fe2000001025a */
[----:B------:R-:W1:Y:S04]  /*3360*/  LDSM.16.M88.4 R76, [R180+0x2800] ;  /* 0x00280000b44c783b */ /* 0x000e680000000200 */
[----:B------:R-:W-:Y:S01]  /*3370*/  IMAD.X R3, R11, 0x1, R6, P0 ;  /* 0x000000010b037824 */ /* 0x000fe200000e0606 */
[----:B----4-:R-:W-:-:S05]  /*3380*/  IADD3 R16, P0, R0, R200, RZ ;  /* 0x000000c800107210 */ /* 0x010fca0007f1e0ff */
[----:B------:R-:W-:Y:S01]  /*3390*/  IMAD.X R17, R18, 0x1, R5, P0 ;  /* 0x0000000112117824 */ /* 0x000fe200000e0605 */
[----:B------:R-:W-:Y:S01]  /*33a0*/  ISETP.GE.AND P0, PT, R216, c[0x0][0x1d4], PT ;  /* 0x00007500d8007a0c */ /* 0x000fe20003f06270 */
[----:B------:R-:W-:Y:S01]  /*33b0*/  @!PT LDS RZ, [RZ] ;  /* 0x00000000fffff984 */ /* 0x000fe20000000800 */
[----:B------:R-:W-:Y:S01]  /*33c0*/  @!PT LDS RZ, [RZ] ;  /* 0x00000000fffff984 */ /* 0x000fe20000000800 */
[----:B------:R-:W-:Y:S01]  /*33d0*/  @!PT LDS RZ, [RZ] ;  /* 0x00000000fffff984 */ /* 0x000fe20000000800 */
[----:B------:R4:W-:Y:S03]  /*33e0*/  LDGSTS.E.BYPASS.LTC128B.128 [R197+0x100], [R14.64], !P1 ;  /* 0x001000000ec57fae */ /* 0x0009e6000c901d46 */
[C---:B------:R-:W-:Y:S01]  /*33f0*/  ISETP.LT.OR P1, PT, R10.reuse, 0x1, P0 ;  /* 0x000000010a00780c */ /* 0x040fe20000721670 */
[----:B------:R-:W-:Y:S01]  /*3400*/  IMAD.X R13, R7, 0x1, R6, P3 ;  /* 0x00000001070d7824 */ /* 0x000fe200018e0606 */
[----:B------:R-:W-:Y:S01]  /*3410*/  HMMA.16816.F32 R44, R120, R28, RZ ;  /* 0x0000001c782c723c */ /* 0x000fe200000018ff */
[----:B------:R-:W-:-:S10]  /*3420*/  ISETP.LT.OR P3, PT, R10, 0x21, P0 ;  /* 0x000000210a00780c */ /* 0x000fd40000761670 */
[----:B------:R4:W-:Y:S01]  /*3430*/  LDGSTS.E.BYPASS.LTC128B.128 [R197+0x3100], [R12.64], !P1 ;  /* 0x031000000cc57fae */ /* 0x0009e2000c901d46 */
[C---:B------:R-:W-:Y:S01]  /*3440*/  ISETP.LT.OR P1, PT, R10.reuse, 0x21, P4 ;  /* 0x000000210a00780c */ /* 0x040fe20002721670 */
[----:B------:R-:W-:Y:S01]  /*3450*/  HMMA.16816.F32 R60, R120, R24, RZ ;  /* 0x00000018783c723c */ /* 0x000fe200000018ff */
[----:B------:R-:W-:Y:S01]  /*3460*/  ISETP.LT.OR P4, PT, R10, 0x41, P4 ;  /* 0x000000410a00780c */ /* 0x000fe20002781670 */
[----:B------:R-:W-:-:S06]  /*3470*/  IMAD.MOV.U32 R7, RZ, RZ, 0x40 ;  /* 0x00000040ff077424 */ /* 0x000fcc00078e00ff */
[----:B------:R-:W-:Y:S04]  /*3480*/  HMMA.16816.F32 R48, R120, R26, RZ ;  /* 0x0000001a7830723c */ /* 0x000fe800000018ff */
[----:B------:R1:W-:Y:S01]  /*3490*/  LDGSTS.E.BYPASS.LTC128B.128 [R197+0x1100], [R8.64], !P1 ;  /* 0x0110000008c57fae */ /* 0x0003e2000c901d46 */
[----:B------:R-:W-:-:S03]  /*34a0*/  ISETP.LT.OR P1, PT, R10, 0x41, P0 ;  /* 0x000000410a00780c */ /* 0x000fc60000721670 */
[C---:B------:R-:W-:Y:S01]  /*34b0*/  HMMA.16816.F32 R24, R120.reuse, R20, RZ ;  /* 0x000000147818723c */ /* 0x040fe200000018ff */
[----:B------:R1:W-:Y:S04]  /*34c0*/  LDGSTS.E.BYPASS.LTC128B.128 [R197+0x4100], [R2.64], !P3 ;  /* 0x0410000002c57fae */ /* 0x0003e8000d901d46 */
[----:B------:R2:W-:Y:S03]  /*34d0*/  LDGSTS.E.BYPASS.LTC128B.128 [R197+0x2100], [R16.64], !P4 ;  /* 0x0210000010c57fae */ /* 0x0005e6000e101d46 */
[----:B------:R-:W-:Y:S08]  /*34e0*/  HMMA.16816.F32 R20, R120, R22, RZ ;  /* 0x000000167814723c */ /* 0x000ff000000018ff */
[----:B------:R-:W-:Y:S01]  /*34f0*/  HMMA.16816.F32 R96, R124, R40, R44 ;  /* 0x000000287c60723c */ /* 0x000fe2000000182c */
[----:B-1----:R-:W-:-:S02]  /*3500*/  IADD3 R2, P0, R0, R202, RZ ;  /* 0x000000ca00027210 */ /* 0x002fc40007f1e0ff */
[----:B------:R-:W-:-:S03]  /*3510*/  SEL R0, R7, 0xffffffc0, !P2 ;  /* 0xffffffc007007807 */ /* 0x000fc60005000000 */
[----:B------:R-:W-:Y:S02]  /*3520*/  IMAD.X R3, R18, 0x1, R6, P0 ;  /* 0x0000000112037824 */ /* 0x000fe400000e0606 */
[----:B------:R-:W-:-:S03]  /*3530*/  IMAD.IADD R183, R181, 0x1, R0 ;  /* 0x00000001b5b77824 */ /* 0x000fc600078e0200 */
[----:B------:R1:W-:Y:S01]  /*3540*/  LDGSTS.E.BYPASS.LTC128B.128 [R197+0x5100], [R2.64], !P1 ;  /* 0x0510000002c57fae */ /* 0x0003e2000c901d46 */
[----:B------:R-:W-:Y:S03]  /*3550*/  HMMA.16816.F32 R28, R120, R30, RZ ;  /* 0x0000001e781c723c */ /* 0x000fe600000018ff */
[----:B------:R-:W3:Y:S04]  /*3560*/  LDSM.16.M88.4 R44, [R183] ;  /* 0x00000000b72c783b */ /* 0x000ee80000000200 */
[----:B------:R-:W-:Y:S01]  /*3570*/  LDSM.16.M88.4 R108, [R181+0x4000] ;  /* 0x00400000b56c783b */ /* 0x000fe20000000200 */
[----:B--2---:R-:W-:Y:S03]  /*3580*/  HMMA.16816.F32 R88, R124, R34, R20 ;  /* 0x000000227c58723c */ /* 0x004fe60000001814 */
[----:B------:R-:W-:Y:S04]  /*3590*/  LDSM.16.M88.4 R112, [R181+0x4800] ;  /* 0x00480000b570783b */ /* 0x000fe80000000200 */
[----:B------:R-:W-:Y:S01]  /*35a0*/  LDSM.16.M88.4 R148, [R180+0x4000] ;  /* 0x00400000b494783b */ /* 0x000fe20000000200 */
[----:B------:R-:W-:Y:S03]  /*35b0*/  HMMA.16816.F32 R20, R120, R36, RZ ;  /* 0x000000247814723c */ /* 0x000fe600000018ff */
[----:B------:R-:W-:Y:S04]  /*35c0*/  LDSM.16.M88.4 R128, [R180+0x3800] ;  /* 0x00380000b480783b */ /* 0x000fe80000000200 */
[----:B------:R-:W-:Y:S01]  /*35d0*/  LDSM.16.M88.4 R136, [R183+0x4000] ;  /* 0x00400000b788783b */ /* 0x000fe20000000200 */
[----:B------:R-:W-:Y:S03]  /*35e0*/  HMMA.16816.F32 R84, R124, R32, R24 ;  /* 0x000000207c54723c */ /* 0x000fe60000001818 */
[----:B------:R-:W2:Y:S05]  /*35f0*/  LDSM.16.M88.4 R32, [R183+0x1800] ;  /* 0x00180000b720783b */ /* 0x000eaa0000000200 */
[C---:B------:R-:W-:Y:S08]  /*3600*/  HMMA.16816.F32 R8, R120.reuse, R68, RZ ;  /* 0x000000447808723c */ /* 0x040ff000000018ff */
[----:B----4-:R-:W-:Y:S01]  /*3610*/  HMMA.16816.F32 R12, R120, R38, RZ ;  /* 0x00000026780c723c */ /* 0x010fe200000018ff */
[----:B------:R-:W4:Y:S01]  /*3620*/  LDSM.16.M88.4 R36, [R183+0x1000] ;  /* 0x00100000b724783b */ /* 0x000f220000000200 */
[----:B-1----:R-:W-:-:S03]  /*3630*/  IADD3 R2, R180, 0x3000, RZ ;  /* 0x00003000b4027810 */ /* 0x002fc60007ffe0ff */
[----:B------:R-:W-:Y:S03]  /*3640*/  LDSM.16.M88.4 R24, [R183+0x2000] ;  /* 0x00200000b718783b */ /* 0x000fe60000000200 */
[----:B------:R-:W-:Y:S01]  /*3650*/  HMMA.16816.F32 R80, R124, R42, R28 ;  /* 0x0000002a7c50723c */ /* 0x000fe2000000181c */
[----:B------:R-:W-:Y:S01]  /*3660*/  IMAD.IADD R182, R2, 0x1, R0 ;  /* 0x0000000102b67824 */ /* 0x000fe200078e0200 */
[----:B------:R-:W-:Y:S04]  /*3670*/  LDSM.16.M88.4 R140, [R183+0x4800] ;  /* 0x00480000b78c783b */ /* 0x000fe80000000200 */
[----:B------:R-:W-:Y:S02]  /*3680*/  LDSM.16.M88.4 R104, [R182+-0x1800] ;  /* 0xffe80000b668783b */ /* 0x000fe40000000200 */
[----:B------:R-:W-:Y:S02]  /*3690*/  HMMA.16816.F32 R40, R120, R70, RZ ;  /* 0x000000467828723c */ /* 0x000fe400000018ff */
[----:B------:R-:W-:Y:S04]  /*36a0*/  LDSM.16.M88.4 R116, [R182+-0x1000] ;  /* 0xfff00000b674783b */ /* 0x000fe80000000200 */
[----:B------:R-:W-:Y:S02]  /*36b0*/  LDSM.16.M88.4 R176, [R183+0x3000] ;  /* 0x00300000b7b0783b */ /* 0x000fe40000000200 */
[C---:B------:R-:W-:Y:S02]  /*36c0*/  HMMA.16816.F32 R64, R124.reuse, R58, R64 ;  /* 0x0000003a7c40723c */ /* 0x040fe40000001840 */
[----:B------:R-:W-:Y:S04]  /*36d0*/  LDSM.16.M88.4 R144, [R183+0x5000] ;  /* 0x00500000b790783b */ /* 0x000fe80000000200 */
[----:B------:R-:W0:Y:S02]  /*36e0*/  LDGDEPBAR ;  /* 0x00000000000079af */ /* 0x000e240000000000 */
[C---:B------:R-:W-:Y:S02]  /*36f0*/  HMMA.16816.F32 R56, R124.reuse, R52, R60 ;  /* 0x000000347c38723c */ /* 0x040fe4000000183c */
[----:B------:R-:W-:Y:S06]  /*3700*/  LDSM.16.M88.4 R60, [R182+-0x3000] ;  /* 0xffd00000b63c783b */ /* 0x000fec0000000200 */
[C---:B------:R-:W-:Y:S01]  /*3710*/  HMMA.16816.F32 R100, R124.reuse, R54, R48 ;  /* 0x000000367c64723c */ /* 0x040fe20000001830 */
[----:B------:R-:W1:Y:S07]  /*3720*/  LDSM.16.M88.4 R52, [R183+0x800] ;  /* 0x00080000b734783b */ /* 0x000e6e0000000200 */
[C---:B---3--:R-:W-:Y:S01]  /*3730*/  HMMA.16816.F32 R48, R124.reuse, R72, R20 ;  /* 0x000000487c30723c */ /* 0x048fe20000001814 */
[----:B------:R-:W3:Y:S07]  /*3740*/  LDSM.16.M88.4 R20, [R183+0x2800] ;  /* 0x00280000b714783b */ /* 0x000eee0000000200 */
[----:B------:R-:W-:Y:S08]  /*3750*/  HMMA.16816.F32 R16, R124, R76, R8 ;  /* 0x0000004c7c10723c */ /* 0x000ff00000001808 */
[----:B------:R-:W-:Y:S01]  /*3760*/  HMMA.16816.F32 R8, R152, R44, R92 ;  /* 0x0000002c9808723c */ /* 0x000fe2000000185c */
[----:B------:R-:W1:Y:S07]  /*3770*/  LDSM.16.M88.4 R92, [R182+-0x2000] ;  /* 0xffe00000b65c783b */ /* 0x000e6e0000000200 */
[C---:B------:R-:W-:Y:S08]  /*3780*/  HMMA.16816.F32 R28, R124.reuse, R74, R12 ;  /* 0x0000004a7c1c723c */ /* 0x040ff0000000180c */
[----:B------:R-:W-:Y:S01]  /*3790*/  HMMA.16816.F32 R12, R124, R78, R40 ;  /* 0x0000004e7c0c723c */ /* 0x000fe20000001828 */
[----:B------:R-:W1:Y:S04]  /*37a0*/  LDSM.16.M88.4 R76, [R182+-0x2800] ;  /* 0xffd80000b64c783b */ /* 0x000e680000000200 */
[----:B------:R-:W1:Y:S03]  /*37b0*/  LDSM.16.M88.4 R40, [R182+-0x800] ;  /* 0xfff80000b628783b */ /* 0x000e660000000200 */
[C---:B--2---:R-:W-:Y:S08]  /*37c0*/  HMMA.16816.F32 R84, R152.reuse, R32, R84 ;  /* 0x000000209854723c */ /* 0x044ff00000001854 */
[C---:B------:R-:W-:Y:S08]  /*37d0*/  HMMA.16816.F32 R44, R152.reuse, R46, R64 ;  /* 0x0000002e982c723c */ /* 0x040ff00000001840 */
[C---:B----4-:R-:W-:Y:S01]  /*37e0*/  HMMA.16816.F32 R72, R152.reuse, R36, R96 ;  /* 0x000000249848723c */ /* 0x050fe20000001860 */
[----:B------:R-:W2:Y:S07]  /*37f0*/  LDSM.16.M88.4 R96, [R181+0x3000] ;  /* 0x00300000b560783b */ /* 0x000eae0000000200 */
[C---:B------:R-:W-:Y:S08]  /*3800*/  HMMA.16816.F32 R80, R152.reuse, R38, R80 ;  /* 0x000000269850723c */ /* 0x040ff00000001850 */
[C---:B------:R-:W-:Y:S08]  /*3810*/  HMMA.16816.F32 R88, R152.reuse, R34, R88 ;  /* 0x000000229858723c */ /* 0x040ff00000001858 */
[C---:B-1----:R-:W-:Y:S08]  /*3820*/  HMMA.16816.F32 R56, R152.reuse, R52, R56 ;  /* 0x000000349838723c */ /* 0x042ff00000001838 */
[C---:B------:R-:W-:Y:S08]  /*3830*/  HMMA.16816.F32 R68, R152.reuse, R24, R48 ;  /* 0x000000189844723c */ /* 0x040ff00000001830 */
[C---:B------:R-:W-:Y:S01]  /*3840*/  HMMA.16816.F32 R64, R152.reuse, R54, R100 ;  /* 0x000000369840723c */ /* 0x040fe20000001864 */
[----:B------:R-:W1:Y:S07]  /*3850*/  LDSM.16.M88.4 R100, [R181+0x3800] ;  /* 0x00380000b564783b */ /* 0x000e6e0000000200 */
[C---:B---3--:R-:W-:Y:S08]  /*3860*/  HMMA.16816.F32 R48, R152.reuse, R20, R16 ;  /* 0x000000149830723c */ /* 0x048ff00000001810 */
[C---:B------:R-:W-:Y:S08]  /*3870*/  HMMA.16816.F32 R52, R152.reuse, R26, R28 ;  /* 0x0000001a9834723c */ /* 0x040ff0000000181c */
[----:B------:R-:W-:Y:S08]  /*3880*/  HMMA.16816.F32 R36, R152, R22, R12 ;  /* 0x000000169824723c */ /* 0x000ff0000000180c */
[C---:B------:R-:W-:Y:S08]  /*3890*/  HMMA.16816.F32 R32, R156.reuse, R60, R8 ;  /* 0x0000003c9c20723c */ /* 0x040ff00000001808 */
[C---:B------:R-:W-:Y:S08]  /*38a0*/  HMMA.16816.F32 R8, R156.reuse, R104, R84 ;  /* 0x000000689c08723c */ /* 0x040ff00000001854 */
[C---:B------:R-:W-:Y:S08]  /*38b0*/  HMMA.16816.F32 R28, R156.reuse, R62, R44 ;  /* 0x0000003e9c1c723c */ /* 0x040ff0000000182c */
[C---:B------:R-:W-:Y:S08]  /*38c0*/  HMMA.16816.F32 R16, R156.reuse, R92, R72 ;  /* 0x0000005c9c10723c */ /* 0x040ff00000001848 */
[C---:B------:R-:W-:Y:S01]  /*38d0*/  HMMA.16816.F32 R12, R156.reuse, R94, R80 ;  /* 0x0000005e9c0c723c */ /* 0x040fe20000001850 */
[----:B------:R-:W-:Y:S07]  /*38e0*/  LDSM.16.M88.4 R92, [R181+0x5800] ;  /* 0x00580000b55c783b */ /* 0x000fee0000000200 */
[C---:B------:R-:W-:Y:S01]  /*38f0*/  HMMA.16816.F32 R84, R156.reuse, R106, R88 ;  /* 0x0000006a9c54723c */ /* 0x040fe20000001858 */
[----:B------:R-:W3:Y:S04]  /*3900*/  LDSM.16.M88.4 R88, [R181+0x5000] ;  /* 0x00500000b558783b */ /* 0x000ee80000000200 */
[----:B------:R-:W-:Y:S03]  /*3910*/  LDSM.16.M88.4 R104, [R180+0x3000] ;  /* 0x00300000b468783b */ /* 0x000fe60000000200 */
[C---:B------:R-:W-:Y:S08]  /*3920*/  HMMA.16816.F32 R24, R156.reuse, R76, R56 ;  /* 0x0000004c9c18723c */ /* 0x040ff00000001838 */
[C---:B------:R-:W-:Y:S08]  /*3930*/  HMMA.16816.F32 R20, R156.reuse, R78, R64 ;  /* 0x0000004e9c14723c */ /* 0x040ff00000001840 */
[C---:B------:R-:W-:Y:S08]  /*3940*/  HMMA.16816.F32 R80, R156.reuse, R116, R68 ;  /* 0x000000749c50723c */ /* 0x040ff00000001844 */
[C---:B------:R-:W-:Y:S08]  /*3950*/  HMMA.16816.F32 R72, R156.reuse, R40, R48 ;  /* 0x000000289c48723c */ /* 0x040ff00000001830 */
[C---:B------:R-:W-:Y:S08]  /*3960*/  HMMA.16816.F32 R76, R156.reuse, R118, R52 ;  /* 0x000000769c4c723c */ /* 0x040ff00000001834 */
[----:B------:R-:W-:Y:S01]  /*3970*/  HMMA.16816.F32 R68, R156, R42, R36 ;  /* 0x0000002a9c44723c */ /* 0x000fe20000001824 */
[----:B------:R-:W4:Y:S04]  /*3980*/  LDSM.16.M88.4 R40, [R180+0x4800] ;  /* 0x00480000b428783b */ /* 0x000f280000000200 */
[----:B------:R-:W1:Y:S03]  /*3990*/  LDSM.16.M88.4 R36, [R180+0x5000] ;  /* 0x00500000b424783b */ /* 0x000e660000000200 */
[C---:B--2---:R-:W-:Y:S08]  /*39a0*/  HMMA.16816.F32 R64, R160.reuse, R96, R32 ;  /* 0x00000060a040723c */ /* 0x044ff00000001820 */
[C---:B------:R-:W-:Y:S01]  /*39b0*/  HMMA.16816.F32 R60, R160.reuse, R98, R28 ;  /* 0x00000062a03c723c */ /* 0x040fe2000000181c */
[----:B------:R-:W2:Y:S07]  /*39c0*/  LDSM.16.M88.4 R96, [R180+0x5800] ;  /* 0x00580000b460783b */ /* 0x000eae0000000200 */
[C---:B------:R-:W-:Y:S08]  /*39d0*/  HMMA.16816.F32 R48, R160.reuse, R108, R16 ;  /* 0x0000006ca030723c */ /* 0x040ff00000001810 */
[C---:B------:R-:W-:Y:S08]  /*39e0*/  HMMA.16816.F32 R44, R160.reuse, R110, R12 ;  /* 0x0000006ea02c723c */ /* 0x040ff0000000180c */
[C---:B------:R-:W-:Y:S08]  /*39f0*/  HMMA.16816.F32 R32, R160.reuse, R112, R8 ;  /* 0x00000070a020723c */ /* 0x040ff00000001808 */
[C---:B-1----:R-:W-:Y:S08]  /*3a00*/  HMMA.16816.F32 R56, R160.reuse, R100, R24 ;  /* 0x00000064a038723c */ /* 0x042ff00000001818 */
[C---:B------:R-:W-:Y:S08]  /*3a10*/  HMMA.16816.F32 R28, R160.reuse, R114, R84 ;  /* 0x00000072a01c723c */ /* 0x040ff00000001854 */
[C---:B------:R-:W-:Y:S08]  /*3a20*/  HMMA.16816.F32 R52, R160.reuse, R102, R20 ;  /* 0x00000066a034723c */ /* 0x040ff00000001814 */
[C---:B---3--:R-:W-:Y:S08]  /*3a30*/  HMMA.16816.F32 R24, R160.reuse, R88, R80 ;  /* 0x00000058a018723c */ /* 0x048ff00000001850 */
[C---:B------:R-:W-:Y:S01]  /*3a40*/  HMMA.16816.F32 R16, R160.reuse, R92, R72 ;  /* 0x0000005ca010723c */ /* 0x040fe20000001848 */
[----:B------:R-:W-:Y:S07]  /*3a50*/  LDSM.16.M88.4 R72, [R182+0x800] ;  /* 0x00080000b648783b */ /* 0x000fee0000000200 */
[C---:B------:R-:W-:Y:S08]  /*3a60*/  HMMA.16816.F32 R20, R160.reuse, R90, R76 ;  /* 0x0000005aa014723c */ /* 0x040ff0000000184c */
[----:B------:R-:W-:Y:S01]  /*3a70*/  HMMA.16816.F32 R12, R160, R94, R68 ;  /* 0x0000005ea00c723c */ /* 0x000fe20000001844 */
[----:B------:R-:W-:Y:S04]  /*3a80*/  LDSM.16.M88.4 R92, [R183+0x3800] ;  /* 0x00380000b75c783b */ /* 0x000fe80000000200 */
[----:B------:R-:W-:Y:S03]  /*3a90*/  LDSM.16.M88.4 R68, [R182+0x1000] ;  /* 0x00100000b644783b */ /* 0x000fe60000000200 */
[C---:B------:R-:W-:Y:S08]  /*3aa0*/  HMMA.16816.F32 R116, R164.reuse, R148, R48 ;  /* 0x00000094a474723c */ /* 0x040ff00000001830 */
[C---:B------:R-:W-:Y:S01]  /*3ab0*/  HMMA.16816.F32 R112, R164.reuse, R150, R44 ;  /* 0x00000096a470723c */ /* 0x040fe2000000182c */
[----:B------:R-:W1:Y:S07]  /*3ac0*/  LDSM.16.M88.4 R148, [R183+0x5800] ;  /* 0x00580000b794783b */ /* 0x000e6e0000000200 */
[C---:B----4-:R-:W-:Y:S08]  /*3ad0*/  HMMA.16816.F32 R108, R164.reuse, R40, R32 ;  /* 0x00000028a46c723c */ /* 0x050ff00000001820 */
[C---:B------:R-:W-:Y:S08]  /*3ae0*/  HMMA.16816.F32 R100, R164.reuse, R42, R28 ;  /* 0x0000002aa464723c */ /* 0x040ff0000000181c */
[C---:B------:R-:W-:Y:S01]  /*3af0*/  HMMA.16816.F32 R8, R164.reuse, R104, R64 ;  /* 0x00000068a408723c */ /* 0x040fe20000001840 */
[----:B------:R-:W3:Y:S07]  /*3b00*/  LDSM.16.M88.4 R64, [R182+0x1800] ;  /* 0x00180000b640783b */ /* 0x000eee0000000200 */
[C---:B------:R-:W-:Y:S01]  /*3b10*/  HMMA.16816.F32 R132, R164.reuse, R128, R56 ;  /* 0x00000080a484723c */ /* 0x040fe20000001838 */
[----:B------:R-:W-:Y:S07]  /*3b20*/  LDSM.16.M88.4 R56, [R182+0x2800] ;  /* 0x00280000b638783b */ /* 0x000fee0000000200 */
[C---:B------:R-:W-:Y:S08]  /*3b30*/  HMMA.16816.F32 R88, R164.reuse, R36, R24 ;  /* 0x00000024a458723c */ /* 0x040ff00000001818 */
[C---:B--2---:R-:W-:Y:S08]  /*3b40*/  HMMA.16816.F32 R80, R164.reuse, R96, R16 ;  /* 0x00000060a450723c */ /* 0x044ff00000001810 */
[C---:B------:R-:W-:Y:S01]  /*3b50*/  HMMA.16816.F32 R104, R164.reuse, R106, R60 ;  /* 0x0000006aa468723c */ /* 0x040fe2000000183c */
[----:B------:R-:W2:Y:S07]  /*3b60*/  LDSM.16.M88.4 R60, [R182+0x2000] ;  /* 0x00200000b63c783b */ /* 0x000eae0000000200 */
[C---:B------:R-:W-:Y:S08]  /*3b70*/  HMMA.16816.F32 R128, R164.reuse, R130, R52 ;  /* 0x00000082a480723c */ /* 0x040ff00000001834 */
[C---:B------:R-:W-:Y:S08]  /*3b80*/  HMMA.16816.F32 R84, R164.reuse, R38, R20 ;  /* 0x00000026a454723c */ /* 0x040ff00000001814 */
[----:B------:R-:W-:Y:S01]  /*3b90*/  HMMA.16816.F32 R76, R164, R98, R12 ;  /* 0x00000062a44c723c */ /* 0x000fe2000000180c */
[----:B------:R-:W4:Y:S01]  /*3ba0*/  LDSM.16.M88.4 R96, [R182] ;  /* 0x00000000b660783b */ /* 0x000f220000000200 */
[----:B------:R-:W-:Y:S01]  /*3bb0*/  ISETP.GT.AND P0, PT, R196, R228, PT ;  /* 0x000000e4c400720c */ /* 0x000fe20003f04270 */
[----:B------:R-:W-:-:S05]  /*3bc0*/  DEPBAR.LE SB0, 0x0 ;  /* 0x000080000000791a */ /* 0x000fca0000000000 */
        /* <DEDUP_REMOVED lines=8> */
[C---:B------:R-:W-:Y:S08]  /*3c50*/  HMMA.16816.F32 R44, R168.reuse, R92, R132 ;  /* 0x0000005ca82c723c */ /* 0x040ff00000001884 */
[C---:B------:R-:W-:Y:S08]  /*3c60*/  HMMA.16816.F32 R40, R168.reuse, R94, R128 ;  /* 0x0000005ea828723c */ /* 0x040ff00000001880 */
[C---:B------:R-:W-:Y:S08]  /*3c70*/  HMMA.16816.F32 R16, R168.reuse, R146, R84 ;  /* 0x00000092a810723c */ /* 0x040ff00000001854 */
[----:B------:R-:W-:Y:S01]  /*3c80*/  HMMA.16816.F32 R8, R168, R150, R76 ;  /* 0x00000096a808723c */ /* 0x000fe2000000184c */
[----:B------:R-:W-:Y:S01]  /*3c90*/  ISETP.GT.AND P6, PT, R203, 0x5f, PT ;  /* 0x0000005fcb00780c */ /* 0x000fe20003fc4270 */
[----:B------:R-:W-:Y:S01]  /*3ca0*/  BSSY B0, `(.L_x_693) ;  /* 0x0000054000007945 */ /* 0x000fe20003800000 */
[----:B------:R-:W-:-:S05]  /*3cb0*/  LOP3.LUT R194, R194, 0xfffbffff, RZ, 0xc0, !PT ;  /* 0xfffbffffc2c27812 */ /* 0x000fca00078ec0ff */
[C---:B------:R-:W-:Y:S08]  /*3cc0*/  HMMA.16816.F32 R36, R172.reuse, R68, R36 ;  /* 0x00000044ac24723c */ /* 0x040ff00000001824 */
[----:B------:R-:W-:Y:S01]  /*3cd0*/  HMMA.16816.F32 R68, R172, R70, R32 ;  /* 0x00000046ac44723c */ /* 0x000fe20000001820 */
[----:B------:R-:W-:-:S07]  /*3ce0*/  @P6 LOP3.LUT R194, R194, 0x40000, RZ, 0xfc, !PT ;  /* 0x00040000c2c26812 */ /* 0x000fce00078efcff */
[C---:B---3--:R-:W-:Y:S08]  /*3cf0*/  HMMA.16816.F32 R32, R172.reuse, R64, R28 ;  /* 0x00000040ac20723c */ /* 0x048ff0000000181c */
[C---:B------:R-:W-:Y:S08]  /*3d00*/  HMMA.16816.F32 R64, R172.reuse, R66, R24 ;  /* 0x00000042ac40723c */ /* 0x040ff00000001818 */
[C---:B--2---:R-:W-:Y:S08]  /*3d10*/  HMMA.16816.F32 R28, R172.reuse, R60, R20 ;  /* 0x0000003cac1c723c */ /* 0x044ff00000001814 */
[C---:B------:R-:W-:Y:S08]  /*3d20*/  HMMA.16816.F32 R24, R172.reuse, R56, R12 ;  /* 0x00000038ac18723c */ /* 0x040ff0000000180c */
[C---:B----4-:R-:W-:Y:S08]  /*3d30*/  HMMA.16816.F32 R52, R172.reuse, R96, R52 ;  /* 0x00000060ac34723c */ /* 0x050ff00000001834 */
        /* <DEDUP_REMOVED lines=8> */
[----:B------:R-:W-:Y:S01]  /*3dc0*/  ISETP.NE.AND P5, PT, R204, 0x1, PT ;  /* 0x00000001cc00780c */ /* 0x000fe20003fa5270 */
[----:B------:R-:W-:Y:S01]  /*3dd0*/  IMAD.MOV.U32 R198, RZ, RZ, RZ ;  /* 0x000000ffffc67224 */ /* 0x000fe200078e00ff */
        /* <DEDUP_REMOVED lines=27> */
.L_x_837:
[----:B------:R-:W-:Y:S05]  /*3f90*/  BRA.DIV ~URZ, `(.L_x_696) ;  /* 0x00012ae27f007947 */ /* 0x000fea000b800000 */
[----:B------:R-:W3:Y:S01]  /*3fa0*/  SHFL.IDX PT, R2, R7, RZ, 0x181f ;  /* 0x00181fff07027589 */ /* 0x000ee200000e0000 */
[----:B------:R-:W-:-:S03]  /*3fb0*/  ISETP.GE.AND P1, PT, R208, c[0x0][0x1d4], PT ;  /* 0x00007500d0007a0c */ /* 0x000fc60003f26270 */
[----:B------:R-:W4:Y:S04]  /*3fc0*/  SHFL.IDX PT, R10, R7, 0x1, 0x181f ;  /* 0x00381f00070a7f89 */ /* 0x000f2800000e0000 */
[----:B------:R-:W5:Y:S04]  /*3fd0*/  SHFL.IDX PT, R11, R0, 0x1, 0x181f ;  /* 0x00381f00000b7f89 */ /* 0x000f6800000e0000 */
[----:B-1----:R-:W1:Y:S01]  /*3fe0*/  SHFL.IDX PT, R0, R0, 0x2, 0x181f ;  /* 0x00581f0000007f89 */ /* 0x002e6200000e0000 */
[C---:B---3--:R-:W-:Y:S02]  /*3ff0*/  IADD3 R12, P0, R2.reuse, R200, RZ ;  /* 0x000000c8020c7210 */ /* 0x048fe40007f1e0ff */
[----:B------:R-:W-:-:S03]  /*4000*/  IADD3 R8, P2, R2, R202, RZ ;  /* 0x000000ca02087210 */ /* 0x000fc60007f5e0ff */
[C-C-:B--2---:R-:W-:Y:S01]  /*4010*/  IMAD.X R13, R9.reuse, 0x1, R5.reuse, P0 ;  /* 0x00000001090d7824 */ /* 0x144fe200000e0605 */
[----:B------:R-:W-:Y:S01]  /*4020*/  ISETP.GE.AND P0, PT, R216, c[0x0][0x1d4], PT ;  /* 0x00007500d8007a0c */ /* 0x000fe20003f06270 */
[----:B------:R-:W-:Y:S01]  /*4030*/  IMAD.X R9, R9, 0x1, R6, P2 ;  /* 0x0000000109097824 */ /* 0x000fe200010e0606 */
[C---:B----4-:R-:W-:Y:S02]  /*4040*/  IADD3 R2, P2, R10.reuse, R200, RZ ;  /* 0x000000c80a027210 */ /* 0x050fe40007f5e0ff */
[----:B------:R2:W-:Y:S03]  /*4050*/  LDGSTS.E.BYPASS.LTC128B.128 [R197+0x8100], [R12.64], !P1 ;  /* 0x081000000cc57fae */ /* 0x0005e6000c901d46 */
[----:B-----5:R-:W-:Y:S01]  /*4060*/  IMAD.X R3, R11, 0x1, R5, P2 ;  /* 0x000000010b037824 */ /* 0x020fe200010e0605 */
[----:B------:R-:W-:-:S05]  /*4070*/  IADD3 R10, P2, R10, R202, RZ ;  /* 0x000000ca0a0a7210 */ /* 0x000fca0007f5e0ff */
[----:B------:R2:W-:Y:S01]  /*4080*/  LDGSTS.E.BYPASS.LTC128B.128 [R197+0xb100], [R8.64], !P0 ;  /* 0x0b10000008c57fae */ /* 0x0005e2000c101d46 */
[----:B------:R-:W-:-:S03]  /*4090*/  IMAD.X R11, R11, 0x1, R6, P2 ;  /* 0x000000010b0b7824 */ /* 0x000fc600010e0606 */
[----:B------:R3:W-:Y:S04]  /*40a0*/  LDGSTS.E.BYPASS.LTC128B.128 [R197+0x9100], [R2.64], !P1 ;  /* 0x0910000002c57fae */ /* 0x0007e8000c901d46 */
[----:B------:R4:W-:Y:S04]  /*40b0*/  LDGSTS.E.BYPASS.LTC128B.128 [R197+0xc100], [R10.64], !P0 ;  /* 0x0c1000000ac57fae */ /* 0x0009e8000c101d46 */
[----:B---3--:R2:W3:Y:S01]  /*40c0*/  SHFL.IDX PT, R2, R7, 0x2, 0x181f ;  /* 0x00581f0007027f89 */ /* 0x0084e200000e0000 */
[----:B----4-:R-:W-:Y:S02]  /*40d0*/  SEL R11, RZ, 0x10, P1 ;  /* 0x00000010ff0b7807 */ /* 0x010fe40000800000 */
[----:B------:R-:W-:-:S02]  /*40e0*/  SEL R10, RZ, 0x10, P0 ;  /* 0x00000010ff0a7807 */ /* 0x000fc40000000000 */
.L_x_838:
[----:B-1----:R-:W-:Y:S02]  /*40f0*/  IADD3 R3, -R11, 0x10, RZ ;  /* 0x000000100b037810 */ /* 0x002fe40007ffe1ff */
[----:B--2---:R-:W-:-:S02]  /*4100*/  IADD3 R7, -R10, 0x10, RZ ;  /* 0x000000100a077810 */ /* 0x004fc40007ffe1ff */
[----:B------:R-:W-:Y:S02]  /*4110*/  LOP3.LUT R3, R3, 0xf, RZ, 0xc0, !PT ;  /* 0x0000000f03037812 */ /* 0x000fe400078ec0ff */
[----:B------:R-:W-:Y:S02]  /*4120*/  ISETP.NE.U32.AND P2, PT, R11, RZ, PT ;  /* 0x000000ff0b00720c */ /* 0x000fe40003f45070 */
[----:B---3--:R-:W-:Y:S02]  /*4130*/  IADD3 R8, P1, P0, R3, R2, R200 ;  /* 0x0000000203087210 */ /* 0x008fe4000783e0c8 */
[----:B------:R-:W-:Y:S02]  /*4140*/  LOP3.LUT R3, R7, 0xf, RZ, 0xc0, !PT ;  /* 0x0000000f07037812 */ /* 0x000fe400078ec0ff */
[----:B------:R-:W-:Y:S02]  /*4150*/  IADD3.X R9, RZ, R0, R5, P1, P0 ;  /* 0x00000000ff097210 */ /* 0x000fe40000fe0405 */
[----:B------:R-:W-:-:S04]  /*4160*/  IADD3 R2, P1, P0, R3, R2, R202 ;  /* 0x0000000203027210 */ /* 0x000fc8000783e0ca */
[----:B------:R-:W-:Y:S01]  /*4170*/  IADD3.X R3, RZ, R0, R6, P1, P0 ;  /* 0x00000000ff037210 */ /* 0x000fe20000fe0406 */
[----:B------:R-:W-:Y:S01]  /*4180*/  @!PT LDS RZ, [RZ] ;  /* 0x00000000fffff984 */ /* 0x000fe20000000800 */
[----:B------:R-:W-:Y:S01]  /*4190*/  @!PT LDS RZ, [RZ] ;  /* 0x00000000fffff984 */ /* 0x000fe20000000800 */
[----:B------:R-:W-:Y:S01]  /*41a0*/  @!PT LDS RZ, [RZ] ;  /* 0x00000000fffff984 */ /* 0x000fe20000000800 */
[----:B------:R1:W-:Y:S01]  /*41b0*/  LDGSTS.E.BYPASS.LTC128B.128.ZFILL [R197+0xa100], [R8.64], P2 ;  /* 0x0a10000008c57fae */ /* 0x0003e20009141d46 */
[----:B------:R-:W-:-:S13]  /*41c0*/  ISETP.NE.U32.AND P0, PT, R10, RZ, PT ;  /* 0x000000ff0a00720c */ /* 0x000fda0003f05070 */
[----:B------:R1:W-:Y:S02]  /*41d0*/  LDGSTS.E.BYPASS.LTC128B.128.ZFILL [R197+0xd100], [R2.64], P0 ;  /* 0x0d10000002c57fae */ /* 0x0003e40008141d46 */
.L_x_694:
[----:B------:R-:W-:Y:S05]  /*41e0*/  BSYNC B0 ;  /* 0x0000000000007941 */ /* 0x000fea0003800000 */
.L_x_693:
[----:B------:R-:W-:Y:S01]  /*41f0*/  IMAD.MOV.U32 R0, RZ, RZ, c[0x0][0x2c4] ;  /* 0x0000b100ff007624 */ /* 0x000fe200078e00ff */
[----:B------:R-:W-:Y:S01]  /*4200*/  ULDC UR4, c[0x0][0x324] ;  /* 0x0000c90000047ab9 */ /* 0x000fe20000000800 */
[----:B-1----:R-:W-:Y:S01]  /*4210*/  IADD3 R2, -R231, 0x1, R188 ;  /* 0x00000001e7027810 */ /* 0x002fe20007ffe1bc */
[----:B------:R-:W-:Y:S01]  /*4220*/  ULOP3.LUT UR4, URZ, UR4, URZ, 0x33, !UPT ;  /* 0x000000043f047292 */ /* 0x000fe2000f8e333f */
[----:B------:R-:W0:Y:S01]  /*4230*/  LDGDEPBAR ;  /* 0x00000000000079af */ /* 0x000e220000000000 */
[----:B------:R-:W-:Y:S01]  /*4240*/  ISETP.NE.AND P0, PT, R0, 0x1, PT ;  /* 0x000000010000780c */ /* 0x000fe20003f05270 */
[----:B------:R-:W-:Y:S01]  /*4250*/  IMAD.IADD R0, R245, 0x1, R243 ;  /* 0x00000001f5007824 */ /* 0x000fe200078e02f3 */
[----:B------:R-:W-:Y:S01]  /*4260*/  IADD3 R9, -R231, R4, RZ ;  /* 0x00000004e7097210 */ /* 0x000fe20007ffe1ff */
[----:B------:R-:W-:Y:S02]  /*4270*/  IMAD.IADD R8, R188, 0x1, -R231 ;  /* 0x00000001bc087824 */ /* 0x000fe400078e0ae7 */
[----:B------:R-:W-:-:S08]  /*4280*/  IMAD.MOV.U32 R5, RZ, RZ, R0 ;  /* 0x000000ffff057224 */ /* 0x000fd000078e0000 */
[----:B------:R-:W-:Y:S01]  /*4290*/  @P0 IMAD.HI.U32 R3, R0, c[0x0][0x2c8], RZ ;  /* 0x0000b20000030a27 */ /* 0x000fe200078e00ff */
[----:B------:R-:W-:-:S04]  /*42a0*/  IADD3 R0, R2, -R229, RZ ;  /* 0x800000e502007210 */ /* 0x000fc80007ffe0ff */
[C---:B------:R-:W-:Y:S02]  /*42b0*/  IADD3 R7, R0.reuse, UR4, RZ ;  /* 0x0000000400077c10 */ /* 0x040fe4000fffe0ff */
[----:B------:R-:W-:Y:S02]  /*42c0*/  @P0 SHF.R.U32.HI R5, RZ, c[0x0][0x2cc], R3 ;  /* 0x0000b300ff050a19 */ /* 0x000fe40000011603 */
[----:B------:R-:W-:Y:S01]  /*42d0*/  IADD3 R6, R0, c[0x0][0x328], RZ ;  /* 0x0000ca0000067a10 */ /* 0x000fe20007ffe0ff */
[----:B------:R-:W-:Y:S05]  /*42e0*/  BRA.DIV ~URZ, `(.L_x_697) ;  /* 0x00012b227f007947 */ /* 0x000fea000b800000 */
[----:B------:R1:W2:Y:S02]  /*42f0*/  SHFL.IDX PT, R3, R5, RZ, 0x1c1f ;  /* 0x001c1fff05037589 */ /* 0x0002a400000e0000 */
.L_x_839:
[----:B------:R-:W-:Y:S01]  /*4300*/  ISETP.GE.AND P0, PT, R249, 0x1, PT ;  /* 0x00000001f900780c */ /* 0x000fe20003f06270 */
[--C-:B--2---:R-:W-:Y:S02]  /*4310*/  IMAD.IADD R2, R6, 0x1, R3.reuse ;  /* 0x0000000106027824 */ /* 0x104fe400078e0203 */
[----:B------:R-:W-:-:S03]  /*4320*/  IMAD.IADD R0, R7, 0x1, R3 ;  /* 0x0000000107007824 */ /* 0x000fc600078e0203 */
[----:B------:R-:W-:-:S07]  /*4330*/  IMNMX R2, R8, R2, PT ;  /* 0x0000000208027217 */ /* 0x000fce0003800200 */
[----:B------:R-:W-:Y:S05]  /*4340*/  @!P0 BRA `(.L_x_698) ;  /* 0x0000014000008947 */ /* 0x000fea0003800000 */
[----:B------:R-:W-:Y:S01]  /*4350*/  IADD3 R3, -R229, R230, R3 ;  /* 0x000000e6e5037210 */ /* 0x000fe20007ffe103 */
[----:B------:R-:W-:Y:S03]  /*4360*/  BSSY B0, `(.L_x_699) ;  /* 0x000000e000007945 */ /* 0x000fe60003800000 */
        /* <DEDUP_REMOVED lines=9> */
.L_x_700:
[----:B------:R-:W-:-:S04]  /*4400*/  MOV R10, c[0x0][0x32c] ;  /* 0x0000cb00000a7a02 */ /* 0x000fc80000000f00 */
[----:B------:R-:W-:-:S13]  /*4410*/  ISETP.NE.AND P0, PT, R10, 0x1, PT ;  /* 0x000000010a00780c */ /* 0x000fda0003f05270 */
[----:B------:R-:W-:-:S05]  /*4420*/  @P0 IMAD.HI.U32 R10, R3, c[0x0][0x330], RZ ;  /* 0x0000cc00030a0a27 */ /* 0x000fca00078e00ff */
[----:B------:R-:W-:Y:S02]  /*4430*/  @P0 SHF.R.U32.HI R3, RZ, c[0x0][0x334], R10 ;  /* 0x0000cd00ff030a19 */ /* 0x000fe4000001160a */
.L_x_701:
[----:B------:R-:W-:Y:S05]  /*4440*/  BSYNC B0 ;  /* 0x0000000000007941 */ /* 0x000fea0003800000 */
.L_x_699:
[----:B------:R-:W-:-:S05]  /*4450*/  IMAD R3, R3, c[0x0][0x32c], R9 ;  /* 0x0000cb0003037a24 */ /* 0x000fca00078e0209 */
[----:B------:R-:W-:Y:S02]  /*4460*/  IADD3 R10, R3, c[0x0][0x32c], RZ ;  /* 0x0000cb00030a7a10 */ /* 0x000fe40007ffe0ff */
[----:B------:R-:W-:Y:S02]  /*4470*/  IMNMX R0, R0, R3, !PT ;  /* 0x0000000300007217 */ /* 0x000fe40007800200 */
[----:B------:R-:W-:Y:S02]  /*4480*/  IMNMX R2, R2, R10, PT ;  /* 0x0000000a02027217 */ /* 0x000fe40003800200 */
.L_x_698:
[----:B------:R-:W-:Y:S02]  /*4490*/  ISETP.GE.AND P0, PT, R4, 0x2, PT ;  /* 0x000000020400780c */ /* 0x000fe40003f06270 */
[----:B------:R-:W-:Y:S02]  /*44a0*/  LOP3.LUT R194, R194, 0xfffdffff, RZ, 0xc0, !PT ;  /* 0xfffdffffc2c27812 */ /* 0x000fe400078ec0ff */
[C---:B------:R-:W-:Y:S02]  /*44b0*/  ISETP.GE.AND P1, PT, R4.reuse, 0x9, PT ;  /* 0x000000090400780c */ /* 0x040fe40003f26270 */
[----:B------:R-:W-:-:S02]  /*44c0*/  ISETP.GE.AND P6, PT, R4, 0x3a, PT ;  /* 0x0000003a0400780c */ /* 0x000fc40003fc6270 */
[C---:B------:R-:W-:Y:S02]  /*44d0*/  ISETP.GE.AND P5, PT, R4.reuse, 0x41, PT ;  /* 0x000000410400780c */ /* 0x040fe40003fa6270 */
[C---:B------:R-:W-:Y:S02]  /*44e0*/  ISETP.GE.AND P4, PT, R4.reuse, 0x42, PT ;  /* 0x000000420400780c */ /* 0x040fe40003f86270 */
[----:B------:R-:W-:Y:S02]  /*44f0*/  ISETP.GE.AND P3, PT, R4, 0x49, PT ;  /* 0x000000490400780c */ /* 0x000fe40003f66270 */
[----:B------:R-:W-:Y:S02]  /*4500*/  @P0 LOP3.LUT R194, R194, 0x20000, RZ, 0xfc, !PT ;  /* 0x00020000c2c20812 */ /* 0x000fe400078efcff */
[----:B------:R-:W-:Y:S02]  /*4510*/  ISETP.GT.AND P0, PT, R0, 0x1, !P0 ;  /* 0x000000010000780c */ /* 0x000fe40004704270 */
[----:B------:R-:W-:-:S02]  /*4520*/  LOP3.LUT R194, R194, 0xffffefff, RZ, 0xc0, !PT ;  /* 0xffffefffc2c27812 */ /* 0x000fc400078ec0ff */
[----:B------:R-:W-:Y:S02]  /*4530*/  ISETP.LT.OR P0, PT, R2, 0x2, P0 ;  /* 0x000000020200780c */ /* 0x000fe40000701670 */
[----:B------:R-:W-:Y:S02]  /*4540*/  @P1 LOP3.LUT R194, R194, 0x1000, RZ, 0xfc, !PT ;  /* 0x00001000c2c21812 */ /* 0x000fe400078efcff */
[----:B------:R-:W-:Y:S02]  /*4550*/  FSEL R11, R53, -INF , !P0 ;  /* 0xff800000350b7808 */ /* 0x000fe40004000000 */
[----:B------:R-:W-:Y:S02]  /*4560*/  ISETP.GT.AND P0, PT, R0, 0x8, !P1 ;  /* 0x000000080000780c */ /* 0x000fe40004f04270 */
[----:B------:R-:W-:Y:S02]  /*4570*/  ISETP.GE.AND P1, PT, R4, 0xa, PT ;  /* 0x0000000a0400780c */ /* 0x000fe40003f26270 */
[----:B------:R-:W-:-:S02]  /*4580*/  ISETP.LT.OR P0, PT, R2, 0x9, P0 ;  /* 0x000000090200780c */ /* 0x000fc40000701670 */
[----:B------:R-:W-:Y:S02]  /*4590*/  LOP3.LUT R194, R194, 0xfffff7ff, RZ, 0xc0, !PT ;  /* 0xfffff7ffc2c27812 */ /* 0x000fe400078ec0ff */
[----:B------:R-:W-:Y:S02]  /*45a0*/  FSEL R16, R48, -INF , !P0 ;  /* 0xff80000030107808 */ /* 0x000fe40004000000 */
[----:B------:R-:W-:Y:S02]  /*45b0*/  ISETP.GT.AND P0, PT, R0, 0x9, !P1 ;  /* 0x000000090000780c */ /* 0x000fe40004f04270 */
[----:B------:R-:W-:Y:S02]  /*45c0*/  ISETP.GE.AND P2, PT, R4, 0x4a, PT ;  /* 0x0000004a0400780c */ /* 0x000fe40003f46270 */
[----:B------:R-:W-:Y:S02]  /*45d0*/  ISETP.LT.OR P0, PT, R2, 0xa, P0 ;  /* 0x0000000a0200780c */ /* 0x000fe40000701670 */
[----:B------:R-:W-:-:S02]  /*45e0*/  @P1 LOP3.LUT R194, R194, 0x800, RZ, 0xfc, !PT ;  /* 0x00000800c2c21812 */ /* 0x000fc400078efcff */
[----:B------:R-:W-:Y:S02]  /*45f0*/  ISETP.GE.AND P1, PT, R4, 0x11, PT ;  /* 0x000000110400780c */ /* 0x000fe40003f26270 */
[----:B------:R-:W-:Y:S02]  /*4600*/  LOP3.LUT R194, R194, 0xfffffbff, RZ, 0xc0, !PT ;  /* 0xfffffbffc2c27812 */ /* 0x000fe400078ec0ff */
[----:B------:R-:W-:Y:S02]  /*4610*/  FSEL R17, R49, -INF , !P0 ;  /* 0xff80000031117808 */ /* 0x000fe40004000000 */
[----:B------:R-:W-:-:S04]  /*4620*/  ISETP.GT.AND P0, PT, R0, 0x10, !P1 ;  /* 0x000000100000780c */ /* 0x000fc80004f04270 */
[----:B------:R-:W-:-:S03]  /*4630*/  ISETP.LT.OR P0, PT, R2, 0x11, P0 ;  /* 0x000000110200780c */ /* 0x000fc60000701670 */
[----:B------:R-:W-:Y:S02]  /*4640*/  @P1 LOP3.LUT R194, R194, 0x400, RZ, 0xfc, !PT ;  /* 0x00000400c2c21812 */ /* 0x000fe400078efcff */
        /* <DEDUP_REMOVED lines=49> */
[----:B------:R-:W-:Y:S02]  /*4960*/  FSEL R141, R32, -INF , !P0 ;  /* 0xff800000208d7808 */ /* 0x000fe40004000000 */
[----:B------:R-:W-:Y:S02]  /*4970*/  LOP3.LUT R194, R194, 0xfffffffd, RZ, 0xc0, !PT ;  /* 0xfffffffdc2c27812 */ /* 0x000fe400078ec0ff */
[----:B------:R-:W-:-:S04]  /*4980*/  ISETP.GT.AND P0, PT, R0, 0x31, !P1 ;  /* 0x000000310000780c */ /* 0x000fc80004f04270 */
[----:B------:R-:W-:-:S03]  /*4990*/  ISETP.LT.OR P0, PT, R2, 0x32, P0 ;  /* 0x000000320200780c */ /* 0x000fc60000701670 */
[----:B------:R-:W-:Y:S02]  /*49a0*/  @P1 LOP3.LUT R194, R194, 0x2, RZ, 0xfc, !PT ;  /* 0x00000002c2c21812 */ /* 0x000fe400078efcff */
[----:B------:R-:W-:Y:S02]  /*49b0*/  ISETP.GE.AND P1, PT, R4, 0x39, PT ;  /* 0x000000390400780c */ /* 0x000fe40003f26270 */
[----:B------:R-:W-:Y:S02]  /*49c0*/  FSEL R140, R33, -INF , !P0 ;  /* 0xff800000218c7808 */ /* 0x000fe40004000000 */
[----:B------:R-:W-:Y:S02]  /*49d0*/  ISETP.GT.AND P0, PT, R0, 0x38, !P1 ;  /* 0x000000380000780c */ /* 0x000fe40004f04270 */
[----:B------:R-:W-:Y:S02]  /*49e0*/  LOP3.LUT R194, R194, 0xfffffffe, RZ, 0xc0, !PT ;  /* 0xfffffffec2c27812 */ /* 0x000fe400078ec0ff */
[----:B------:R-:W-:-:S04]  /*49f0*/  ISETP.LT.OR P0, PT, R2, 0x39, P0 ;  /* 0x000000390200780c */ /* 0x000fc80000701670 */
[----:B------:R-:W-:Y:S02]  /*4a00*/  FSEL R139, R64, -INF , !P0 ;  /* 0xff800000408b7808 */ /* 0x000fe40004000000 */
[----:B------:R-:W-:Y:S02]  /*4a10*/  ISETP.GT.AND P0, PT, R0, 0x39, !P6 ;  /* 0x000000390000780c */ /* 0x000fe40007704270 */
[----:B------:R-:W-:Y:S02]  /*4a20*/  @P1 LOP3.LUT R194, R194, 0x1, RZ, 0xfc, !PT ;  /* 0x00000001c2c21812 */ /* 0x000fe400078efcff */
[----:B------:R-:W-:Y:S02]  /*4a30*/  ISETP.LT.OR P0, PT, R2, 0x3a, P0 ;  /* 0x0000003a0200780c */ /* 0x000fe40000701670 */
[----:B------:R-:W-:Y:S02]  /*4a40*/  ISETP.GE.AND P1, PT, R4, 0x51, PT ;  /* 0x000000510400780c */ /* 0x000fe40003f26270 */
[----:B------:R-:W-:-:S02]  /*4a50*/  FSEL R138, R65, -INF , !P0 ;  /* 0xff800000418a7808 */ /* 0x000fc40004000000 */
[----:B------:R-:W-:Y:S02]  /*4a60*/  ISETP.GT.AND P0, PT, R0, 0x40, !P5 ;  /* 0x000000400000780c */ /* 0x000fe40006f04270 */
[----:B------:R-:W-:Y:S02]  /*4a70*/  LOP3.LUT R194, R194, 0xffff7fff, RZ, 0xc0, !PT ;  /* 0xffff7fffc2c27812 */ /* 0x000fe400078ec0ff */
[----:B------:R-:W-:-:S04]  /*4a80*/  ISETP.LT.OR P0, PT, R2, 0x41, P0 ;  /* 0x000000410200780c */ /* 0x000fc80000701670 */
[----:B------:R-:W-:Y:S02]  /*4a90*/  FSEL R177, R28, -INF , !P0 ;  /* 0xff8000001cb17808 */ /* 0x000fe40004000000 */
[----:B------:R-:W-:Y:S02]  /*4aa0*/  ISETP.GT.AND P0, PT, R0, 0x41, !P4 ;  /* 0x000000410000780c */ /* 0x000fe40006704270 */
[----:B------:R-:W-:Y:S02]  /*4ab0*/  @P1 LOP3.LUT R194, R194, 0x8000, RZ, 0xfc, !PT ;  /* 0x00008000c2c21812 */ /* 0x000fe400078efcff */
[----:B------:R-:W-:Y:S02]  /*4ac0*/  ISETP.LT.OR P0, PT, R2, 0x42, P0 ;  /* 0x000000420200780c */ /* 0x000fe40000701670 */
[----:B------:R-:W-:Y:S02]  /*4ad0*/  LOP3.LUT R194, R194, 0xffffbfff, RZ, 0xc0, !PT ;  /* 0xffffbfffc2c27812 */ /* 0x000fe400078ec0ff */
[----:B------:R-:W-:-:S02]  /*4ae0*/  FSEL R176, R29, -INF , !P0 ;  /* 0xff8000001db07808 */ /* 0x000fc40004000000 */
[----:B------:R-:W-:-:S04]  /*4af0*/  ISETP.GT.AND P0, PT, R0, 0x48, !P3 ;  /* 0x000000480000780c */ /* 0x000fc80005f04270 */
[----:B------:R-:W-:-:S04]  /*4b00*/  ISETP.LT.OR P0, PT, R2, 0x49, P0 ;  /* 0x000000490200780c */ /* 0x000fc80000701670 */
[----:B------:R-:W-:Y:S02]  /*4b10*/  FSEL R151, R60, -INF , !P0 ;  /* 0xff8000003c977808 */ /* 0x000fe40004000000 */
[----:B------:R-:W-:-:S04]  /*4b20*/  ISETP.GT.AND P0, PT, R0, 0x49, !P2 ;  /* 0x000000490000780c */ /* 0x000fc80005704270 */
[----:B------:R-:W-:-:S04]  /*4b30*/  ISETP.LT.OR P0, PT, R2, 0x4a, P0 ;  /* 0x0000004a0200780c */ /* 0x000fc80000701670 */
[----:B------:R-:W-:Y:S02]  /*4b40*/  FSEL R150, R61, -INF , !P0 ;  /* 0xff8000003d967808 */ /* 0x000fe40004000000 */
[----:B------:R-:W-:Y:S02]  /*4b50*/  ISETP.GT.AND P0, PT, R0, 0x50, !P1 ;  /* 0x000000500000780c */ /* 0x000fe40004f04270 */
[----:B------:R-:W-:Y:S02]  /*4b60*/  ISETP.GE.AND P1, PT, R4, 0x52, PT ;  /* 0x000000520400780c */ /* 0x000fe40003f26270 */
[----:B------:R-:W-:-:S04]  /*4b70*/  ISETP.LT.OR P0, PT, R2, 0x51, P0 ;  /* 0x000000510200780c */ /* 0x000fc80000701670 */
[----:B------:R-:W-:Y:S02]  /*4b80*/  FSEL R200, R24, -INF , !P0 ;  /* 0xff80000018c87808 */ /* 0x000fe40004000000 */
[----:B------:R-:W-:-:S04]  /*4b90*/  ISETP.GT.AND P0, PT, R0, 0x51, !P1 ;  /* 0x000000510000780c */ /* 0x000fc80004f04270 */
[----:B------:R-:W-:Y:S02]  /*4ba0*/  ISETP.LT.OR P0, PT, R2, 0x52, P0 ;  /* 0x000000520200780c */ /* 0x000fe40000701670 */
        /* <DEDUP_REMOVED lines=9> */
[----:B------:R-:W-:Y:S02]  /*4c40*/  ISETP.GT.AND P0, PT, R0, RZ, !P1 ;  /* 0x000000ff0000720c */ /* 0x000fe40004f04270 */
[----:B------:R-:W-:Y:S02]  /*4c50*/  LOP3.LUT R194, R194, 0xfffeffff, RZ, 0xc0, !PT ;  /* 0xfffeffffc2c27812 */ /* 0x000fe400078ec0ff */
[----:B------:R-:W-:-:S04]  /*4c60*/  ISETP.LT.OR P0, PT, R2, 0x1, P0 ;  /* 0x000000010200780c */ /* 0x000fc80000701670 */
[----:B------:R-:W-:Y:S02]  /*4c70*/  FSEL R10, R52, -INF , !P0 ;  /* 0xff800000340a7808 */ /* 0x000fe40004000000 */
[----:B------:R-:W-:-:S13]  /*4c80*/  ISETP.GE.AND P0, PT, R4, 0x5a, PT ;  /* 0x0000005a0400780c */ /* 0x000fda0003f06270 */
[----:B------:R-:W-:Y:S02]  /*4c90*/  @P0 LOP3.LUT R194, R194, 0x10000, RZ, 0xfc, !PT ;  /* 0x00010000c2c20812 */ /* 0x000fe400078efcff */
[----:B------:R-:W-:-:S04]  /*4ca0*/  ISETP.GT.AND P0, PT, R0, 0x59, !P0 ;  /* 0x000000590000780c */ /* 0x000fc80004704270 */
[----:B------:R-:W-:-:S04]  /*4cb0*/  ISETP.LT.OR P0, PT, R2, 0x5a, P0 ;  /* 0x0000005a0200780c */ /* 0x000fc80000701670 */
[----:B------:R-:W-:Y:S01]  /*4cc0*/  FSEL R188, R57, -INF , !P0 ;  /* 0xff80000039bc7808 */ /* 0x000fe20004000000 */
[----:B------:R-:W-:Y:S06]  /*4cd0*/  BRA.DIV ~URZ, `(.L_x_702) ;  /* 0x000121a27f007947 */ /* 0x000fec000b800000 */
[----:B------:R2:W3:Y:S02]  /*4ce0*/  SHFL.IDX PT, R3, R5, 0x1, 0x1c1f ;  /* 0x003c1f0005037f89 */ /* 0x0004e400000e0000 */
.L_x_840:
[----:B------:R-:W-:Y:S01]  /*4cf0*/  ISETP.GE.AND P0, PT, R249, 0x1, PT ;  /* 0x00000001f900780c */ /* 0x000fe20003f06270 */
[--C-:B---3--:R-:W-:Y:S02]  /*4d00*/  IMAD.IADD R2, R6, 0x1, R3.reuse ;  /* 0x0000000106027824 */ /* 0x108fe400078e0203 */
        /* <DEDUP_REMOVED lines=14> */
.L_x_705:
[----:B------:R-:W-:-:S04]  /*4df0*/  MOV R4, c[0x0][0x32c] ;  /* 0x0000cb0000047a02 */ /* 0x000fc80000000f00 */
[----:B------:R-:W-:-:S13]  /*4e00*/  ISETP.NE.AND P0, PT, R4, 0x1, PT ;  /* 0x000000010400780c */ /* 0x000fda0003f05270 */
[----:B------:R-:W-:-:S05]  /*4e10*/  @P0 IMAD.HI.U32 R4, R3, c[0x0][0x330], RZ ;  /* 0x0000cc0003040a27 */ /* 0x000fca00078e00ff */
[----:B------:R-:W-:Y:S02]  /*4e20*/  @P0 SHF.R.U32.HI R3, RZ, c[0x0][0x334], R4 ;  /* 0x0000cd00ff030a19 */ /* 0x000fe40000011604 */
.L_x_706:
[----:B------:R-:W-:Y:S05]  /*4e30*/  BSYNC B0 ;  /* 0x0000000000007941 */ /* 0x000fea0003800000 */
.L_x_704:
[----:B------:R-:W-:-:S05]  /*4e40*/  IMAD R3, R3, c[0x0][0x32c], R9 ;  /* 0x0000cb0003037a24 */ /* 0x000fca00078e0209 */
[----:B------:R-:W-:Y:S02]  /*4e50*/  IADD3 R4, R3, c[0x0][0x32c], RZ ;  /* 0x0000cb0003047a10 */ /* 0x000fe40007ffe0ff */
[----:B------:R-:W-:Y:S02]  /*4e60*/  IMNMX R0, R0, R3, !PT ;  /* 0x0000000300007217 */ /* 0x000fe40007800200 */
[----:B------:R-:W-:Y:S02]  /*4e70*/  IMNMX R2, R2, R4, PT ;  /* 0x0000000402027217 */ /* 0x000fe40003800200 */
.L_x_703:
[----:B------:R-:W-:Y:S02]  /*4e80*/  LOP3.LUT P0, RZ, R194, 0x1000, RZ, 0xc0, !PT ;  /* 0x00001000c2ff7812 */ /* 0x000fe4000780c0ff */
[----:B------:R-:W-:Y:S02]  /*4e90*/  FMNMX.FTZ R3, R10, R11, !PT ;  /* 0x0000000b0a037209 */ /* 0x000fe40007810000 */
[----:B------:R-:W-:Y:S02]  /*4ea0*/  ISETP.GT.AND P0, PT, R0, 0x8, !P0 ;  /* 0x000000080000780c */ /* 0x000fe40004704270 */
[----:B------:R-:W-:-:S02]  /*4eb0*/  FMNMX.FTZ R3, R16, R3, !PT ;  /* 0x0000000310037209 */ /* 0x000fc40007810000 */
[----:B------:R-:W-:Y:S02]  /*4ec0*/  ISETP.LT.OR P0, PT, R2, 0x9, P0 ;  /* 0x000000090200780c */ /* 0x000fe40000701670 */
[----:B------:R-:W-:Y:S02]  /*4ed0*/  FMNMX.FTZ R3, R17, R3, !PT ;  /* 0x0000000311037209 */ /* 0x000fe40007810000 */
[----:B------:R-:W-:Y:S02]  /*4ee0*/  FSEL R12, R50, -INF , !P0 ;  /* 0xff800000320c7808 */ /* 0x000fe40004000000 */
[----:B------:R-:W-:Y:S02]  /*4ef0*/  LOP3.LUT P0, RZ, R194, 0x800, RZ, 0xc0, !PT ;  /* 0x00000800c2ff7812 */ /* 0x000fe4000780c0ff */
[----:B------:R-:W-:Y:S02]  /*4f00*/  FMNMX.FTZ R3, R19, R3, !PT ;  /* 0x0000000313037209 */ /* 0x000fe40007810000 */
[----:B------:R-:W-:-:S02]  /*4f10*/  ISETP.GT.AND P0, PT, R0, 0x9, !P0 ;  /* 0x000000090000780c */ /* 0x000fc40004704270 */
[----:B------:R-:W-:Y:S02]  /*4f20*/  FMNMX.FTZ R3, R20, R3, !PT ;  /* 0x0000000314037209 */ /* 0x000fe40007810000 */
[----:B------:R-:W-:Y:S02]  /*4f30*/  ISETP.LT.OR P0, PT, R2, 0xa, P0 ;  /* 0x0000000a0200780c */ /* 0x000fe40000701670 */
[----:B------:R-:W-:Y:S02]  /*4f40*/  FMNMX.FTZ R3, R21, R3, !PT ;  /* 0x0000000315037209 */ /* 0x000fe40007810000 */
[----:B------:R-:W-:Y:S02]  /*4f50*/  FSEL R13, R51, -INF , !P0 ;  /* 0xff800000330d7808 */ /* 0x000fe40004000000 */
[----:B------:R-:W-:Y:S02]  /*4f60*/  LOP3.LUT P0, RZ, R194, 0x400, RZ, 0xc0, !PT ;  /* 0x00000400c2ff7812 */ /* 0x000fe4000780c0ff */
[----:B------:R-:W-:-:S02]  /*4f70*/  FMNMX.FTZ R3, R22, R3, !PT ;  /* 0x0000000316037209 */ /* 0x000fc40007810000 */
[----:B------:R-:W-:Y:S02]  /*4f80*/  ISETP.GT.AND P0, PT, R0, 0x10, !P0 ;  /* 0x000000100000780c */ /* 0x000fe40004704270 */
[----:B------:R-:W-:Y:S02]  /*4f90*/  FMNMX.FTZ R3, R133, R3, !PT ;  /* 0x0000000385037209 */ /* 0x000fe40007810000 */
[----:B------:R-:W-:Y:S02]  /*4fa0*/  ISETP.LT.OR P0, PT, R2, 0x11, P0 ;  /* 0x000000110200780c */ /* 0x000fe40000701670 */
[----:B------:R-:W-:Y:S02]  /*4fb0*/  FMNMX.FTZ R3, R132, R3, !PT ;  /* 0x0000000384037209 */ /* 0x000fe40007810000 */
[----:B------:R-:W-:Y:S02]  /*4fc0*/  FSEL R14, R46, -INF , !P0 ;  /* 0xff8000002e0e7808 */ /* 0x000fe40004000000 */
[----:B------:R-:W-:-:S02]  /*4fd0*/  LOP3.LUT P0, RZ, R194, 0x200, RZ, 0xc0, !PT ;  /* 0x00000200c2ff7812 */ /* 0x000fc4000780c0ff */
[----:B------:R-:W-:Y:S02]  /*4fe0*/  FMNMX.FTZ R3, R111, R3, !PT ;  /* 0x000000036f037209 */ /* 0x000fe40007810000 */
[----:B------:R-:W-:Y:S02]  /*4ff0*/  ISETP.GT.AND P0, PT, R0, 0x11, !P0 ;  /* 0x000000110000780c */ /* 0x000fe40004704270 */
[----:B------:R-:W-:Y:S02]  /*5000*/  FMNMX.FTZ R3, R110, R3, !PT ;  /* 0x000000036e037209 */ /* 0x000fe40007810000 */
[----:B------:R-:W-:Y:S02]  /*5010*/  ISETP.LT.OR P0, PT, R2, 0x12, P0 ;  /* 0x000000120200780c */ /* 0x000fe40000701670 */
[----:B------:R-:W-:Y:S02]  /*5020*/  FMNMX.FTZ R3, R141, R3, !PT ;  /* 0x000000038d037209 */ /* 0x000fe40007810000 */
[----:B------:R-:W-:-:S02]  /*5030*/  FSEL R15, R47, -INF , !P0 ;  /* 0xff8000002f0f7808 */ /* 0x000fc40004000000 */
[----:B------:R-:W-:Y:S02]  /*5040*/  LOP3.LUT P0, RZ, R194, 0x100, RZ, 0xc0, !PT ;  /* 0x00000100c2ff7812 */ /* 0x000fe4000780c0ff */
[----:B------:R-:W-:Y:S02]  /*5050*/  FMNMX.FTZ R3, R140, R3, !PT ;  /* 0x000000038c037209 */ /* 0x000fe40007810000 */
[----:B------:R-:W-:Y:S02]  /*5060*/  ISETP.GT.AND P0, PT, R0, 0x18, !P0 ;  /* 0x000000180000780c */ /* 0x000fe40004704270 */
[----:B------:R-:W-:Y:S02]  /*5070*/  FMNMX.FTZ R3, R139, R3, !PT ;  /* 0x000000038b037209 */ /* 0x000fe40007810000 */
[----:B------:R-:W-:Y:S02]  /*5080*/  ISETP.LT.OR P0, PT, R2, 0x19, P0 ;  /* 0x000000190200780c */ /* 0x000fe40000701670 */
[----:B------:R-:W-:-:S02]  /*5090*/  FMNMX.FTZ R3, R138, R3, !PT ;  /* 0x000000038a037209 */ /* 0x000fc40007810000 */
[----:B------:R-:W-:Y:S02]  /*50a0*/  FSEL R18, R42, -INF , !P0 ;  /* 0xff8000002a127808 */ /* 0x000fe40004000000 */
[----:B------:R-:W-:Y:S02]  /*50b0*/  LOP3.LUT P0, RZ, R194, 0x80, RZ, 0xc0, !PT ;  /* 0x00000080c2ff7812 */ /* 0x000fe4000780c0ff */
[----:B------:R-:W-:Y:S02]  /*50c0*/  FMNMX.FTZ R3, R177, R3, !PT ;  /* 0x00000003b1037209 */ /* 0x000fe40007810000 */
[----:B------:R-:W-:Y:S02]  /*50d0*/  ISETP.GT.AND P0, PT, R0, 0x19, !P0 ;  /* 0x000000190000780c */ /* 0x000fe40004704270 */
[----:B------:R-:W-:Y:S02]  /*50e0*/  FMNMX.FTZ R3, R176, R3, !PT ;  /* 0x00000003b0037209 */ /* 0x000fe40007810000 */
[----:B------:R-:W-:-:S02]  /*50f0*/  ISETP.LT.OR P0, PT, R2, 0x1a, P0 ;  /* 0x0000001a0200780c */ /* 0x000fc40000701670 */
[----:B------:R-:W-:Y:S02]  /*5100*/  FMNMX.FTZ R3, R151, R3, !PT ;  /* 0x0000000397037209 */ /* 0x000fe40007810000 */
[----:B------:R-:W-:Y:S02]  /*5110*/  FSEL R24, R43, -INF , !P0 ;  /* 0xff8000002b187808 */ /* 0x000fe40004000000 */
[----:B------:R-:W-:-:S04]  /*5120*/  LOP3.LUT P0, RZ, R194, 0x40, RZ, 0xc0, !PT ;  /* 0x00000040c2ff7812 */ /* 0x000fc8000780c0ff */
[----:B------:R-:W-:-:S04]  /*5130*/  ISETP.GT.AND P0, PT, R0, 0x20, !P0 ;  /* 0x000000200000780c */ /* 0x000fc80004704270 */
[----:B------:R-:W-:-:S04]  /*5140*/  ISETP.LT.OR P0, PT, R2, 0x21, P0 ;  /* 0x000000210200780c */ /* 0x000fc80000701670 */
        /* <DEDUP_REMOVED lines=25> */
[----:B------:R-:W-:Y:S02]  /*52e0*/  ISETP.GT.AND P0, PT, R0, 0x39, !P6 ;  /* 0x000000390000780c */ /* 0x000fe40007704270 */
[----:B------:R-:W-:Y:S02]  /*52f0*/  LOP3.LUT P6, RZ, R194, 0x8000, RZ, 0xc0, !PT ;  /* 0x00008000c2ff7812 */ /* 0x000fe400078cc0ff */
[----:B------:R-:W-:-:S04]  /*5300*/  ISETP.LT.OR P0, PT, R2, 0x3a, P0 ;  /* 0x0000003a0200780c */ /* 0x000fc80000701670 */
[----:B------:R-:W-:Y:S02]  /*5310*/  FSEL R136, R67, -INF , !P0 ;  /* 0xff80000043887808 */ /* 0x000fe40004000000 */
[----:B------:R-:W-:Y:S02]  /*5320*/  ISETP.GT.AND P0, PT, R0, 0x40, !P5 ;  /* 0x000000400000780c */ /* 0x000fe40006f04270 */
[----:B------:R-:W-:Y:S02]  /*5330*/  LOP3.LUT P5, RZ, R194, 0x20000, RZ, 0xc0, !PT ;  /* 0x00020000c2ff7812 */ /* 0x000fe400078ac0ff */
[----:B------:R-:W-:-:S04]  /*5340*/  ISETP.LT.OR P0, PT, R2, 0x41, P0 ;  /* 0x000000410200780c */ /* 0x000fc80000701670 */
[----:B------:R-:W-:Y:S02]  /*5350*/  FSEL R147, R30, -INF , !P0 ;  /* 0xff8000001e937808 */ /* 0x000fe40004000000 */
        /* <DEDUP_REMOVED lines=14> */
[----:B------:R-:W-:Y:S02]  /*5440*/  ISETP.GT.AND P0, PT, R0, RZ, !P1 ;  /* 0x000000ff0000720c */ /* 0x000fe40004f04270 */
[----:B------:R-:W-:Y:S02]  /*5450*/  LOP3.LUT P1, RZ, R194, 0x2000, RZ, 0xc0, !PT ;  /* 0x00002000c2ff7812 */ /* 0x000fe4000782c0ff */
[----:B------:R-:W-:-:S04]  /*5460*/  ISETP.LT.OR P0, PT, R2, 0x1, P0 ;  /* 0x000000010200780c */ /* 0x000fc80000701670 */
[----:B------:R-:W-:Y:S02]  /*5470*/  FSEL R6, R54, -INF , !P0 ;  /* 0xff80000036067808 */ /* 0x000fe40004000000 */
[----:B------:R-:W-:Y:S02]  /*5480*/  ISETP.GT.AND P0, PT, R0, 0x50, !P6 ;  /* 0x000000500000780c */ /* 0x000fe40007704270 */
[----:B------:R-:W-:Y:S02]  /*5490*/  FMNMX.FTZ R4, R6, R7, !PT ;  /* 0x0000000706047209 */ /* 0x000fe40007810000 */
[----:B------:R-:W-:Y:S02]  /*54a0*/  ISETP.LT.OR P0, PT, R2, 0x51, P0 ;  /* 0x000000510200780c */ /* 0x000fe40000701670 */
[----:B------:R-:W-:Y:S02]  /*54b0*/  FMNMX.FTZ R4, R12, R4, !PT ;  /* 0x000000040c047209 */ /* 0x000fe40007810000 */
[----:B------:R-:W-:-:S02]  /*54c0*/  FSEL R149, R26, -INF , !P0 ;  /* 0xff8000001a957808 */ /* 0x000fc40004000000 */
[----:B------:R-:W-:Y:S02]  /*54d0*/  FMNMX.FTZ R4, R13, R4, !PT ;  /* 0x000000040d047209 */ /* 0x000fe40007810000 */
[----:B------:R-:W-:Y:S02]  /*54e0*/  ISETP.GT.AND P0, PT, R0, 0x51, !P2 ;  /* 0x000000510000780c */ /* 0x000fe40005704270 */
[----:B------:R-:W-:Y:S02]  /*54f0*/  FMNMX.FTZ R4, R14, R4, !PT ;  /* 0x000000040e047209 */ /* 0x000fe40007810000 */
[----:B------:R-:W-:Y:S02]  /*5500*/  ISETP.GT.AND P2, PT, R0, 0x58, !P1 ;  /* 0x000000580000780c */ /* 0x000fe40004f44270 */
[----:B------:R-:W-:Y:S02]  /*5510*/  FMNMX.FTZ R4, R15, R4, !PT ;  /* 0x000000040f047209 */ /* 0x000fe40007810000 */
[----:B------:R-:W-:-:S02]  /*5520*/  ISETP.LT.OR P1, PT, R2, 0x52, P0 ;  /* 0x000000520200780c */ /* 0x000fc40000721670 */
[----:B------:R-:W-:Y:S02]  /*5530*/  FMNMX.FTZ R4, R18, R4, !PT ;  /* 0x0000000412047209 */ /* 0x000fe40007810000 */
[----:B------:R-:W-:Y:S02]  /*5540*/  ISETP.GT.AND P0, PT, R0, 0x59, !P3 ;  /* 0x000000590000780c */ /* 0x000fe40005f04270 */
[----:B------:R-:W-:Y:S02]  /*5550*/  FMNMX.FTZ R4, R24, R4, !PT ;  /* 0x0000000418047209 */ /* 0x000fe40007810000 */
[----:B------:R-:W-:Y:S02]  /*5560*/  FMNMX.FTZ R0, R150, R3, !PT ;  /* 0x0000000396007209 */ /* 0x000fe40007810000 */
[----:B------:R-:W-:Y:S02]  /*5570*/  FMNMX.FTZ R4, R93, R4, !PT ;  /* 0x000000045d047209 */ /* 0x000fe40007810000 */
[----:B------:R-:W-:-:S02]  /*5580*/  FSEL R144, R27, -INF , !P1 ;  /* 0xff8000001b907808 */ /* 0x000fc40004800000 */
[----:B------:R-:W-:Y:S02]  /*5590*/  FMNMX.FTZ R4, R92, R4, !PT ;  /* 0x000000045c047209 */ /* 0x000fe40007810000 */
[----:B------:R-:W-:Y:S02]  /*55a0*/  ISETP.LT.OR P1, PT, R2, 0x59, P2 ;  /* 0x000000590200780c */ /* 0x000fe40001721670 */
[----:B------:R-:W-:Y:S02]  /*55b0*/  FMNMX.FTZ R4, R95, R4, !PT ;  /* 0x000000045f047209 */ /* 0x000fe40007810000 */
[----:B------:R-:W-:Y:S02]  /*55c0*/  FMNMX.FTZ R0, R200, R0, !PT ;  /* 0x00000000c8007209 */ /* 0x000fe40007810000 */
[----:B------:R-:W-:Y:S02]  /*55d0*/  FMNMX.FTZ R4, R94, R4, !PT ;  /* 0x000000045e047209 */ /* 0x000fe40007810000 */
[----:B------:R-:W-:-:S02]  /*55e0*/  ISETP.LT.OR P0, PT, R2, 0x5a, P0 ;  /* 0x0000005a0200780c */ /* 0x000fc40000701670 */
[----:B------:R-:W-:Y:S02]  /*55f0*/  FMNMX.FTZ R4, R135, R4, !PT ;  /* 0x0000000487047209 */ /* 0x000fe40007810000 */
[----:B------:R-:W-:Y:S02]  /*5600*/  FSEL R143, R58, -INF , !P1 ;  /* 0xff8000003a8f7808 */ /* 0x000fe40004800000 */
[----:B------:R-:W-:Y:S02]  /*5610*/  FMNMX.FTZ R4, R134, R4, !PT ;  /* 0x0000000486047209 */ /* 0x000fe40007810000 */
[----:B------:R-:W-:Y:S02]  /*5620*/  FMNMX.FTZ R0, R196, R0, !PT ;  /* 0x00000000c4007209 */ /* 0x000fe40007810000 */
[----:B------:R-:W-:Y:S02]  /*5630*/  FMNMX.FTZ R4, R137, R4, !PT ;  /* 0x0000000489047209 */ /* 0x000fe40007810000 */
[----:B------:R-:W-:-:S02]  /*5640*/  FSEL R142, R59, -INF , !P0 ;  /* 0xff8000003b8e7808 */ /* 0x000fc40004000000 */
[----:B------:R-:W-:Y:S02]  /*5650*/  FMNMX.FTZ R4, R136, R4, !PT ;  /* 0x0000000488047209 */ /* 0x000fe40007810000 */
[----:B------:R-:W-:Y:S02]  /*5660*/  FMNMX.FTZ R0, R195, R0, !PT ;  /* 0x00000000c3007209 */ /* 0x000fe40007810000 */
[----:B------:R-:W-:-:S04]  /*5670*/  FMNMX.FTZ R4, R147, R4, !PT ;  /* 0x0000000493047209 */ /* 0x000fc80007810000 */
[----:B------:R-:W-:-:S04]  /*5680*/  FMNMX.FTZ R4, R146, R4, !PT ;  /* 0x0000000492047209 */ /* 0x000fc80007810000 */
[----:B------:R-:W-:-:S04]  /*5690*/  FMNMX.FTZ R4, R145, R4, !PT ;  /* 0x0000000491047209 */ /* 0x000fc80007810000 */
[----:B------:R-:W-:Y:S02]  /*56a0*/  FMNMX.FTZ R3, R148, R4, !PT ;  /* 0x0000000494037209 */ /* 0x000fe40007810000 */
[----:B------:R-:W-:Y:S02]  /*56b0*/  FMNMX.FTZ R4, R188, R0, !PT ;  /* 0x00000000bc047209 */ /* 0x000fe40007810000 */
[----:B------:R-:W-:-:S04]  /*56c0*/  FMNMX.FTZ R3, R149, R3, !PT ;  /* 0x0000000395037209 */ /* 0x000fc80007810000 */
[----:B------:R-:W-:-:S04]  /*56d0*/  FMNMX.FTZ R2, R144, R3, !PT ;  /* 0x0000000390027209 */ /* 0x000fc80007810000 */
[----:B------:R-:W-:-:S04]  /*56e0*/  FMNMX.FTZ R2, R143, R2, !PT ;  /* 0x000000028f027209 */ /* 0x000fc80007810000 */
[----:B-12---:R-:W-:Y:S01]  /*56f0*/  FMNMX.FTZ R5, R142, R2, !PT ;  /* 0x000000028e057209 */ /* 0x006fe20007810000 */
[----:B------:R-:W-:Y:S05]  /*5700*/  BRA.DIV ~URZ, `(.L_x_707) ;  /* 0x000117e27f007947 */ /* 0x000fea000b800000 */
[----:B------:R1:W2:Y:S02]  /*5710*/  SHFL.BFLY PT, R0, R4, 0x2, 0x1f ;  /* 0x0c401f0004007f89 */ /* 0x0002a400000e0000 */
.L_x_841:
[----:B-12---:R-:W-:Y:S01]  /*5720*/  FMNMX.FTZ R4, R4, R0, !PT ;  /* 0x0000000004047209 */ /* 0x006fe20007810000 */
[----:B------:R-:W-:Y:S05]  /*5730*/  BRA.DIV ~URZ, `(.L_x_708) ;  /* 0x000118027f007947 */ /* 0x000fea000b800000 */
[----:B------:R-:W1:Y:S04]  /*5740*/  SHFL.BFLY PT, R0, R5, 0x2, 0x1f ;  /* 0x0c401f0005007f89 */ /* 0x000e6800000e0000 */
[----:B------:R-:W2:Y:S01]  /*5750*/  SHFL.BFLY PT, R2, R4, 0x1, 0x1f ;  /* 0x0c201f0004027f89 */ /* 0x000ea200000e0000 */
[----:B-1----:R-:W-:Y:S02]  /*5760*/  FMNMX.FTZ R5, R5, R0, !PT ;  /* 0x0000000005057209 */ /* 0x002fe40007810000 */
[----:B--2---:R-:W-:-:S03]  /*5770*/  FMNMX.FTZ R109, R4, R2, !PT ;  /* 0x00000002046d7209 */ /* 0x004fc60007810000 */
[----:B------:R1:W2:Y:S04]  /*5780*/  SHFL.BFLY PT, R3, R5, 0x1, 0x1f ;  /* 0x0c201f0005037f89 */ /* 0x0002a800000e0000 */
.L_x_842:
        /* <DEDUP_REMOVED lines=8> */
[----:B------:R-:W-:Y:S01]  /*5810*/  MOV R226, c[0x0][0x2c4] ;  /* 0x0000b10000e27a02 */ /* 0x000fe20000000f00 */
[----:B------:R-:W-:-:S02]  /*5820*/  FFMA.FTZ R0, R10, c[0x0][0x2d0], -R2 ;  /* 0x0000b4000a007a23 */ /* 0x000fc40000010802 */
[--C-:B------:R-:W-:Y:S01]  /*5830*/  FFMA.FTZ R3, R21, c[0x0][0x2d0], -R2.reuse ;  /* 0x0000b40015037a23 */ /* 0x100fe20000010802 */
[----:B------:R-:W-:Y:S01]  /*5840*/  LDSM.16.MT88.4 R52, [R189] ;  /* 0x00000000bd34783b */ /* 0x000fe20000004200 */
[----:B------:R2:W-:Y:S01]  /*5850*/  MUFU.EX2 R178, R0 ;  /* 0x0000000000b27308 */ /* 0x0005e20000000800 */
[----:B------:R-:W-:Y:S02]  /*5860*/  ISETP.NE.AND P1, PT, R226, 0x1, PT ;  /* 0x00000001e200780c */ /* 0x000fe40003f25270 */
[----:B------:R-:W-:Y:S04]  /*5870*/  LDSM.16.MT88.4 R56, [R186+0x800] ;  /* 0x00080000ba38783b */ /* 0x000fe80000004200 */
[----:B------:R-:W-:Y:S01]  /*5880*/  LDSM.16.MT88.4 R48, [R185+0x800] ;  /* 0x00080000b930783b */ /* 0x000fe20000004200 */
[----:B------:R3:W-:Y:S03]  /*5890*/  MUFU.EX2 R223, R3 ;  /* 0x0000000300df7308 */ /* 0x0007e60000000800 */
[----:B------:R-:W-:Y:S04]  /*58a0*/  LDSM.16.MT88.4 R64, [R187+0x800] ;  /* 0x00080000bb40783b */ /* 0x000fe80000004200 */
[----:B------:R-:W-:Y:S01]  /*58b0*/  LDSM.16.MT88.4 R60, [R184+0x3000] ;  /* 0x00300000b83c783b */ /* 0x000fe20000004200 */
[----:B--2---:R-:W-:-:S03]  /*58c0*/  FFMA.FTZ R0, R11, c[0x0][0x2d0], -R2 ;  /* 0x0000b4000b007a23 */ /* 0x004fc60000010802 */
[----:B------:R-:W-:Y:S01]  /*58d0*/  LDSM.16.MT88.4 R8, [R184] ;  /* 0x00000000b808783b */ /* 0x000fe20000004200 */
[----:B------:R2:W4:Y:S01]  /*58e0*/  MUFU.EX2 R108, R0 ;  /* 0x00000000006c7308 */ /* 0x0005220000000800 */
[----:B---3--:R-:W-:-:S07]  /*58f0*/  FFMA.FTZ R3, R22, c[0x0][0x2d0], -R2 ;  /* 0x0000b40016037a23 */ /* 0x008fce0000010802 */
[----:B------:R-:W-:Y:S01]  /*5900*/  MUFU.EX2 R221, R3 ;  /* 0x0000000300dd7308 */ /* 0x000fe20000000800 */
[----:B--2---:R-:W-:Y:S02]  /*5910*/  FFMA.FTZ R0, R16, c[0x0][0x2d0], -R2 ;  /* 0x0000b40010007a23 */ /* 0x004fe40000010802 */
[----:B-1--4-:R-:W-:-:S05]  /*5920*/  FADD.FTZ R5, R178, R108 ;  /* 0x0000006cb2057221 */ /* 0x012fca0000010000 */
[----:B------:R1:W2:Y:S02]  /*5930*/  MUFU.EX2 R204, R0 ;  /* 0x0000000000cc7308 */ /* 0x0002a40000000800 */
[----:B-1----:R-:W-:Y:S02]  /*5940*/  FFMA.FTZ R0, R17, c[0x0][0x2d0], -R2 ;  /* 0x0000b40011007a23 */ /* 0x002fe40000010802 */
[----:B--2---:R-:W-:-:S04]  /*5950*/  FADD.FTZ R5, R204, R5 ;  /* 0x00000005cc057221 */ /* 0x004fc80000010000 */
[----:B------:R1:W-:Y:S02]  /*5960*/  MUFU.EX2 R206, R0 ;  /* 0x0000000000ce7308 */ /* 0x0003e40000000800 */
[----:B-1----:R-:W-:-:S06]  /*5970*/  FFMA.FTZ R0, R19, c[0x0][0x2d0], -R2 ;  /* 0x0000b40013007a23 */ /* 0x002fcc0000010802 */
[----:B------:R1:W-:Y:S02]  /*5980*/  MUFU.EX2 R207, R0 ;  /* 0x0000000000cf7308 */ /* 0x0003e40000000800 */
[----:B-1----:R-:W-:Y:S02]  /*5990*/  FFMA.FTZ R0, R20, c[0x0][0x2d0], -R2 ;  /* 0x0000b40014007a23 */ /* 0x002fe40000010802 */
[----:B------:R-:W1:Y:S04]  /*59a0*/  LDSM.16.MT88.4 R20, [R186] ;  /* 0x00000000ba14783b */ /* 0x000e680000004200 */
[----:B------:R2:W-:Y:S02]  /*59b0*/  MUFU.EX2 R222, R0 ;  /* 0x0000000000de7308 */ /* 0x0005e40000000800 */
[----:B--2---:R-:W-:-:S05]  /*59c0*/  FMUL.FTZ R0, R4, c[0x0][0x2d0] ;  /* 0x0000b40004007a20 */ /* 0x004fca0000410000 */
[----:B------:R-:W-:-:S05]  /*59d0*/  FSEL R0, R0, RZ, P0 ;  /* 0x000000ff00007208 */ /* 0x000fca0000000000 */
[----:B------:R-:W-:-:S04]  /*59e0*/  FFMA.FTZ R3, R6, c[0x0][0x2d0], -R0 ;  /* 0x0000b40006037a23 */ /* 0x000fc80000010800 */
[----:B------:R2:W-:Y:S02]  /*59f0*/  MUFU.EX2 R202, R3 ;  /* 0x0000000300ca7308 */ /* 0x0005e40000000800 */
[----:B--2---:R-:W-:Y:S02]  /*5a00*/  FFMA.FTZ R3, R7, c[0x0][0x2d0], -R0 ;  /* 0x0000b40007037a23 */ /* 0x004fe40000010800 */
[----:B------:R-:W-:-:S04]  /*5a10*/  FFMA.FTZ R7, R188, c[0x0][0x2d0], -R2 ;  /* 0x0000b400bc077a23 */ /* 0x000fc80000010802 */
[----:B------:R2:W3:Y:S08]  /*5a20*/  MUFU.EX2 R6, R3 ;  /* 0x0000000300067308 */ /* 0x0004f00000000800 */
[----:B------:R-:W-:Y:S01]  /*5a30*/  MUFU.EX2 R225, R7 ;  /* 0x0000000700e17308 */ /* 0x000fe20000000800 */
[----:B--2---:R-:W-:Y:S01]  /*5a40*/  FFMA.FTZ R3, R12, c[0x0][0x2d0], -R0 ;  /* 0x0000b4000c037a23 */ /* 0x004fe20000010800 */
[----:B------:R-:W-:-:S06]  /*5a50*/  F2FP.PACK_AB R12, R108, R178 ;  /* 0x000000b26c0c723e */ /* 0x000fcc00000000ff */
[----:B------:R2:W-:Y:S02]  /*5a60*/  MUFU.EX2 R203, R3 ;  /* 0x0000000300cb7308 */ /* 0x0005e40000000800 */
[----:B--2---:R-:W-:Y:S01]  /*5a70*/  FFMA.FTZ R3, R13, c[0x0][0x2d0], -R0 ;  /* 0x0000b4000d037a23 */ /* 0x004fe20000010800 */
[----:B---3--:R-:W-:Y:S01]  /*5a80*/  F2FP.PACK_AB R13, R6, R202 ;  /* 0x000000ca060d723e */ /* 0x008fe200000000ff */
[----:B------:R-:W-:-:S04]  /*5a90*/  FADD.FTZ R6, R202, R6 ;  /* 0x00000006ca067221 */ /* 0x000fc80000010000 */
[----:B------:R2:W3:Y:S02]  /*5aa0*/  MUFU.EX2 R205, R3 ;  /* 0x0000000300cd7308 */ /* 0x0004e40000000800 */
[----:B--2---:R-:W-:Y:S01]  /*5ab0*/  FFMA.FTZ R3, R14, c[0x0][0x2d0], -R0 ;  /* 0x0000b4000e037a23 */ /* 0x004fe20000010800 */
[----:B------:R-:W-:-:S05]  /*5ac0*/  F2FP.PACK_AB R14, R206, R204 ;  /* 0x000000ccce0e723e */ /* 0x000fca00000000ff */
[----:B------:R2:W-:Y:S02]  /*5ad0*/  MUFU.EX2 R218, R3 ;  /* 0x0000000300da7308 */ /* 0x0005e40000000800 */
[----:B--2---:R-:W-:Y:S01]  /*5ae0*/  FFMA.FTZ R3, R15, c[0x0][0x2d0], -R0 ;  /* 0x0000b4000f037a23 */ /* 0x004fe20000010800 */
[----:B---3--:R-:W-:-:S05]  /*5af0*/  F2FP.PACK_AB R15, R205, R203 ;  /* 0x000000cbcd0f723e */ /* 0x008fca00000000ff */
[----:B------:R2:W3:Y:S02]  /*5b00*/  MUFU.EX2 R220, R3 ;  /* 0x0000000300dc7308 */ /* 0x0004e40000000800 */
[C---:B-1----:R-:W-:Y:S08]  /*5b10*/  HMMA.16816.F32 R36, R12.reuse, R20, RZ ;  /* 0x000000140c24723c */ /* 0x042ff000000018ff */
[----:B------:R-:W-:Y:S01]  /*5b20*/  HMMA.16816.F32 R44, R12, R10, RZ ;  /* 0x0000000a0c2c723c */ /* 0x000fe200000018ff */
[----:B--2---:R-:W-:-:S06]  /*5b30*/  FFMA.FTZ R3, R18, c[0x0][0x2d0], -R0 ;  /* 0x0000b40012037a23 */ /* 0x004fcc0000010800 */
[----:B------:R-:W-:Y:S01]  /*5b40*/  F2FP.PACK_AB R10, R221, R223 ;  /* 0x000000dfdd0a723e */ /* 0x000fe200000000ff */
[----:B------:R1:W-:Y:S01]  /*5b50*/  MUFU.EX2 R219, R3 ;  /* 0x0000000300db7308 */ /* 0x0003e20000000800 */
[C---:B------:R-:W-:Y:S07]  /*5b60*/  HMMA.16816.F32 R16, R12.reuse, R8, RZ ;  /* 0x000000080c10723c */ /* 0x040fee00000018ff */
[----:B------:R-:W-:Y:S01]  /*5b70*/  F2FP.PACK_AB R8, R222, R207 ;  /* 0x000000cfde08723e */ /* 0x000fe200000000ff */
[----:B------:R-:W-:Y:S01]  /*5b80*/  HMMA.16816.F32 R28, R12, R22, RZ ;  /* 0x000000160c1c723c */ /* 0x000fe200000018ff */
[----:B---3--:R-:W-:Y:S01]  /*5b90*/  F2FP.PACK_AB R9, R220, R218 ;  /* 0x000000dadc09723e */ /* 0x008fe200000000ff */
[----:B-1----:R-:W-:-:S06]  /*5ba0*/  FFMA.FTZ R3, R24, c[0x0][0x2d0], -R0 ;  /* 0x0000b40018037a23 */ /* 0x002fcc0000010800 */
[C---:B------:R-:W-:Y:S01]  /*5bb0*/  HMMA.16816.F32 R20, R12.reuse, R34, RZ ;  /* 0x000000220c14723c */ /* 0x040fe200000018ff */
[----:B------:R-:W1:Y:S07]  /*5bc0*/  MUFU.EX2 R217, R3 ;  /* 0x0000000300d97308 */ /* 0x000e6e0000000800 */
[----:B------:R-:W-:Y:S01]  /*5bd0*/  HMMA.16816.F32 R24, R12, R32, RZ ;  /* 0x000000200c18723c */ /* 0x000fe200000018ff */
[----:B------:R-:W-:Y:S01]  /*5be0*/  LDSM.16.MT88.4 R32, [R186+0x3000] ;  /* 0x00300000ba20783b */ /* 0x000fe20000004200 */
[----:B-1----:R-:W-:Y:S01]  /*5bf0*/  F2FP.PACK_AB R11, R217, R219 ;  /* 0x000000dbd90b723e */ /* 0x002fe200000000ff */
[----:B------:R-:W-:-:S04]  /*5c00*/  FFMA.FTZ R3, R133, c[0x0][0x2d0], -R2 ;  /* 0x0000b40085037a23 */ /* 0x000fc80000010802 */
[----:B------:R1:W-:Y:S02]  /*5c10*/  MUFU.EX2 R179, R3 ;  /* 0x0000000300b37308 */ /* 0x0003e40000000800 */
[----:B------:R-:W-:Y:S08]  /*5c20*/  HMMA.16816.F32 R128, R8, R40, R16 ;  /* 0x000000280880723c */ /* 0x000ff00000001810 */
[----:B------:R-:W-:Y:S01]  /*5c30*/  HMMA.16816.F32 R16, R12, R52, RZ ;  /* 0x000000340c10723c */ /* 0x000fe200000018ff */
[----:B-1----:R-:W-:-:S07]  /*5c40*/  FFMA.FTZ R3, R132, c[0x0][0x2d0], -R2 ;  /* 0x0000b40084037a23 */ /* 0x002fce0000010802 */
[C---:B------:R-:W-:Y:S01]  /*5c50*/  HMMA.16816.F32 R116, R8.reuse, R56, R36 ;  /* 0x000000380874723c */ /* 0x040fe20000001824 */
[----:B------:R-:W1:Y:S01]  /*5c60*/  LDSM.16.MT88.4 R36, [R184+0x3800] ;  /* 0x00380000b824783b */ /* 0x000e620000004200 */
[----:B------:R2:W3:Y:S06]  /*5c70*/  MUFU.EX2 R213, R3 ;  /* 0x0000000300d57308 */ /* 0x0004ec0000000800 */
[C---:B------:R-:W-:Y:S01]  /*5c80*/  HMMA.16816.F32 R100, R8.reuse, R42, R44 ;  /* 0x0000002a0864723c */ /* 0x040fe2000000182c */
[----:B------:R-:W4:Y:S07]  /*5c90*/  LDSM.16.MT88.4 R40, [R185+0x3000] ;  /* 0x00300000b928783b */ /* 0x000f2e0000004200 */
[----:B------:R-:W-:Y:S01]  /*5ca0*/  HMMA.16816.F32 R44, R8, R50, R20 ;  /* 0x00000032082c723c */ /* 0x000fe20000001814 */
[----:B--2---:R-:W-:-:S04]  /*5cb0*/  FFMA.FTZ R3, R111, c[0x0][0x2d0], -R2 ;  /* 0x0000b4006f037a23 */ /* 0x004fc80000010802 */
[----:B------:R2:W-:Y:S03]  /*5cc0*/  MUFU.EX2 R215, R3 ;  /* 0x0000000300d77308 */ /* 0x0005e60000000800 */
[----:B------:R-:W-:Y:S08]  /*5cd0*/  HMMA.16816.F32 R104, R8, R64, R16 ;  /* 0x000000400868723c */ /* 0x000ff00000001810 */
[----:B------:R-:W-:Y:S01]  /*5ce0*/  HMMA.16816.F32 R20, R12, R60, RZ ;  /* 0x0000003c0c14723c */ /* 0x000fe200000018ff */
[----:B--2---:R-:W-:-:S07]  /*5cf0*/  FFMA.FTZ R3, R110, c[0x0][0x2d0], -R2 ;  /* 0x0000b4006e037a23 */ /* 0x004fce0000010802 */
[----:B------:R-:W-:Y:S01]  /*5d00*/  HMMA.16816.F32 R16, R12, R62, RZ ;  /* 0x0000003e0c10723c */ /* 0x000fe200000018ff */
[----:B------:R2:W5:Y:S07]  /*5d10*/  MUFU.EX2 R214, R3 ;  /* 0x0000000300d67308 */ /* 0x00056e0000000800 */
[C---:B------:R-:W-:Y:S08]  /*5d20*/  HMMA.16816.F32 R112, R8.reuse, R48, R24 ;  /* 0x000000300870723c */ /* 0x040ff00000001818 */
[----:B-1----:R-:W-:Y:S01]  /*5d30*/  HMMA.16816.F32 R88, R8, R36, R20 ;  /* 0x000000240858723c */ /* 0x002fe20000001814 */
[----:B--2---:R-:W-:-:S04]  /*5d40*/  FFMA.FTZ R3, R93, c[0x0][0x2d0], -R0 ;  /* 0x0000b4005d037a23 */ /* 0x004fc80000010800 */
[----:B------:R1:W-:Y:S03]  /*5d50*/  MUFU.EX2 R209, R3 ;  /* 0x0000000300d17308 */ /* 0x0003e60000000800 */
[----:B------:R-:W-:Y:S01]  /*5d60*/  HMMA.16816.F32 R80, R8, R38, R16 ;  /* 0x000000260850723c */ /* 0x000fe20000001810 */
[----:B------:R-:W2:Y:S07]  /*5d70*/  LDSM.16.MT88.4 R36, [R185+0x3800] ;  /* 0x00380000b924783b */ /* 0x000eae0000004200 */
[----:B----4-:R-:W-:Y:S01]  /*5d80*/  HMMA.16816.F32 R16, R12, R40, RZ ;  /* 0x000000280c10723c */ /* 0x010fe200000018ff */
[----:B-1----:R-:W-:-:S07]  /*5d90*/  FFMA.FTZ R3, R92, c[0x0][0x2d0], -R0 ;  /* 0x0000b4005c037a23 */ /* 0x002fce0000010800 */
[----:B------:R-:W-:Y:S01]  /*5da0*/  HMMA.16816.F32 R24, R12, R54, RZ ;  /* 0x000000360c18723c */ /* 0x000fe200000018ff */
[----:B------:R1:W4:Y:S07]  /*5db0*/  MUFU.EX2 R210, R3 ;  /* 0x0000000300d27308 */ /* 0x00032e0000000800 */
[----:B------:R-:W-:Y:S01]  /*5dc0*/  HMMA.16816.F32 R96, R8, R58, R28 ;  /* 0x0000003a0860723c */ /* 0x000fe2000000181c */
[----:B------:R-:W3:Y:S07]  /*5dd0*/  LDSM.16.MT88.4 R28, [R186+0x3800] ;  /* 0x00380000ba1c783b */ /* 0x000eee0000004200 */
[----:B------:R-:W-:Y:S01]  /*5de0*/  HMMA.16816.F32 R20, R12, R34, RZ ;  /* 0x000000220c14723c */ /* 0x000fe200000018ff */
[----:B-1----:R-:W-:-:S04]  /*5df0*/  FFMA.FTZ R3, R95, c[0x0][0x2d0], -R0 ;  /* 0x0000b4005f037a23 */ /* 0x002fc80000010800 */
[----:B------:R1:W-:Y:S03]  /*5e00*/  MUFU.EX2 R212, R3 ;  /* 0x0000000300d47308 */ /* 0x0003e60000000800 */
[C---:B------:R-:W-:Y:S08]  /*5e10*/  HMMA.16816.F32 R84, R8.reuse, R66, R24 ;  /* 0x000000420854723c */ /* 0x040ff00000001818 */
[----:B--2---:R-:W-:Y:S01]  /*5e20*/  HMMA.16816.F32 R72, R8, R36, R16 ;  /* 0x000000240848723c */ /* 0x004fe20000001810 */
[----:B------:R-:W2:Y:S01]  /*5e30*/  LDSM.16.MT88.4 R16, [R187+0x3000] ;  /* 0x00300000bb10783b */ /* 0x000ea20000004200 */
[----:B-1----:R-:W-:-:S06]  /*5e40*/  FFMA.FTZ R3, R94, c[0x0][0x2d0], -R0 ;  /* 0x0000b4005e037a23 */ /* 0x002fcc0000010800 */
[----:B------:R-:W-:Y:S01]  /*5e50*/  HMMA.16816.F32 R24, R12, R32, RZ ;  /* 0x000000200c18723c */ /* 0x000fe200000018ff */
[----:B------:R1:W1:Y:S07]  /*5e60*/  MUFU.EX2 R211, R3 ;  /* 0x0000000300d37308 */ /* 0x00026e0000000800 */
[----:B---3--:R-:W-:Y:S08]  /*5e70*/  HMMA.16816.F32 R68, R8, R30, R20 ;  /* 0x0000001e0844723c */ /* 0x008ff00000001814 */
[----:B------:R-:W-:Y:S01]  /*5e80*/  HMMA.16816.F32 R20, R12, R42, RZ ;  /* 0x0000002a0c14723c */ /* 0x000fe200000018ff */
[----:B-1----:R-:W-:-:S04]  /*5e90*/  FFMA.FTZ R3, R141, c[0x0][0x2d0], -R2 ;  /* 0x0000b4008d037a23 */ /* 0x002fc80000010802 */
[----:B------:R1:W-:Y:S03]  /*5ea0*/  MUFU.EX2 R141, R3 ;  /* 0x00000003008d7308 */ /* 0x0003e60000000800 */
[----:B------:R-:W-:Y:S08]  /*5eb0*/  HMMA.16816.F32 R76, R8, R28, R24 ;  /* 0x0000001c084c723c */ /* 0x000ff00000001818 */
[----:B--2---:R-:W-:Y:S01]  /*5ec0*/  HMMA.16816.F32 R24, R12, R16, RZ ;  /* 0x000000100c18723c */ /* 0x004fe200000018ff */
[----:B-1----:R-:W-:-:S07]  /*5ed0*/  FFMA.FTZ R3, R140, c[0x0][0x2d0], -R2 ;  /* 0x0000b4008c037a23 */ /* 0x002fce0000010802 */
[----:B------:R-:W-:Y:S01]  /*5ee0*/  HMMA.16816.F32 R12, R12, R18, RZ ;  /* 0x000000120c0c723c */ /* 0x000fe200000018ff */
[----:B------:R-:W1:Y:S01]  /*5ef0*/  LDSM.16.MT88.4 R16, [R187+0x3800] ;  /* 0x00380000bb10783b */ /* 0x000e620000004200 */
[----:B------:R2:W3:Y:S06]  /*5f00*/  MUFU.EX2 R140, R3 ;  /* 0x00000003008c7308 */ /* 0x0004ec0000000800 */
[----:B------:R-:W-:Y:S01]  /*5f10*/  HMMA.16816.F32 R64, R8, R38, R20 ;  /* 0x000000260840723c */ /* 0x000fe20000001814 */
[----:B--2---:R-:W-:-:S04]  /*5f20*/  FFMA.FTZ R3, R139, c[0x0][0x2d0], -R2 ;  /* 0x0000b4008b037a23 */ /* 0x004fc80000010802 */
[----:B------:R2:W-:Y:S02]  /*5f30*/  MUFU.EX2 R139, R3 ;  /* 0x00000003008b7308 */ /* 0x0005e40000000800 */
[----:B--2---:R-:W-:Y:S01]  /*5f40*/  FFMA.FTZ R3, R138, c[0x0][0x2d0], -R2 ;  /* 0x0000b4008a037a23 */ /* 0x004fe20000010802 */
[C---:B-1----:R-:W-:Y:S05]  /*5f50*/  HMMA.16816.F32 R60, R8.reuse, R16, R24 ;  /* 0x00000010083c723c */ /* 0x042fea0000001818 */
[----:B------:R1:W2:Y:S03]  /*5f60*/  MUFU.EX2 R138, R3 ;  /* 0x00000003008a7308 */ /* 0x0002a60000000800 */
[----:B------:R-:W-:Y:S01]  /*5f70*/  HMMA.16816.F32 R16, R8, R18, R12 ;  /* 0x000000120810723c */ /* 0x000fe2000000180c */
[----:B------:R-:W2:Y:S06]  /*5f80*/  LDSM.16.MT88.4 R12, [R184+0x1000] ;  /* 0x00100000b80c783b */ /* 0x000eac0000004200 */
[----:B------:R-:W-:-:S02]  /*5f90*/  F2FP.PACK_AB R8, R213, R179 ;  /* 0x000000b3d508723e */ /* 0x000fc400000000ff */
[----:B-----5:R-:W-:Y:S01]  /*5fa0*/  F2FP.PACK_AB R10, R214, R215 ;  /* 0x000000d7d60a723e */ /* 0x020fe200000000ff */
[--C-:B-1----:R-:W-:Y:S01]  /*5fb0*/  FFMA.FTZ R3, R135, c[0x0][0x2d0], -R0.reuse ;  /* 0x0000b40087037a23 */ /* 0x102fe20000010800 */
[----:B----4-:R-:W-:Y:S02]  /*5fc0*/  F2FP.PACK_AB R9, R210, R209 ;  /* 0x000000d1d209723e */ /* 0x010fe400000000ff */
[----:B------:R-:W-:Y:S01]  /*5fd0*/  F2FP.PACK_AB R11, R211, R212 ;  /* 0x000000d4d30b723e */ /* 0x000fe200000000ff */
[----:B------:R1:W-:Y:S02]  /*5fe0*/  MUFU.EX2 R135, R3 ;  /* 0x0000000300877308 */ /* 0x0003e40000000800 */
[----:B-1----:R-:W-:-:S06]  /*5ff0*/  FFMA.FTZ R3, R134, c[0x0][0x2d0], -R0 ;  /* 0x0000b40086037a23 */ /* 0x002fcc0000010800 */
[----:B------:R1:W4:Y:S01]  /*6000*/  MUFU.EX2 R134, R3 ;  /* 0x0000000300867308 */ /* 0x0003220000000800 */
[C---:B--2---:R-:W-:Y:S08]  /*6010*/  HMMA.16816.F32 R56, R8.reuse, R12, R128 ;  /* 0x0000000c0838723c */ /* 0x044ff00000001880 */
[----:B------:R-:W-:Y:S01]  /*6020*/  HMMA.16816.F32 R36, R8, R14, R100 ;  /* 0x0000000e0824723c */ /* 0x000fe20000001864 */
[----:B------:R-:W2:Y:S01]  /*6030*/  LDSM.16.MT88.4 R12, [R186+0x1000] ;  /* 0x00100000ba0c783b */ /* 0x000ea20000004200 */
[----:B-1----:R-:W-:-:S04]  /*6040*/  FFMA.FTZ R3, R137, c[0x0][0x2d0], -R0 ;  /* 0x0000b40089037a23 */ /* 0x002fc80000010800 */
[----:B------:R1:W-:Y:S02]  /*6050*/  MUFU.EX2 R137, R3 ;  /* 0x0000000300897308 */ /* 0x0003e40000000800 */
[----:B-1----:R-:W-:-:S06]  /*6060*/  FFMA.FTZ R3, R136, c[0x0][0x2d0], -R0 ;  /* 0x0000b40088037a23 */ /* 0x002fcc0000010800 */
[----:B------:R1:W5:Y:S01]  /*6070*/  MUFU.EX2 R136, R3 ;  /* 0x0000000300887308 */ /* 0x0003620000000800 */
[----:B--2---:R-:W-:Y:S01]  /*6080*/  HMMA.16816.F32 R52, R8, R12, R116 ;  /* 0x0000000c0834723c */ /* 0x004fe20000001874 */
[----:B-1----:R-:W-:-:S06]  /*6090*/  FFMA.FTZ R3, R177, c[0x0][0x2d0], -R2 ;  /* 0x0000b400b1037a23 */ /* 0x002fcc0000010802 */
[----:B------:R1:W2:Y:S01]  /*60a0*/  MUFU.EX2 R111, R3 ;  /* 0x00000003006f7308 */ /* 0x0002a20000000800 */
[----:B------:R-:W-:Y:S01]  /*60b0*/  HMMA.16816.F32 R32, R8, R14, R96 ;  /* 0x0000000e0820723c */ /* 0x000fe20000001860 */
[----:B------:R-:W2:Y:S01]  /*60c0*/  LDSM.16.MT88.4 R12, [R185+0x1000] ;  /* 0x00100000b90c783b */ /* 0x000ea20000004200 */
[----:B-1----:R-:W-:-:S05]  /*60d0*/  FFMA.FTZ R3, R176, c[0x0][0x2d0], -R2 ;  /* 0x0000b400b0037a23 */ /* 0x002fca0000010802 */
[----:B------:R1:W1:Y:S02]  /*60e0*/  MUFU.EX2 R110, R3 ;  /* 0x00000003006e7308 */ /* 0x0002640000000800 */
[----:B-1----:R-:W-:-:S06]  /*60f0*/  FFMA.FTZ R3, R151, c[0x0][0x2d0], -R2 ;  /* 0x0000b40097037a23 */ /* 0x002fcc0000010802 */
[----:B------:R1:W-:Y:S01]  /*6100*/  MUFU.EX2 R133, R3 ;  /* 0x0000000300857308 */ /* 0x0003e20000000800 */
[C---:B--2---:R-:W-:Y:S08]  /*6110*/  HMMA.16816.F32 R48, R8.reuse, R12, R112 ;  /* 0x0000000c0830723c */ /* 0x044ff00000001870 */
[----:B------:R-:W-:Y:S01]  /*6120*/  HMMA.16816.F32 R28, R8, R14, R44 ;  /* 0x0000000e081c723c */ /* 0x000fe2000000182c */
[----:B------:R-:W2:Y:S01]  /*6130*/  LDSM.16.MT88.4 R12, [R187+0x1000] ;  /* 0x00100000bb0c783b */ /* 0x000ea20000004200 */
[----:B-1----:R-:W-:-:S04]  /*6140*/  FFMA.FTZ R3, R150, c[0x0][0x2d0], -R2 ;  /* 0x0000b40096037a23 */ /* 0x002fc80000010802 */
[----:B------:R1:W-:Y:S02]  /*6150*/  MUFU.EX2 R132, R3 ;  /* 0x0000000300847308 */ /* 0x0003e40000000800 */
[----:B-1----:R-:W-:Y:S01]  /*6160*/  FFMA.FTZ R3, R147, c[0x0][0x2d0], -R0 ;  /* 0x0000b40093037a23 */ /* 0x002fe20000010800 */
        /* <DEDUP_REMOVED lines=16> */
[----:B------:R-:W-:Y:S02]  /*6270*/  F2FP.PACK_AB R10, R138, R139 ;  /* 0x0000008b8a0a723e */ /* 0x000fe400000000ff */
[----:B----4-:R-:W-:Y:S02]  /*6280*/  F2FP.PACK_AB R9, R134, R135 ;  /* 0x000000878609723e */ /* 0x010fe400000000ff */
[----:B-----5:R-:W-:-:S07]  /*6290*/  F2FP.PACK_AB R11, R136, R137 ;  /* 0x00000089880b723e */ /* 0x020fce00000000ff */
        /* <DEDUP_REMOVED lines=8> */
[----:B------:R-:W1:Y:S01]  /*6320*/  LDSM.16.MT88.4 R12, [R187+0x1800] ;  /* 0x00180000bb0c783b */ /* 0x000e620000004200 */
[----:B------:R2:W3:Y:S05]  /*6330*/  MUFU.EX2 R30, R3 ;  /* 0x00000003001e7308 */ /* 0x0004ea0000000800 */
[----:B------:R-:W-:-:S06]  /*6340*/  FFMA.FTZ R28, R142, c[0x0][0x2d0], -R0 ;  /* 0x0000b4008e1c7a23 */ /* 0x000fcc0000010800 */
[----:B------:R-:W-:Y:S01]  /*6350*/  MUFU.EX2 R28, R28 ;  /* 0x0000001c001c7308 */ /* 0x000fe20000000800 */
[----:B--2---:R-:W-:-:S07]  /*6360*/  FFMA.FTZ R3, R146, c[0x0][0x2d0], -R0 ;  /* 0x0000b40092037a23 */ /* 0x004fce0000010800 */
[----:B------:R2:W4:Y:S02]  /*6370*/  MUFU.EX2 R29, R3 ;  /* 0x00000003001d7308 */ /* 0x0005240000000800 */
[----:B--2---:R-:W-:Y:S01]  /*6380*/  FFMA.FTZ R3, R145, c[0x0][0x2d0], -R0 ;  /* 0x0000b40091037a23 */ /* 0x004fe20000010800 */
[C---:B-1----:R-:W-:Y:S05]  /*6390*/  HMMA.16816.F32 R92, R8.reuse, R12, R44 ;  /* 0x0000000c085c723c */ /* 0x042fea000000182c */
[----:B------:R1:W2:Y:S03]  /*63a0*/  MUFU.EX2 R108, R3 ;  /* 0x00000003006c7308 */ /* 0x0002a60000000800 */
[----:B------:R-:W-:Y:S01]  /*63b0*/  HMMA.16816.F32 R100, R8, R14, R24 ;  /* 0x0000000e0864723c */ /* 0x000fe20000001818 */
[----:B------:R-:W5:Y:S06]  /*63c0*/  LDSM.16.MT88.4 R12, [R184+0x4800] ;  /* 0x00480000b80c783b */ /* 0x000f6c0000004200 */
[----:B------:R-:W-:-:S02]  /*63d0*/  FFMA.FTZ R26, R200, c[0x0][0x2d0], -R2 ;  /* 0x0000b400c81a7a23 */ /* 0x000fc40000010802 */
[----:B-1----:R-:W-:Y:S02]  /*63e0*/  FFMA.FTZ R3, R148, c[0x0][0x2d0], -R0 ;  /* 0x0000b40094037a23 */ /* 0x002fe40000010800 */
[--C-:B------:R-:W-:Y:S01]  /*63f0*/  FFMA.FTZ R25, R196, c[0x0][0x2d0], -R2.reuse ;  /* 0x0000b400c4197a23 */ /* 0x100fe20000010802 */
[----:B------:R-:W-:Y:S01]  /*6400*/  IADD3 R196, R201, -0x2, RZ ;  /* 0xfffffffec9c47810 */ /* 0x000fe20007ffe0ff */
[----:B------:R1:W-:Y:S01]  /*6410*/  MUFU.EX2 R31, R3 ;  /* 0x00000003001f7308 */ /* 0x0003e20000000800 */
[----:B------:R-:W-:Y:S02]  /*6420*/  FFMA.FTZ R24, R195, c[0x0][0x2d0], -R2 ;  /* 0x0000b400c3187a23 */ /* 0x000fe40000010802 */
[----:B------:R-:W-:Y:S02]  /*6430*/  FADD.FTZ R2, R206, R5 ;  /* 0x00000005ce027221 */ /* 0x000fe40000010000 */
[--C-:B------:R-:W-:Y:S02]  /*6440*/  FFMA.FTZ R5, R144, c[0x0][0x2d0], -R0.reuse ;  /* 0x0000b40090057a23 */ /* 0x100fe40000010800 */
[----:B------:R-:W-:Y:S01]  /*6450*/  FFMA.FTZ R27, R143, c[0x0][0x2d0], -R0 ;  /* 0x0000b4008f1b7a23 */ /* 0x000fe20000010800 */
[----:B------:R-:W2:Y:S01]  /*6460*/  MUFU.EX2 R26, R26 ;  /* 0x0000001a001a7308 */ /* 0x000ea20000000800 */
[----:B-1----:R-:W-:-:S07]  /*6470*/  FADD.FTZ R3, R203, R6 ;  /* 0x00000006cb037221 */ /* 0x002fce0000010000 */
[----:B------:R-:W1:Y:S01]  /*6480*/  MUFU.EX2 R25, R25 ;  /* 0x0000001900197308 */ /* 0x000e620000000800 */
[----:B------:R-:W-:Y:S02]  /*6490*/  FFMA.FTZ R6, R149, c[0x0][0x2d0], -R0 ;  /* 0x0000b40095067a23 */ /* 0x000fe40000010800 */
[----:B------:R-:W-:Y:S02]  /*64a0*/  FADD.FTZ R0, R207, R2 ;  /* 0x00000002cf007221 */ /* 0x000fe40000010000 */
[----:B------:R-:W-:Y:S02]  /*64b0*/  FADD.FTZ R2, R205, R3 ;  /* 0x00000003cd027221 */ /* 0x000fe40000010000 */
[----:B------:R-:W-:Y:S01]  /*64c0*/  FADD.FTZ R0, R222, R0 ;  /* 0x00000000de007221 */ /* 0x000fe20000010000 */
[----:B------:R-:W-:Y:S01]  /*64d0*/  MUFU.EX2 R24, R24 ;  /* 0x0000001800187308 */ /* 0x000fe20000000800 */
[----:B------:R-:W-:Y:S01]  /*64e0*/  FADD.FTZ R2, R218, R2 ;  /* 0x00000002da027221 */ /* 0x000fe20000010000 */
[----:B-----5:R-:W-:Y:S01]  /*64f0*/  HMMA.16816.F32 R80, R8, R12, R40 ;  /* 0x0000000c0850723c */ /* 0x020fe20000001828 */
[----:B------:R-:W-:-:S02]  /*6500*/  FADD.FTZ R0, R223, R0 ;  /* 0x00000000df007221 */ /* 0x000fc40000010000 */
[----:B------:R-:W-:Y:S02]  /*6510*/  FADD.FTZ R2, R220, R2 ;  /* 0x00000002dc027221 */ /* 0x000fe40000010000 */
[----:B------:R-:W-:Y:S01]  /*6520*/  FADD.FTZ R0, R221, R0 ;  /* 0x00000000dd007221 */ /* 0x000fe20000010000 */
[----:B------:R-:W5:Y:S01]  /*6530*/  MUFU.EX2 R6, R6 ;  /* 0x0000000600067308 */ /* 0x000f620000000800 */
[----:B------:R-:W-:Y:S01]  /*6540*/  FADD.FTZ R2, R219, R2 ;  /* 0x00000002db027221 */ /* 0x000fe20000010000 */
[----:B------:R-:W-:Y:S01]  /*6550*/  HMMA.16816.F32 R36, R8, R14, R20 ;  /* 0x0000000e0824723c */ /* 0x000fe20000001814 */
[----:B------:R-:W1:Y:S01]  /*6560*/  LDSM.16.MT88.4 R12, [R186+0x4800] ;  /* 0x00480000ba0c783b */ /* 0x000e620000004200 */
[----:B------:R-:W-:Y:S02]  /*6570*/  FADD.FTZ R3, R179, R0 ;  /* 0x00000000b3037221 */ /* 0x000fe40000010000 */
[----:B------:R-:W-:Y:S01]  /*6580*/  FADD.FTZ R0, R217, R2 ;  /* 0x00000002d9007221 */ /* 0x000fe20000010000 */
[----:B------:R-:W-:Y:S01]  /*6590*/  LDSM.16.MT88.4 R20, [R185+0x2000] ;  /* 0x00200000b914783b */ /* 0x000fe20000004200 */
[----:B------:R5:W1:Y:S01]  /*65a0*/  MUFU.EX2 R7, R5 ;  /* 0x0000000500077308 */ /* 0x000a620000000800 */
[----:B------:R-:W-:-:S02]  /*65b0*/  FADD.FTZ R2, R213, R3 ;  /* 0x00000003d5027221 */ /* 0x000fc40000010000 */
[----:B------:R-:W-:Y:S02]  /*65c0*/  FADD.FTZ R0, R209, R0 ;  /* 0x00000000d1007221 */ /* 0x000fe40000010000 */
[----:B------:R-:W-:Y:S02]  /*65d0*/  FADD.FTZ R2, R215, R2 ;  /* 0x00000002d7027221 */ /* 0x000fe40000010000 */
[----:B------:R-:W-:Y:S01]  /*65e0*/  FADD.FTZ R0, R210, R0 ;  /* 0x00000000d2007221 */ /* 0x000fe20000010000 */
[----:B------:R-:W1:Y:S01]  /*65f0*/  MUFU.EX2 R27, R27 ;  /* 0x0000001b001b7308 */ /* 0x000e620000000800 */
[----:B------:R-:W-:Y:S02]  /*6600*/  FADD.FTZ R2, R214, R2 ;  /* 0x00000002d6027221 */ /* 0x000fe40000010000 */
[----:B------:R-:W-:Y:S02]  /*6610*/  FADD.FTZ R0, R212, R0 ;  /* 0x00000000d4007221 */ /* 0x000fe40000010000 */
[----:B------:R-:W-:-:S02]  /*6620*/  FADD.FTZ R2, R141, R2 ;  /* 0x000000028d027221 */ /* 0x000fc40000010000 */
[----:B------:R-:W-:Y:S02]  /*6630*/  FADD.FTZ R0, R211, R0 ;  /* 0x00000000d3007221 */ /* 0x000fe40000010000 */
[----:B------:R-:W-:Y:S02]  /*6640*/  FADD.FTZ R2, R140, R2 ;  /* 0x000000028c027221 */ /* 0x000fe40000010000 */
[----:B------:R-:W-:Y:S02]  /*6650*/  FADD.FTZ R0, R135, R0 ;  /* 0x0000000087007221 */ /* 0x000fe40000010000 */
[----:B------:R-:W-:Y:S02]  /*6660*/  FADD.FTZ R2, R139, R2 ;  /* 0x000000028b027221 */ /* 0x000fe40000010000 */
[----:B------:R-:W-:Y:S02]  /*6670*/  FADD.FTZ R0, R134, R0 ;  /* 0x0000000086007221 */ /* 0x000fe40000010000 */
[----:B------:R-:W-:-:S02]  /*6680*/  FADD.FTZ R2, R138, R2 ;  /* 0x000000028a027221 */ /* 0x000fc40000010000 */
[----:B------:R-:W-:Y:S02]  /*6690*/  FADD.FTZ R0, R137, R0 ;  /* 0x0000000089007221 */ /* 0x000fe40000010000 */
[----:B------:R-:W-:Y:S02]  /*66a0*/  FADD.FTZ R2, R111, R2 ;  /* 0x000000026f027221 */ /* 0x000fe40000010000 */
[----:B------:R-:W-:Y:S02]  /*66b0*/  FADD.FTZ R0, R136, R0 ;  /* 0x0000000088007221 */ /* 0x000fe40000010000 */
[----:B------:R-:W-:Y:S01]  /*66c0*/  FADD.FTZ R2, R110, R2 ;  /* 0x000000026e027221 */ /* 0x000fe20000010000 */
[----:B-1----:R-:W-:Y:S01]  /*66d0*/  HMMA.16816.F32 R128, R8, R12, R76 ;  /* 0x0000000c0880723c */ /* 0x002fe2000000184c */
[----:B---3--:R-:W-:Y:S02]  /*66e0*/  FADD.FTZ R0, R30, R0 ;  /* 0x000000001e007221 */ /* 0x008fe40000010000 */
[----:B------:R-:W-:-:S02]  /*66f0*/  FADD.FTZ R2, R133, R2 ;  /* 0x0000000285027221 */ /* 0x000fc40000010000 */
[----:B----4-:R-:W-:Y:S02]  /*6700*/  FADD.FTZ R0, R29, R0 ;  /* 0x000000001d007221 */ /* 0x010fe40000010000 */
[----:B------:R-:W-:Y:S01]  /*6710*/  FADD.FTZ R2, R132, R2 ;  /* 0x0000000284027221 */ /* 0x000fe20000010000 */
[----:B------:R-:W-:Y:S01]  /*6720*/  HMMA.16816.F32 R96, R8, R14, R68 ;  /* 0x0000000e0860723c */ /* 0x000fe20000001844 */
[----:B------:R-:W1:Y:S01]  /*6730*/  LDSM.16.MT88.4 R12, [R185+0x4800] ;  /* 0x00480000b90c783b */ /* 0x000e620000004200 */
[----:B--2---:R-:W-:Y:S02]  /*6740*/  FADD.FTZ R0, R108, R0 ;  /* 0x000000006c007221 */ /* 0x004fe40000010000 */
[----:B------:R-:W-:Y:S02]  /*6750*/  FADD.FTZ R2, R26, R2 ;  /* 0x000000021a027221 */ /* 0x000fe40000010000 */
[----:B------:R-:W-:Y:S02]  /*6760*/  FADD.FTZ R0, R31, R0 ;  /* 0x000000001f007221 */ /* 0x000fe40000010000 */
[----:B------:R-:W-:-:S02]  /*6770*/  FADD.FTZ R3, R25, R2 ;  /* 0x0000000219037221 */ /* 0x000fc40000010000 */
[----:B-----5:R-:W-:Y:S01]  /*6780*/  FADD.FTZ R5, R6, R0 ;  /* 0x0000000006057221 */ /* 0x020fe20000010000 */
[----:B------:R-:W-:Y:S01]  /*6790*/  MOV R0, R243 ;  /* 0x000000f300007202 */ /* 0x000fe20000000f00 */
[----:B------:R-:W-:Y:S02]  /*67a0*/  FADD.FTZ R3, R24, R3 ;  /* 0x0000000318037221 */ /* 0x000fe40000010000 */
[----:B------:R-:W-:-:S04]  /*67b0*/  FADD.FTZ R2, R7, R5 ;  /* 0x0000000507027221 */ /* 0x000fc80000010000 */
[----:B------:R-:W-:-:S04]  /*67c0*/  FADD.FTZ R2, R27, R2 ;  /* 0x000000021b027221 */ /* 0x000fc80000010000 */
[----:B------:R-:W-:Y:S01]  /*67d0*/  FADD.FTZ R226, R28, R2 ;  /* 0x000000021ce27221 */ /* 0x000fe20000010000 */
[C---:B-1----:R-:W-:Y:S01]  /*67e0*/  HMMA.16816.F32 R48, R8.reuse, R12, R72 ;  /* 0x0000000c0830723c */ /* 0x042fe20000001848 */
[----:B------:R-:W-:Y:S07]  /*67f0*/  LDSM.16.MT88.4 R72, [R186+0x2800] ;  /* 0x00280000ba48783b */ /* 0x000fee0000004200 */
[----:B------:R-:W-:Y:S01]  /*6800*/  HMMA.16816.F32 R44, R8, R14, R64 ;  /* 0x0000000e082c723c */ /* 0x000fe20000001840 */
[----:B------:R-:W1:Y:S06]  /*6810*/  LDSM.16.MT88.4 R12, [R187+0x4800] ;  /* 0x00480000bb0c783b */ /* 0x000e6c0000004200 */
[----:B------:R-:W-:-:S02]  /*6820*/  F2FP.PACK_AB R64, R25, R26 ;  /* 0x0000001a1940723e */ /* 0x000fc400000000ff */
[C---:B------:R-:W-:Y:S01]  /*6830*/  F2FP.PACK_AB R66, R225.reuse, R24 ;  /* 0x00000018e142723e */ /* 0x040fe200000000ff */
[----:B------:R-:W-:Y:S01]  /*6840*/  FADD.FTZ R225, R225, R3 ;  /* 0x00000003e1e17221 */ /* 0x000fe20000010000 */
[----:B------:R-:W-:Y:S01]  /*6850*/  F2FP.PACK_AB R65, R7, R6 ;  /* 0x000000060741723e */ /* 0x000fe200000000ff */
[----:B------:R-:W-:Y:S01]  /*6860*/  @P1 IMAD.HI.U32 R6, R243, c[0x0][0x2c8], RZ ;  /* 0x0000b200f3061a27 */ /* 0x000fe200078e00ff */
[----:B------:R-:W-:-:S04]  /*6870*/  F2FP.PACK_AB R67, R28, R27 ;  /* 0x0000001b1c43723e */ /* 0x000fc800000000ff */
[----:B------:R-:W-:Y:S02]  /*6880*/  @P1 SHF.R.U32.HI R0, RZ, c[0x0][0x2cc], R6 ;  /* 0x0000b300ff001a19 */ /* 0x000fe40000011606 */
[----:B------:R-:W-:Y:S02]  /*6890*/  ISETP.GE.AND P1, PT, R249, 0x1, PT ;  /* 0x00000001f900780c */ /* 0x000fe40003f26270 */
[----:B------:R-:W-:-:S04]  /*68a0*/  IADD3 R0, R224, R0, RZ ;  /* 0x00000000e0007210 */ /* 0x000fc80007ffe0ff */
[----:B------:R-:W-:Y:S01]  /*68b0*/  IADD3 R3, R0, c[0x0][0x328], RZ ;  /* 0x0000ca0000037a10 */ /* 0x000fe20007ffe0ff */
[C---:B-1----:R-:W-:Y:S01]  /*68c0*/  HMMA.16816.F32 R32, R8.reuse, R14, R16 ;  /* 0x0000000e0820723c */ /* 0x042fe20000001810 */
[----:B------:R-:W1:Y:S07]  /*68d0*/  LDSM.16.MT88.4 R16, [R184+0x2000] ;  /* 0x00200000b810783b */ /* 0x000e6e0000004200 */
[----:B------:R-:W-:Y:S01]  /*68e0*/  HMMA.16816.F32 R40, R8, R12, R60 ;  /* 0x0000000c0828723c */ /* 0x000fe2000000183c */
[----:B------:R-:W2:Y:S06]  /*68f0*/  LDSM.16.MT88.4 R12, [R186+0x2000] ;  /* 0x00200000ba0c783b */ /* 0x000eac0000004200 */
[----:B------:R-:W-:-:S02]  /*6900*/  F2FP.PACK_AB R8, R110, R111 ;  /* 0x0000006f6e08723e */ /* 0x000fc400000000ff */
[----:B------:R-:W-:Y:S02]  /*6910*/  F2FP.PACK_AB R10, R132, R133 ;  /* 0x00000085840a723e */ /* 0x000fe400000000ff */
[----:B------:R-:W-:Y:S02]  /*6920*/  F2FP.PACK_AB R9, R29, R30 ;  /* 0x0000001e1d09723e */ /* 0x000fe400000000ff */
[----:B------:R-:W-:-:S07]  /*6930*/  F2FP.PACK_AB R11, R31, R108 ;  /* 0x0000006c1f0b723e */ /* 0x000fce00000000ff */
[C---:B------:R-:W-:Y:S01]  /*6940*/  HMMA.16816.F32 R76, R8.reuse, R20, R112 ;  /* 0x00000014084c723c */ /* 0x040fe20000001870 */
[----:B------:R-:W3:Y:S07]  /*6950*/  LDSM.16.MT88.4 R112, [R184+0x2800] ;  /* 0x00280000b870783b */ /* 0x000eee0000004200 */
[C---:B------:R-:W-:Y:S01]  /*6960*/  HMMA.16816.F32 R60, R8.reuse, R22, R104 ;  /* 0x00000016083c723c */ /* 0x040fe20000001868 */
[----:B------:R-:W4:Y:S04]  /*6970*/  LDSM.16.MT88.4 R20, [R186+0x5000] ;  /* 0x00500000ba14783b */ /* 0x000f280000004200 */
[----:B------:R-:W-:Y:S03]  /*6980*/  LDSM.16.MT88.4 R104, [R186+0x5800] ;  /* 0x00580000ba68783b */ /* 0x000fe60000004200 */
[C---:B-1----:R-:W-:Y:S08]  /*6990*/  HMMA.16816.F32 R116, R8.reuse, R16, R116 ;  /* 0x000000100874723c */ /* 0x042ff00000001874 */
[C---:B------:R-:W-:Y:S01]  /*69a0*/  HMMA.16816.F32 R52, R8.reuse, R18, R88 ;  /* 0x000000120834723c */ /* 0x040fe20000001858 */
[----:B------:R-:W1:Y:S04]  /*69b0*/  LDSM.16.MT88.4 R16, [R187+0x2000] ;  /* 0x00200000bb10783b */ /* 0x000e680000004200 */
[----:B------:R-:W-:Y:S03]  /*69c0*/  LDSM.16.MT88.4 R88, [R187+0x2800] ;  /* 0x00280000bb58783b */ /* 0x000fe60000004200 */
[C---:B--2---:R-:W-:Y:S08]  /*69d0*/  HMMA.16816.F32 R68, R8.reuse, R12, R84 ;  /* 0x0000000c0844723c */ /* 0x044ff00000001854 */
[----:B------:R-:W-:Y:S01]  /*69e0*/  HMMA.16816.F32 R56, R8, R14, R56 ;  /* 0x0000000e0838723c */ /* 0x000fe20000001838 */
[----:B------:R-:W2:Y:S07]  /*69f0*/  LDSM.16.MT88.4 R12, [R184+0x5000] ;  /* 0x00500000b80c783b */ /* 0x000eae0000004200 */
[----:B---3--:R-:W-:Y:S08]  /*6a00*/  HMMA.16816.F32 R116, R64, R112, R116 ;  /* 0x000000704074723c */ /* 0x008ff00000001874 */
[----:B----4-:R-:W-:Y:S08]  /*6a10*/  HMMA.16816.F32 R128, R8, R20, R128 ;  /* 0x000000140880723c */ /* 0x010ff00000001880 */
[----:B------:R-:W-:Y:S08]  /*6a20*/  HMMA.16816.F32 R68, R64, R72, R68 ;  /* 0x000000484044723c */ /* 0x000ff00000001844 */
[C---:B-1----:R-:W-:Y:S08]  /*6a30*/  HMMA.16816.F32 R84, R8.reuse, R16, R92 ;  /* 0x000000100854723c */ /* 0x042ff0000000185c */
[C---:B------:R-:W-:Y:S01]  /*6a40*/  HMMA.16816.F32 R100, R8.reuse, R18, R100 ;  /* 0x000000120864723c */ /* 0x040fe20000001864 */
[----:B------:R-:W1:Y:S07]  /*6a50*/  LDSM.16.MT88.4 R16, [R185+0x5000] ;  /* 0x00500000b910783b */ /* 0x000e6e0000004200 */
[C---:B--2---:R-:W-:Y:S01]  /*6a60*/  HMMA.16816.F32 R92, R8.reuse, R12, R80 ;  /* 0x0000000c085c723c */ /* 0x044fe20000001850 */
[----:B------:R-:W-:Y:S07]  /*6a70*/  LDSM.16.MT88.4 R80, [R185+0x2800] ;  /* 0x00280000b950783b */ /* 0x000fee0000004200 */
[C---:B------:R-:W-:Y:S01]  /*6a80*/  HMMA.16816.F32 R36, R8.reuse, R14, R36 ;  /* 0x0000000e0824723c */ /* 0x040fe20000001824 */
[----:B------:R-:W2:Y:S07]  /*6a90*/  LDSM.16.MT88.4 R12, [R187+0x5000] ;  /* 0x00500000bb0c783b */ /* 0x000eae0000004200 */
[----:B------:R-:W-:Y:S01]  /*6aa0*/  HMMA.16816.F32 R20, R8, R22, R96 ;  /* 0x000000160814723c */ /* 0x000fe20000001860 */
[----:B------:R-:W3:Y:S07]  /*6ab0*/  LDSM.16.MT88.4 R96, [R184+0x5800] ;  /* 0x00580000b860783b */ /* 0x000eee0000004200 */
[C---:B------:R-:W-:Y:S01]  /*6ac0*/  HMMA.16816.F32 R72, R64.reuse, R74, R56 ;  /* 0x0000004a4048723c */ /* 0x040fe20000001838 */
[----:B------:R-:W4:Y:S07]  /*6ad0*/  LDSM.16.MT88.4 R56, [R185+0x5800] ;  /* 0x00580000b938783b */ /* 0x000f2e0000004200 */
[----:B------:R-:W-:Y:S08]  /*6ae0*/  HMMA.16816.F32 R84, R64, R88, R84 ;  /* 0x000000584054723c */ /* 0x000ff00000001854 */
[C---:B-1----:R-:W-:Y:S08]  /*6af0*/  HMMA.16816.F32 R48, R8.reuse, R16, R48 ;  /* 0x000000100830723c */ /* 0x042ff00000001830 */
[C---:B------:R-:W-:Y:S08]  /*6b00*/  HMMA.16816.F32 R44, R8.reuse, R18, R44 ;  /* 0x00000012082c723c */ /* 0x040ff0000000182c */
[C---:B--2---:R-:W-:Y:S08]  /*6b10*/  HMMA.16816.F32 R40, R8.reuse, R12, R40 ;  /* 0x0000000c0828723c */ /* 0x044ff00000001828 */
[----:B------:R-:W-:Y:S01]  /*6b20*/  HMMA.16816.F32 R32, R8, R14, R32 ;  /* 0x0000000e0820723c */ /* 0x000fe20000001820 */
[----:B------:R-:W1:Y:S07]  /*6b30*/  LDSM.16.MT88.4 R8, [R187+0x5800] ;  /* 0x00580000bb08783b */ /* 0x000e6e0000004200 */
[C---:B------:R-:W-:Y:S08]  /*6b40*/  HMMA.16816.F32 R112, R64.reuse, R114, R52 ;  /* 0x000000724070723c */ /* 0x040ff00000001834 */
[C---:B------:R-:W-:Y:S08]  /*6b50*/  HMMA.16816.F32 R76, R64.reuse, R80, R76 ;  /* 0x00000050404c723c */ /* 0x040ff0000000184c */
[C---:B------:R-:W-:Y:S08]  /*6b60*/  HMMA.16816.F32 R88, R64.reuse, R90, R100 ;  /* 0x0000005a4058723c */ /* 0x040ff00000001864 */
[C---:B------:R-:W-:Y:S08]  /*6b70*/  HMMA.16816.F32 R80, R64.reuse, R82, R60 ;  /* 0x000000524050723c */ /* 0x040ff0000000183c */
[C---:B---3--:R-:W-:Y:S08]  /*6b80*/  HMMA.16816.F32 R92, R64.reuse, R96, R92 ;  /* 0x00000060405c723c */ /* 0x048ff0000000185c */
[C---:B------:R-:W-:Y:S08]  /*6b90*/  HMMA.16816.F32 R100, R64.reuse, R104, R128 ;  /* 0x000000684064723c */ /* 0x040ff00000001880 */
[C---:B----4-:R-:W-:Y:S08]  /*6ba0*/  HMMA.16816.F32 R52, R64.reuse, R56, R48 ;  /* 0x000000384034723c */ /* 0x050ff00000001830 */
[C---:B------:R-:W-:Y:S08]  /*6bb0*/  HMMA.16816.F32 R96, R64.reuse, R98, R36 ;  /* 0x000000624060723c */ /* 0x040ff00000001824 */
[C---:B------:R-:W-:Y:S08]  /*6bc0*/  HMMA.16816.F32 R104, R64.reuse, R106, R20 ;  /* 0x0000006a4068723c */ /* 0x040ff00000001814 */
[C---:B------:R-:W-:Y:S08]  /*6bd0*/  HMMA.16816.F32 R56, R64.reuse, R58, R44 ;  /* 0x0000003a4038723c */ /* 0x040ff0000000182c */
[C---:B-1----:R-:W-:Y:S08]  /*6be0*/  HMMA.16816.F32 R60, R64.reuse, R8, R40 ;  /* 0x00000008403c723c */ /* 0x042ff00000001828 */
[----:B------:R-:W-:Y:S01]  /*6bf0*/  HMMA.16816.F32 R64, R64, R10, R32 ;  /* 0x0000000a4040723c */ /* 0x000fe20000001820 */
[----:B------:R-:W-:Y:S07]  /*6c00*/  @!P1 BRA `(.L_x_709) ;  /* 0x0000013000009947 */ /* 0x000fee0003800000 */
[C---:B------:R-:W-:Y:S01]  /*6c10*/  ISETP.GT.AND P0, PT, R0.reuse, RZ, PT ;  /* 0x000000ff0000720c */ /* 0x040fe20003f04270 */
[----:B------:R-:W-:Y:S01]  /*6c20*/  BSSY B0, `(.L_x_710) ;  /* 0x000000e000007945 */ /* 0x000fe20003800000 */
[----:B------:R-:W-:-:S11]  /*6c30*/  IADD3 R2, R0, -0x1, RZ ;  /* 0xffffffff00027810 */ /* 0x000fd60007ffe0ff */
[----:B------:R-:W-:Y:S05]  /*6c40*/  @P0 BRA `(.L_x_711) ;  /* 0x0000007000000947 */ /* 0x000fea0003800000 */
[----:B------:R-:W-:Y:S02]  /*6c50*/  IMAD.MOV.U32 R2, RZ, RZ, 0x1 ;  /* 0x00000001ff027424 */ /* 0x000fe400078e00ff */
[----:B------:R-:W-:-:S03]  /*6c60*/  IMAD.MOV R0, RZ, RZ, -R0 ;  /* 0x000000ffff007224 */ /* 0x000fc600078e0a00 */
[----:B------:R-:W-:-:S13]  /*6c70*/  ISETP.NE.AND P0, PT, R2, c[0x0][0x32c], PT ;  /* 0x0000cb0002007a0c */ /* 0x000fda0003f05270 */
[----:B------:R-:W-:-:S05]  /*6c80*/  @P0 IMAD.HI.U32 R2, R0, c[0x0][0x330], RZ ;  /* 0x0000cc0000020a27 */ /* 0x000fca00078e00ff */
[----:B------:R-:W-:-:S04]  /*6c90*/  @P0 SHF.R.U32.HI R0, RZ, c[0x0][0x334], R2 ;  /* 0x0000cd00ff000a19 */ /* 0x000fc80000011602 */
[----:B------:R-:W-:Y:S01]  /*6ca0*/  LOP3.LUT R2, RZ, R0, RZ, 0x33, !PT ;  /* 0x00000000ff027212 */ /* 0x000fe200078e33ff */
[----:B------:R-:W-:Y:S05]  /*6cb0*/  BRA `(.L_x_712) ;  /* 0x0000004000007947 */ /* 0x000fea0003800000 */
.L_x_711:
[----:B------:R-:W-:-:S04]  /*6cc0*/  MOV R0, 0x1 ;  /* 0x0000000100007802 */ /* 0x000fc80000000f00 */
[----:B------:R-:W-:-:S13]  /*6cd0*/  ISETP.NE.AND P0, PT, R0, c[0x0][0x32c], PT ;  /* 0x0000cb0000007a0c */ /* 0x000fda0003f05270 */
[----:B------:R-:W-:-:S05]  /*6ce0*/  @P0 IMAD.HI.U32 R0, R2, c[0x0][0x330], RZ ;  /* 0x0000cc0002000a27 */ /* 0x000fca00078e00ff */
[----:B------:R-:W-:Y:S02]  /*6cf0*/  @P0 SHF.R.U32.HI R2, RZ, c[0x0][0x334], R0 ;  /* 0x0000cd00ff020a19 */ /* 0x000fe40000011600 */
.L_x_712:
[----:B------:R-:W-:Y:S05]  /*6d00*/  BSYNC B0 ;  /* 0x0000000000007941 */ /* 0x000fea0003800000 */
.L_x_710:
[----:B------:R-:W-:-:S05]  /*6d10*/  MOV R0, c[0x0][0x32c] ;  /* 0x0000cb0000007a02 */ /* 0x000fca0000000f00 */
[----:B------:R-:W-:-:S05]  /*6d20*/  IMAD R2, R2, R0, c[0x0][0x32c] ;  /* 0x0000cb0002027624 */ /* 0x000fca00078e0200 */
[----:B------:R-:W-:-:S05]  /*6d30*/  IMNMX R3, R3, R2, PT ;  /* 0x0000000203037217 */ /* 0x000fca0003800200 */
.L_x_709:
[----:B------:R-:W-:-:S05]  /*6d40*/  IMAD.HI R3, R3, 0x2aaaaaab, RZ ;  /* 0x2aaaaaab03037827 */ /* 0x000fca00078e02ff */
[----:B------:R-:W-:-:S04]  /*6d50*/  SHF.R.U32.HI R0, RZ, 0x1f, R3 ;  /* 0x0000001fff007819 */ /* 0x000fc80000011603 */
[----:B------:R-:W-:-:S04]  /*6d60*/  LEA.HI.SX32 R3, R3, R0, 0x1c ;  /* 0x0000000003037211 */ /* 0x000fc800078fe2ff */
[----:B------:R-:W-:-:S04]  /*6d70*/  IMNMX R232, R228, R3, !PT ;  /* 0x00000003e4e87217 */ /* 0x000fc80007800200 */
[----:B------:R-:W-:-:S13]  /*6d80*/  ISETP.GE.AND P0, PT, R196, R232, PT ;  /* 0x000000e8c400720c */ /* 0x000fda0003f06270 */
[----:B------:R-:W-:Y:S05]  /*6d90*/  @!P0 BRA `(.L_x_713) ;  /* 0x000041b000008947 */ /* 0x000fea0003800000 */
[----:B------:R-:W-:Y:S02]  /*6da0*/  MOV R111, R4 ;  /* 0x00000004006f7202 */ /* 0x000fe40000000f00 */
[----:B------:R-:W-:Y:S02]  /*6db0*/  MOV R110, R109 ;  /* 0x0000006d006e7202 */ /* 0x000fe40000000f00 */
.L_x_734:
[----:B------:R-:W-:Y:S04]  /*6dc0*/  DEPBAR.LE SB0, 0x0 ;  /* 0x000080000000791a */ /* 0x000fe80000000000 */
[----:B------:R-:W-:Y:S01]  /*6dd0*/  WARPSYNC 0xffffffff ;  /* 0xffffffff00007948 */ /* 0x000fe20003800000 */
[----:B------:R-:W-:Y:S01]  /*6de0*/  BAR.SYNC.DEFER_BLOCKING 0x0 ;  /* 0x0000000000007b1d */ /* 0x000fe20000010000 */
[----:B------:R-:W-:Y:S05]  /*6df0*/  ISETP.GT.AND P0, PT, R228, R196, PT ;  /* 0x000000c4e400720c */ /* 0x000fea0003f04270 */
[----:B------:R1:W2:Y:S01]  /*6e00*/  LDSM.16.M88.4 R8, [R181] ;  /* 0x00000000b508783b */ /* 0x0002a20000000200 */
[----:B------:R-:W-:Y:S03]  /*6e10*/  BSSY B0, `(.L_x_714) ;  /* 0x000004a000007945 */ /* 0x000fe60003800000 */
[----:B------:R1:W3:Y:S04]  /*6e20*/  LDSM.16.M88.4 R16, [R181+0x800] ;  /* 0x00080000b510783b */ /* 0x0002e80000000200 */
[----:B------:R1:W4:Y:S04]  /*6e30*/  LDSM.16.M88.4 R24, [R181+0x1000] ;  /* 0x00100000b518783b */ /* 0x0003280000000200 */
        /* <DEDUP_REMOVED lines=8> */
[----:B------:R1:W1:Y:S01]  /*6ec0*/  LDSM.16.M88.4 R148, [R180+0x2800] ;  /* 0x00280000b494783b */ /* 0x0002620000000200 */
[----:B------:R-:W-:-:S05]  /*6ed0*/  @P0 BRA `(.L_x_715) ;  /* 0x000003d000000947 */ /* 0x000fca0003800000 */
[C---:B--23--:R-:W-:Y:S01]  /*6ee0*/  IMAD.WIDE.U32 R2, R199.reuse, c[0x0][0x208], RZ ;  /* 0x00008200c7027a25 */ /* 0x04cfe200078e00ff */
[----:B------:R-:W-:Y:S02]  /*6ef0*/  SHF.R.S32.HI R0, RZ, 0x1f, R199 ;  /* 0x0000001fff007819 */ /* 0x000fe400000114c7 */
[----:B------:R-:W-:Y:S01]  /*6f00*/  SHF.R.S32.HI R4, RZ, 0x1f, R198 ;  /* 0x0000001fff047819 */ /* 0x000fe200000114c6 */
[----:B------:R-:W-:Y:S01]  /*6f10*/  IMAD.SHL.U32 R15, R216, 0x2, RZ ;  /* 0x00000002d80f7824 */ /* 0x000fe200078e00ff */
[----:B------:R-:W-:Y:S01]  /*6f20*/  SHF.R.S32.HI R6, RZ, 0x1f, R216 ;  /* 0x0000001fff067819 */ /* 0x000fe200000114d8 */
[----:B------:R-:W-:Y:S01]  /*6f30*/  IMAD R0, R0, c[0x0][0x208], RZ ;  /* 0x0000820000007a24 */ /* 0x000fe200078e02ff */
[----:B------:R-:W-:Y:S01]  /*6f40*/  SHF.R.S32.HI R5, RZ, 0x1f, R208 ;  /* 0x0000001fff057819 */ /* 0x000fe200000114d0 */
[----:B------:R-:W-:Y:S01]  /*6f50*/  IMAD R4, R4, c[0x0][0x218], RZ ;  /* 0x0000860004047a24 */ /* 0x000fe200078e02ff */
[----:B------:R-:W-:Y:S01]  /*6f60*/  SHF.L.U64.HI R6, R216, 0x1, R6 ;  /* 0x00000001d8067819 */ /* 0x000fe20000010206 */
[----:B------:R-:W-:Y:S01]  /*6f70*/  IMAD R0, R199, c[0x0][0x20c], R0 ;  /* 0x00008300c7007a24 */ /* 0x000fe200078e0200 */
[----:B------:R-:W-:Y:S01]  /*6f80*/  SHF.L.U64.HI R5, R208, 0x1, R5 ;  /* 0x00000001d0057819 */ /* 0x000fe20000010205 */
[----:B------:R-:W-:Y:S02]  /*6f90*/  IMAD R4, R198, c[0x0][0x21c], R4 ;  /* 0x00008700c6047a24 */ /* 0x000fe400078e0204 */
[----:B------:R-:W-:Y:S02]  /*6fa0*/  IMAD.IADD R3, R3, 0x1, R0 ;  /* 0x0000000103037824 */ /* 0x000fe400078e0200 */
[----:B------:R-:W-:Y:S02]  /*6fb0*/  IMAD.SHL.U32 R14, R208, 0x2, RZ ;  /* 0x00000002d00e7824 */ /* 0x000fe400078e00ff */
[----:B------:R-:W-:Y:S05]  /*6fc0*/  IMAD.WIDE.U32 R2, R198, c[0x0][0x218], R2 ;  /* 0x00008600c6027a25 */ /* 0x000fea00078e0002 */
[----:B------:R-:W-:Y:S04]  /*6fd0*/  IADD3 R0, P0, R238, R2, RZ ;  /* 0x00000002ee007210 */ /* 0x000fe80007f1e0ff */
[----:B------:R-:W-:Y:S02]  /*6fe0*/  IADD3.X R2, R242, R3, R4, P0, !PT ;  /* 0x00000003f2027210 */ /* 0x000fe400007fe404 */
[C---:B------:R-:W-:Y:S04]  /*6ff0*/  LEA R4, P0, R0.reuse, c[0x0][0x1f8], 0x1 ;  /* 0x00007e0000047a11 */ /* 0x040fe800078008ff */
[----:B------:R-:W-:Y:S01]  /*7000*/  LEA.HI.X R0, R0, c[0x0][0x1fc], R2, 0x1, P0 ;  /* 0x00007f0000007a11 */ /* 0x000fe200000f0c02 */
[----:B------:R-:W-:-:S06]  /*7010*/  BRA.DIV ~URZ, `(.L_x_716) ;  /* 0x000100227f007947 */ /* 0x000fcc000b800000 */
[----:B------:R2:W3:Y:S02]  /*7020*/  SHFL.IDX PT, R7, R0, RZ, 0x181f ;  /* 0x00181fff00077589 */ /* 0x0004e400000e0000 */
.L_x_843:
[----:B------:R-:W-:-:S05]  /*7030*/  BRA.DIV ~URZ, `(.L_x_717) ;  /* 0x000100727f007947 */ /* 0x000fca000b800000 */
[----:B------:R-:W5:Y:S01]  /*7040*/  SHFL.IDX PT, R2, R4, RZ, 0x181f ;  /* 0x00181fff04027589 */ /* 0x000f6200000e0000 */
[----:B------:R-:W-:Y:S02]  /*7050*/  ISETP.GE.AND P2, PT, R208, c[0x0][0x1d4], PT ;  /* 0x00007500d0007a0c */ /* 0x000fe40003f46270 */
[----:B------:R-:W-:Y:S02]  /*7060*/  ISETP.GE.AND P1, PT, R216, c[0x0][0x1d4], PT ;  /* 0x00007500d8007a0c */ /* 0x000fe40003f26270 */
[CC--:B-----5:R-:W-:Y:S05]  /*7070*/  IADD3 R12, P0, R2.reuse, R14.reuse, RZ ;  /* 0x0000000e020c7210 */ /* 0x0e0fea0007f1e0ff */
[C-C-:B---3--:R-:W-:Y:S01]  /*7080*/  IMAD.X R13, R7.reuse, 0x1, R5.reuse, P0 ;  /* 0x00000001070d7824 */ /* 0x148fe200000e0605 */
[-C--:B------:R-:W-:Y:S04]  /*7090*/  IADD3 R2, P0, R2, R15.reuse, RZ ;  /* 0x0000000f02027210 */ /* 0x080fe80007f1e0ff */
[----:B------:R-:W-:Y:S01]  /*70a0*/  @!PT LDS RZ, [RZ] ;  /* 0x00000000fffff984 */ /* 0x000fe20000000800 */
[----:B------:R-:W-:Y:S01]  /*70b0*/  @!PT LDS RZ, [RZ] ;  /* 0x00000000fffff984 */ /* 0x000fe20000000800 */
[----:B------:R3:W-:Y:S01]  /*70c0*/  LDGSTS.E.BYPASS.LTC128B.128 [R197+0x100], [R12.64], !P2 ;  /* 0x001000000cc57fae */ /* 0x0007e2000d101d46 */
[--C-:B------:R-:W-:Y:S01]  /*70d0*/  IMAD.X R3, R7, 0x1, R6.reuse, P0 ;  /* 0x0000000107037824 */ /* 0x100fe200000e0606 */
[----:B------:R-:W-:Y:S04]  /*70e0*/  SEL R7, RZ, 0x10, P2 ;  /* 0x00000010ff077807 */ /* 0x000fe80001000000 */
[----:B------:R5:W-:Y:S04]  /*70f0*/  LDGSTS.E.BYPASS.LTC128B.128 [R197+0x3100], [R2.64], !P1 ;  /* 0x0310000002c57fae */ /* 0x000be8000c901d46 */
[----:B-----5:R-:W3:Y:S04]  /*7100*/  SHFL.IDX PT, R2, R4, 0x1, 0x181f ;  /* 0x00381f0004027f89 */ /* 0x020ee800000e0000 */
[----:B------:R-:W5:Y:S01]  /*7110*/  SHFL.IDX PT, R3, R0, 0x1, 0x181f ;  /* 0x00381f0000037f89 */ /* 0x000f6200000e0000 */
[C---:B---3--:R-:W-:Y:S05]  /*7120*/  IADD3 R12, P0, R2.reuse, R14, RZ ;  /* 0x0000000e020c7210 */ /* 0x048fea0007f1e0ff */
[C---:B-----5:R-:W-:Y:S01]  /*7130*/  IMAD.X R13, R3.reuse, 0x1, R5, P0 ;  /* 0x00000001030d7824 */ /* 0x060fe200000e0605 */
[----:B------:R-:W-:Y:S04]  /*7140*/  IADD3 R2, P0, R2, R15, RZ ;  /* 0x0000000f02027210 */ /* 0x000fe80007f1e0ff */
[----:B------:R3:W-:Y:S01]  /*7150*/  LDGSTS.E.BYPASS.LTC128B.128 [R197+0x1100], [R12.64], !P2 ;  /* 0x011000000cc57fae */ /* 0x0007e2000d101d46 */
[----:B------:R-:W-:Y:S05]  /*7160*/  IMAD.X R3, R3, 0x1, R6, P0 ;  /* 0x0000000103037824 */ /* 0x000fea00000e0606 */
[----:B------:R2:W-:Y:S04]  /*7170*/  LDGSTS.E.BYPASS.LTC128B.128 [R197+0x4100], [R2.64], !P1 ;  /* 0x0410000002c57fae */ /* 0x0005e8000c901d46 */
[----:B---3--:R2:W3:Y:S01]  /*7180*/  SHFL.IDX PT, R13, R0, 0x2, 0x181f ;  /* 0x00581f00000d7f89 */ /* 0x0084e200000e0000 */
[----:B------:R-:W-:Y:S03]  /*7190*/  SEL R12, RZ, 0x10, P1 ;  /* 0x00000010ff0c7807 */ /* 0x000fe60000800000 */
[----:B--2---:R2:W4:Y:S04]  /*71a0*/  SHFL.IDX PT, R0, R4, 0x2, 0x181f ;  /* 0x00581f0004007f89 */ /* 0x00452800000e0000 */
.L_x_844:
[C---:B------:R-:W-:Y:S02]  /*71b0*/  IADD3 R2, -R7.reuse, 0x10, RZ ;  /* 0x0000001007027810 */ /* 0x040fe40007ffe1ff */
[----:B------:R-:W-:Y:S02]  /*71c0*/  ISETP.NE.U32.AND P2, PT, R7, RZ, PT ;  /* 0x000000ff0700720c */ /* 0x000fe40003f45070 */
[----:B------:R-:W-:Y:S04]  /*71d0*/  LOP3.LUT R2, R2, 0xf, RZ, 0xc0, !PT ;  /* 0x0000000f02027812 */ /* 0x000fe800078ec0ff */
[-C--:B--2-4-:R-:W-:Y:S02]  /*71e0*/  IADD3 R4, P1, P0, R2, R0.reuse, R14 ;  /* 0x0000000002047210 */ /* 0x094fe4000783e00e */
[----:B------:R-:W-:Y:S02]  /*71f0*/  IADD3 R2, -R12, 0x10, RZ ;  /* 0x000000100c027810 */ /* 0x000fe40007ffe1ff */
[-C--:B---3--:R-:W-:Y:S02]  /*7200*/  IADD3.X R5, RZ, R13.reuse, R5, P1, P0 ;  /* 0x0000000dff057210 */ /* 0x088fe40000fe0405 */
[----:B------:R-:W-:Y:S03]  /*7210*/  LOP3.LUT R2, R2, 0xf, RZ, 0xc0, !PT ;  /* 0x0000000f02027812 */ /* 0x000fe600078ec0ff */
[----:B------:R-:W-:Y:S01]  /*7220*/  @!PT LDS RZ, [RZ] ;  /* 0x00000000fffff984 */ /* 0x000fe20000000800 */
[----:B------:R-:W-:Y:S01]  /*7230*/  @!PT LDS RZ, [RZ] ;  /* 0x00000000fffff984 */ /* 0x000fe20000000800 */
[----:B------:R-:W-:Y:S01]  /*7240*/  @!PT LDS RZ, [RZ] ;  /* 0x00000000fffff984 */ /* 0x000fe20000000800 */
[----:B------:R2:W-:Y:S01]  /*7250*/  LDGSTS.E.BYPASS.LTC128B.128.ZFILL [R197+0x2100], [R4.64], P2 ;  /* 0x0210000004c57fae */ /* 0x0005e20009141d46 */
[----:B------:R-:W-:Y:S04]  /*7260*/  IADD3 R2, P1, P0, R2, R0, R15 ;  /* 0x0000000002027210 */ /* 0x000fe8000783e00f */
[----:B------:R-:W-:Y:S02]  /*7270*/  IADD3.X R3, RZ, R13, R6, P1, P0 ;  /* 0x0000000dff037210 */ /* 0x000fe40000fe0406 */
[----:B------:R-:W-:Y:S11]  /*7280*/  ISETP.NE.U32.AND P0, PT, R12, RZ, PT ;  /* 0x000000ff0c00720c */ /* 0x000ff60003f05070 */
[----:B------:R-:W-:Y:S02]  /*7290*/  @!UPT UIADD3 URZ, URZ, URZ, URZ ;  /* 0x0000003f3f3ff290 */ /* 0x000fe4000fffe03f */
[----:B------:R2:W-:Y:S02]  /*72a0*/  LDGSTS.E.BYPASS.LTC128B.128.ZFILL [R197+0x5100], [R2.64], P0 ;  /* 0x0510000002c57fae */ /* 0x0005e40008141d46 */
.L_x_715:
[----:B--23--:R-:W-:Y:S05]  /*72b0*/  BSYNC B0 ;  /* 0x0000000000007941 */ /* 0x00cfea0003800000 */
.L_x_714:
[----:B------:R-:W0:Y:S01]  /*72c0*/  LDGDEPBAR ;  /* 0x00000000000079af */ /* 0x000e220000000000 */
[----:B------:R-:W-:Y:S01]  /*72d0*/  WARPSYNC 0xffffffff ;  /* 0xffffffff00007948 */ /* 0x000fe20003800000 */
[C---:B------:R-:W-:Y:S01]  /*72e0*/  HMMA.16816.F32 R4, R120.reuse, R8, RZ ;  /* 0x000000087804723c */ /* 0x040fe200000018ff */
[----:B------:R-:W-:Y:S02]  /*72f0*/  BSSY B0, `(.L_x_718) ;  /* 0x00000d7000007945 */ /* 0x000fe40003800000 */
[----:B------:R-:W-:Y:S05]  /*7300*/  ISETP.GT.AND P0, PT, R196, R228, PT ;  /* 0x000000e4c400720c */ /* 0x000fea0003f04270 */
[C---:B------:R-:W-:Y:S08]  /*7310*/  HMMA.16816.F32 R8, R120.reuse, R10, RZ ;  /* 0x0000000a7808723c */ /* 0x040ff000000018ff */
[C---:B------:R-:W-:Y:S08]  /*7320*/  HMMA.16816.F32 R12, R120.reuse, R16, RZ ;  /* 0x00000010780c723c */ /* 0x040ff000000018ff */
[C---:B------:R-:W-:Y:S08]  /*7330*/  HMMA.16816.F32 R16, R120.reuse, R18, RZ ;  /* 0x000000127810723c */ /* 0x040ff000000018ff */
[C---:B----4-:R-:W-:Y:S08]  /*7340*/  HMMA.16816.F32 R20, R120.reuse, R24, RZ ;  /* 0x000000187814723c */ /* 0x050ff000000018ff */
[C---:B------:R-:W-:Y:S08]  /*7350*/  HMMA.16816.F32 R24, R120.reuse, R26, RZ ;  /* 0x0000001a7818723c */ /* 0x040ff000000018ff */
        /* <DEDUP_REMOVED lines=29> */
[C---:B---3--:R-:W-:Y:S08]  /*7530*/  HMMA.16816.F32 R20, R152.reuse, R136, R20 ;  /* 0x000000889814723c */ /* 0x048ff00000001814 */
[C---:B------:R-:W-:Y:S01]  /*7540*/  HMMA.16816.F32 R24, R152.reuse, R138, R24 ;  /* 0x0000008a9818723c */ /* 0x040fe20000001818 */
[----:B------:R-:W3:Y:S07]  /*7550*/  LDSM.16.M88.4 R136, [R182+-0x2800] ;  /* 0xffd80000b688783b */ /* 0x000eee0000000200 */
[C---:B----4-:R-:W-:Y:S08]  /*7560*/  HMMA.16816.F32 R28, R152.reuse, R140, R28 ;  /* 0x0000008c981c723c */ /* 0x050ff0000000181c */
[C---:B------:R-:W-:Y:S01]  /*7570*/  HMMA.16816.F32 R32, R152.reuse, R142, R32 ;  /* 0x0000008e9820723c */ /* 0x040fe20000001820 */
[----:B------:R-:W4:Y:S07]  /*7580*/  LDSM.16.M88.4 R140, [R182+-0x2000] ;  /* 0xffe00000b68c783b */ /* 0x000f2e0000000200 */
[C---:B-----5:R-:W-:Y:S08]  /*7590*/  HMMA.16816.F32 R36, R152.reuse, R144, R36 ;  /* 0x000000909824723c */ /* 0x060ff00000001824 */
[C---:B------:R-:W-:Y:S01]  /*75a0*/  HMMA.16816.F32 R40, R152.reuse, R146, R40 ;  /* 0x000000929828723c */ /* 0x040fe20000001828 */
[----:B------:R-:W5:Y:S07]  /*75b0*/  LDSM.16.M88.4 R144, [R182+-0x1800] ;  /* 0xffe80000b690783b */ /* 0x000f6e0000000200 */
[C---:B-1----:R-:W-:Y:S08]  /*75c0*/  HMMA.16816.F32 R44, R152.reuse, R128, R44 ;  /* 0x00000080982c723c */ /* 0x042ff0000000182c */
[----:B------:R-:W-:Y:S01]  /*75d0*/  HMMA.16816.F32 R48, R152, R130, R48 ;  /* 0x000000829830723c */ /* 0x000fe20000001830 */
[----:B------:R-:W1:Y:S07]  /*75e0*/  LDSM.16.M88.4 R128, [R182+-0x1000] ;  /* 0xfff00000b680783b */ /* 0x000e6e0000000200 */
[C---:B--2---:R-:W-:Y:S08]  /*75f0*/  HMMA.16816.F32 R4, R156.reuse, R132, R4 ;  /* 0x000000849c04723c */ /* 0x044ff00000001804 */
[C---:B------:R-:W-:Y:S01]  /*7600*/  HMMA.16816.F32 R8, R156.reuse, R134, R8 ;  /* 0x000000869c08723c */ /* 0x040fe20000001808 */
[----:B------:R-:W2:Y:S07]  /*7610*/  LDSM.16.M88.4 R132, [R182+-0x800] ;  /* 0xfff80000b684783b */ /* 0x000eae0000000200 */
        /* <DEDUP_REMOVED lines=54> */
[C---:B-1----:R-:W-:Y:S08]  /*7980*/  HMMA.16816.F32 R12, R168.reuse, R128, R12 ;  /* 0x00000080a80c723c */ /* 0x042ff0000000180c */
[C---:B------:R-:W-:Y:S01]  /*7990*/  HMMA.16816.F32 R16, R168.reuse, R130, R16 ;  /* 0x00000082a810723c */ /* 0x040fe20000001810 */
[----:B------:R-:W1:Y:S07]  /*79a0*/  LDSM.16.M88.4 R128, [R182] ;  /* 0x00000000b680783b */ /* 0x000e6e0000000200 */
        /* <DEDUP_REMOVED lines=12> */
[C---:B-1----:R-:W-:Y:S08]  /*7a70*/  HMMA.16816.F32 R4, R172.reuse, R128, R4 ;  /* 0x00000080ac04723c */ /* 0x042ff00000001804 */
[C---:B------:R-:W-:Y:S01]  /*7a80*/  HMMA.16816.F32 R8, R172.reuse, R130, R8 ;  /* 0x00000082ac08723c */ /* 0x040fe20000001808 */
[----:B------:R-:W1:Y:S01]  /*7a90*/  LDSM.16.M88.4 R128, [R182+0x2800] ;  /* 0x00280000b680783b */ /* 0x000e620000000200 */
[----:B------:R-:W-:Y:S06]  /*7aa0*/  DEPBAR.LE SB0, 0x0 ;  /* 0x000080000000791a */ /* 0x000fec0000000000 */
[C---:B--2---:R-:W-:Y:S01]  /*7ab0*/  HMMA.16816.F32 R12, R172.reuse, R132, R12 ;  /* 0x00000084ac0c723c */ /* 0x044fe2000000180c */
[----:B------:R-:W-:Y:S07]  /*7ac0*/  BAR.SYNC.DEFER_BLOCKING 0x0 ;  /* 0x0000000000007b1d */ /* 0x000fee0000010000 */
[C---:B------:R-:W-:Y:S08]  /*7ad0*/  HMMA.16816.F32 R16, R172.reuse, R134, R16 ;  /* 0x00000086ac10723c */ /* 0x040ff00000001810 */
[C---:B---3--:R-:W-:Y:S08]  /*7ae0*/  HMMA.16816.F32 R20, R172.reuse, R136, R20 ;  /* 0x00000088ac14723c */ /* 0x048ff00000001814 */
[C---:B------:R-:W-:Y:S08]  /*7af0*/  HMMA.16816.F32 R24, R172.reuse, R138, R24 ;  /* 0x0000008aac18723c */ /* 0x040ff00000001818 */
[C---:B----4-:R-:W-:Y:S08]  /*7b00*/  HMMA.16816.F32 R28, R172.reuse, R140, R28 ;  /* 0x0000008cac1c723c */ /* 0x050ff0000000181c */
[C---:B------:R-:W-:Y:S08]  /*7b10*/  HMMA.16816.F32 R32, R172.reuse, R142, R32 ;  /* 0x0000008eac20723c */ /* 0x040ff00000001820 */
[C---:B-----5:R-:W-:Y:S08]  /*7b20*/  HMMA.16816.F32 R36, R172.reuse, R144, R36 ;  /* 0x00000090ac24723c */ /* 0x060ff00000001824 */
[C---:B------:R-:W-:Y:S08]  /*7b30*/  HMMA.16816.F32 R40, R172.reuse, R146, R40 ;  /* 0x00000092ac28723c */ /* 0x040ff00000001828 */
[C---:B-1----:R-:W-:Y:S08]  /*7b40*/  HMMA.16816.F32 R44, R172.reuse, R128, R44 ;  /* 0x00000080ac2c723c */ /* 0x042ff0000000182c */
[----:B------:R-:W-:Y:S01]  /*7b50*/  HMMA.16816.F32 R48, R172, R130, R48 ;  /* 0x00000082ac30723c */ /* 0x000fe20000001830 */
[----:B------:R-:W-:Y:S07]  /*7b60*/  @!UPT UIADD3 URZ, URZ, URZ, URZ ;  /* 0x0000003f3f3ff290 */ /* 0x000fee000fffe03f */
[----:B------:R-:W-:-:S11]  /*7b70*/  @!P0 BRA `(.L_x_719) ;  /* 0x000004e000008947 */ /* 0x000fd60003800000 */
[----:B------:R-:W-:Y:S01]  /*7b80*/  IMAD.MOV.U32 R2, RZ, RZ, c[0x0][0x2b8] ;  /* 0x0000ae00ff027624 */ /* 0x000fe200078e00ff */
[----:B------:R-:W-:Y:S01]  /*7b90*/  SHF.R.S32.HI R176, RZ, 0x1f, R216 ;  /* 0x0000001fffb07819 */ /* 0x000fe200000114d8 */
[----:B------:R-:W-:Y:S01]  /*7ba0*/  IMAD R0, R227, 0x20, R244 ;  /* 0x00000020e3007824 */ /* 0x000fe200078e02f4 */
[----:B------:R-:W-:Y:S01]  /*7bb0*/  SHF.R.S32.HI R129, RZ, 0x1f, R208 ;  /* 0x0000001fff817819 */ /* 0x000fe200000114d0 */
[----:B------:R-:W-:Y:S01]  /*7bc0*/  IMAD.MOV.U32 R198, RZ, RZ, RZ ;  /* 0x000000ffffc67224 */ /* 0x000fe200078e00ff */
[----:B------:R-:W-:Y:S01]  /*7bd0*/  ISETP.NE.AND P2, PT, R2, 0x1, PT ;  /* 0x000000010200780c */ /* 0x000fe20003f45270 */
[----:B------:R-:W-:Y:S01]  /*7be0*/  IMAD R2, R196, 0x60, R233 ;  /* 0x00000060c4027824 */ /* 0x000fe200078e02e9 */
[----:B------:R-:W-:Y:S01]  /*7bf0*/  ISETP.GT.AND P1, PT, R0, 0x5f, PT ;  /* 0x0000005f0000780c */ /* 0x000fe20003f24270 */
[C---:B------:R-:W-:Y:S01]  /*7c00*/  IMAD.SHL.U32 R133, R216.reuse, 0x2, RZ ;  /* 0x00000002d8857824 */ /* 0x040fe200078e00ff */
[----:B------:R-:W-:Y:S01]  /*7c10*/  SHF.L.U64.HI R128, R216, 0x1, R176 ;  /* 0x00000001d8807819 */ /* 0x000fe200000102b0 */
[----:B------:R-:W-:Y:S01]  /*7c20*/  IMAD.SHL.U32 R132, R208, 0x2, RZ ;  /* 0x00000002d0847824 */ /* 0x000fe200078e00ff */
[----:B------:R-:W-:Y:S05]  /*7c30*/  IADD3 R2, R2, -0x60, R0 ;  /* 0xffffffa002027810 */ /* 0x000fea0007ffe000 */
[----:B------:R-:W-:Y:S02]  /*7c40*/  IMAD.MOV.U32 R0, RZ, RZ, R2 ;  /* 0x000000ffff007224 */ /* 0x000fe400078e0002 */
[----:B------:R-:W-:Y:S05]  /*7c50*/  @P2 IMAD.HI.U32 R3, R2, c[0x0][0x2bc], RZ ;  /* 0x0000af0002032a27 */ /* 0x000fea00078e00ff */
[----:B------:R-:W-:Y:S04]  /*7c60*/  @P2 SHF.R.U32.HI R0, RZ, c[0x0][0x2c0], R3 ;  /* 0x0000b000ff002a19 */ /* 0x000fe80000011603 */
        /* <DEDUP_REMOVED lines=23> */
.L_x_845:
[----:B------:R-:W-:-:S05]  /*7de0*/  BRA.DIV ~URZ, `(.L_x_721) ;  /* 0x0000f6c27f007947 */ /* 0x000fca000b800000 */
[----:B------:R-:W3:Y:S01]  /*7df0*/  SHFL.IDX PT, R2, R108, RZ, 0x181f ;  /* 0x00181fff6c027589 */ /* 0x000ee200000e0000 */
[----:B------:R-:W-:Y:S02]  /*7e00*/  ISETP.GE.AND P2, PT, R208, c[0x0][0x1d4], PT ;  /* 0x00007500d0007a0c */ /* 0x000fe40003f46270 */
[----:B------:R-:W-:Y:S02]  /*7e10*/  ISETP.GE.AND P1, PT, R216, c[0x0][0x1d4], PT ;  /* 0x00007500d8007a0c */ /* 0x000fe40003f26270 */
[CC--:B---3--:R-:W-:Y:S05]  /*7e20*/  IADD3 R130, P0, R2.reuse, R132.reuse, RZ ;  /* 0x0000008402827210 */ /* 0x0c8fea0007f1e0ff */
[C-C-:B--2---:R-:W-:Y:S01]  /*7e30*/  IMAD.X R131, R129.reuse, 0x1, R109.reuse, P0 ;  /* 0x0000000181837824 */ /* 0x144fe200000e066d */
[-C--:B------:R-:W-:Y:S04]  /*7e40*/  IADD3 R2, P0, R2, R133.reuse, RZ ;  /* 0x0000008502027210 */ /* 0x080fe80007f1e0ff */
[----:B------:R-:W-:Y:S01]  /*7e50*/  @!PT LDS RZ, [RZ] ;  /* 0x00000000fffff984 */ /* 0x000fe20000000800 */
[----:B------:R-:W-:Y:S01]  /*7e60*/  @!PT LDS RZ, [RZ] ;  /* 0x00000000fffff984 */ /* 0x000fe20000000800 */
[----:B------:R2:W-:Y:S01]  /*7e70*/  LDGSTS.E.BYPASS.LTC128B.128 [R197+0x8100], [R130.64], !P2 ;  /* 0x0810000082c57fae */ /* 0x0005e2000d101d46 */
[--C-:B------:R-:W-:Y:S01]  /*7e80*/  IMAD.X R3, R129, 0x1, R128.reuse, P0 ;  /* 0x0000000181037824 */ /* 0x100fe200000e0680 */
[----:B------:R-:W-:Y:S04]  /*7e90*/  SEL R129, RZ, 0x10, P2 ;  /* 0x00000010ff817807 */ /* 0x000fe80001000000 */
[----:B------:R3:W-:Y:S04]  /*7ea0*/  LDGSTS.E.BYPASS.LTC128B.128 [R197+0xb100], [R2.64], !P1 ;  /* 0x0b10000002c57fae */ /* 0x0007e8000c901d46 */
[----:B---3--:R-:W2:Y:S04]  /*7eb0*/  SHFL.IDX PT, R2, R108, 0x1, 0x181f ;  /* 0x00381f006c027f89 */ /* 0x008ea800000e0000 */
[----:B------:R-:W3:Y:S01]  /*7ec0*/  SHFL.IDX PT, R3, R0, 0x1, 0x181f ;  /* 0x00381f0000037f89 */ /* 0x000ee200000e0000 */
[C---:B--2---:R-:W-:Y:S05]  /*7ed0*/  IADD3 R130, P0, R2.reuse, R132, RZ ;  /* 0x0000008402827210 */ /* 0x044fea0007f1e0ff */
[C---:B---3--:R-:W-:Y:S01]  /*7ee0*/  IMAD.X R131, R3.reuse, 0x1, R109, P0 ;  /* 0x0000000103837824 */ /* 0x048fe200000e066d */
[----:B------:R-:W-:Y:S04]  /*7ef0*/  IADD3 R2, P0, R2, R133, RZ ;  /* 0x0000008502027210 */ /* 0x000fe80007f1e0ff */
[----:B------:R2:W-:Y:S01]  /*7f00*/  LDGSTS.E.BYPASS.LTC128B.128 [R197+0x9100], [R130.64], !P2 ;  /* 0x0910000082c57fae */ /* 0x0005e2000d101d46 */
[----:B------:R-:W-:Y:S05]  /*7f10*/  IMAD.X R3, R3, 0x1, R128, P0 ;  /* 0x0000000103037824 */ /* 0x000fea00000e0680 */
[----:B------:R3:W-:Y:S04]  /*7f20*/  LDGSTS.E.BYPASS.LTC128B.128 [R197+0xc100], [R2.64], !P1 ;  /* 0x0c10000002c57fae */ /* 0x0007e8000c901d46 */
[----:B--2---:R3:W2:Y:S01]  /*7f30*/  SHFL.IDX PT, R131, R0, 0x2, 0x181f ;  /* 0x00581f0000837f89 */ /* 0x0046a200000e0000 */
[----:B------:R-:W-:Y:S03]  /*7f40*/  SEL R130, RZ, 0x10, P1 ;  /* 0x00000010ff827807 */ /* 0x000fe60000800000 */
[----:B-1----:R3:W1:Y:S04]  /*7f50*/  SHFL.IDX PT, R0, R108, 0x2, 0x181f ;  /* 0x00581f006c007f89 */ /* 0x00266800000e0000 */
.L_x_846:
[C---:B---3--:R-:W-:Y:S02]  /*7f60*/  IADD3 R2, -R129.reuse, 0x10, RZ ;  /* 0x0000001081027810 */ /* 0x048fe40007ffe1ff */
[----:B------:R-:W-:Y:S02]  /*7f70*/  ISETP.NE.U32.AND P2, PT, R129, RZ, PT ;  /* 0x000000ff8100720c */ /* 0x000fe40003f45070 */
[----:B------:R-:W-:Y:S04]  /*7f80*/  LOP3.LUT R2, R2, 0xf, RZ, 0xc0, !PT ;  /* 0x0000000f02027812 */ /* 0x000fe800078ec0ff */
[-C--:B-1----:R-:W-:Y:S02]  /*7f90*/  IADD3 R108, P1, P0, R2, R0.reuse, R132 ;  /* 0x00000000026c7210 */ /* 0x082fe4000783e084 */
[----:B------:R-:W-:Y:S02]  /*7fa0*/  IADD3 R2, -R130, 0x10, RZ ;  /* 0x0000001082027810 */ /* 0x000fe40007ffe1ff */
[-C--:B--2---:R-:W-:Y:S02]  /*7fb0*/  IADD3.X R109, RZ, R131.reuse, R109, P1, P0 ;  /* 0x00000083ff6d7210 */ /* 0x084fe40000fe046d */
        /* <DEDUP_REMOVED lines=10> */
.L_x_719:
[----:B------:R-:W-:Y:S05]  /*8060*/  BSYNC B0 ;  /* 0x0000000000007941 */ /* 0x000fea0003800000 */
.L_x_718:
[----:B------:R-:W-:Y:S01]  /*8070*/  LOP3.LUT R128, RZ, c[0x0][0x324], RZ, 0x33, !PT ;  /* 0x0000c900ff807a12 */ /* 0x000fe200078e33ff */
[----:B------:R-:W-:Y:S01]  /*8080*/  IMAD.MOV.U32 R0, RZ, RZ, c[0x0][0x2c4] ;  /* 0x0000b100ff007624 */ /* 0x000fe200078e00ff */
[----:B------:R-:W0:Y:S01]  /*8090*/  LDGDEPBAR ;  /* 0x00000000000079af */ /* 0x000e220000000000 */
[----:B-1----:R-:W-:Y:S02]  /*80a0*/  IMAD R108, R196, -0x60, RZ ;  /* 0xffffffa0c46c7824 */ /* 0x002fe400078e02ff */
[----:B------:R-:W-:Y:S01]  /*80b0*/  IMAD.IADD R109, R245, 0x1, R243 ;  /* 0x00000001f56d7824 */ /* 0x000fe200078e02f3 */
[----:B------:R-:W-:Y:S02]  /*80c0*/  ISETP.NE.AND P0, PT, R0, 0x1, PT ;  /* 0x000000010000780c */ /* 0x000fe40003f05270 */
[----:B------:R-:W-:Y:S04]  /*80d0*/  IADD3 R0, -R231, 0x1, R108 ;  /* 0x00000001e7007810 */ /* 0x000fe80007ffe16c */
[----:B------:R-:W-:Y:S04]  /*80e0*/  IADD3 R0, -R229, R0, R230 ;  /* 0x00000000e5007210 */ /* 0x000fe80007ffe1e6 */
[----:B------:R-:W-:Y:S03]  /*80f0*/  IADD3 R129, R0, c[0x0][0x328], RZ ;  /* 0x0000ca0000817a10 */ /* 0x000fe60007ffe0ff */
[----:B------:R-:W-:Y:S05]  /*8100*/  @P0 IMAD.HI.U32 R2, R109, c[0x0][0x2c8], RZ ;  /* 0x0000b2006d020a27 */ /* 0x000fea00078e00ff */
[----:B------:R-:W-:Y:S01]  /*8110*/  @P0 SHF.R.U32.HI R109, RZ, c[0x0][0x2cc], R2 ;  /* 0x0000b300ff6d0a19 */ /* 0x000fe20000011602 */
[----:B------:R-:W-:-:S05]  /*8120*/  BRA.DIV ~URZ, `(.L_x_722) ;  /* 0x0000f7127f007947 */ /* 0x000fca000b800000 */
[----:B------:R1:W2:Y:S02]  /*8130*/  SHFL.IDX PT, R3, R109, RZ, 0x1c1f ;  /* 0x001c1fff6d037589 */ /* 0x0002a400000e0000 */
.L_x_847:
[----:B------:R-:W-:Y:S01]  /*8140*/  IMAD.IADD R128, R128, 0x1, R0 ;  /* 0x0000000180807824 */ /* 0x000fe200078e0200 */
[----:B------:R-:W-:Y:S02]  /*8150*/  ISETP.GE.AND P0, PT, R249, 0x1, PT ;  /* 0x00000001f900780c */ /* 0x000fe40003f06270 */
[----:B--2---:R-:W-:Y:S01]  /*8160*/  IADD3 R2, R129, R3, RZ ;  /* 0x0000000381027210 */ /* 0x004fe20007ffe0ff */
[----:B------:R-:W-:Y:S10]  /*8170*/  IMAD.IADD R0, R128, 0x1, R3 ;  /* 0x0000000180007824 */ /* 0x000ff400078e0203 */
[----:B------:R-:W-:-:S05]  /*8180*/  @!P0 BRA `(.L_x_723) ;  /* 0x0000018000008947 */ /* 0x000fca0003800000 */
[----:B------:R-:W-:Y:S01]  /*8190*/  IADD3 R3, -R229, R230, R3 ;  /* 0x000000e6e5037210 */ /* 0x000fe20007ffe103 */
[----:B------:R-:W-:Y:S03]  /*81a0*/  BSSY B0, `(.L_x_724) ;  /* 0x0000011000007945 */ /* 0x000fe60003800000 */
        /* <DEDUP_REMOVED lines=11> */
.L_x_725:
[----:B------:R-:W-:Y:S04]  /*8260*/  MOV R130, c[0x0][0x32c] ;  /* 0x0000cb0000827a02 */ /* 0x000fe80000000f00 */
[----:B------:R-:W-:Y:S11]  /*8270*/  ISETP.NE.AND P0, PT, R130, 0x1, PT ;  /* 0x000000018200780c */ /* 0x000ff60003f05270 */
[----:B------:R-:W-:Y:S02]  /*8280*/  @!UPT UIADD3 URZ, URZ, URZ, URZ ;  /* 0x0000003f3f3ff290 */ /* 0x000fe4000fffe03f */
[----:B------:R-:W-:Y:S05]  /*8290*/  @P0 IMAD.HI.U32 R130, R3, c[0x0][0x330], RZ ;  /* 0x0000cc0003820a27 */ /* 0x000fea00078e00ff */
[----:B------:R-:W-:Y:S02]  /*82a0*/  @P0 SHF.R.U32.HI R3, RZ, c[0x0][0x334], R130 ;  /* 0x0000cd00ff030a19 */ /* 0x000fe40000011682 */
.L_x_726:
[----:B------:R-:W-:Y:S05]  /*82b0*/  BSYNC B0 ;  /* 0x0000000000007941 */ /* 0x000fea0003800000 */
.L_x_724:
[----:B------:R-:W-:Y:S04]  /*82c0*/  IMAD.IADD R130, R108, 0x1, -R231 ;  /* 0x000000016c827824 */ /* 0x000fe800078e0ae7 */
[----:B------:R-:W-:Y:S05]  /*82d0*/  IMAD R3, R3, c[0x0][0x32c], R130 ;  /* 0x0000cb0003037a24 */ /* 0x000fea00078e0282 */
[----:B------:R-:W-:Y:S02]  /*82e0*/  IMNMX R0, R0, R3, !PT ;  /* 0x0000000300007217 */ /* 0x000fe40007800200 */
[----:B------:R-:W-:Y:S04]  /*82f0*/  IADD3 R3, R3, c[0x0][0x32c], RZ ;  /* 0x0000cb0003037a10 */ /* 0x000fe80007ffe0ff */
[----:B------:R-:W-:Y:S02]  /*8300*/  IMNMX R2, R2, R3, PT ;  /* 0x0000000302027217 */ /* 0x000fe40003800200 */
.L_x_723:
[C---:B------:R-:W-:Y:S02]  /*8310*/  ISETP.GE.AND P0, PT, R108.reuse, 0x1, PT ;  /* 0x000000016c00780c */ /* 0x040fe40003f06270 */
[----:B------:R-:W-:Y:S02]  /*8320*/  ISETP.GE.AND P1, PT, R108, 0x2, PT ;  /* 0x000000026c00780c */ /* 0x000fe40003f26270 */
[----:B------:R-:W-:Y:S02]  /*8330*/  LOP3.LUT R194, R194, 0xffff7fff, RZ, 0xc0, !PT ;  /* 0xffff7fffc2c27812 */ /* 0x000fe400078ec0ff */
[C---:B------:R-:W-:Y:S02]  /*8340*/  ISETP.GE.AND P6, PT, R108.reuse, 0x42, PT ;  /* 0x000000426c00780c */ /* 0x040fe40003fc6270 */
[C---:B------:R-:W-:Y:S02]  /*8350*/  ISETP.GE.AND P5, PT, R108.reuse, 0x49, PT ;  /* 0x000000496c00780c */ /* 0x040fe40003fa6270 */
[C---:B------:R-:W-:Y:S02]  /*8360*/  ISETP.GE.AND P4, PT, R108.reuse, 0x4a, PT ;  /* 0x0000004a6c00780c */ /* 0x040fe40003f86270 */
[----:B------:R-:W-:Y:S02]  /*8370*/  ISETP.GE.AND P3, PT, R108, 0x51, PT ;  /* 0x000000516c00780c */ /* 0x000fe40003f66270 */
[----:B------:R-:W-:Y:S02]  /*8380*/  @P0 LOP3.LUT R194, R194, 0x8000, RZ, 0xfc, !PT ;  /* 0x00008000c2c20812 */ /* 0x000fe400078efcff */
[----:B------:R-:W-:Y:S02]  /*8390*/  ISETP.GT.AND P0, PT, R0, RZ, !P0 ;  /* 0x000000ff0000720c */ /* 0x000fe40004704270 */
        /* <DEDUP_REMOVED lines=9> */
[----:B------:R-:W-:Y:S02]  /*8430*/  ISETP.GT.AND P0, PT, R0, 0x8, !P1 ;  /* 0x000000080000780c */ /* 0x000fe40004f04270 */
[----:B------:R-:W-:Y:S02]  /*8440*/  ISETP.GE.AND P2, PT, R108, 0x59, PT ;  /* 0x000000596c00780c */ /* 0x000fe40003f46270 */
        /* <DEDUP_REMOVED lines=91> */
[----:B------:R-:W-:Y:S02]  /*8a00*/  ISETP.GT.AND P0, PT, R0, 0x48, !P5 ;  /* 0x000000480000780c */ /* 0x000fe40006f04270 */
[----:B------:R-:W-:Y:S02]  /*8a10*/  LOP3.LUT R194, R194, 0xfffdffff, RZ, 0xc0, !PT ;  /* 0xfffdffffc2c27812 */ /* 0x000fe400078ec0ff */
[----:B------:R-:W-:Y:S04]  /*8a20*/  ISETP.LT.OR P0, PT, R2, 0x49, P0 ;  /* 0x000000490200780c */ /* 0x000fe80000701670 */
[----:B------:R-:W-:Y:S02]  /*8a30*/  FSEL R17, R40, -INF , !P0 ;  /* 0xff80000028117808 */ /* 0x000fe40004000000 */
[----:B------:R-:W-:Y:S04]  /*8a40*/  ISETP.GT.AND P0, PT, R0, 0x49, !P4 ;  /* 0x000000490000780c */ /* 0x000fe80006704270 */
        /* <DEDUP_REMOVED lines=11> */
[----:B------:R-:W-:Y:S11]  /*8b00*/  ISETP.GE.AND P0, PT, R108, 0x5a, PT ;  /* 0x0000005a6c00780c */ /* 0x000ff60003f06270 */
[----:B------:R-:W-:Y:S02]  /*8b10*/  @!UPT UIADD3 URZ, URZ, URZ, URZ ;  /* 0x0000003f3f3ff290 */ /* 0x000fe4000fffe03f */
[----:B------:R-:W-:Y:S02]  /*8b20*/  @P0 LOP3.LUT R194, R194, 0x20000, RZ, 0xfc, !PT ;  /* 0x00020000c2c20812 */ /* 0x000fe400078efcff */
[----:B------:R-:W-:Y:S04]  /*8b30*/  ISETP.GT.AND P0, PT, R0, 0x59, !P0 ;  /* 0x000000590000780c */ /* 0x000fe80004704270 */
[----:B------:R-:W-:Y:S04]  /*8b40*/  ISETP.LT.OR P0, PT, R2, 0x5a, P0 ;  /* 0x0000005a0200780c */ /* 0x000fe80000701670 */
[----:B------:R-:W-:Y:S01]  /*8b50*/  FSEL R8, R49, -INF , !P0 ;  /* 0xff80000031087808 */ /* 0x000fe20004000000 */
[----:B------:R-:W-:-:S06]  /*8b60*/  BRA.DIV ~URZ, `(.L_x_727) ;  /* 0x0000ed427f007947 */ /* 0x000fcc000b800000 */
[----:B------:R2:W3:Y:S02]  /*8b70*/  SHFL.IDX PT, R3, R109, 0x1, 0x1c1f ;  /* 0x003c1f006d037f89 */ /* 0x0004e400000e0000 */
.L_x_848:
[----:B------:R-:W-:Y:S01]  /*8b80*/  ISETP.GE.AND P0, PT, R249, 0x1, PT ;  /* 0x00000001f900780c */ /* 0x000fe20003f06270 */
[----:B---3--:R-:W-:Y:S01]  /*8b90*/  IMAD.IADD R2, R129, 0x1, R3 ;  /* 0x0000000181027824 */ /* 0x008fe200078e0203 */
[----:B------:R-:W-:Y:S11]  /*8ba0*/  IADD3 R0, R128, R3, RZ ;  /* 0x0000000380007210 */ /* 0x000ff60007ffe0ff */
        /* <DEDUP_REMOVED lines=14> */
.L_x_730:
[----:B------:R-:W-:Y:S04]  /*8c90*/  MOV R4, c[0x0][0x32c] ;  /* 0x0000cb0000047a02 */ /* 0x000fe80000000f00 */
[----:B------:R-:W-:Y:S11]  /*8ca0*/  ISETP.NE.AND P0, PT, R4, 0x1, PT ;  /* 0x000000010400780c */ /* 0x000ff60003f05270 */
[----:B------:R-:W-:Y:S02]  /*8cb0*/  @!UPT UIADD3 URZ, URZ, URZ, URZ ;  /* 0x0000003f3f3ff290 */ /* 0x000fe4000fffe03f */
[----:B------:R-:W-:Y:S05]  /*8cc0*/  @P0 IMAD.HI.U32 R4, R3, c[0x0][0x330], RZ ;  /* 0x0000cc0003040a27 */ /* 0x000fea00078e00ff */
[----:B------:R-:W-:Y:S02]  /*8cd0*/  @P0 SHF.R.U32.HI R3, RZ, c[0x0][0x334], R4 ;  /* 0x0000cd00ff030a19 */ /* 0x000fe40000011604 */
.L_x_731:
[----:B------:R-:W-:Y:S05]  /*8ce0*/  BSYNC B0 ;  /* 0x0000000000007941 */ /* 0x000fea0003800000 */
.L_x_729:
[----:B------:R-:W-:Y:S04]  /*8cf0*/  IMAD.IADD R4, R108, 0x1, -R231 ;  /* 0x000000016c047824 */ /* 0x000fe800078e0ae7 */
[----:B------:R-:W-:Y:S05]  /*8d00*/  IMAD R3, R3, c[0x0][0x32c], R4 ;  /* 0x0000cb0003037a24 */ /* 0x000fea00078e0204 */
[----:B------:R-:W-:Y:S02]  /*8d10*/  IADD3 R4, R3, c[0x0][0x32c], RZ ;  /* 0x0000cb0003047a10 */ /* 0x000fe40007ffe0ff */
[----:B------:R-:W-:Y:S02]  /*8d20*/  IMNMX R0, R0, R3, !PT ;  /* 0x0000000300007217 */ /* 0x000fe40007800200 */
[----:B------:R-:W-:Y:S02]  /*8d30*/  IMNMX R2, R2, R4, PT ;  /* 0x0000000402027217 */ /* 0x000fe40003800200 */
.L_x_728:
        /* <DEDUP_REMOVED lines=104> */
[----:B------:R-:W-:Y:S02]  /*93c0*/  ISETP.GT.AND P0, PT, R0, 0x41, !P6 ;  /* 0x000000410000780c */ /* 0x000fe40007704270 */
[----:B------:R-:W-:Y:S02]  /*93d0*/  FMNMX.FTZ R4, R195, R4, !PT ;  /* 0x00000004c3047209 */ /* 0x000fe40007810000 */
[----:B------:R-:W-:Y:S02]  /*93e0*/  ISETP.LT.OR P0, PT, R2, 0x42, P0 ;  /* 0x000000420200780c */ /* 0x000fe40000701670 */
[----:B------:R-:W-:Y:S02]  /*93f0*/  LOP3.LUT P6, RZ, R194, 0x20000, RZ, 0xc0, !PT ;  /* 0x00020000c2ff7812 */ /* 0x000fe400078cc0ff */
[----:B------:R-:W-:Y:S02]  /*9400*/  FSEL R200, R39, -INF , !P0 ;  /* 0xff80000027c87808 */ /* 0x000fe40004000000 */
[----:B------:R-:W-:Y:S02]  /*9410*/  ISETP.GT.AND P0, PT, R0, 0x48, !P5 ;  /* 0x000000480000780c */ /* 0x000fe40006f04270 */
[----:B------:R-:W-:Y:S02]  /*9420*/  FMNMX.FTZ R4, R200, R4, !PT ;  /* 0x00000004c8047209 */ /* 0x000fe40007810000 */
[----:B------:R-:W-:Y:S04]  /*9430*/  ISETP.LT.OR P0, PT, R2, 0x49, P0 ;  /* 0x000000490200780c */ /* 0x000fe80000701670 */
[----:B------:R-:W-:Y:S02]  /*9440*/  FSEL R201, R42, -INF , !P0 ;  /* 0xff8000002ac97808 */ /* 0x000fe40004000000 */
[----:B------:R-:W-:Y:S02]  /*9450*/  ISETP.GT.AND P0, PT, R0, 0x49, !P4 ;  /* 0x000000490000780c */ /* 0x000fe40006704270 */
[----:B------:R-:W-:Y:S02]  /*9460*/  FMNMX.FTZ R4, R201, R4, !PT ;  /* 0x00000004c9047209 */ /* 0x000fe40007810000 */
[----:B------:R-:W-:Y:S04]  /*9470*/  ISETP.LT.OR P0, PT, R2, 0x4a, P0 ;  /* 0x0000004a0200780c */ /* 0x000fe80000701670 */
[----:B------:R-:W-:Y:S02]  /*9480*/  FSEL R202, R43, -INF , !P0 ;  /* 0xff8000002bca7808 */ /* 0x000fe40004000000 */
[----:B------:R-:W-:Y:S04]  /*9490*/  ISETP.GT.AND P0, PT, R0, 0x50, !P3 ;  /* 0x000000500000780c */ /* 0x000fe80005f04270 */
[----:B------:R-:W-:Y:S04]  /*94a0*/  ISETP.LT.OR P0, PT, R2, 0x51, P0 ;  /* 0x000000510200780c */ /* 0x000fe80000701670 */
[----:B------:R-:W-:Y:S02]  /*94b0*/  FSEL R203, R46, -INF , !P0 ;  /* 0xff8000002ecb7808 */ /* 0x000fe40004000000 */
[----:B------:R-:W-:Y:S04]  /*94c0*/  ISETP.GT.AND P0, PT, R0, 0x51, !P1 ;  /* 0x000000510000780c */ /* 0x000fe80004f04270 */
[----:B------:R-:W-:Y:S02]  /*94d0*/  ISETP.LT.OR P1, PT, R2, 0x52, P0 ;  /* 0x000000520200780c */ /* 0x000fe40000721670 */
[----:B------:R-:W-:Y:S02]  /*94e0*/  ISETP.GT.AND P0, PT, R0, 0x59, !P6 ;  /* 0x000000590000780c */ /* 0x000fe40007704270 */
[----:B------:R-:W-:Y:S02]  /*94f0*/  FMNMX.FTZ R0, R16, R3, !PT ;  /* 0x0000000310007209 */ /* 0x000fe40007810000 */
[----:B------:R-:W-:Y:S02]  /*9500*/  FMNMX.FTZ R3, R202, R4, !PT ;  /* 0x00000004ca037209 */ /* 0x000fe40007810000 */
[----:B------:R-:W-:Y:S02]  /*9510*/  FSEL R188, R47, -INF , !P1 ;  /* 0xff8000002fbc7808 */ /* 0x000fe40004800000 */
[C---:B------:R-:W-:Y:S02]  /*9520*/  ISETP.LT.OR P1, PT, R2.reuse, 0x59, P2 ;  /* 0x000000590200780c */ /* 0x040fe40001721670 */
[----:B------:R-:W-:Y:S02]  /*9530*/  FMNMX.FTZ R0, R13, R0, !PT ;  /* 0x000000000d007209 */ /* 0x000fe40007810000 */
[----:B------:R-:W-:Y:S02]  /*9540*/  FMNMX.FTZ R3, R203, R3, !PT ;  /* 0x00000003cb037209 */ /* 0x000fe40007810000 */
[----:B------:R-:W-:Y:S02]  /*9550*/  ISETP.LT.OR P0, PT, R2, 0x5a, P0 ;  /* 0x0000005a0200780c */ /* 0x000fe40000701670 */
[----:B------:R-:W-:Y:S02]  /*9560*/  FSEL R179, R50, -INF , !P1 ;  /* 0xff80000032b37808 */ /* 0x000fe40004800000 */
[----:B------:R-:W-:Y:S02]  /*9570*/  FMNMX.FTZ R0, R12, R0, !PT ;  /* 0x000000000c007209 */ /* 0x000fe40007810000 */
[----:B------:R-:W-:Y:S02]  /*9580*/  FMNMX.FTZ R2, R188, R3, !PT ;  /* 0x00000003bc027209 */ /* 0x000fe40007810000 */
[----:B------:R-:W-:Y:S02]  /*9590*/  FSEL R178, R51, -INF , !P0 ;  /* 0xff80000033b27808 */ /* 0x000fe40004000000 */
[----:B------:R-:W-:Y:S02]  /*95a0*/  FMNMX.FTZ R0, R9, R0, !PT ;  /* 0x0000000009007209 */ /* 0x000fe40007810000 */
[----:B------:R-:W-:Y:S02]  /*95b0*/  FMNMX.FTZ R2, R179, R2, !PT ;  /* 0x00000002b3027209 */ /* 0x000fe40007810000 */
[----:B------:R-:W-:Y:S02]  /*95c0*/  FMNMX.FTZ R108, R8, R0, !PT ;  /* 0x00000000086c7209 */ /* 0x000fe40007810000 */
[----:B------:R-:W-:Y:S01]  /*95d0*/  FMNMX.FTZ R5, R178, R2, !PT ;  /* 0x00000002b2057209 */ /* 0x000fe20007810000 */
[----:B------:R-:W-:-:S05]  /*95e0*/  BRA.DIV ~URZ, `(.L_x_732) ;  /* 0x0000e3327f007947 */ /* 0x000fca000b800000 */
[----:B------:R3:W4:Y:S02]  /*95f0*/  SHFL.BFLY PT, R0, R108, 0x2, 0x1f ;  /* 0x0c401f006c007f89 */ /* 0x00072400000e0000 */
.L_x_849:
[----:B----4-:R-:W-:Y:S01]  /*9600*/  FMNMX.FTZ R4, R108, R0, !PT ;  /* 0x000000006c047209 */ /* 0x010fe20007810000 */
[----:B------:R-:W-:-:S05]  /*9610*/  BRA.DIV ~URZ, `(.L_x_733) ;  /* 0x0000e3427f007947 */ /* 0x000fca000b800000 */
[----:B------:R-:W-:Y:S04]  /*9620*/  SHFL.BFLY PT, R0, R5, 0x2, 0x1f ;  /* 0x0c401f0005007f89 */ /* 0x000fe800000e0000 */
[----:B------:R-:W4:Y:S02]  /*9630*/  SHFL.BFLY PT, R2, R4, 0x1, 0x1f ;  /* 0x0c201f0004027f89 */ /* 0x000f2400000e0000 */
[----:B-12-4-:R-:W-:Y:S02]  /*9640*/  FMNMX.FTZ R109, R4, R2, !PT ;  /* 0x00000002046d7209 */ /* 0x016fe40007810000 */
[----:B---3--:R-:W-:Y:S05]  /*9650*/  FMNMX.FTZ R108, R5, R0, !PT ;  /* 0x00000000056c7209 */ /* 0x008fea0007810000 */
[----:B------:R1:W2:Y:S02]  /*9660*/  SHFL.BFLY PT, R0, R108, 0x1, 0x1f ;  /* 0x0c201f006c007f89 */ /* 0x0002a400000e0000 */
.L_x_850:
[C---:B------:R-:W-:Y:S01]  /*9670*/  FMUL.FTZ R2, R109.reuse, c[0x0][0x2d0] ;  /* 0x0000b4006d027a20 */ /* 0x040fe20000410000 */
[----:B------:R-:W-:Y:S01]  /*9680*/  FSETP.NEU.FTZ.AND P0, PT, R109, -INF , PT ;  /* 0xff8000006d00780b */ /* 0x000fe20003f1d000 */
[----:B------:R-:W-:Y:S01]  /*9690*/  WARPSYNC 0xffffffff ;  /* 0xffffffff00007948 */ /* 0x000fe20003800000 */
[----:B--2---:R-:W-:Y:S02]  /*96a0*/  FMNMX.FTZ R3, R0, R108, !PT ;  /* 0x0000006c00037209 */ /* 0x004fe40007810000 */
[----:B------:R-:W-:Y:S05]  /*96b0*/  FSEL R4, R2, RZ, P0 ;  /* 0x000000ff02047208 */ /* 0x000fea0000000000 */
[--C-:B------:R-:W-:Y:S02]  /*96c0*/  FFMA.FTZ R2, R130, c[0x0][0x2d0], -R4.reuse ;  /* 0x0000b40082027a23 */ /* 0x100fe40000010804 */
[--C-:B------:R-:W-:Y:S02]  /*96d0*/  FFMA.FTZ R5, R133, c[0x0][0x2d0], -R4.reuse ;  /* 0x0000b40085057a23 */ /* 0x100fe40000010804 */
[----:B------:R2:W-:Y:S01]  /*96e0*/  MUFU.EX2 R14, R2 ;  /* 0x00000002000e7308 */ /* 0x0005e20000000800 */
[--C-:B------:R-:W-:Y:S02]  /*96f0*/  FFMA.FTZ R219, R9, c[0x0][0x2d0], -R4.reuse ;  /* 0x0000b40009db7a23 */ /* 0x100fe40000010804 */
[--C-:B------:R-:W-:Y:S02]  /*9700*/  FFMA.FTZ R218, R8, c[0x0][0x2d0], -R4.reuse ;  /* 0x0000b40008da7a23 */ /* 0x100fe40000010804 */
[--C-:B------:R-:W-:Y:S02]  /*9710*/  FFMA.FTZ R221, R13, c[0x0][0x2d0], -R4.reuse ;  /* 0x0000b4000ddd7a23 */ /* 0x100fe40000010804 */
[--C-:B------:R-:W-:Y:S02]  /*9720*/  FFMA.FTZ R220, R12, c[0x0][0x2d0], -R4.reuse ;  /* 0x0000b4000cdc7a23 */ /* 0x100fe40000010804 */
[--C-:B------:R-:W-:Y:S01]  /*9730*/  FFMA.FTZ R207, R24, c[0x0][0x2d0], -R4.reuse ;  /* 0x0000b40018cf7a23 */ /* 0x100fe20000010804 */
[----:B------:R3:W-:Y:S01]  /*9740*/  MUFU.EX2 R224, R5 ;  /* 0x0000000500e07308 */ /* 0x0007e20000000800 */
        /* <DEDUP_REMOVED lines=8> */
[--C-:B--2---:R-:W-:Y:S02]  /*97d0*/  FFMA.FTZ R2, R132, c[0x0][0x2d0], -R4.reuse ;  /* 0x0000b40084027a23 */ /* 0x104fe40000010804 */
[--C-:B------:R-:W-:Y:S02]  /*97e0*/  FFMA.FTZ R205, R28, c[0x0][0x2d0], -R4.reuse ;  /* 0x0000b4001ccd7a23 */ /* 0x100fe40000010804 */
[--C-:B------:R-:W-:Y:S01]  /*97f0*/  FFMA.FTZ R204, R29, c[0x0][0x2d0], -R4.reuse ;  /* 0x0000b4001dcc7a23 */ /* 0x100fe20000010804 */
[----:B------:R2:W4:Y:S01]  /*9800*/  MUFU.EX2 R211, R2 ;  /* 0x0000000200d37308 */ /* 0x0005220000000800 */
[----:B---3--:R-:W-:Y:S09]  /*9810*/  FMUL.FTZ R5, R3, c[0x0][0x2d0] ;  /* 0x0000b40003057a20 */ /* 0x008ff20000410000 */
[----:B------:R-:W-:Y:S10]  /*9820*/  MUFU.EX2 R205, R205 ;  /* 0x000000cd00cd7308 */ /* 0x000ff40000000800 */
[----:B------:R-:W-:Y:S01]  /*9830*/  MUFU.EX2 R204, R204 ;  /* 0x000000cc00cc7308 */ /* 0x000fe20000000800 */
[----:B--2---:R-:W-:Y:S09]  /*9840*/  FFMA.FTZ R2, R131, c[0x0][0x2d0], -R4 ;  /* 0x0000b40083027a23 */ /* 0x004ff20000010804 */
[----:B------:R2:W3:Y:S02]  /*9850*/  MUFU.EX2 R223, R2 ;  /* 0x0000000200df7308 */ /* 0x0004e40000000800 */
[----:B--2---:R-:W-:Y:S02]  /*9860*/  FSEL R2, R109, RZ, P0 ;  /* 0x000000ff6d027208 */ /* 0x004fe40000000000 */
[----:B------:R-:W-:Y:S02]  /*9870*/  FSETP.NEU.FTZ.AND P0, PT, R3, -INF , PT ;  /* 0xff8000000300780b */ /* 0x000fe40003f1d000 */
[----:B----4-:R-:W-:Y:S01]  /*9880*/  F2FP.PACK_AB R128, R211, R14 ;  /* 0x0000000ed380723e */ /* 0x010fe200000000ff */
[----:B------:R-:W-:Y:S01]  /*9890*/  FADD.FTZ R0, -R2, R110 ;  /* 0x0000006e02007221 */ /* 0x000fe20000010100 */
[----:B-1----:R-:W-:Y:S01]  /*98a0*/  FSEL R108, R5, RZ, P0 ;  /* 0x000000ff056c7208 */ /* 0x002fe20000000000 */
[----:B------:R-:W-:Y:S01]  /*98b0*/  FFMA.FTZ R110, R138, c[0x0][0x2d0], -R4 ;  /* 0x0000b4008a6e7a23 */ /* 0x000fe20000010804 */
[----:B---3--:R-:W-:Y:S01]  /*98c0*/  F2FP.PACK_AB R130, R224, R223 ;  /* 0x000000dfe082723e */ /* 0x008fe200000000ff */
[----:B------:R-:W-:Y:S02]  /*98d0*/  FMUL.FTZ R0, R0, c[0x0][0x2d0] ;  /* 0x0000b40000007a20 */ /* 0x000fe40000410000 */
[----:B------:R-:W-:Y:S02]  /*98e0*/  FFMA.FTZ R5, R7, c[0x0][0x2d0], -R108 ;  /* 0x0000b40007057a23 */ /* 0x000fe4000001086c */
[----:B------:R1:W2:Y:S01]  /*98f0*/  MUFU.EX2 R2, R0 ;  /* 0x0000000000027308 */ /* 0x0002a20000000800 */
[--C-:B------:R-:W-:Y:S02]  /*9900*/  FFMA.FTZ R138, R136, c[0x0][0x2d0], -R4.reuse ;  /* 0x0000b400888a7a23 */ /* 0x100fe40000010804 */
[----:B------:R-:W-:Y:S07]  /*9910*/  FFMA.FTZ R136, R134, c[0x0][0x2d0], -R4 ;  /* 0x0000b40086887a23 */ /* 0x000fee0000010804 */
[----:B------:R3:W-:Y:S01]  /*9920*/  MUFU.EX2 R210, R5 ;  /* 0x0000000500d27308 */ /* 0x0007e20000000800 */
[--C-:B-1----:R-:W-:Y:S02]  /*9930*/  FFMA.FTZ R0, R6, c[0x0][0x2d0], -R108.reuse ;  /* 0x0000b40006007a23 */ /* 0x102fe4000001086c */
[C---:B--2---:R-:W-:Y:S07]  /*9940*/  FMUL.FTZ R8, R2.reuse, R112 ;  /* 0x0000007002087220 */ /* 0x044fee0000410000 */
[----:B------:R1:W2:Y:S01]  /*9950*/  MUFU.EX2 R209, R0 ;  /* 0x0000000000d17308 */ /* 0x0002a20000000800 */
[C---:B------:R-:W-:Y:S02]  /*9960*/  FMUL.FTZ R9, R2.reuse, R113 ;  /* 0x0000007102097220 */ /* 0x040fe40000410000 */
[C---:B------:R-:W-:Y:S02]  /*9970*/  FMUL.FTZ R12, R2.reuse, R68 ;  /* 0x00000044020c7220 */ /* 0x040fe40000410000 */
[----:B------:R-:W-:Y:S02]  /*9980*/  FMUL.FTZ R13, R2, R69 ;  /* 0x00000045020d7220 */ /* 0x000fe40000410000 */
[----:B---3--:R-:W-:Y:S02]  /*9990*/  FFMA.FTZ R5, R10, c[0x0][0x2d0], -R108 ;  /* 0x0000b4000a057a23 */ /* 0x008fe4000001086c */
[C---:B------:R-:W-:Y:S02]  /*99a0*/  FMUL.FTZ R24, R2.reuse, R80 ;  /* 0x0000005002187220 */ /* 0x040fe40000410000 */
[----:B------:R3:W-:Y:S01]  /*99b0*/  MUFU.EX2 R222, R5 ;  /* 0x0000000500de7308 */ /* 0x0007e20000000800 */
[C---:B------:R-:W-:Y:S02]  /*99c0*/  FFMA.FTZ R80, R2.reuse, R225, R14 ;  /* 0x000000e102507223 */ /* 0x040fe4000001000e */
[C---:B------:R-:W-:Y:S02]  /*99d0*/  FMUL.FTZ R16, R2.reuse, R72 ;  /* 0x0000004802107220 */ /* 0x040fe40000410000 */
[C---:B------:R-:W-:Y:S02]  /*99e0*/  FMUL.FTZ R17, R2.reuse, R73 ;  /* 0x0000004902117220 */ /* 0x040fe40000410000 */
[C---:B------:R-:W-:Y:S02]  /*99f0*/  FMUL.FTZ R20, R2.reuse, R76 ;  /* 0x0000004c02147220 */ /* 0x040fe40000410000 */
[C---:B------:R-:W-:Y:S02]  /*9a00*/  FMUL.FTZ R21, R2.reuse, R77 ;  /* 0x0000004d02157220 */ /* 0x040fe40000410000 */
[C---:B------:R-:W-:Y:S01]  /*9a10*/  FMUL.FTZ R25, R2.reuse, R81 ;  /* 0x0000005102197220 */ /* 0x040fe20000410000 */
[----:B-1----:R-:W-:Y:S01]  /*9a20*/  FSEL R0, R3, RZ, P0 ;  /* 0x000000ff03007208 */ /* 0x002fe20000000000 */
[----:B------:R-:W-:Y:S01]  /*9a30*/  FMUL.FTZ R28, R2, R84 ;  /* 0x00000054021c7220 */ /* 0x000fe20000410000 */
[----:B--2---:R-:W-:Y:S01]  /*9a40*/  F2FP.PACK_AB R129, R210, R209 ;  /* 0x000000d1d281723e */ /* 0x004fe200000000ff */
[----:B------:R-:W-:Y:S01]  /*9a50*/  FMUL.FTZ R29, R2, R85 ;  /* 0x00000055021d7220 */ /* 0x000fe20000410000 */
[----:B------:R-:W-:Y:S01]  /*9a60*/  ISETP.GT.AND P0, PT, R196, R232, PT ;  /* 0x000000e8c400720c */ /* 0x000fe20003f04270 */
[----:B------:R-:W-:Y:S01]  /*9a70*/  FADD.FTZ R0, -R0, R111 ;  /* 0x0000006f00007221 */ /* 0x000fe20000010100 */
[----:B------:R-:W-:Y:S01]  /*9a80*/  IADD3 R196, R196, -0x1, RZ ;  /* 0xffffffffc4c47810 */ /* 0x000fe20007ffe0ff */
[--C-:B------:R-:W-:Y:S02]  /*9a90*/  FFMA.FTZ R111, R139, c[0x0][0x2d0], -R4.reuse ;  /* 0x0000b4008b6f7a23 */ /* 0x100fe40000010804 */
[----:B------:R-:W-:Y:S02]  /*9aa0*/  FMUL.FTZ R0, R0, c[0x0][0x2d0] ;  /* 0x0000b40000007a20 */ /* 0x000fe40000410000 */
[--C-:B------:R-:W-:Y:S02]  /*9ab0*/  FFMA.FTZ R139, R137, c[0x0][0x2d0], -R4.reuse ;  /* 0x0000b400898b7a23 */ /* 0x100fe40000010804 */
[----:B------:R-:W-:Y:S02]  /*9ac0*/  FFMA.FTZ R137, R135, c[0x0][0x2d0], -R4 ;  /* 0x0000b40087897a23 */ /* 0x000fe40000010804 */
[----:B------:R-:W1:Y:S01]  /*9ad0*/  MUFU.EX2 R0, R0 ;  /* 0x0000000000007308 */ /* 0x000e620000000800 */
[----:B------:R-:W2:Y:S01]  /*9ae0*/  LDSM.16.MT88.4 R132, [R184] ;  /* 0x00000000b884783b */ /* 0x000ea20000004200 */
[--C-:B---3--:R-:W-:Y:S02]  /*9af0*/  FFMA.FTZ R5, R11, c[0x0][0x2d0], -R108.reuse ;  /* 0x0000b4000b057a23 */ /* 0x108fe4000001086c */
[C---:B------:R-:W-:Y:S02]  /*9b00*/  FMUL.FTZ R4, R2.reuse, R116 ;  /* 0x0000007402047220 */ /* 0x040fe40000410000 */
[C---:B------:R-:W-:Y:S02]  /*9b10*/  FMUL.FTZ R32, R2.reuse, R88 ;  /* 0x0000005802207220 */ /* 0x040fe40000410000 */
[C---:B------:R-:W-:Y:S02]  /*9b20*/  FMUL.FTZ R33, R2.reuse, R89 ;  /* 0x0000005902217220 */ /* 0x040fe40000410000 */
        /* <DEDUP_REMOVED lines=8> */
[----:B------:R-:W-:Y:S02]  /*9bb0*/  FMUL.FTZ R48, R2, R104 ;  /* 0x0000006802307220 */ /* 0x000fe40000410000 */
[C---:B-1----:R-:W-:Y:S02]  /*9bc0*/  FMUL.FTZ R10, R0.reuse, R114 ;  /* 0x00000072000a7220 */ /* 0x042fe40000410000 */
[C---:B------:R-:W-:Y:S02]  /*9bd0*/  FMUL.FTZ R11, R0.reuse, R115 ;  /* 0x00000073000b7220 */ /* 0x040fe40000410000 */
[----:B------:R-:W1:Y:S01]  /*9be0*/  LDSM.16.MT88.4 R112, [R186] ;  /* 0x00000000ba70783b */ /* 0x000e620000004200 */
[C---:B------:R-:W-:Y:S01]  /*9bf0*/  FMUL.FTZ R14, R0.reuse, R70 ;  /* 0x00000046000e7220 */ /* 0x040fe20000410000 */
[----:B------:R-:W-:Y:S01]  /*9c00*/  MUFU.EX2 R88, R140 ;  /* 0x0000008c00587308 */ /* 0x000fe20000000800 */
[----:B------:R-:W-:Y:S01]  /*9c10*/  FMUL.FTZ R15, R0, R71 ;  /* 0x00000047000f7220 */ /* 0x000fe20000410000 */
[----:B---3--:R-:W-:Y:S01]  /*9c20*/  F2FP.PACK_AB R131, R217, R222 ;  /* 0x000000ded983723e */ /* 0x008fe200000000ff */
[----:B------:R-:W-:Y:S03]  /*9c30*/  FMUL.FTZ R5, R2, R117 ;  /* 0x0000007502057220 */ /* 0x000fe60000410000 */
[----:B------:R-:W3:Y:S01]  /*9c40*/  LDSM.16.MT88.4 R68, [R185] ;  /* 0x00000000b944783b */ /* 0x000ee20000004200 */
[C---:B------:R-:W-:Y:S02]  /*9c50*/  FMUL.FTZ R6, R0.reuse, R118 ;  /* 0x0000007600067220 */ /* 0x040fe40000410000 */
[C---:B------:R-:W-:Y:S01]  /*9c60*/  FMUL.FTZ R7, R0.reuse, R119 ;  /* 0x0000007700077220 */ /* 0x040fe20000410000 */
[----:B------:R-:W-:Y:S01]  /*9c70*/  MUFU.EX2 R101, R137 ;  /* 0x0000008900657308 */ /* 0x000fe20000000800 */
[C---:B------:R-:W-:Y:S02]  /*9c80*/  FMUL.FTZ R18, R0.reuse, R74 ;  /* 0x0000004a00127220 */ /* 0x040fe40000410000 */
[C---:B------:R-:W-:Y:S02]  /*9c90*/  FMUL.FTZ R19, R0.reuse, R75 ;  /* 0x0000004b00137220 */ /* 0x040fe40000410000 */
[----:B------:R-:W-:Y:S01]  /*9ca0*/  LDSM.16.MT88.4 R72, [R184+0x800] ;  /* 0x00080000b848783b */ /* 0x000fe20000004200 */
[C---:B--2---:R-:W-:Y:S04]  /*9cb0*/  HMMA.16816.F32 R4, R128.reuse, R132, R4 ;  /* 0x000000848004723c */ /* 0x044fe80000001804 */
[----:B------:R-:W-:Y:S01]  /*9cc0*/  MUFU.EX2 R133, R221 ;  /* 0x000000dd00857308 */ /* 0x000fe20000000800 */
[C---:B------:R-:W-:Y:S02]  /*9cd0*/  FMUL.FTZ R22, R0.reuse, R78 ;  /* 0x0000004e00167220 */ /* 0x040fe40000410000 */
[C---:B------:R-:W-:Y:S01]  /*9ce0*/  FMUL.FTZ R23, R0.reuse, R79 ;  /* 0x0000004f00177220 */ /* 0x040fe20000410000 */
[C---:B------:R-:W-:Y:S01]  /*9cf0*/  HMMA.16816.F32 R8, R128.reuse, R134, R8 ;  /* 0x000000868008723c */ /* 0x040fe20000001808 */
[----:B------:R-:W-:Y:S03]  /*9d00*/  LDSM.16.MT88.4 R76, [R186+0x800] ;  /* 0x00080000ba4c783b */ /* 0x000fe60000004200 */
[C---:B------:R-:W-:Y:S02]  /*9d10*/  FMUL.FTZ R26, R0.reuse, R82 ;  /* 0x00000052001a7220 */ /* 0x040fe40000410000 */
[----:B------:R-:W-:Y:S01]  /*9d20*/  FMUL.FTZ R27, R0, R83 ;  /* 0x00000053001b7220 */ /* 0x000fe20000410000 */
[----:B------:R-:W-:Y:S01]  /*9d30*/  MUFU.EX2 R134, R220 ;  /* 0x000000dc00867308 */ /* 0x000fe20000000800 */
[----:B------:R-:W-:Y:S04]  /*9d40*/  FMUL.FTZ R49, R2, R105 ;  /* 0x0000006902317220 */ /* 0x000fe80000410000 */
[C---:B------:R-:W-:Y:S01]  /*9d50*/  FMUL.FTZ R50, R0.reuse, R106 ;  /* 0x0000006a00327220 */ /* 0x040fe20000410000 */
[C---:B-1----:R-:W-:Y:S03]  /*9d60*/  HMMA.16816.F32 R12, R128.reuse, R112, R12 ;  /* 0x00000070800c723c */ /* 0x042fe6000000180c */
[C---:B------:R-:W-:Y:S01]  /*9d70*/  FMUL.FTZ R51, R0.reuse, R107 ;  /* 0x0000006b00337220 */ /* 0x040fe20000410000 */
[----:B------:R-:W-:Y:S01]  /*9d80*/  MUFU.EX2 R135, R219 ;  /* 0x000000db00877308 */ /* 0x000fe20000000800 */
[----:B------:R-:W-:Y:S01]  /*9d90*/  LDSM.16.MT88.4 R104, [R186+0x5800] ;  /* 0x00580000ba68783b */ /* 0x000fe20000004200 */
[C---:B------:R-:W-:Y:S02]  /*9da0*/  FMUL.FTZ R30, R0.reuse, R86 ;  /* 0x00000056001e7220 */ /* 0x040fe40000410000 */
[C---:B------:R-:W-:Y:S04]  /*9db0*/  HMMA.16816.F32 R16, R128.reuse, R114, R16 ;  /* 0x000000728010723c */ /* 0x040fe80000001810 */
[C---:B------:R-:W-:Y:S01]  /*9dc0*/  FMUL.FTZ R31, R0.reuse, R87 ;  /* 0x00000057001f7220 */ /* 0x040fe20000410000 */
[----:B------:R-:W-:Y:S01]  /*9dd0*/  LDSM.16.MT88.4 R112, [R184+0x2800] ;  /* 0x00280000b870783b */ /* 0x000fe20000004200 */
[----:B------:R-:W1:Y:S01]  /*9de0*/  MUFU.EX2 R86, R141 ;  /* 0x0000008d00567308 */ /* 0x000e620000000800 */
[C---:B------:R-:W-:Y:S01]  /*9df0*/  FMUL.FTZ R34, R0.reuse, R90 ;  /* 0x0000005a00227220 */ /* 0x040fe20000410000 */
[C---:B---3--:R-:W-:Y:S04]  /*9e00*/  HMMA.16816.F32 R20, R128.reuse, R68, R20 ;  /* 0x000000448014723c */ /* 0x048fe80000001814 */
[C---:B------:R-:W-:Y:S02]  /*9e10*/  FMUL.FTZ R35, R0.reuse, R91 ;  /* 0x0000005b00237220 */ /* 0x040fe40000410000 */
[C---:B------:R-:W-:Y:S02]  /*9e20*/  FMUL.FTZ R38, R0.reuse, R94 ;  /* 0x0000005e00267220 */ /* 0x040fe40000410000 */
[C---:B------:R-:W-:Y:S01]  /*9e30*/  HMMA.16816.F32 R24, R128.reuse, R70, R24 ;  /* 0x000000468018723c */ /* 0x040fe20000001818 */
[----:B------:R-:W2:Y:S01]  /*9e40*/  LDSM.16.MT88.4 R68, [R189] ;  /* 0x00000000bd44783b */ /* 0x000ea20000004200 */
[----:B------:R-:W-:Y:S02]  /*9e50*/  MUFU.EX2 R91, R111 ;  /* 0x0000006f005b7308 */ /* 0x000fe40000000800 */
[C---:B------:R-:W-:Y:S02]  /*9e60*/  FMUL.FTZ R39, R0.reuse, R95 ;  /* 0x0000005f00277220 */ /* 0x040fe40000410000 */
[C---:B------:R-:W-:Y:S02]  /*9e70*/  FMUL.FTZ R42, R0.reuse, R98 ;  /* 0x00000062002a7220 */ /* 0x040fe40000410000 */
[C---:B------:R-:W-:Y:S04]  /*9e80*/  FMUL.FTZ R43, R0.reuse, R99 ;  /* 0x00000063002b7220 */ /* 0x040fe80000410000 */
[----:B------:R-:W-:Y:S01]  /*9e90*/  MUFU.EX2 R98, R110 ;  /* 0x0000006e00627308 */ /* 0x000fe20000000800 */
[C---:B------:R-:W-:Y:S02]  /*9ea0*/  FMUL.FTZ R46, R0.reuse, R102 ;  /* 0x00000066002e7220 */ /* 0x040fe40000410000 */
[----:B------:R-:W-:Y:S02]  /*9eb0*/  FMUL.FTZ R47, R0, R103 ;  /* 0x00000067002f7220 */ /* 0x000fe40000410000 */
[C---:B------:R-:W-:Y:S02]  /*9ec0*/  FMUL.FTZ R52, R2.reuse, R52 ;  /* 0x0000003402347220 */ /* 0x040fe40000410000 */
[C---:B------:R-:W-:Y:S02]  /*9ed0*/  FMUL.FTZ R53, R2.reuse, R53 ;  /* 0x0000003502357220 */ /* 0x040fe40000410000 */
[C---:B------:R-:W-:Y:S01]  /*9ee0*/  FMUL.FTZ R56, R2.reuse, R56 ;  /* 0x0000003802387220 */ /* 0x040fe20000410000 */
[----:B------:R-:W-:Y:S01]  /*9ef0*/  MUFU.EX2 R95, R139 ;  /* 0x0000008b005f7308 */ /* 0x000fe20000000800 */
[----:B------:R-:W-:Y:S02]  /*9f00*/  FMUL.FTZ R57, R2, R57 ;  /* 0x0000003902397220 */ /* 0x000fe40000410000 */
[C---:B------:R-:W-:Y:S02]  /*9f10*/  FMUL.FTZ R54, R0.reuse, R54 ;  /* 0x0000003600367220 */ /* 0x040fe40000410000 */
[C---:B------:R-:W-:Y:S02]  /*9f20*/  FMUL.FTZ R55, R0.reuse, R55 ;  /* 0x0000003700377220 */ /* 0x040fe40000410000 */
[C---:B------:R-:W-:Y:S02]  /*9f30*/  FMUL.FTZ R58, R0.reuse, R58 ;  /* 0x0000003a003a7220 */ /* 0x040fe40000410000 */
[----:B------:R-:W-:Y:S01]  /*9f40*/  FMUL.FTZ R59, R0, R59 ;  /* 0x0000003b003b7220 */ /* 0x000fe20000410000 */
[----:B------:R-:W-:Y:S01]  /*9f50*/  MUFU.EX2 R141, R215 ;  /* 0x000000d7008d7308 */ /* 0x000fe20000000800 */
[C---:B------:R-:W-:Y:S02]  /*9f60*/  FMUL.FTZ R60, R2.reuse, R60 ;  /* 0x0000003c023c7220 */ /* 0x040fe40000410000 */
[C---:B------:R-:W-:Y:S02]  /*9f70*/  FMUL.FTZ R61, R2.reuse, R61 ;  /* 0x0000003d023d7220 */ /* 0x040fe40000410000 */
[C---:B------:R-:W-:Y:S02]  /*9f80*/  FMUL.FTZ R64, R2.reuse, R64 ;  /* 0x0000004002407220 */ /* 0x040fe40000410000 */
[----:B------:R-:W-:Y:S01]  /*9f90*/  FMUL.FTZ R65, R2, R65 ;  /* 0x0000004102417220 */ /* 0x000fe20000410000 */
[C---:B--2---:R-:W-:Y:S03]  /*9fa0*/  HMMA.16816.F32 R28, R128.reuse, R68, R28 ;  /* 0x00000044801c723c */ /* 0x044fe6000000181c */
[--C-:B------:R-:W-:Y:S02]  /*9fb0*/  FFMA.FTZ R2, R142, c[0x0][0x2d0], -R108.reuse ;  /* 0x0000b4008e027a23 */ /* 0x100fe4000001086c */
[C---:B------:R-:W-:Y:S01]  /*9fc0*/  FMUL.FTZ R62, R0.reuse, R62 ;  /* 0x0000003e003e7220 */ /* 0x040fe20000410000 */
[----:B------:R-:W-:Y:S01]  /*9fd0*/  MUFU.EX2 R142, R214 ;  /* 0x000000d6008e7308 */ /* 0x000fe20000000800 */
[C---:B------:R-:W-:Y:S01]  /*9fe0*/  FMUL.FTZ R63, R0.reuse, R63 ;  /* 0x0000003f003f7220 */ /* 0x040fe20000410000 */
[C---:B------:R-:W-:Y:S01]  /*9ff0*/  HMMA.16816.F32 R32, R128.reuse, R70, R32 ;  /* 0x000000468020723c */ /* 0x040fe20000001820 */
[----:B------:R-:W2:Y:S03]  /*a000*/  LDSM.16.MT88.4 R68, [R184+0x3000] ;  /* 0x00300000b844783b */ /* 0x000ea60000004200 */
[C---:B------:R-:W-:Y:S02]  /*a010*/  FMUL.FTZ R66, R0.reuse, R66 ;  /* 0x0000004200427220 */ /* 0x040fe40000410000 */
[C---:B------:R-:W-:Y:S02]  /*a020*/  FMUL.FTZ R67, R0.reuse, R67 ;  /* 0x0000004300437220 */ /* 0x040fe40000410000 */
[----:B------:R3:W-:Y:S01]  /*a030*/  MUFU.EX2 R85, R2 ;  /* 0x0000000200557308 */ /* 0x0007e20000000800 */
[----:B------:R-:W-:Y:S03]  /*a040*/  FFMA.FTZ R0, R0, R226, R209 ;  /* 0x000000e200007223 */ /* 0x000fe600000100d1 */
[--C-:B------:R-:W-:Y:S02]  /*a050*/  FFMA.FTZ R92, R188, c[0x0][0x2d0], -R108.reuse ;  /* 0x0000b400bc5c7a23 */ /* 0x100fe4000001086c */
[--C-:B------:R-:W-:Y:S04]  /*a060*/  FFMA.FTZ R93, R179, c[0x0][0x2d0], -R108.reuse ;  /* 0x0000b400b35d7a23 */ /* 0x100fe8000001086c */
[----:B------:R-:W-:Y:S10]  /*a070*/  MUFU.EX2 R111, R92 ;  /* 0x0000005c006f7308 */ /* 0x000ff40000000800 */
[----:B------:R-:W-:Y:S01]  /*a080*/  MUFU.EX2 R110, R93 ;  /* 0x0000005d006e7308 */ /* 0x000fe20000000800 */
[--C-:B---3--:R-:W-:Y:S09]  /*a090*/  FFMA.FTZ R2, R143, c[0x0][0x2d0], -R108.reuse ;  /* 0x0000b4008f027a23 */ /* 0x108ff2000001086c */
[----:B------:R3:W4:Y:S01]  /*a0a0*/  MUFU.EX2 R87, R2 ;  /* 0x0000000200577308 */ /* 0x0007220000000800 */
[C---:B--2---:R-:W-:Y:S09]  /*a0b0*/  HMMA.16816.F32 R36, R128.reuse, R68, R36 ;  /* 0x000000448024723c */ /* 0x044ff20000001824 */
[----:B------:R-:W-:Y:S01]  /*a0c0*/  MUFU.EX2 R143, R213 ;  /* 0x000000d5008f7308 */ /* 0x000fe20000000800 */
[C---:B------:R-:W-:Y:S01]  /*a0d0*/  HMMA.16816.F32 R40, R128.reuse, R70, R40 ;  /* 0x000000468028723c */ /* 0x040fe20000001828 */
[----:B------:R-:W2:Y:S02]  /*a0e0*/  LDSM.16.MT88.4 R68, [R186+0x3000] ;  /* 0x00300000ba44783b */ /* 0x000ea40000004200 */
[--C-:B---3--:R-:W-:Y:S06]  /*a0f0*/  FFMA.FTZ R2, R144, c[0x0][0x2d0], -R108.reuse ;  /* 0x0000b40090027a23 */ /* 0x108fec000001086c */
[----:B------:R-:W-:Y:S10]  /*a100*/  MUFU.EX2 R144, R212 ;  /* 0x000000d400907308 */ /* 0x000ff40000000800 */
[----:B------:R3:W-:Y:S01]  /*a110*/  MUFU.EX2 R90, R2 ;  /* 0x00000002005a7308 */ /* 0x0007e20000000800 */
[C---:B--2---:R-:W-:Y:S08]  /*a120*/  HMMA.16816.F32 R44, R128.reuse, R68, R44 ;  /* 0x00000044802c723c */ /* 0x044ff0000000182c */
[C---:B------:R-:W-:Y:S01]  /*a130*/  HMMA.16816.F32 R48, R128.reuse, R70, R48 ;  /* 0x000000468030723c */ /* 0x040fe20000001830 */
[----:B------:R-:W2:Y:S03]  /*a140*/  LDSM.16.MT88.4 R68, [R185+0x3000] ;  /* 0x00300000b944783b */ /* 0x000ea60000004200 */
[----:B---3--:R-:W-:Y:S04]  /*a150*/  FFMA.FTZ R2, R145, c[0x0][0x2d0], -R108 ;  /* 0x0000b40091027a23 */ /* 0x008fe8000001086c */
[----:B------:R3:W5:Y:S04]  /*a160*/  MUFU.EX2 R99, R2 ;  /* 0x0000000200637308 */ /* 0x0007680000000800 */
[----:B---3--:R-:W-:Y:S02]  /*a170*/  FADD.FTZ R2, R211, R80 ;  /* 0x00000050d3027221 */ /* 0x008fe40000010000 */
[----:B------:R-:W-:Y:S04]  /*a180*/  FADD.FTZ R80, R210, R0 ;  /* 0x00000000d2507221 */ /* 0x000fe80000010000 */
[----:B------:R-:W-:Y:S01]  /*a190*/  MUFU.EX2 R211, R136 ;  /* 0x0000008800d37308 */ /* 0x000fe20000000800 */
[--C-:B------:R-:W-:Y:S01]  /*a1a0*/  FFMA.FTZ R0, R146, c[0x0][0x2d0], -R108.reuse ;  /* 0x0000b40092007a23 */ /* 0x100fe2000001086c */
[C---:B--2---:R-:W-:Y:S08]  /*a1b0*/  HMMA.16816.F32 R52, R128.reuse, R68, R52 ;  /* 0x000000448034723c */ /* 0x044ff00000001834 */
[----:B------:R2:W-:Y:S01]  /*a1c0*/  MUFU.EX2 R96, R0 ;  /* 0x0000000000607308 */ /* 0x0005e20000000800 */
[C---:B------:R-:W-:Y:S01]  /*a1d0*/  HMMA.16816.F32 R56, R128.reuse, R70, R56 ;  /* 0x000000468038723c */ /* 0x040fe20000001838 */
[----:B------:R-:W3:Y:S08]  /*a1e0*/  LDSM.16.MT88.4 R68, [R187+0x3000] ;  /* 0x00300000bb44783b */ /* 0x000ef00000004200 */
[----:B------:R-:W1:Y:S03]  /*a1f0*/  MUFU.EX2 R136, R218 ;  /* 0x000000da00887308 */ /* 0x000e660000000800 */
[--C-:B--2---:R-:W-:Y:S07]  /*a200*/  FFMA.FTZ R0, R147, c[0x0][0x2d0], -R108.reuse ;  /* 0x0000b40093007a23 */ /* 0x104fee000001086c */
[----:B------:R2:W-:Y:S01]  /*a210*/  MUFU.EX2 R100, R0 ;  /* 0x0000000000647308 */ /* 0x0005e20000000800 */
[C---:B---3--:R-:W-:Y:S07]  /*a220*/  HMMA.16816.F32 R60, R128.reuse, R68, R60 ;  /* 0x00000044803c723c */ /* 0x048fee000000183c */
[----:B-1----:R-:W-:Y:S01]  /*a230*/  F2FP.PACK_AB R68, R88, R86 ;  /* 0x000000565844723e */ /* 0x002fe200000000ff */
[----:B------:R-:W-:Y:S04]  /*a240*/  HMMA.16816.F32 R64, R128, R70, R64 ;  /* 0x000000468040723c */ /* 0x000fe80000001840 */
[----:B----4-:R-:W-:Y:S01]  /*a250*/  F2FP.PACK_AB R69, R87, R85 ;  /* 0x000000555745723e */ /* 0x010fe200000000ff */
[--C-:B--2---:R-:W-:Y:S02]  /*a260*/  FFMA.FTZ R0, R148, c[0x0][0x2d0], -R108.reuse ;  /* 0x0000b40094007a23 */ /* 0x104fe4000001086c */
[----:B------:R-:W-:Y:S02]  /*a270*/  F2FP.PACK_AB R70, R98, R91 ;  /* 0x0000005b6246723e */ /* 0x000fe400000000ff */
[----:B-----5:R-:W-:Y:S01]  /*a280*/  F2FP.PACK_AB R71, R99, R90 ;  /* 0x0000005a6347723e */ /* 0x020fe200000000ff */
[----:B------:R1:W-:Y:S02]  /*a290*/  MUFU.EX2 R210, R0 ;  /* 0x0000000000d27308 */ /* 0x0003e40000000800 */
[----:B------:R-:W-:Y:S02]  /*a2a0*/  F2FP.PACK_AB R128, R134, R133 ;  /* 0x000000858680723e */ /* 0x000fe400000000ff */
[----:B------:R-:W-:Y:S02]  /*a2b0*/  F2FP.PACK_AB R130, R136, R135 ;  /* 0x000000878882723e */ /* 0x000fe400000000ff */
[C---:B------:R-:W-:Y:S08]  /*a2c0*/  HMMA.16816.F32 R4, R68.reuse, R72, R4 ;  /* 0x000000484404723c */ /* 0x040ff00000001804 */
[C---:B------:R-:W-:Y:S01]  /*a2d0*/  HMMA.16816.F32 R8, R68.reuse, R74, R8 ;  /* 0x0000004a4408723c */ /* 0x040fe20000001808 */
[----:B------:R-:W2:Y:S07]  /*a2e0*/  LDSM.16.MT88.4 R72, [R185+0x800] ;  /* 0x00080000b948783b */ /* 0x000eae0000004200 */
[C---:B------:R-:W-:Y:S04]  /*a2f0*/  HMMA.16816.F32 R12, R68.reuse, R76, R12 ;  /* 0x0000004c440c723c */ /* 0x040fe8000000180c */
[----:B-1----:R-:W-:Y:S02]  /*a300*/  FFMA.FTZ R0, R149, c[0x0][0x2d0], -R108 ;  /* 0x0000b40095007a23 */ /* 0x002fe4000001086c */
[----:B------:R-:W-:Y:S02]  /*a310*/  MUFU.EX2 R149, R207 ;  /* 0x000000cf00957308 */ /* 0x000fe40000000800 */
[C---:B------:R-:W-:Y:S01]  /*a320*/  HMMA.16816.F32 R16, R68.reuse, R78, R16 ;  /* 0x0000004e4410723c */ /* 0x040fe20000001810 */
[----:B------:R-:W1:Y:S07]  /*a330*/  LDSM.16.MT88.4 R76, [R187+0x800] ;  /* 0x00080000bb4c783b */ /* 0x000e6e0000004200 */
[----:B------:R3:W-:Y:S01]  /*a340*/  MUFU.EX2 R209, R0 ;  /* 0x0000000000d17308 */ /* 0x0007e20000000800 */
[C---:B--2---:R-:W-:Y:S03]  /*a350*/  HMMA.16816.F32 R20, R68.reuse, R72, R20 ;  /* 0x000000484414723c */ /* 0x044fe60000001814 */
[----:B---3--:R-:W-:Y:S05]  /*a360*/  FADD.FTZ R0, R223, R2 ;  /* 0x00000002df007221 */ /* 0x008fea0000010000 */
[C---:B------:R-:W-:Y:S01]  /*a370*/  HMMA.16816.F32 R24, R68.reuse, R74, R24 ;  /* 0x0000004a4418723c */ /* 0x040fe20000001818 */
[----:B------:R-:W2:Y:S03]  /*a380*/  LDSM.16.MT88.4 R72, [R184+0x3800] ;  /* 0x00380000b848783b */ /* 0x000ea60000004200 */
[----:B------:R-:W-:Y:S02]  /*a390*/  FADD.FTZ R2, R222, R80 ;  /* 0x00000050de027221 */ /* 0x000fe40000010000 */
[----:B------:R-:W-:Y:S02]  /*a3a0*/  FADD.FTZ R84, R224, R0 ;  /* 0x00000000e0547221 */ /* 0x000fe40000010000 */
[C---:B-1----:R-:W-:Y:S01]  /*a3b0*/  HMMA.16816.F32 R28, R68.reuse, R76, R28 ;  /* 0x0000004c441c723c */ /* 0x042fe2000000181c */
[----:B------:R-:W-:Y:S03]  /*a3c0*/  LDSM.16.MT88.4 R80, [R185+0x1000] ;  /* 0x00100000b950783b */ /* 0x000fe60000004200 */
[----:B------:R-:W-:Y:S02]  /*a3d0*/  FADD.FTZ R84, R86, R84 ;  /* 0x0000005456547221 */ /* 0x000fe40000010000 */
[----:B------:R-:W-:Y:S02]  /*a3e0*/  FADD.FTZ R2, R217, R2 ;  /* 0x00000002d9027221 */ /* 0x000fe40000010000 */
[C---:B------:R-:W-:Y:S01]  /*a3f0*/  HMMA.16816.F32 R32, R68.reuse, R78, R32 ;  /* 0x0000004e4420723c */ /* 0x040fe20000001820 */
[----:B------:R-:W1:Y:S03]  /*a400*/  LDSM.16.MT88.4 R76, [R186+0x3800] ;  /* 0x00380000ba4c783b */ /* 0x000e660000004200 */
[----:B------:R-:W-:Y:S02]  /*a410*/  FADD.FTZ R2, R85, R2 ;  /* 0x0000000255027221 */ /* 0x000fe40000010000 */
[----:B------:R-:W-:Y:S02]  /*a420*/  FADD.FTZ R88, R88, R84 ;  /* 0x0000005458587221 */ /* 0x000fe40000010000 */
[----:B------:R-:W-:Y:S02]  /*a430*/  FADD.FTZ R89, R87, R2 ;  /* 0x0000000257597221 */ /* 0x000fe40000010000 */
[----:B------:R-:W-:Y:S02]  /*a440*/  LDSM.16.MT88.4 R84, [R185+0x1800] ;  /* 0x00180000b954783b */ /* 0x000fe40000004200 */
[----:B------:R-:W-:Y:S02]  /*a450*/  FADD.FTZ R94, R90, R89 ;  /* 0x000000595a5e7221 */ /* 0x000fe40000010000 */
[--C-:B------:R-:W-:Y:S02]  /*a460*/  FFMA.FTZ R2, R203, c[0x0][0x2d0], -R108.reuse ;  /* 0x0000b400cb027a23 */ /* 0x100fe4000001086c */
[----:B------:R-:W-:Y:S02]  /*a470*/  FFMA.FTZ R0, R150, c[0x0][0x2d0], -R108 ;  /* 0x0000b40096007a23 */ /* 0x000fe4000001086c */
[----:B------:R3:W4:Y:S01]  /*a480*/  MUFU.EX2 R132, R2 ;  /* 0x0000000200847308 */ /* 0x0007220000000800 */
[C---:B--2---:R-:W-:Y:S09]  /*a490*/  HMMA.16816.F32 R36, R68.reuse, R72, R36 ;  /* 0x000000484424723c */ /* 0x044ff20000001824 */
[----:B------:R2:W5:Y:S01]  /*a4a0*/  MUFU.EX2 R148, R0 ;  /* 0x0000000000947308 */ /* 0x0005620000000800 */
[C---:B------:R-:W-:Y:S01]  /*a4b0*/  HMMA.16816.F32 R40, R68.reuse, R74, R40 ;  /* 0x0000004a4428723c */ /* 0x040fe20000001828 */
[----:B------:R-:W5:Y:S07]  /*a4c0*/  LDSM.16.MT88.4 R72, [R185+0x3800] ;  /* 0x00380000b948783b */ /* 0x000f6e0000004200 */
[C---:B-1----:R-:W-:Y:S04]  /*a4d0*/  HMMA.16816.F32 R44, R68.reuse, R76, R44 ;  /* 0x0000004c442c723c */ /* 0x042fe8000000182c */
[----:B---3--:R-:W-:Y:S01]  /*a4e0*/  FADD.FTZ R2, R99, R94 ;  /* 0x0000005e63027221 */ /* 0x008fe20000010000 */
[----:B----4-:R-:W-:Y:S03]  /*a4f0*/  F2FP.PACK_AB R129, R111, R132 ;  /* 0x000000846f81723e */ /* 0x010fe600000000ff */
[C---:B------:R-:W-:Y:S01]  /*a500*/  HMMA.16816.F32 R48, R68.reuse, R78, R48 ;  /* 0x0000004e4430723c */ /* 0x040fe20000001830 */
[----:B------:R-:W1:Y:S03]  /*a510*/  LDSM.16.MT88.4 R76, [R187+0x3800] ;  /* 0x00380000bb4c783b */ /* 0x000e660000004200 */
[----:B------:R-:W-:Y:S02]  /*a520*/  FADD.FTZ R2, R96, R2 ;  /* 0x0000000260027221 */ /* 0x000fe40000010000 */
[----:B--2---:R-:W-:Y:S02]  /*a530*/  FFMA.FTZ R0, R151, c[0x0][0x2d0], -R108 ;  /* 0x0000b40097007a23 */ /* 0x004fe4000001086c */
[----:B------:R-:W-:Y:S02]  /*a540*/  FADD.FTZ R2, R100, R2 ;  /* 0x0000000264027221 */ /* 0x000fe40000010000 */
[----:B------:R2:W3:Y:S02]  /*a550*/  MUFU.EX2 R147, R0 ;  /* 0x0000000000937308 */ /* 0x0004e40000000800 */
[----:B------:R-:W-:Y:S04]  /*a560*/  FADD.FTZ R2, R210, R2 ;  /* 0x00000002d2027221 */ /* 0x000fe80000010000 */
[----:B------:R-:W-:Y:S04]  /*a570*/  FADD.FTZ R2, R209, R2 ;  /* 0x00000002d1027221 */ /* 0x000fe80000010000 */
[----:B-----5:R-:W-:Y:S01]  /*a580*/  FADD.FTZ R2, R148, R2 ;  /* 0x0000000294027221 */ /* 0x020fe20000010000 */
[C---:B------:R-:W-:Y:S08]  /*a590*/  HMMA.16816.F32 R52, R68.reuse, R72, R52 ;  /* 0x000000484434723c */ /* 0x040ff00000001834 */
[C---:B------:R-:W-:Y:S01]  /*a5a0*/  HMMA.16816.F32 R56, R68.reuse, R74, R56 ;  /* 0x0000004a4438723c */ /* 0x040fe20000001838 */
[----:B------:R-:W4:Y:S03]  /*a5b0*/  LDSM.16.MT88.4 R72, [R184+0x1000] ;  /* 0x00100000b848783b */ /* 0x000f260000004200 */
[----:B--2---:R-:W-:Y:S02]  /*a5c0*/  FFMA.FTZ R0, R176, c[0x0][0x2d0], -R108 ;  /* 0x0000b400b0007a23 */ /* 0x004fe4000001086c */
[----:B---3--:R-:W-:Y:S02]  /*a5d0*/  FADD.FTZ R2, R147, R2 ;  /* 0x0000000293027221 */ /* 0x008fe40000010000 */
[C---:B-1----:R-:W-:Y:S01]  /*a5e0*/  HMMA.16816.F32 R60, R68.reuse, R76, R60 ;  /* 0x0000004c443c723c */ /* 0x042fe2000000183c */
[----:B------:R1:W2:Y:S07]  /*a5f0*/  MUFU.EX2 R146, R0 ;  /* 0x0000000000927308 */ /* 0x0002ae0000000800 */
[----:B------:R-:W-:Y:S01]  /*a600*/  HMMA.16816.F32 R64, R68, R78, R64 ;  /* 0x0000004e4440723c */ /* 0x000fe20000001840 */
[----:B------:R-:W3:Y:S06]  /*a610*/  LDSM.16.MT88.4 R76, [R186+0x1000] ;  /* 0x00100000ba4c783b */ /* 0x000eec0000004200 */
[----:B------:R-:W-:Y:S02]  /*a620*/  F2FP.PACK_AB R68, R97, R95 ;  /* 0x0000005f6144723e */ /* 0x000fe400000000ff */
[----:B------:R-:W-:Y:S03]  /*a630*/  F2FP.PACK_AB R69, R100, R96 ;  /* 0x000000606445723e */ /* 0x000fe600000000ff */
[----:B------:R-:W-:Y:S02]  /*a640*/  F2FP.PACK_AB R70, R211, R101 ;  /* 0x00000065d346723e */ /* 0x000fe400000000ff */
[----:B------:R-:W-:Y:S01]  /*a650*/  F2FP.PACK_AB R71, R209, R210 ;  /* 0x000000d2d147723e */ /* 0x000fe200000000ff */
[----:B-1----:R-:W-:Y:S02]  /*a660*/  FFMA.FTZ R0, R177, c[0x0][0x2d0], -R108 ;  /* 0x0000b400b1007a23 */ /* 0x002fe4000001086c */
[----:B--2---:R-:W-:Y:S02]  /*a670*/  FADD.FTZ R2, R146, R2 ;  /* 0x0000000292027221 */ /* 0x004fe40000010000 */
[----:B------:R1:W2:Y:S02]  /*a680*/  MUFU.EX2 R145, R0 ;  /* 0x0000000000917308 */ /* 0x0002a40000000800 */
[C---:B----4-:R-:W-:Y:S08]  /*a690*/  HMMA.16816.F32 R4, R68.reuse, R72, R4 ;  /* 0x000000484404723c */ /* 0x050ff00000001804 */
[C---:B------:R-:W-:Y:S01]  /*a6a0*/  HMMA.16816.F32 R8, R68.reuse, R74, R8 ;  /* 0x0000004a4408723c */ /* 0x040fe20000001808 */
[----:B------:R-:W4:Y:S07]  /*a6b0*/  LDSM.16.MT88.4 R72, [R187+0x1000] ;  /* 0x00100000bb48783b */ /* 0x000f2e0000004200 */
[C---:B---3--:R-:W-:Y:S04]  /*a6c0*/  HMMA.16816.F32 R12, R68.reuse, R76, R12 ;  /* 0x0000004c440c723c */ /* 0x048fe8000000180c */
[----:B-1----:R-:W-:Y:S02]  /*a6d0*/  FFMA.FTZ R0, R195, c[0x0][0x2d0], -R108 ;  /* 0x0000b400c3007a23 */ /* 0x002fe4000001086c */
[----:B--2---:R-:W-:Y:S02]  /*a6e0*/  FADD.FTZ R2, R145, R2 ;  /* 0x0000000291027221 */ /* 0x004fe40000010000 */
[C---:B------:R-:W-:Y:S01]  /*a6f0*/  HMMA.16816.F32 R16, R68.reuse, R78, R16 ;  /* 0x0000004e4410723c */ /* 0x040fe20000001810 */
[----:B------:R-:W1:Y:S01]  /*a700*/  LDSM.16.MT88.4 R76, [R184+0x4000] ;  /* 0x00400000b84c783b */ /* 0x000e620000004200 */
[----:B------:R2:W3:Y:S06]  /*a710*/  MUFU.EX2 R140, R0 ;  /* 0x00000000008c7308 */ /* 0x0004ec0000000800 */
[C---:B------:R-:W-:Y:S08]  /*a720*/  HMMA.16816.F32 R20, R68.reuse, R80, R20 ;  /* 0x000000504414723c */ /* 0x040ff00000001814 */
[C---:B------:R-:W-:Y:S01]  /*a730*/  HMMA.16816.F32 R24, R68.reuse, R82, R24 ;  /* 0x000000524418723c */ /* 0x040fe20000001818 */
[----:B------:R-:W5:Y:S07]  /*a740*/  LDSM.16.MT88.4 R80, [R186+0x4000] ;  /* 0x00400000ba50783b */ /* 0x000f6e0000004200 */
[C---:B----4-:R-:W-:Y:S04]  /*a750*/  HMMA.16816.F32 R28, R68.reuse, R72, R28 ;  /* 0x00000048441c723c */ /* 0x050fe8000000181c */
[----:B--2---:R-:W-:Y:S02]  /*a760*/  FFMA.FTZ R0, R200, c[0x0][0x2d0], -R108 ;  /* 0x0000b400c8007a23 */ /* 0x004fe4000001086c */
[----:B---3--:R-:W-:Y:S02]  /*a770*/  FADD.FTZ R2, R140, R2 ;  /* 0x000000028c027221 */ /* 0x008fe40000010000 */
[----:B------:R2:W3:Y:S01]  /*a780*/  MUFU.EX2 R139, R0 ;  /* 0x00000000008b7308 */ /* 0x0004e20000000800 */
[C---:B------:R-:W-:Y:S01]  /*a790*/  HMMA.16816.F32 R32, R68.reuse, R74, R32 ;  /* 0x0000004a4420723c */ /* 0x040fe20000001820 */
[----:B------:R-:W4:Y:S07]  /*a7a0*/  LDSM.16.MT88.4 R72, [R185+0x4000] ;  /* 0x00400000b948783b */ /* 0x000f2e0000004200 */
[C---:B-1----:R-:W-:Y:S08]  /*a7b0*/  HMMA.16816.F32 R36, R68.reuse, R76, R36 ;  /* 0x0000004c4424723c */ /* 0x042ff00000001824 */
[C---:B------:R-:W-:Y:S01]  /*a7c0*/  HMMA.16816.F32 R40, R68.reuse, R78, R40 ;  /* 0x0000004e4428723c */ /* 0x040fe20000001828 */
[----:B------:R-:W1:Y:S03]  /*a7d0*/  LDSM.16.MT88.4 R76, [R187+0x4000] ;  /* 0x00400000bb4c783b */ /* 0x000e660000004200 */
[----:B--2---:R-:W-:Y:S04]  /*a7e0*/  FFMA.FTZ R0, R201, c[0x0][0x2d0], -R108 ;  /* 0x0000b400c9007a23 */ /* 0x004fe8000001086c */
[C---:B-----5:R-:W-:Y:S01]  /*a7f0*/  HMMA.16816.F32 R44, R68.reuse, R80, R44 ;  /* 0x00000050442c723c */ /* 0x060fe2000000182c */
[----:B------:R2:W5:Y:S03]  /*a800*/  MUFU.EX2 R138, R0 ;  /* 0x00000000008a7308 */ /* 0x0005660000000800 */
[----:B---3--:R-:W-:Y:S04]  /*a810*/  FADD.FTZ R2, R139, R2 ;  /* 0x000000028b027221 */ /* 0x008fe80000010000 */
[C---:B------:R-:W-:Y:S01]  /*a820*/  HMMA.16816.F32 R48, R68.reuse, R82, R48 ;  /* 0x000000524430723c */ /* 0x040fe20000001830 */
[----:B------:R-:W3:Y:S07]  /*a830*/  LDSM.16.MT88.4 R80, [R184+0x1800] ;  /* 0x00180000b850783b */ /* 0x000eee0000004200 */
[C---:B----4-:R-:W-:Y:S08]  /*a840*/  HMMA.16816.F32 R52, R68.reuse, R72, R52 ;  /* 0x000000484434723c */ /* 0x050ff00000001834 */
[C---:B------:R-:W-:Y:S01]  /*a850*/  HMMA.16816.F32 R56, R68.reuse, R74, R56 ;  /* 0x0000004a4438723c */ /* 0x040fe20000001838 */
[----:B------:R-:W4:Y:S03]  /*a860*/  LDSM.16.MT88.4 R72, [R186+0x1800] ;  /* 0x00180000ba48783b */ /* 0x000f260000004200 */
[--C-:B--2---:R-:W-:Y:S02]  /*a870*/  FFMA.FTZ R0, R202, c[0x0][0x2d0], -R108.reuse ;  /* 0x0000b400ca007a23 */ /* 0x104fe4000001086c */
[----:B------:R-:W-:Y:S02]  /*a880*/  FFMA.FTZ R108, R178, c[0x0][0x2d0], -R108 ;  /* 0x0000b400b26c7a23 */ /* 0x000fe4000001086c */
[C---:B-1----:R-:W-:Y:S01]  /*a890*/  HMMA.16816.F32 R60, R68.reuse, R76, R60 ;  /* 0x0000004c443c723c */ /* 0x042fe2000000183c */
[----:B------:R1:W-:Y:S03]  /*a8a0*/  MUFU.EX2 R137, R0 ;  /* 0x0000000000897308 */ /* 0x0003e60000000800 */
[----:B-----5:R-:W-:Y:S04]  /*a8b0*/  FADD.FTZ R2, R138, R2 ;  /* 0x000000028a027221 */ /* 0x020fe80000010000 */
[----:B------:R-:W-:Y:S01]  /*a8c0*/  HMMA.16816.F32 R64, R68, R78, R64 ;  /* 0x0000004e4440723c */ /* 0x000fe20000001840 */
[----:B------:R-:W2:Y:S02]  /*a8d0*/  LDSM.16.MT88.4 R76, [R187+0x1800] ;  /* 0x00180000bb4c783b */ /* 0x000ea40000004200 */
[----:B------:R-:W5:Y:S04]  /*a8e0*/  MUFU.EX2 R108, R108 ;  /* 0x0000006c006c7308 */ /* 0x000f680000000800 */
[----:B------:R-:W-:Y:S02]  /*a8f0*/  F2FP.PACK_AB R68, R204, R205 ;  /* 0x000000cdcc44723e */ /* 0x000fe400000000ff */
[----:B------:R-:W-:Y:S03]  /*a900*/  F2FP.PACK_AB R70, R149, R206 ;  /* 0x000000ce9546723e */ /* 0x000fe600000000ff */
[----:B------:R-:W-:Y:S02]  /*a910*/  F2FP.PACK_AB R69, R147, R148 ;  /* 0x000000949345723e */ /* 0x000fe400000000ff */
[----:B------:R-:W-:Y:S01]  /*a920*/  F2FP.PACK_AB R71, R145, R146 ;  /* 0x000000929147723e */ /* 0x000fe200000000ff */
[----:B-1----:R-:W-:Y:S02]  /*a930*/  FADD.FTZ R0, R91, R88 ;  /* 0x000000585b007221 */ /* 0x002fe40000010000 */
[----:B------:R-:W-:Y:S04]  /*a940*/  LDSM.16.MT88.4 R88, [R187+0x2000] ;  /* 0x00200000bb58783b */ /* 0x000fe80000004200 */
[C---:B---3--:R-:W-:Y:S03]  /*a950*/  HMMA.16816.F32 R4, R68.reuse, R80, R4 ;  /* 0x000000504404723c */ /* 0x048fe60000001804 */
[----:B------:R-:W-:Y:S01]  /*a960*/  FADD.FTZ R0, R98, R0 ;  /* 0x0000000062007221 */ /* 0x000fe20000010000 */
[----:B-----5:R-:W-:Y:S03]  /*a970*/  F2FP.PACK_AB R131, R108, R110 ;  /* 0x0000006e6c83723e */ /* 0x020fe600000000ff */
[----:B------:R-:W-:Y:S01]  /*a980*/  FADD.FTZ R0, R95, R0 ;  /* 0x000000005f007221 */ /* 0x000fe20000010000 */
[C---:B------:R-:W-:Y:S01]  /*a990*/  HMMA.16816.F32 R8, R68.reuse, R82, R8 ;  /* 0x000000524408723c */ /* 0x040fe20000001808 */
[----:B------:R-:W1:Y:S03]  /*a9a0*/  LDSM.16.MT88.4 R80, [R184+0x4800] ;  /* 0x00480000b850783b */ /* 0x000e660000004200 */
[----:B------:R-:W-:Y:S04]  /*a9b0*/  FADD.FTZ R0, R97, R0 ;  /* 0x0000000061007221 */ /* 0x000fe80000010000 */
[C---:B----4-:R-:W-:Y:S01]  /*a9c0*/  HMMA.16816.F32 R12, R68.reuse, R72, R12 ;  /* 0x00000048440c723c */ /* 0x050fe2000000180c */
[----:B------:R-:W-:Y:S03]  /*a9d0*/  LDSM.16.MT88.4 R96, [R184+0x5800] ;  /* 0x00580000b860783b */ /* 0x000fe60000004200 */
[----:B------:R-:W-:Y:S04]  /*a9e0*/  FADD.FTZ R0, R101, R0 ;  /* 0x0000000065007221 */ /* 0x000fe80000010000 */
[C---:B------:R-:W-:Y:S01]  /*a9f0*/  HMMA.16816.F32 R16, R68.reuse, R74, R16 ;  /* 0x0000004a4410723c */ /* 0x040fe20000001810 */
[----:B------:R-:W3:Y:S03]  /*aa00*/  LDSM.16.MT88.4 R72, [R186+0x4800] ;  /* 0x00480000ba48783b */ /* 0x000ee60000004200 */
[----:B------:R-:W-:Y:S04]  /*aa10*/  FADD.FTZ R0, R211, R0 ;  /* 0x00000000d3007221 */ /* 0x000fe80000010000 */
[C---:B------:R-:W-:Y:S04]  /*aa20*/  HMMA.16816.F32 R20, R68.reuse, R84, R20 ;  /* 0x000000544414723c */ /* 0x040fe80000001814 */
[----:B------:R-:W-:Y:S04]  /*aa30*/  FADD.FTZ R0, R205, R0 ;  /* 0x00000000cd007221 */ /* 0x000fe80000010000 */
[C---:B------:R-:W-:Y:S01]  /*aa40*/  HMMA.16816.F32 R24, R68.reuse, R86, R24 ;  /* 0x000000564418723c */ /* 0x040fe20000001818 */
[----:B------:R-:W4:Y:S03]  /*aa50*/  LDSM.16.MT88.4 R84, [R185+0x4800] ;  /* 0x00480000b954783b */ /* 0x000f260000004200 */
[----:B------:R-:W-:Y:S04]  /*aa60*/  FADD.FTZ R0, R204, R0 ;  /* 0x00000000cc007221 */ /* 0x000fe80000010000 */
        /* <DEDUP_REMOVED lines=8> */
[----:B------:R-:W-:Y:S03]  /*aaf0*/  LDSM.16.MT88.4 R80, [R186+0x2000] ;  /* 0x00200000ba50783b */ /* 0x000fe60000004200 */
[C---:B------:R-:W-:Y:S04]  /*ab00*/  FADD.FTZ R0, R143.reuse, R0 ;  /* 0x000000008f007221 */ /* 0x040fe80000010000 */
[C---:B---3--:R-:W-:Y:S04]  /*ab10*/  HMMA.16816.F32 R44, R68.reuse, R72, R44 ;  /* 0x00000048442c723c */ /* 0x048fe8000000182c */
        /* <DEDUP_REMOVED lines=8> */
[----:B------:R-:W-:Y:S01]  /*aba0*/  HMMA.16816.F32 R64, R68, R78, R64 ;  /* 0x0000004e4440723c */ /* 0x000fe20000001840 */
[----:B------:R-:W-:Y:S06]  /*abb0*/  LDSM.16.MT88.4 R76, [R186+0x5000] ;  /* 0x00500000ba4c783b */ /* 0x000fec0000004200 */
[----:B------:R-:W-:Y:S02]  /*abc0*/  F2FP.PACK_AB R68, R143, R141 ;  /* 0x0000008d8f44723e */ /* 0x000fe400000000ff */
[----:B------:R-:W-:Y:S03]  /*abd0*/  F2FP.PACK_AB R70, R142, R144 ;  /* 0x000000908e46723e */ /* 0x000fe600000000ff */
[----:B------:R-:W-:Y:S02]  /*abe0*/  F2FP.PACK_AB R69, R139, R140 ;  /* 0x0000008c8b45723e */ /* 0x000fe400000000ff */
[C---:B------:R-:W-:Y:S07]  /*abf0*/  F2FP.PACK_AB R71, R137.reuse, R138 ;  /* 0x0000008a8947723e */ /* 0x040fee00000000ff */
[C---:B-1----:R-:W-:Y:S08]  /*ac00*/  HMMA.16816.F32 R4, R68.reuse, R72, R4 ;  /* 0x000000484404723c */ /* 0x042ff00000001804 */
[C---:B------:R-:W-:Y:S01]  /*ac10*/  HMMA.16816.F32 R8, R68.reuse, R74, R8 ;  /* 0x0000004a4408723c */ /* 0x040fe20000001808 */
[----:B------:R-:W1:Y:S07]  /*ac20*/  LDSM.16.MT88.4 R72, [R184+0x5000] ;  /* 0x00500000b848783b */ /* 0x000e6e0000004200 */
[C---:B------:R-:W-:Y:S08]  /*ac30*/  HMMA.16816.F32 R12, R68.reuse, R80, R12 ;  /* 0x00000050440c723c */ /* 0x040ff0000000180c */
[C---:B------:R-:W-:Y:S01]  /*ac40*/  HMMA.16816.F32 R16, R68.reuse, R82, R16 ;  /* 0x000000524410723c */ /* 0x040fe20000001810 */
[----:B------:R-:W2:Y:S07]  /*ac50*/  LDSM.16.MT88.4 R80, [R185+0x5000] ;  /* 0x00500000b950783b */ /* 0x000eae0000004200 */
[C---:B---3--:R-:W-:Y:S08]  /*ac60*/  HMMA.16816.F32 R20, R68.reuse, R84, R20 ;  /* 0x000000544414723c */ /* 0x048ff00000001814 */
[C---:B------:R-:W-:Y:S01]  /*ac70*/  HMMA.16816.F32 R24, R68.reuse, R86, R24 ;  /* 0x000000564418723c */ /* 0x040fe20000001818 */
[----:B------:R-:W3:Y:S07]  /*ac80*/  LDSM.16.MT88.4 R84, [R187+0x5000] ;  /* 0x00500000bb54783b */ /* 0x000eee0000004200 */
[C---:B------:R-:W-:Y:S08]  /*ac90*/  HMMA.16816.F32 R28, R68.reuse, R88, R28 ;  /* 0x00000058441c723c */ /* 0x040ff0000000181c */
[C---:B------:R-:W-:Y:S01]  /*aca0*/  HMMA.16816.F32 R32, R68.reuse, R90, R32 ;  /* 0x0000005a4420723c */ /* 0x040fe20000001820 */
[----:B------:R-:W-:Y:S07]  /*acb0*/  LDSM.16.MT88.4 R88, [R187+0x2800] ;  /* 0x00280000bb58783b */ /* 0x000fee0000004200 */
[C---:B-1----:R-:W-:Y:S08]  /*acc0*/  HMMA.16816.F32 R36, R68.reuse, R72, R36 ;  /* 0x000000484424723c */ /* 0x042ff00000001824 */
[C---:B------:R-:W-:Y:S01]  /*acd0*/  HMMA.16816.F32 R40, R68.reuse, R74, R40 ;  /* 0x0000004a4428723c */ /* 0x040fe20000001828 */
[----:B------:R-:W1:Y:S07]  /*ace0*/  LDSM.16.MT88.4 R72, [R186+0x2800] ;  /* 0x00280000ba48783b */ /* 0x000e6e0000004200 */
[C---:B------:R-:W-:Y:S08]  /*acf0*/  HMMA.16816.F32 R44, R68.reuse, R76, R44 ;  /* 0x0000004c442c723c */ /* 0x040ff0000000182c */
[C---:B------:R-:W-:Y:S08]  /*ad00*/  HMMA.16816.F32 R48, R68.reuse, R78, R48 ;  /* 0x0000004e4430723c */ /* 0x040ff00000001830 */
[C---:B--2---:R-:W-:Y:S08]  /*ad10*/  HMMA.16816.F32 R52, R68.reuse, R80, R52 ;  /* 0x000000504434723c */ /* 0x044ff00000001834 */
[C---:B------:R-:W-:Y:S01]  /*ad20*/  HMMA.16816.F32 R56, R68.reuse, R82, R56 ;  /* 0x000000524438723c */ /* 0x040fe20000001838 */
[----:B------:R-:W2:Y:S07]  /*ad30*/  LDSM.16.MT88.4 R80, [R185+0x2800] ;  /* 0x00280000b950783b */ /* 0x000eae0000004200 */
[C---:B---3--:R-:W-:Y:S08]  /*ad40*/  HMMA.16816.F32 R60, R68.reuse, R84, R60 ;  /* 0x00000054443c723c */ /* 0x048ff0000000183c */
[----:B------:R-:W-:Y:S08]  /*ad50*/  HMMA.16816.F32 R64, R68, R86, R64 ;  /* 0x000000564440723c */ /* 0x000ff00000001840 */
[C---:B------:R-:W-:Y:S01]  /*ad60*/  HMMA.16816.F32 R116, R128.reuse, R112, R4 ;  /* 0x000000708074723c */ /* 0x040fe20000001804 */
[----:B------:R-:W3:Y:S07]  /*ad70*/  LDSM.16.MT88.4 R4, [R185+0x5800] ;  /* 0x00580000b904783b */ /* 0x000eee0000004200 */
[C---:B------:R-:W-:Y:S01]  /*ad80*/  HMMA.16816.F32 R112, R128.reuse, R114, R8 ;  /* 0x000000728070723c */ /* 0x040fe20000001808 */
[----:B------:R-:W4:Y:S07]  /*ad90*/  LDSM.16.MT88.4 R8, [R187+0x5800] ;  /* 0x00580000bb08783b */ /* 0x000f2e0000004200 */
[C---:B-1----:R-:W-:Y:S08]  /*ada0*/  HMMA.16816.F32 R68, R128.reuse, R72, R12 ;  /* 0x000000488044723c */ /* 0x042ff0000000180c */
        /* <DEDUP_REMOVED lines=9> */
[C---:B---3--:R-:W-:Y:S07]  /*ae40*/  HMMA.16816.F32 R52, R128.reuse, R4, R52 ;  /* 0x000000048034723c */ /* 0x048fee0000001834 */
[----:B------:R-:W-:Y:S01]  /*ae50*/  FADD.FTZ R4, R137, R2 ;  /* 0x0000000289047221 */ /* 0x000fe20000010000 */
[C---:B------:R-:W-:Y:S04]  /*ae60*/  HMMA.16816.F32 R56, R128.reuse, R6, R56 ;  /* 0x000000068038723c */ /* 0x040fe80000001838 */
[----:B------:R-:W-:Y:S02]  /*ae70*/  FADD.FTZ R2, R133, R0 ;  /* 0x0000000085027221 */ /* 0x000fe40000010000 */
[----:B------:R-:W-:Y:S01]  /*ae80*/  FADD.FTZ R0, R132, R4 ;  /* 0x0000000484007221 */ /* 0x000fe20000010000 */
[-C--:B------:R-:W-:Y:S01]  /*ae90*/  MOV R4, R3.reuse ;  /* 0x0000000300047202 */ /* 0x080fe20000000f00 */
[C---:B----4-:R-:W-:Y:S04]  /*aea0*/  HMMA.16816.F32 R60, R128.reuse, R8, R60 ;  /* 0x00000008803c723c */ /* 0x050fe8000000183c */
[----:B------:R-:W-:Y:S02]  /*aeb0*/  FADD.FTZ R2, R134, R2 ;  /* 0x0000000286027221 */ /* 0x000fe40000010000 */
[----:B------:R-:W-:Y:S01]  /*aec0*/  FADD.FTZ R0, R111, R0 ;  /* 0x000000006f007221 */ /* 0x000fe20000010000 */
[----:B------:R-:W-:Y:S01]  /*aed0*/  MOV R111, R3 ;  /* 0x00000003006f7202 */ /* 0x000fe20000000f00 */
[----:B------:R-:W-:Y:S04]  /*aee0*/  HMMA.16816.F32 R64, R128, R10, R64 ;  /* 0x0000000a8040723c */ /* 0x000fe80000001840 */
[----:B------:R-:W-:Y:S02]  /*aef0*/  FADD.FTZ R2, R135, R2 ;  /* 0x0000000287027221 */ /* 0x000fe40000010000 */
[----:B------:R-:W-:Y:S01]  /*af00*/  FADD.FTZ R0, R110, R0 ;  /* 0x000000006e007221 */ /* 0x000fe20000010000 */
[----:B------:R-:W-:Y:S01]  /*af10*/  MOV R110, R109 ;  /* 0x0000006d006e7202 */ /* 0x000fe20000000f00 */
[----:B------:R-:W-:Y:S04]  /*af20*/  FADD.FTZ R225, R136, R2 ;  /* 0x0000000288e17221 */ /* 0x000fe80000010000 */
[----:B------:R-:W-:Y:S01]  /*af30*/  FADD.FTZ R226, R108, R0 ;  /* 0x000000006ce27221 */ /* 0x000fe20000010000 */
[----:B------:R-:W-:-:S05]  /*af40*/  @P0 BRA `(.L_x_734) ;  /* 0xffffbe7000000947 */ /* 0x000fca000383ffff */
.L_x_713:
[----:B------:R-:W-:Y:S01]  /*af50*/  IMAD.MOV.U32 R0, RZ, RZ, c[0x0][0x2c4] ;  /* 0x0000b100ff007624 */ /* 0x000fe200078e00ff */
[----:B------:R-:W-:-:S02]  /*af60*/  ISETP.GE.AND P0, PT, R249, 0x1, PT ;  /* 0x00000001f900780c */ /* 0x000fc40003f06270 */
[----:B------:R-:W-:Y:S02]  /*af70*/  IADD3 R2, R230, 0x1, -R229 ;  /* 0x00000001e6027810 */ /* 0x000fe40007ffe8e5 */
[----:B------:R-:W-:Y:S02]  /*af80*/  ISETP.NE.AND P1, PT, R0, 0x1, PT ;  /* 0x000000010000780c */ /* 0x000fe40003f25270 */
[----:B------:R-:W-:-:S11]  /*af90*/  IADD3 R0, R243, 0x7f, RZ ;  /* 0x0000007ff3007810 */ /* 0x000fd60007ffe0ff */
[----:B------:R-:W-:-:S05]  /*afa0*/  @P1 IMAD.HI.U32 R3, R0, c[0x0][0x2c8], RZ ;  /* 0x0000b20000031a27 */ /* 0x000fca00078e00ff */
[----:B------:R-:W-:-:S05]  /*afb0*/  @P1 SHF.R.U32.HI R0, RZ, c[0x0][0x2cc], R3 ;  /* 0x0000b300ff001a19 */ /* 0x000fca0000011603 */
[----:B------:R-:W-:-:S05]  /*afc0*/  IMAD.IADD R0, R2, 0x1, R0 ;  /* 0x0000000102007824 */ /* 0x000fca00078e0200 */
[----:B------:R-:W-:Y:S01]  /*afd0*/  IADD3 R2, R0, -c[0x0][0x324], RZ ;  /* 0x8000c90000027a10 */ /* 0x000fe20007ffe0ff */
[----:B------:R-:W-:Y:S05]  /*afe0*/  @!P0 BRA `(.L_x_735) ;  /* 0x0000011000008947 */ /* 0x000fea0003800000 */
[----:B------:R-:W-:Y:S01]  /*aff0*/  ISETP.GT.AND P0, PT, R0, -0x1, PT ;  /* 0xffffffff0000780c */ /* 0x000fe20003f04270 */
[----:B------:R-:W-:-:S12]  /*b000*/  BSSY B0, `(.L_x_736) ;  /* 0x000000d000007945 */ /* 0x000fd80003800000 */
[----:B------:R-:W-:Y:S05]  /*b010*/  @P0 BRA `(.L_x_737) ;  /* 0x0000007000000947 */ /* 0x000fea0003800000 */
[----:B------:R-:W-:Y:S01]  /*b020*/  IMAD.MOV.U32 R3, RZ, RZ, 0x1 ;  /* 0x00000001ff037424 */ /* 0x000fe200078e00ff */
[----:B------:R-:W-:-:S04]  /*b030*/  LOP3.LUT R0, RZ, R0, RZ, 0x33, !PT ;  /* 0x00000000ff007212 */ /* 0x000fc800078e33ff */
[----:B------:R-:W-:-:S13]  /*b040*/  ISETP.NE.AND P0, PT, R3, c[0x0][0x32c], PT ;  /* 0x0000cb0003007a0c */ /* 0x000fda0003f05270 */
[----:B------:R-:W-:-:S05]  /*b050*/  @P0 IMAD.HI.U32 R3, R0, c[0x0][0x330], RZ ;  /* 0x0000cc0000030a27 */ /* 0x000fca00078e00ff */
[----:B------:R-:W-:-:S04]  /*b060*/  @P0 SHF.R.U32.HI R0, RZ, c[0x0][0x334], R3 ;  /* 0x0000cd00ff000a19 */ /* 0x000fc80000011603 */
[----:B------:R-:W-:Y:S01]  /*b070*/  LOP3.LUT R0, RZ, R0, RZ, 0x33, !PT ;  /* 0x00000000ff007212 */ /* 0x000fe200078e33ff */
[----:B------:R-:W-:Y:S05]  /*b080*/  BRA `(.L_x_738) ;  /* 0x0000004000007947 */ /* 0x000fea0003800000 */
.L_x_737:
[----:B------:R-:W-:-:S04]  /*b090*/  MOV R3, 0x1 ;  /* 0x0000000100037802 */ /* 0x000fc80000000f00 */
[----:B------:R-:W-:-:S13]  /*b0a0*/  ISETP.NE.AND P0, PT, R3, c[0x0][0x32c], PT ;  /* 0x0000cb0003007a0c */ /* 0x000fda0003f05270 */
[----:B------:R-:W-:-:S05]  /*b0b0*/  @P0 IMAD.HI.U32 R3, R0, c[0x0][0x330], RZ ;  /* 0x0000cc0000030a27 */ /* 0x000fca00078e00ff */
[----:B------:R-:W-:Y:S02]  /*b0c0*/  @P0 SHF.R.U32.HI R0, RZ, c[0x0][0x334], R3 ;  /* 0x0000cd00ff000a19 */ /* 0x000fe40000011603 */
.L_x_738:
[----:B------:R-:W-:Y:S05]  /*b0d0*/  BSYNC B0 ;  /* 0x0000000000007941 */ /* 0x000fea0003800000 */
.L_x_736:
[----:B------:R-:W-:-:S05]  /*b0e0*/  IMAD R0, R0, c[0x0][0x32c], RZ ;  /* 0x0000cb0000007a24 */ /* 0x000fca00078e02ff */
[----:B------:R-:W-:-:S04]  /*b0f0*/  IMNMX R2, R2, R0, !PT ;  /* 0x0000000002027217 */ /* 0x000fc80007800200 */
.L_x_735:
[----:B------:R-:W-:-:S05]  /*b100*/  IADD3 R2, R2, 0x5f, RZ ;  /* 0x0000005f02027810 */ /* 0x000fca0007ffe0ff */
        /* <DEDUP_REMOVED lines=8> */
.L_x_750:
        /* <DEDUP_REMOVED lines=39> */
.L_x_851:
        /* <DEDUP_REMOVED lines=24> */
.L_x_852:
        /* <DEDUP_REMOVED lines=16> */
.L_x_741:
[----:B--23--:R-:W-:Y:S05]  /*b680*/  BSYNC B0 ;  /* 0x0000000000007941 */ /* 0x00cfea0003800000 */
.L_x_740:
        /* <DEDUP_REMOVED lines=178> */
.L_x_853:
        /* <DEDUP_REMOVED lines=24> */
.L_x_854:
        /* <DEDUP_REMOVED lines=16> */
.L_x_745:
[----:B------:R-:W-:Y:S05]  /*c430*/  BSYNC B0 ;  /* 0x0000000000007941 */ /* 0x000fea0003800000 */
.L_x_744:
        /* <DEDUP_REMOVED lines=51> */
.L_x_855:
[----:B--2---:R-:W-:Y:S01]  /*c770*/  FMNMX.FTZ R109, R108, R0, !PT ;  /* 0x000000006c6d7209 */ /* 0x004fe20007810000 */
[----:B------:R-:W-:-:S05]  /*c780*/  BRA.DIV ~URZ, `(.L_x_749) ;  /* 0x0000baf27f007947 */ /* 0x000fca000b800000 */
[----:B------:R-:W-:Y:S04]  /*c790*/  SHFL.BFLY PT, R0, R128, 0x2, 0x1f ;  /* 0x0c401f0080007f89 */ /* 0x000fe800000e0000 */
[----:B------:R-:W2:Y:S02]  /*c7a0*/  SHFL.BFLY PT, R2, R109, 0x1, 0x1f ;  /* 0x0c201f006d027f89 */ /* 0x000ea400000e0000 */
[----:B--2---:R-:W-:Y:S02]  /*c7b0*/  FMNMX.FTZ R109, R109, R2, !PT ;  /* 0x000000026d6d7209 */ /* 0x004fe40007810000 */
[----:B-1----:R-:W-:Y:S05]  /*c7c0*/  FMNMX.FTZ R108, R128, R0, !PT ;  /* 0x00000000806c7209 */ /* 0x002fea0007810000 */
[----:B------:R1:W2:Y:S02]  /*c7d0*/  SHFL.BFLY PT, R0, R108, 0x1, 0x1f ;  /* 0x0c201f006c007f89 */ /* 0x0002a400000e0000 */
.L_x_856:
[C---:B------:R-:W-:Y:S01]  /*c7e0*/  FADD.FTZ R2, -R109.reuse, R110 ;  /* 0x0000006e6d027221 */ /* 0x040fe20000010100 */
[----:B------:R-:W-:Y:S01]  /*c7f0*/  WARPSYNC 0xffffffff ;  /* 0xffffffff00007948 */ /* 0x000fe20003800000 */
[----:B------:R-:W-:Y:S01]  /*c800*/  FMUL.FTZ R110, R109, c[0x0][0x2d0] ;  /* 0x0000b4006d6e7a20 */ /* 0x000fe20000410000 */
[----:B------:R-:W3:Y:S01]  /*c810*/  LDSM.16.MT88.4 R132, [R184] ;  /* 0x00000000b884783b */ /* 0x000ee20000004200 */
[----:B------:R-:W-:Y:S01]  /*c820*/  FMUL.FTZ R2, R2, c[0x0][0x2d0] ;  /* 0x0000b40002027a20 */ /* 0x000fe20000410000 */
[----:B------:R-:W-:Y:S01]  /*c830*/  ISETP.GT.AND P0, PT, R196, R188, PT ;  /* 0x000000bcc400720c */ /* 0x000fe20003f04270 */
[--C-:B------:R-:W-:Y:S01]  /*c840*/  FFMA.FTZ R3, R4, c[0x0][0x2d0], -R110.reuse ;  /* 0x0000b40004037a23 */ /* 0x100fe2000001086e */
[----:B------:R-:W-:Y:S01]  /*c850*/  IADD3 R196, R196, -0x1, RZ ;  /* 0xffffffffc4c47810 */ /* 0x000fe20007ffe0ff */
[--C-:B------:R-:W-:Y:S02]  /*c860*/  FFMA.FTZ R139, R28, c[0x0][0x2d0], -R110.reuse ;  /* 0x0000b4001c8b7a23 */ /* 0x100fe4000001086e */
[----:B------:R4:W-:Y:S01]  /*c870*/  MUFU.EX2 R128, R3 ;  /* 0x0000000300807308 */ /* 0x0009e20000000800 */
[--C-:B------:R-:W-:Y:S02]  /*c880*/  FFMA.FTZ R146, R45, c[0x0][0x2d0], -R110.reuse ;  /* 0x0000b4002d927a23 */ /* 0x100fe4000001086e */
[--C-:B------:R-:W-:Y:S02]  /*c890*/  FFMA.FTZ R144, R36, c[0x0][0x2d0], -R110.reuse ;  /* 0x0000b40024907a23 */ /* 0x100fe4000001086e */
[--C-:B------:R-:W-:Y:S02]  /*c8a0*/  FFMA.FTZ R142, R40, c[0x0][0x2d0], -R110.reuse ;  /* 0x0000b400288e7a23 */ /* 0x100fe4000001086e */
[--C-:B------:R-:W-:Y:S02]  /*c8b0*/  FFMA.FTZ R16, R16, c[0x0][0x2d0], -R110.reuse ;  /* 0x0000b40010107a23 */ /* 0x100fe4000001086e */
[--C-:B------:R-:W-:Y:S01]  /*c8c0*/  FFMA.FTZ R29, R29, c[0x0][0x2d0], -R110.reuse ;  /* 0x0000b4001d1d7a23 */ /* 0x100fe2000001086e */
[----:B------:R-:W5:Y:S01]  /*c8d0*/  MUFU.EX2 R2, R2 ;  /* 0x0000000200027308 */ /* 0x000f620000000800 */
        /* <DEDUP_REMOVED lines=8> */
[--C-:B----4-:R-:W-:Y:S02]  /*c960*/  FFMA.FTZ R3, R5, c[0x0][0x2d0], -R110.reuse ;  /* 0x0000b40005037a23 */ /* 0x110fe4000001086e */
[--C-:B------:R-:W-:Y:S02]  /*c970*/  FFMA.FTZ R147, R44, c[0x0][0x2d0], -R110.reuse ;  /* 0x0000b4002c937a23 */ /* 0x100fe4000001086e */
[--C-:B------:R-:W-:Y:S01]  /*c980*/  FFMA.FTZ R41, R41, c[0x0][0x2d0], -R110.reuse ;  /* 0x0000b40029297a23 */ /* 0x100fe2000001086e */
[----:B------:R4:W-:Y:S01]  /*c990*/  MUFU.EX2 R141, R3 ;  /* 0x00000003008d7308 */ /* 0x0009e20000000800 */
[--C-:B------:R-:W-:Y:S09]  /*c9a0*/  FFMA.FTZ R145, R48, c[0x0][0x2d0], -R110.reuse ;  /* 0x0000b40030917a23 */ /* 0x100ff2000001086e */
[----:B------:R-:W-:Y:S10]  /*c9b0*/  MUFU.EX2 R179, R20 ;  /* 0x0000001400b37308 */ /* 0x000ff40000000800 */
[----:B------:R-:W-:Y:S01]  /*c9c0*/  MUFU.EX2 R139, R139 ;  /* 0x0000008b008b7308 */ /* 0x000fe20000000800 */
[--C-:B----4-:R-:W-:Y:S09]  /*c9d0*/  FFMA.FTZ R3, R8, c[0x0][0x2d0], -R110.reuse ;  /* 0x0000b40008037a23 */ /* 0x110ff2000001086e */
[----:B------:R4:W-:Y:S02]  /*c9e0*/  MUFU.EX2 R148, R3 ;  /* 0x0000000300947308 */ /* 0x0009e40000000800 */
[----:B--2-4-:R-:W-:Y:S01]  /*c9f0*/  FMNMX.FTZ R3, R0, R108, !PT ;  /* 0x0000006c00037209 */ /* 0x014fe20007810000 */
[--C-:B------:R-:W-:Y:S02]  /*ca00*/  FFMA.FTZ R0, R9, c[0x0][0x2d0], -R110.reuse ;  /* 0x0000b40009007a23 */ /* 0x100fe4000001086e */
[--C-:B-1----:R-:W-:Y:S05]  /*ca10*/  FFMA.FTZ R108, R13, c[0x0][0x2d0], -R110.reuse ;  /* 0x0000b4000d6c7a23 */ /* 0x102fea000001086e */
[----:B------:R1:W-:Y:S01]  /*ca20*/  MUFU.EX2 R149, R0 ;  /* 0x0000000000957308 */ /* 0x0003e20000000800 */
[----:B------:R-:W-:Y:S02]  /*ca30*/  FMUL.FTZ R136, R3, c[0x0][0x2d0] ;  /* 0x0000b40003887a20 */ /* 0x000fe40000410000 */
[----:B------:R-:W-:Y:S02]  /*ca40*/  FFMA.FTZ R13, R17, c[0x0][0x2d0], -R110 ;  /* 0x0000b400110d7a23 */ /* 0x000fe4000001086e */
[--C-:B------:R-:W-:Y:S02]  /*ca50*/  FFMA.FTZ R6, R6, c[0x0][0x2d0], -R136.reuse ;  /* 0x0000b40006067a23 */ /* 0x100fe40000010888 */
[--C-:B------:R-:W-:Y:S02]  /*ca60*/  FFMA.FTZ R7, R7, c[0x0][0x2d0], -R136.reuse ;  /* 0x0000b40007077a23 */ /* 0x100fe40000010888 */
[--C-:B------:R-:W-:Y:S01]  /*ca70*/  FFMA.FTZ R4, R10, c[0x0][0x2d0], -R136.reuse ;  /* 0x0000b4000a047a23 */ /* 0x100fe20000010888 */
[----:B------:R-:W-:Y:S01]  /*ca80*/  MUFU.EX2 R140, R6 ;  /* 0x00000006008c7308 */ /* 0x000fe20000000800 */
[----:B------:R-:W-:Y:S09]  /*ca90*/  FFMA.FTZ R5, R11, c[0x0][0x2d0], -R136 ;  /* 0x0000b4000b057a23 */ /* 0x000ff20000010888 */
[----:B------:R-:W2:Y:S01]  /*caa0*/  MUFU.EX2 R17, R7 ;  /* 0x0000000700117308 */ /* 0x000ea20000000800 */
[----:B-1----:R-:W-:Y:S02]  /*cab0*/  FADD.FTZ R0, -R3, R111 ;  /* 0x0000006f03007221 */ /* 0x002fe40000010100 */
[--C-:B------:R-:W-:Y:S02]  /*cac0*/  FFMA.FTZ R111, R12, c[0x0][0x2d0], -R110.reuse ;  /* 0x0000b4000c6f7a23 */ /* 0x100fe4000001086e */
[----:B------:R-:W-:Y:S05]  /*cad0*/  FMUL.FTZ R0, R0, c[0x0][0x2d0] ;  /* 0x0000b40000007a20 */ /* 0x000fea0000410000 */
[----:B------:R-:W-:Y:S01]  /*cae0*/  MUFU.EX2 R28, R4 ;  /* 0x00000004001c7308 */ /* 0x000fe20000000800 */
[----:B------:R-:W-:Y:S09]  /*caf0*/  FFMA.FTZ R110, R49, c[0x0][0x2d0], -R110 ;  /* 0x0000b400316e7a23 */ /* 0x000ff2000001086e */
[----:B------:R-:W1:Y:S10]  /*cb00*/  MUFU.EX2 R0, R0 ;  /* 0x0000000000007308 */ /* 0x000e740000000800 */
[----:B------:R-:W4:Y:S10]  /*cb10*/  MUFU.EX2 R45, R5 ;  /* 0x00000005002d7308 */ /* 0x000f340000000800 */
[----:B------:R-:W-:Y:S10]  /*cb20*/  MUFU.EX2 R37, R111 ;  /* 0x0000006f00257308 */ /* 0x000ff40000000800 */
[----:B------:R-:W1:Y:S10]  /*cb30*/  MUFU.EX2 R44, R108 ;  /* 0x0000006c002c7308 */ /* 0x000e740000000800 */
[----:B------:R-:W3:Y:S10]  /*cb40*/  MUFU.EX2 R151, R13 ;  /* 0x0000000d00977308 */ /* 0x000ef40000000800 */
[----:B------:R-:W-:Y:S01]  /*cb50*/  MUFU.EX2 R111, R144 ;  /* 0x00000090006f7308 */ /* 0x000fe20000000800 */
[C---:B-----5:R-:W-:Y:S01]  /*cb60*/  FMUL.FTZ R8, R2.reuse, R112 ;  /* 0x0000007002087220 */ /* 0x060fe20000410000 */
[----:B--2---:R-:W-:Y:S01]  /*cb70*/  F2FP.PACK_AB R129, R17, R140 ;  /* 0x0000008c1181723e */ /* 0x004fe200000000ff */
[----:B------:R-:W-:Y:S01]  /*cb80*/  FMUL.FTZ R9, R2, R113 ;  /* 0x0000007102097220 */ /* 0x000fe20000410000 */
[----:B------:R-:W-:Y:S01]  /*cb90*/  F2FP.PACK_AB R130, R149, R148 ;  /* 0x000000949582723e */ /* 0x000fe200000000ff */
[C---:B-1----:R-:W-:Y:S01]  /*cba0*/  FMUL.FTZ R10, R0.reuse, R114 ;  /* 0x00000072000a7220 */ /* 0x042fe20000410000 */
[----:B----4-:R-:W-:Y:S01]  /*cbb0*/  F2FP.PACK_AB R131, R45, R28 ;  /* 0x0000001c2d83723e */ /* 0x010fe200000000ff */
[----:B------:R-:W-:Y:S02]  /*cbc0*/  FMUL.FTZ R11, R0, R115 ;  /* 0x00000073000b7220 */ /* 0x000fe40000410000 */
[----:B------:R-:W1:Y:S01]  /*cbd0*/  LDSM.16.MT88.4 R112, [R186] ;  /* 0x00000000ba70783b */ /* 0x000e620000004200 */
[C---:B------:R-:W-:Y:S02]  /*cbe0*/  FMUL.FTZ R4, R2.reuse, R116 ;  /* 0x0000007402047220 */ /* 0x040fe40000410000 */
[----:B------:R-:W-:Y:S02]  /*cbf0*/  FMUL.FTZ R5, R2, R117 ;  /* 0x0000007502057220 */ /* 0x000fe40000410000 */
[C---:B------:R-:W-:Y:S02]  /*cc00*/  FMUL.FTZ R6, R0.reuse, R118 ;  /* 0x0000007600067220 */ /* 0x040fe40000410000 */
[----:B------:R-:W-:Y:S02]  /*cc10*/  FMUL.FTZ R7, R0, R119 ;  /* 0x0000007700077220 */ /* 0x000fe40000410000 */
[C---:B------:R-:W-:Y:S01]  /*cc20*/  FFMA.FTZ R12, R2.reuse, R225, R128 ;  /* 0x000000e1020c7223 */ /* 0x040fe20000010080 */
[C---:B------:R-:W-:Y:S01]  /*cc30*/  F2FP.PACK_AB R128, R141.reuse, R128 ;  /* 0x000000808d80723e */ /* 0x040fe200000000ff */
[----:B------:R-:W-:Y:S01]  /*cc40*/  LDSM.16.MT88.4 R116, [R186+0x800] ;  /* 0x00080000ba74783b */ /* 0x000fe20000004200 */
[----:B------:R-:W-:Y:S02]  /*cc50*/  FMUL.FTZ R68, R2, R68 ;  /* 0x0000004402447220 */ /* 0x000fe40000410000 */
[----:B------:R-:W-:Y:S01]  /*cc60*/  FADD.FTZ R25, R141, R12 ;  /* 0x0000000c8d197221 */ /* 0x000fe20000010000 */
[----:B------:R-:W-:Y:S01]  /*cc70*/  F2FP.PACK_AB R12, R44, R37 ;  /* 0x000000252c0c723e */ /* 0x000fe200000000ff */
[----:B------:R-:W-:Y:S01]  /*cc80*/  MUFU.EX2 R141, R21 ;  /* 0x00000015008d7308 */ /* 0x000fe20000000800 */
[C---:B---3--:R-:W-:Y:S05]  /*cc90*/  HMMA.16816.F32 R4, R128.reuse, R132, R4 ;  /* 0x000000848004723c */ /* 0x048fea0000001804 */
[----:B------:R-:W-:Y:S02]  /*cca0*/  FMUL.FTZ R69, R2, R69 ;  /* 0x0000004502457220 */ /* 0x000fe40000410000 */
[C---:B------:R-:W-:Y:S01]  /*ccb0*/  FMUL.FTZ R70, R0.reuse, R70 ;  /* 0x0000004600467220 */ /* 0x040fe20000410000 */
[C---:B------:R-:W-:Y:S04]  /*ccc0*/  HMMA.16816.F32 R8, R128.reuse, R134, R8 ;  /* 0x000000868008723c */ /* 0x040fe80000001808 */
[----:B------:R-:W-:Y:S02]  /*ccd0*/  FMUL.FTZ R71, R0, R71 ;  /* 0x0000004700477220 */ /* 0x000fe40000410000 */
[C---:B------:R-:W-:Y:S02]  /*cce0*/  FMUL.FTZ R72, R2.reuse, R72 ;  /* 0x0000004802487220 */ /* 0x040fe40000410000 */
[----:B------:R-:W-:Y:S04]  /*ccf0*/  FMUL.FTZ R73, R2, R73 ;  /* 0x0000004902497220 */ /* 0x000fe80000410000 */
[C---:B------:R-:W-:Y:S02]  /*cd00*/  FMUL.FTZ R74, R0.reuse, R74 ;  /* 0x0000004a004a7220 */ /* 0x040fe40000410000 */
[----:B------:R-:W-:Y:S01]  /*cd10*/  FMUL.FTZ R75, R0, R75 ;  /* 0x0000004b004b7220 */ /* 0x000fe20000410000 */
[C---:B-1----:R-:W-:Y:S03]  /*cd20*/  HMMA.16816.F32 R68, R128.reuse, R112, R68 ;  /* 0x000000708044723c */ /* 0x042fe60000001844 */
[C---:B------:R-:W-:Y:S02]  /*cd30*/  FMUL.FTZ R76, R2.reuse, R76 ;  /* 0x0000004c024c7220 */ /* 0x040fe40000410000 */
[----:B------:R-:W-:Y:S02]  /*cd40*/  FMUL.FTZ R77, R2, R77 ;  /* 0x0000004d024d7220 */ /* 0x000fe40000410000 */
[C---:B------:R-:W-:Y:S01]  /*cd50*/  FMUL.FTZ R78, R0.reuse, R78 ;  /* 0x0000004e004e7220 */ /* 0x040fe20000410000 */
[C---:B------:R-:W-:Y:S01]  /*cd60*/  HMMA.16816.F32 R72, R128.reuse, R114, R72 ;  /* 0x000000728048723c */ /* 0x040fe20000001848 */
[----:B------:R-:W1:Y:S03]  /*cd70*/  LDSM.16.MT88.4 R112, [R185] ;  /* 0x00000000b970783b */ /* 0x000e660000004200 */
[----:B------:R-:W-:Y:S02]  /*cd80*/  FMUL.FTZ R79, R0, R79 ;  /* 0x0000004f004f7220 */ /* 0x000fe40000410000 */
[C---:B------:R-:W-:Y:S02]  /*cd90*/  FMUL.FTZ R80, R2.reuse, R80 ;  /* 0x0000005002507220 */ /* 0x040fe40000410000 */
[----:B------:R-:W-:Y:S04]  /*cda0*/  FMUL.FTZ R81, R2, R81 ;  /* 0x0000005102517220 */ /* 0x000fe80000410000 */
[C---:B------:R-:W-:Y:S02]  /*cdb0*/  FMUL.FTZ R82, R0.reuse, R82 ;  /* 0x0000005200527220 */ /* 0x040fe40000410000 */
[----:B------:R-:W-:Y:S02]  /*cdc0*/  FMUL.FTZ R83, R0, R83 ;  /* 0x0000005300537220 */ /* 0x000fe40000410000 */
        /* <DEDUP_REMOVED lines=12> */
[C---:B------:R-:W-:Y:S01]  /*ce90*/  FMUL.FTZ R96, R2.reuse, R96 ;  /* 0x0000006002607220 */ /* 0x040fe20000410000 */
[C---:B-1----:R-:W-:Y:S03]  /*cea0*/  HMMA.16816.F32 R76, R128.reuse, R112, R76 ;  /* 0x00000070804c723c */ /* 0x042fe6000000184c */
[----:B------:R-:W-:Y:S02]  /*ceb0*/  FMUL.FTZ R97, R2, R97 ;  /* 0x0000006102617220 */ /* 0x000fe40000410000 */
[C---:B------:R-:W-:Y:S02]  /*cec0*/  FMUL.FTZ R98, R0.reuse, R98 ;  /* 0x0000006200627220 */ /* 0x040fe40000410000 */
[----:B------:R-:W-:Y:S01]  /*ced0*/  FMUL.FTZ R99, R0, R99 ;  /* 0x0000006300637220 */ /* 0x000fe20000410000 */
[C---:B------:R-:W-:Y:S01]  /*cee0*/  HMMA.16816.F32 R80, R128.reuse, R114, R80 ;  /* 0x000000728050723c */ /* 0x040fe20000001850 */
[----:B------:R-:W1:Y:S03]  /*cef0*/  LDSM.16.MT88.4 R112, [R189] ;  /* 0x00000000bd70783b */ /* 0x000e660000004200 */
        /* <DEDUP_REMOVED lines=16> */
[C---:B------:R-:W-:Y:S02]  /*d000*/  FMUL.FTZ R54, R0.reuse, R54 ;  /* 0x0000003600367220 */ /* 0x040fe40000410000 */
[C---:B------:R-:W-:Y:S01]  /*d010*/  FMUL.FTZ R55, R0.reuse, R55 ;  /* 0x0000003700377220 */ /* 0x040fe20000410000 */
[C---:B-1----:R-:W-:Y:S03]  /*d020*/  HMMA.16816.F32 R84, R128.reuse, R112, R84 ;  /* 0x000000708054723c */ /* 0x042fe60000001854 */
[C---:B------:R-:W-:Y:S02]  /*d030*/  FMUL.FTZ R58, R0.reuse, R58 ;  /* 0x0000003a003a7220 */ /* 0x040fe40000410000 */
[C---:B------:R-:W-:Y:S02]  /*d040*/  FMUL.FTZ R59, R0.reuse, R59 ;  /* 0x0000003b003b7220 */ /* 0x040fe40000410000 */
[C---:B------:R-:W-:Y:S01]  /*d050*/  FMUL.FTZ R62, R0.reuse, R62 ;  /* 0x0000003e003e7220 */ /* 0x040fe20000410000 */
[C---:B------:R-:W-:Y:S01]  /*d060*/  HMMA.16816.F32 R88, R128.reuse, R114, R88 ;  /* 0x000000728058723c */ /* 0x040fe20000001858 */
[----:B------:R-:W1:Y:S03]  /*d070*/  LDSM.16.MT88.4 R112, [R184+0x3000] ;  /* 0x00300000b870783b */ /* 0x000e660000004200 */
[C---:B------:R-:W-:Y:S02]  /*d080*/  FMUL.FTZ R63, R0.reuse, R63 ;  /* 0x0000003f003f7220 */ /* 0x040fe40000410000 */
[C---:B------:R-:W-:Y:S02]  /*d090*/  FMUL.FTZ R66, R0.reuse, R66 ;  /* 0x0000004200427220 */ /* 0x040fe40000410000 */
[----:B------:R-:W-:Y:S04]  /*d0a0*/  FMUL.FTZ R67, R0, R67 ;  /* 0x0000004300437220 */ /* 0x000fe80000410000 */
[--C-:B------:R-:W-:Y:S01]  /*d0b0*/  FFMA.FTZ R2, R14, c[0x0][0x2d0], -R136.reuse ;  /* 0x0000b4000e027a23 */ /* 0x100fe20000010888 */
[----:B------:R-:W-:Y:S03]  /*d0c0*/  F2FP.PACK_AB R14, R151, R150 ;  /* 0x00000096970e723e */ /* 0x000fe600000000ff */
[----:B------:R2:W-:Y:S02]  /*d0d0*/  MUFU.EX2 R36, R2 ;  /* 0x0000000200247308 */ /* 0x0005e40000000800 */
[--C-:B--2---:R-:W-:Y:S01]  /*d0e0*/  FFMA.FTZ R2, R15, c[0x0][0x2d0], -R136.reuse ;  /* 0x0000b4000f027a23 */ /* 0x104fe20000010888 */
[C---:B-1----:R-:W-:Y:S07]  /*d0f0*/  HMMA.16816.F32 R92, R128.reuse, R112, R92 ;  /* 0x00000070805c723c */ /* 0x042fee000000185c */
[----:B------:R1:W2:Y:S01]  /*d100*/  MUFU.EX2 R40, R2 ;  /* 0x0000000200287308 */ /* 0x0002a20000000800 */
[C---:B------:R-:W-:Y:S01]  /*d110*/  HMMA.16816.F32 R96, R128.reuse, R114, R96 ;  /* 0x000000728060723c */ /* 0x040fe20000001860 */
[----:B------:R-:W3:Y:S03]  /*d120*/  LDSM.16.MT88.4 R112, [R186+0x3000] ;  /* 0x00300000ba70783b */ /* 0x000ee60000004200 */
[----:B-1----:R-:W-:Y:S01]  /*d130*/  FFMA.FTZ R2, R18, c[0x0][0x2d0], -R136 ;  /* 0x0000b40012027a23 */ /* 0x002fe20000010888 */
[----:B--2---:R-:W-:Y:S04]  /*d140*/  F2FP.PACK_AB R13, R40, R36 ;  /* 0x00000024280d723e */ /* 0x004fe800000000ff */
[----:B------:R1:W-:Y:S01]  /*d150*/  MUFU.EX2 R135, R2 ;  /* 0x0000000200877308 */ /* 0x0003e20000000800 */
[C---:B---3--:R-:W-:Y:S03]  /*d160*/  HMMA.16816.F32 R100, R128.reuse, R112, R100 ;  /* 0x000000708064723c */ /* 0x048fe60000001864 */
[----:B-1----:R-:W-:Y:S05]  /*d170*/  FFMA.FTZ R2, R0, R226, R140 ;  /* 0x000000e200027223 */ /* 0x002fea000001008c */
[C---:B------:R-:W-:Y:S01]  /*d180*/  HMMA.16816.F32 R104, R128.reuse, R114, R104 ;  /* 0x000000728068723c */ /* 0x040fe20000001868 */
[----:B------:R-:W1:Y:S01]  /*d190*/  LDSM.16.MT88.4 R112, [R185+0x3000] ;  /* 0x00300000b970783b */ /* 0x000e620000004200 */
[----:B------:R-:W-:Y:S02]  /*d1a0*/  MUFU.EX2 R140, R29 ;  /* 0x0000001d008c7308 */ /* 0x000fe40000000800 */
[----:B------:R-:W-:Y:S02]  /*d1b0*/  FFMA.FTZ R0, R19, c[0x0][0x2d0], -R136 ;  /* 0x0000b40013007a23 */ /* 0x000fe40000010888 */
[----:B------:R-:W-:Y:S02]  /*d1c0*/  FADD.FTZ R24, R17, R2 ;  /* 0x0000000211187221 */ /* 0x000fe40000010000 */
[----:B------:R-:W-:Y:S01]  /*d1d0*/  FADD.FTZ R2, R148, R25 ;  /* 0x0000001994027221 */ /* 0x000fe20000010000 */
[----:B------:R-:W-:Y:S03]  /*d1e0*/  LDSM.16.MT88.4 R16, [R185+0x800] ;  /* 0x00080000b910783b */ /* 0x000fe60000004200 */
[----:B------:R2:W3:Y:S02]  /*d1f0*/  MUFU.EX2 R178, R0 ;  /* 0x0000000000b27308 */ /* 0x0004e40000000800 */
[--C-:B--2---:R-:W-:Y:S01]  /*d200*/  FFMA.FTZ R0, R22, c[0x0][0x2d0], -R136.reuse ;  /* 0x0000b40016007a23 */ /* 0x104fe20000010888 */
[----:B---3--:R-:W-:Y:S01]  /*d210*/  F2FP.PACK_AB R15, R178, R135 ;  /* 0x00000087b20f723e */ /* 0x008fe200000000ff */
[C---:B-1----:R-:W-:Y:S08]  /*d220*/  HMMA.16816.F32 R52, R128.reuse, R112, R52 ;  /* 0x000000708034723c */ /* 0x042ff00000001834 */
[C---:B------:R-:W-:Y:S01]  /*d230*/  HMMA.16816.F32 R56, R128.reuse, R114, R56 ;  /* 0x000000728038723c */ /* 0x040fe20000001838 */
[----:B------:R-:W1:Y:S07]  /*d240*/  LDSM.16.MT88.4 R112, [R187+0x3000] ;  /* 0x00300000bb70783b */ /* 0x000e6e0000004200 */
[C---:B-1----:R-:W-:Y:S08]  /*d250*/  HMMA.16816.F32 R60, R128.reuse, R112, R60 ;  /* 0x00000070803c723c */ /* 0x042ff0000000183c */
[----:B------:R-:W-:Y:S01]  /*d260*/  HMMA.16816.F32 R64, R128, R114, R64 ;  /* 0x000000728040723c */ /* 0x000fe20000001840 */
[----:B------:R-:W1:Y:S01]  /*d270*/  LDSM.16.MT88.4 R112, [R184+0x800] ;  /* 0x00080000b870783b */ /* 0x000e620000004200 */
[----:B------:R-:W-:Y:S10]  /*d280*/  MUFU.EX2 R129, R143 ;  /* 0x0000008f00817308 */ /* 0x000ff40000000800 */
[----:B------:R-:W-:Y:S10]  /*d290*/  MUFU.EX2 R130, R142 ;  /* 0x0000008e00827308 */ /* 0x000ff40000000800 */
[----:B------:R-:W-:Y:S10]  /*d2a0*/  MUFU.EX2 R128, R41 ;  /* 0x0000002900807308 */ /* 0x000ff40000000800 */
[----:B------:R-:W-:Y:S01]  /*d2b0*/  MUFU.EX2 R41, R147 ;  /* 0x0000009300297308 */ /* 0x000fe20000000800 */
[C---:B-1----:R-:W-:Y:S08]  /*d2c0*/  HMMA.16816.F32 R4, R12.reuse, R112, R4 ;  /* 0x000000700c04723c */ /* 0x042ff00000001804 */
[C---:B------:R-:W-:Y:S01]  /*d2d0*/  HMMA.16816.F32 R8, R12.reuse, R114, R8 ;  /* 0x000000720c08723c */ /* 0x040fe20000001808 */
[----:B------:R-:W1:Y:S07]  /*d2e0*/  LDSM.16.MT88.4 R112, [R187+0x800] ;  /* 0x00080000bb70783b */ /* 0x000e6e0000004200 */
[C---:B------:R-:W-:Y:S01]  /*d2f0*/  HMMA.16816.F32 R68, R12.reuse, R116, R68 ;  /* 0x000000740c44723c */ /* 0x040fe20000001844 */
[----:B------:R2:W-:Y:S07]  /*d300*/  MUFU.EX2 R117, R0 ;  /* 0x0000000000757308 */ /* 0x0005ee0000000800 */
[C---:B------:R-:W-:Y:S03]  /*d310*/  HMMA.16816.F32 R72, R12.reuse, R118, R72 ;  /* 0x000000760c48723c */ /* 0x040fe60000001848 */
[----:B------:R-:W-:Y:S05]  /*d320*/  MUFU.EX2 R116, R138 ;  /* 0x0000008a00747308 */ /* 0x000fea0000000800 */
[C---:B------:R-:W-:Y:S05]  /*d330*/  HMMA.16816.F32 R76, R12.reuse, R16, R76 ;  /* 0x000000100c4c723c */ /* 0x040fea000000184c */
[----:B------:R-:W3:Y:S03]  /*d340*/  MUFU.EX2 R118, R137 ;  /* 0x0000008900767308 */ /* 0x000ee60000000800 */
[C---:B------:R-:W-:Y:S01]  /*d350*/  HMMA.16816.F32 R80, R12.reuse, R18, R80 ;  /* 0x000000120c50723c */ /* 0x040fe20000001850 */
[----:B------:R-:W4:Y:S03]  /*d360*/  LDSM.16.MT88.4 R16, [R184+0x3800] ;  /* 0x00380000b810783b */ /* 0x000f260000004200 */
[--C-:B--2---:R-:W-:Y:S03]  /*d370*/  FFMA.FTZ R0, R23, c[0x0][0x2d0], -R136.reuse ;  /* 0x0000b40017007a23 */ /* 0x104fe60000010888 */
[----:B------:R-:W-:Y:S01]  /*d380*/  MUFU.EX2 R138, R32 ;  /* 0x00000020008a7308 */ /* 0x000fe20000000800 */
[C---:B-1----:R-:W-:Y:S01]  /*d390*/  HMMA.16816.F32 R84, R12.reuse, R112, R84 ;  /* 0x000000700c54723c */ /* 0x042fe20000001854 */
[----:B------:R-:W-:Y:S07]  /*d3a0*/  LDSM.16.MT88.4 R20, [R186+0x1000] ;  /* 0x00100000ba14783b */ /* 0x000fee0000004200 */
[C---:B------:R-:W-:Y:S01]  /*d3b0*/  HMMA.16816.F32 R88, R12.reuse, R114, R88 ;  /* 0x000000720c58723c */ /* 0x040fe20000001858 */
[----:B------:R-:W1:Y:S01]  /*d3c0*/  LDSM.16.MT88.4 R112, [R186+0x3800] ;  /* 0x00380000ba70783b */ /* 0x000e620000004200 */
[----:B------:R2:W5:Y:S10]  /*d3d0*/  MUFU.EX2 R119, R0 ;  /* 0x0000000000777308 */ /* 0x0005740000000800 */
[----:B------:R-:W-:Y:S01]  /*d3e0*/  MUFU.EX2 R137, R33 ;  /* 0x0000002100897308 */ /* 0x000fe20000000800 */
[C---:B----4-:R-:W-:Y:S03]  /*d3f0*/  HMMA.16816.F32 R92, R12.reuse, R16, R92 ;  /* 0x000000100c5c723c */ /* 0x050fe6000000185c */
[--C-:B--2---:R-:W-:Y:S06]  /*d400*/  FFMA.FTZ R0, R26, c[0x0][0x2d0], -R136.reuse ;  /* 0x0000b4001a007a23 */ /* 0x104fec0000010888 */
[----:B------:R2:W-:Y:S01]  /*d410*/  MUFU.EX2 R177, R0 ;  /* 0x0000000000b17308 */ /* 0x0005e20000000800 */
[C---:B------:R-:W-:Y:S01]  /*d420*/  HMMA.16816.F32 R96, R12.reuse, R18, R96 ;  /* 0x000000120c60723c */ /* 0x040fe20000001860 */
[----:B------:R-:W4:Y:S07]  /*d430*/  LDSM.16.MT88.4 R16, [R185+0x3800] ;  /* 0x00380000b910783b */ /* 0x000f2e0000004200 */
[C---:B-1----:R-:W-:Y:S08]  /*d440*/  HMMA.16816.F32 R100, R12.reuse, R112, R100 ;  /* 0x000000700c64723c */ /* 0x042ff00000001864 */
[C---:B------:R-:W-:Y:S01]  /*d450*/  HMMA.16816.F32 R104, R12.reuse, R114, R104 ;  /* 0x000000720c68723c */ /* 0x040fe20000001868 */
[----:B------:R-:W1:Y:S03]  /*d460*/  LDSM.16.MT88.4 R112, [R187+0x3800] ;  /* 0x00380000bb70783b */ /* 0x000e660000004200 */
[----:B--2---:R-:W-:Y:S04]  /*d470*/  FFMA.FTZ R0, R27, c[0x0][0x2d0], -R136 ;  /* 0x0000b4001b007a23 */ /* 0x004fe80000010888 */
[----:B------:R2:W1:Y:S01]  /*d480*/  MUFU.EX2 R176, R0 ;  /* 0x0000000000b07308 */ /* 0x0004620000000800 */
[C---:B----4-:R-:W-:Y:S08]  /*d490*/  HMMA.16816.F32 R52, R12.reuse, R16, R52 ;  /* 0x000000100c34723c */ /* 0x050ff00000001834 */
[C---:B------:R-:W-:Y:S01]  /*d4a0*/  HMMA.16816.F32 R56, R12.reuse, R18, R56 ;  /* 0x000000120c38723c */ /* 0x040fe20000001838 */
[----:B------:R-:W4:Y:S03]  /*d4b0*/  LDSM.16.MT88.4 R16, [R184+0x1000] ;  /* 0x00100000b810783b */ /* 0x000f260000004200 */
[----:B--2---:R-:W-:Y:S02]  /*d4c0*/  FADD.FTZ R0, R28, R24 ;  /* 0x000000181c007221 */ /* 0x004fe40000010000 */
[----:B------:R-:W-:Y:S02]  /*d4d0*/  FADD.FTZ R28, R149, R2 ;  /* 0x00000002951c7221 */ /* 0x000fe40000010000 */
[----:B------:R-:W-:Y:S01]  /*d4e0*/  FADD.FTZ R2, R45, R0 ;  /* 0x000000002d027221 */ /* 0x000fe20000010000 */
[C---:B-1----:R-:W-:Y:S01]  /*d4f0*/  HMMA.16816.F32 R60, R12.reuse, R112, R60 ;  /* 0x000000700c3c723c */ /* 0x042fe2000000183c */
[----:B------:R-:W1:Y:S02]  /*d500*/  LDSM.16.MT88.4 R24, [R185+0x1000] ;  /* 0x00100000b918783b */ /* 0x000e640000004200 */
[----:B------:R-:W-:Y:S02]  /*d510*/  FFMA.FTZ R0, R30, c[0x0][0x2d0], -R136 ;  /* 0x0000b4001e007a23 */ /* 0x000fe40000010888 */
[----:B------:R-:W-:Y:S02]  /*d520*/  FADD.FTZ R28, R37, R28 ;  /* 0x0000001c251c7221 */ /* 0x000fe40000010000 */
[----:B------:R2:W-:Y:S01]  /*d530*/  MUFU.EX2 R134, R0 ;  /* 0x0000000000867308 */ /* 0x0005e20000000800 */
[----:B------:R-:W-:Y:S01]  /*d540*/  HMMA.16816.F32 R64, R12, R114, R64 ;  /* 0x000000720c40723c */ /* 0x000fe20000001840 */
[----:B------:R-:W-:Y:S03]  /*d550*/  LDSM.16.MT88.4 R112, [R184+0x2800] ;  /* 0x00280000b870783b */ /* 0x000fe60000004200 */
[----:B------:R-:W-:Y:S02]  /*d560*/  FADD.FTZ R32, R44, R28 ;  /* 0x0000001c2c207221 */ /* 0x000fe40000010000 */
[----:B------:R-:W-:Y:S01]  /*d570*/  FADD.FTZ R2, R36, R2 ;  /* 0x0000000224027221 */ /* 0x000fe20000010000 */
[----:B---3--:R-:W-:Y:S01]  /*d580*/  F2FP.PACK_AB R12, R118, R116 ;  /* 0x00000074760c723e */ /* 0x008fe200000000ff */
[----:B------:R-:W-:Y:S01]  /*d590*/  FFMA.FTZ R36, R47, c[0x0][0x2d0], -R136 ;  /* 0x0000b4002f247a23 */ /* 0x000fe20000010888 */
[----:B------:R-:W-:Y:S01]  /*d5a0*/  F2FP.PACK_AB R14, R179, R141 ;  /* 0x0000008db30e723e */ /* 0x000fe200000000ff */
[----:B------:R3:W-:Y:S02]  /*d5b0*/  MUFU.EX2 R44, R110 ;  /* 0x0000006e002c7308 */ /* 0x0007e40000000800 */
[----:B-----5:R-:W-:Y:S01]  /*d5c0*/  F2FP.PACK_AB R13, R119, R117 ;  /* 0x00000075770d723e */ /* 0x020fe200000000ff */
[----:B------:R-:W-:Y:S01]  /*d5d0*/  FADD.FTZ R33, R40, R2 ;  /* 0x0000000228217221 */ /* 0x000fe20000010000 */
[----:B------:R-:W-:Y:S01]  /*d5e0*/  F2FP.PACK_AB R15, R176, R177 ;  /* 0x000000b1b00f723e */ /* 0x000fe200000000ff */
[--C-:B------:R-:W-:Y:S02]  /*d5f0*/  FFMA.FTZ R2, R46, c[0x0][0x2d0], -R136.reuse ;  /* 0x0000b4002e027a23 */ /* 0x100fe40000010888 */
[--C-:B------:R-:W-:Y:S03]  /*d600*/  FFMA.FTZ R37, R50, c[0x0][0x2d0], -R136.reuse ;  /* 0x0000b40032257a23 */ /* 0x100fe60000010888 */
[----:B------:R-:W-:Y:S01]  /*d610*/  MUFU.EX2 R40, R2 ;  /* 0x0000000200287308 */ /* 0x000fe20000000800 */
[--C-:B--2---:R-:W-:Y:S01]  /*d620*/  FFMA.FTZ R0, R31, c[0x0][0x2d0], -R136.reuse ;  /* 0x0000b4001f007a23 */ /* 0x104fe20000010888 */
[C---:B----4-:R-:W-:Y:S01]  /*d630*/  HMMA.16816.F32 R4, R12.reuse, R16, R4 ;  /* 0x000000100c04723c */ /* 0x050fe20000001804 */
[----:B------:R-:W-:Y:S07]  /*d640*/  LDSM.16.MT88.4 R28, [R185+0x1800] ;  /* 0x00180000b91c783b */ /* 0x000fee0000004200 */
[----:B------:R2:W4:Y:S01]  /*d650*/  MUFU.EX2 R133, R0 ;  /* 0x0000000000857308 */ /* 0x0005220000000800 */
[C---:B------:R-:W-:Y:S01]  /*d660*/  HMMA.16816.F32 R8, R12.reuse, R18, R8 ;  /* 0x000000120c08723c */ /* 0x040fe20000001808 */
[----:B------:R-:W5:Y:S02]  /*d670*/  LDSM.16.MT88.4 R16, [R187+0x1000] ;  /* 0x00100000bb10783b */ /* 0x000f640000004200 */
[----:B---3--:R-:W-:Y:S05]  /*d680*/  MOV R110, R109 ;  /* 0x0000006d006e7202 */ /* 0x008fea0000000f00 */
[C---:B------:R-:W-:Y:S01]  /*d690*/  HMMA.16816.F32 R68, R12.reuse, R20, R68 ;  /* 0x000000140c44723c */ /* 0x040fe20000001844 */
[----:B------:R-:W-:Y:S07]  /*d6a0*/  MUFU.EX2 R36, R36 ;  /* 0x0000002400247308 */ /* 0x000fee0000000800 */
[C---:B------:R-:W-:Y:S01]  /*d6b0*/  HMMA.16816.F32 R72, R12.reuse, R22, R72 ;  /* 0x000000160c48723c */ /* 0x040fe20000001848 */
[----:B------:R-:W3:Y:S02]  /*d6c0*/  LDSM.16.MT88.4 R20, [R184+0x4000] ;  /* 0x00400000b814783b */ /* 0x000ee40000004200 */
[----:B------:R-:W-:Y:S01]  /*d6d0*/  MUFU.EX2 R37, R37 ;  /* 0x0000002500257308 */ /* 0x000fe20000000800 */
[--C-:B--2---:R-:W-:Y:S04]  /*d6e0*/  FFMA.FTZ R0, R34, c[0x0][0x2d0], -R136.reuse ;  /* 0x0000b40022007a23 */ /* 0x104fe80000010888 */
[C---:B-1----:R-:W-:Y:S05]  /*d6f0*/  HMMA.16816.F32 R76, R12.reuse, R24, R76 ;  /* 0x000000180c4c723c */ /* 0x042fea000000184c */
[----:B------:R1:W-:Y:S03]  /*d700*/  MUFU.EX2 R132, R0 ;  /* 0x0000000000847308 */ /* 0x0003e60000000800 */
[C---:B------:R-:W-:Y:S01]  /*d710*/  HMMA.16816.F32 R80, R12.reuse, R26, R80 ;  /* 0x0000001a0c50723c */ /* 0x040fe20000001850 */
[----:B------:R-:W2:Y:S07]  /*d720*/  LDSM.16.MT88.4 R24, [R186+0x4000] ;  /* 0x00400000ba18783b */ /* 0x000eae0000004200 */
[C---:B-----5:R-:W-:Y:S08]  /*d730*/  HMMA.16816.F32 R84, R12.reuse, R16, R84 ;  /* 0x000000100c54723c */ /* 0x060ff00000001854 */
[C---:B------:R-:W-:Y:S01]  /*d740*/  HMMA.16816.F32 R88, R12.reuse, R18, R88 ;  /* 0x000000120c58723c */ /* 0x040fe20000001858 */
[----:B------:R-:W5:Y:S03]  /*d750*/  LDSM.16.MT88.4 R16, [R185+0x4000] ;  /* 0x00400000b910783b */ /* 0x000f660000004200 */
[--C-:B-1----:R-:W-:Y:S04]  /*d760*/  FFMA.FTZ R0, R35, c[0x0][0x2d0], -R136.reuse ;  /* 0x0000b40023007a23 */ /* 0x102fe80000010888 */
[C---:B---3--:R-:W-:Y:S01]  /*d770*/  HMMA.16816.F32 R92, R12.reuse, R20, R92 ;  /* 0x000000140c5c723c */ /* 0x048fe2000000185c */
[----:B------:R1:W3:Y:S07]  /*d780*/  MUFU.EX2 R131, R0 ;  /* 0x0000000000837308 */ /* 0x0002ee0000000800 */
[C---:B------:R-:W-:Y:S01]  /*d790*/  HMMA.16816.F32 R96, R12.reuse, R22, R96 ;  /* 0x000000160c60723c */ /* 0x040fe20000001860 */
[----:B------:R-:W3:Y:S07]  /*d7a0*/  LDSM.16.MT88.4 R20, [R187+0x4000] ;  /* 0x00400000bb14783b */ /* 0x000eee0000004200 */
[C---:B--2---:R-:W-:Y:S08]  /*d7b0*/  HMMA.16816.F32 R100, R12.reuse, R24, R100 ;  /* 0x000000180c64723c */ /* 0x044ff00000001864 */
[C---:B------:R-:W-:Y:S01]  /*d7c0*/  HMMA.16816.F32 R104, R12.reuse, R26, R104 ;  /* 0x0000001a0c68723c */ /* 0x040fe20000001868 */
[----:B------:R-:W2:Y:S03]  /*d7d0*/  LDSM.16.MT88.4 R24, [R184+0x1800] ;  /* 0x00180000b818783b */ /* 0x000ea60000004200 */
[----:B-1----:R-:W-:Y:S02]  /*d7e0*/  FFMA.FTZ R0, R38, c[0x0][0x2d0], -R136 ;  /* 0x0000b40026007a23 */ /* 0x002fe40000010888 */
[----:B------:R-:W-:Y:S02]  /*d7f0*/  FADD.FTZ R38, R135, R33 ;  /* 0x0000002187267221 */ /* 0x000fe40000010000 */
[----:B------:R1:W1:Y:S01]  /*d800*/  MUFU.EX2 R108, R0 ;  /* 0x00000000006c7308 */ /* 0x0002620000000800 */
[C---:B-----5:R-:W-:Y:S03]  /*d810*/  HMMA.16816.F32 R52, R12.reuse, R16, R52 ;  /* 0x000000100c34723c */ /* 0x060fe60000001834 */
[----:B------:R-:W-:Y:S04]  /*d820*/  FADD.FTZ R2, R178, R38 ;  /* 0x00000026b2027221 */ /* 0x000fe80000010000 */
[----:B------:R-:W-:Y:S01]  /*d830*/  FADD.FTZ R2, R117, R2 ;  /* 0x0000000275027221 */ /* 0x000fe20000010000 */
[C---:B------:R-:W-:Y:S01]  /*d840*/  HMMA.16816.F32 R56, R12.reuse, R18, R56 ;  /* 0x000000120c38723c */ /* 0x040fe20000001838 */
[----:B------:R-:W5:Y:S03]  /*d850*/  LDSM.16.MT88.4 R16, [R186+0x1800] ;  /* 0x00180000ba10783b */ /* 0x000f660000004200 */
[----:B------:R-:W-:Y:S04]  /*d860*/  FADD.FTZ R2, R119, R2 ;  /* 0x0000000277027221 */ /* 0x000fe80000010000 */
[C---:B---3--:R-:W-:Y:S04]  /*d870*/  HMMA.16816.F32 R60, R12.reuse, R20, R60 ;  /* 0x000000140c3c723c */ /* 0x048fe8000000183c */
[----:B------:R-:W-:Y:S02]  /*d880*/  FADD.FTZ R2, R177, R2 ;  /* 0x00000002b1027221 */ /* 0x000fe40000010000 */
[--C-:B-1----:R-:W-:Y:S02]  /*d890*/  FFMA.FTZ R0, R39, c[0x0][0x2d0], -R136.reuse ;  /* 0x0000b40027007a23 */ /* 0x102fe40000010888 */
[----:B------:R-:W-:Y:S01]  /*d8a0*/  HMMA.16816.F32 R64, R12, R22, R64 ;  /* 0x000000160c40723c */ /* 0x000fe20000001840 */
[----:B------:R-:W1:Y:S01]  /*d8b0*/  LDSM.16.MT88.4 R20, [R187+0x1800] ;  /* 0x00180000bb14783b */ /* 0x000e620000004200 */
[----:B------:R3:W1:Y:S02]  /*d8c0*/  MUFU.EX2 R49, R0 ;  /* 0x0000000000317308 */ /* 0x0006640000000800 */
[----:B------:R-:W-:Y:S02]  /*d8d0*/  FFMA.FTZ R39, R51, c[0x0][0x2d0], -R136 ;  /* 0x0000b40033277a23 */ /* 0x000fe40000010888 */
[----:B------:R-:W-:Y:S01]  /*d8e0*/  FADD.FTZ R2, R176, R2 ;  /* 0x00000002b0027221 */ /* 0x000fe20000010000 */
[----:B------:R-:W-:Y:S02]  /*d8f0*/  F2FP.PACK_AB R12, R140, R139 ;  /* 0x0000008b8c0c723e */ /* 0x000fe400000000ff */
[----:B------:R-:W-:Y:S03]  /*d900*/  F2FP.PACK_AB R14, R137, R138 ;  /* 0x0000008a890e723e */ /* 0x000fe600000000ff */
[----:B----4-:R-:W-:Y:S01]  /*d910*/  F2FP.PACK_AB R13, R133, R134 ;  /* 0x00000086850d723e */ /* 0x010fe200000000ff */
[----:B------:R-:W-:Y:S01]  /*d920*/  MUFU.EX2 R39, R39 ;  /* 0x0000002700277308 */ /* 0x000fe20000000800 */
[----:B------:R-:W-:Y:S01]  /*d930*/  F2FP.PACK_AB R15, R131, R132 ;  /* 0x00000084830f723e */ /* 0x000fe200000000ff */
[----:B------:R-:W-:Y:S04]  /*d940*/  FADD.FTZ R2, R134, R2 ;  /* 0x0000000286027221 */ /* 0x000fe80000010000 */
[----:B------:R-:W-:Y:S02]  /*d950*/  FADD.FTZ R2, R133, R2 ;  /* 0x0000000285027221 */ /* 0x000fe40000010000 */
[C---:B--2---:R-:W-:Y:S03]  /*d960*/  HMMA.16816.F32 R4, R12.reuse, R24, R4 ;  /* 0x000000180c04723c */ /* 0x044fe60000001804 */
[----:B------:R-:W-:Y:S02]  /*d970*/  FADD.FTZ R2, R132, R2 ;  /* 0x0000000284027221 */ /* 0x000fe40000010000 */
[----:B---3--:R-:W-:Y:S03]  /*d980*/  FFMA.FTZ R0, R42, c[0x0][0x2d0], -R136 ;  /* 0x0000b4002a007a23 */ /* 0x008fe60000010888 */
[C---:B------:R-:W-:Y:S01]  /*d990*/  HMMA.16816.F32 R8, R12.reuse, R26, R8 ;  /* 0x0000001a0c08723c */ /* 0x040fe20000001808 */
[----:B------:R-:W2:Y:S01]  /*d9a0*/  LDSM.16.MT88.4 R24, [R184+0x4800] ;  /* 0x00480000b818783b */ /* 0x000ea20000004200 */
[----:B------:R3:W4:Y:S02]  /*d9b0*/  MUFU.EX2 R48, R0 ;  /* 0x0000000000307308 */ /* 0x0007240000000800 */
[----:B------:R-:W-:Y:S04]  /*d9c0*/  FADD.FTZ R2, R131, R2 ;  /* 0x0000000283027221 */ /* 0x000fe80000010000 */
[C---:B-----5:R-:W-:Y:S04]  /*d9d0*/  HMMA.16816.F32 R68, R12.reuse, R16, R68 ;  /* 0x000000100c44723c */ /* 0x060fe80000001844 */
[----:B------:R-:W-:Y:S01]  /*d9e0*/  MUFU.EX2 R42, R146 ;  /* 0x00000092002a7308 */ /* 0x000fe20000000800 */
[----:B------:R-:W-:Y:S03]  /*d9f0*/  FADD.FTZ R2, R108, R2 ;  /* 0x000000026c027221 */ /* 0x000fe60000010000 */
[C---:B------:R-:W-:Y:S01]  /*da00*/  HMMA.16816.F32 R72, R12.reuse, R18, R72 ;  /* 0x000000120c48723c */ /* 0x040fe20000001848 */
[----:B------:R-:W5:Y:S03]  /*da10*/  LDSM.16.MT88.4 R16, [R186+0x4800] ;  /* 0x00480000ba10783b */ /* 0x000f660000004200 */
[----:B-1----:R-:W-:Y:S04]  /*da20*/  FADD.FTZ R2, R49, R2 ;  /* 0x0000000231027221 */ /* 0x002fe80000010000 */
[C---:B------:R-:W-:Y:S04]  /*da30*/  HMMA.16816.F32 R76, R12.reuse, R28, R76 ;  /* 0x0000001c0c4c723c */ /* 0x040fe8000000184c */
[----:B---3--:R-:W-:Y:S02]  /*da40*/  FFMA.FTZ R0, R43, c[0x0][0x2d0], -R136 ;  /* 0x0000b4002b007a23 */ /* 0x008fe40000010888 */
[----:B------:R-:W-:Y:S01]  /*da50*/  MUFU.EX2 R43, R145 ;  /* 0x00000091002b7308 */ /* 0x000fe20000000800 */
[----:B----4-:R-:W-:Y:S01]  /*da60*/  FADD.FTZ R2, R48, R2 ;  /* 0x0000000230027221 */ /* 0x010fe20000010000 */
[C---:B------:R-:W-:Y:S01]  /*da70*/  HMMA.16816.F32 R80, R12.reuse, R30, R80 ;  /* 0x0000001e0c50723c */ /* 0x040fe20000001850 */
[----:B------:R-:W1:Y:S07]  /*da80*/  LDSM.16.MT88.4 R28, [R185+0x4800] ;  /* 0x00480000b91c783b */ /* 0x000e6e0000004200 */
[C---:B------:R-:W-:Y:S01]  /*da90*/  HMMA.16816.F32 R84, R12.reuse, R20, R84 ;  /* 0x000000140c54723c */ /* 0x040fe20000001854 */
[----:B------:R3:W4:Y:S07]  /*daa0*/  MUFU.EX2 R45, R0 ;  /* 0x00000000002d7308 */ /* 0x00072e0000000800 */
[C---:B------:R-:W-:Y:S01]  /*dab0*/  HMMA.16816.F32 R88, R12.reuse, R22, R88 ;  /* 0x000000160c58723c */ /* 0x040fe20000001858 */
[----:B------:R-:W4:Y:S07]  /*dac0*/  LDSM.16.MT88.4 R20, [R187+0x4800] ;  /* 0x00480000bb14783b */ /* 0x000f2e0000004200 */
[C---:B--2---:R-:W-:Y:S08]  /*dad0*/  HMMA.16816.F32 R92, R12.reuse, R24, R92 ;  /* 0x000000180c5c723c */ /* 0x044ff0000000185c */
[C---:B------:R-:W-:Y:S01]  /*dae0*/  HMMA.16816.F32 R96, R12.reuse, R26, R96 ;  /* 0x0000001a0c60723c */ /* 0x040fe20000001860 */
[----:B------:R-:W-:Y:S03]  /*daf0*/  LDSM.16.MT88.4 R24, [R186+0x2000] ;  /* 0x00200000ba18783b */ /* 0x000fe60000004200 */
[----:B---3--:R-:W-:Y:S04]  /*db00*/  FADD.FTZ R0, R150, R32 ;  /* 0x0000002096007221 */ /* 0x008fe80000010000 */
[C---:B-----5:R-:W-:Y:S01]  /*db10*/  HMMA.16816.F32 R100, R12.reuse, R16, R100 ;  /* 0x000000100c64723c */ /* 0x060fe20000001864 */
[----:B------:R-:W-:Y:S03]  /*db20*/  LDSM.16.MT88.4 R32, [R187+0x2000] ;  /* 0x00200000bb20783b */ /* 0x000fe60000004200 */
[----:B------:R-:W-:Y:S04]  /*db30*/  FADD.FTZ R0, R151, R0 ;  /* 0x0000000097007221 */ /* 0x000fe80000010000 */
[C---:B------:R-:W-:Y:S01]  /*db40*/  HMMA.16816.F32 R104, R12.reuse, R18, R104 ;  /* 0x000000120c68723c */ /* 0x040fe20000001868 */
[----:B------:R-:W2:Y:S03]  /*db50*/  LDSM.16.MT88.4 R16, [R184+0x2000] ;  /* 0x00200000b810783b */ /* 0x000ea60000004200 */
[----:B------:R-:W-:Y:S04]  /*db60*/  FADD.FTZ R0, R116, R0 ;  /* 0x0000000074007221 */ /* 0x000fe80000010000 */
[C---:B-1----:R-:W-:Y:S04]  /*db70*/  HMMA.16816.F32 R52, R12.reuse, R28, R52 ;  /* 0x0000001c0c34723c */ /* 0x042fe80000001834 */
[----:B------:R-:W-:Y:S04]  /*db80*/  FADD.FTZ R0, R118, R0 ;  /* 0x0000000076007221 */ /* 0x000fe80000010000 */
[C---:B------:R-:W-:Y:S01]  /*db90*/  HMMA.16816.F32 R56, R12.reuse, R30, R56 ;  /* 0x0000001e0c38723c */ /* 0x040fe20000001838 */
[----:B------:R-:W1:Y:S03]  /*dba0*/  LDSM.16.MT88.4 R28, [R185+0x2000] ;  /* 0x00200000b91c783b */ /* 0x000e660000004200 */
[----:B------:R-:W-:Y:S04]  /*dbb0*/  FADD.FTZ R0, R141, R0 ;  /* 0x000000008d007221 */ /* 0x000fe80000010000 */
[C---:B----4-:R-:W-:Y:S04]  /*dbc0*/  HMMA.16816.F32 R60, R12.reuse, R20, R60 ;  /* 0x000000140c3c723c */ /* 0x050fe8000000183c */
[----:B------:R-:W-:Y:S04]  /*dbd0*/  FADD.FTZ R0, R179, R0 ;  /* 0x00000000b3007221 */ /* 0x000fe80000010000 */
[----:B------:R-:W-:Y:S01]  /*dbe0*/  HMMA.16816.F32 R64, R12, R22, R64 ;  /* 0x000000160c40723c */ /* 0x000fe20000001840 */
[----:B------:R-:W-:Y:S03]  /*dbf0*/  LDSM.16.MT88.4 R20, [R186+0x5000] ;  /* 0x00500000ba14783b */ /* 0x000fe60000004200 */
[----:B------:R-:W-:Y:S03]  /*dc00*/  FADD.FTZ R0, R139, R0 ;  /* 0x000000008b007221 */ /* 0x000fe60000010000 */
[----:B------:R-:W-:Y:S01]  /*dc10*/  F2FP.PACK_AB R12, R129, R111 ;  /* 0x0000006f810c723e */ /* 0x000fe200000000ff */
[----:B------:R-:W-:Y:S01]  /*dc20*/  FADD.FTZ R0, R140, R0 ;  /* 0x000000008c007221 */ /* 0x000fe20000010000 */
[----:B------:R-:W-:Y:S03]  /*dc30*/  F2FP.PACK_AB R14, R128, R130 ;  /* 0x00000082800e723e */ /* 0x000fe600000000ff */
[----:B------:R-:W-:Y:S01]  /*dc40*/  F2FP.PACK_AB R13, R49, R108 ;  /* 0x0000006c310d723e */ /* 0x000fe200000000ff */
[----:B------:R-:W-:Y:S01]  /*dc50*/  FADD.FTZ R0, R138, R0 ;  /* 0x000000008a007221 */ /* 0x000fe20000010000 */
[----:B------:R-:W-:Y:S03]  /*dc60*/  F2FP.PACK_AB R15, R45, R48 ;  /* 0x000000302d0f723e */ /* 0x000fe600000000ff */
[----:B------:R-:W-:Y:S04]  /*dc70*/  FADD.FTZ R0, R137, R0 ;  /* 0x0000000089007221 */ /* 0x000fe80000010000 */
[C---:B--2---:R-:W-:Y:S03]  /*dc80*/  HMMA.16816.F32 R4, R12.reuse, R16, R4 ;  /* 0x000000100c04723c */ /* 0x044fe60000001804 */
[----:B------:R-:W-:Y:S01]  /*dc90*/  FADD.FTZ R0, R111, R0 ;  /* 0x000000006f007221 */ /* 0x000fe20000010000 */
[----:B------:R-:W-:Y:S03]  /*dca0*/  MOV R111, R3 ;  /* 0x00000003006f7202 */ /* 0x000fe60000000f00 */
[----:B------:R-:W-:Y:S01]  /*dcb0*/  FADD.FTZ R0, R129, R0 ;  /* 0x0000000081007221 */ /* 0x000fe20000010000 */
[C---:B------:R-:W-:Y:S01]  /*dcc0*/  HMMA.16816.F32 R8, R12.reuse, R18, R8 ;  /* 0x000000120c08723c */ /* 0x040fe20000001808 */
[----:B------:R-:W2:Y:S03]  /*dcd0*/  LDSM.16.MT88.4 R16, [R184+0x5000] ;  /* 0x00500000b810783b */ /* 0x000ea60000004200 */
[----:B------:R-:W-:Y:S04]  /*dce0*/  FADD.FTZ R0, R130, R0 ;  /* 0x0000000082007221 */ /* 0x000fe80000010000 */
[C---:B------:R-:W-:Y:S04]  /*dcf0*/  HMMA.16816.F32 R68, R12.reuse, R24, R68 ;  /* 0x000000180c44723c */ /* 0x040fe80000001844 */
[----:B------:R-:W-:Y:S04]  /*dd00*/  FADD.FTZ R0, R128, R0 ;  /* 0x0000000080007221 */ /* 0x000fe80000010000 */
[C---:B------:R-:W-:Y:S01]  /*dd10*/  HMMA.16816.F32 R72, R12.reuse, R26, R72 ;  /* 0x0000001a0c48723c */ /* 0x040fe20000001848 */
[----:B------:R-:W3:Y:S07]  /*dd20*/  LDSM.16.MT88.4 R24, [R185+0x5000] ;  /* 0x00500000b918783b */ /* 0x000eee0000004200 */
[C---:B-1----:R-:W-:Y:S08]  /*dd30*/  HMMA.16816.F32 R76, R12.reuse, R28, R76 ;  /* 0x0000001c0c4c723c */ /* 0x042ff0000000184c */
[C---:B------:R-:W-:Y:S01]  /*dd40*/  HMMA.16816.F32 R80, R12.reuse, R30, R80 ;  /* 0x0000001e0c50723c */ /* 0x040fe20000001850 */
[----:B------:R-:W1:Y:S07]  /*dd50*/  LDSM.16.MT88.4 R28, [R187+0x5000] ;  /* 0x00500000bb1c783b */ /* 0x000e6e0000004200 */
[C---:B------:R-:W-:Y:S08]  /*dd60*/  HMMA.16816.F32 R84, R12.reuse, R32, R84 ;  /* 0x000000200c54723c */ /* 0x040ff00000001854 */
[C---:B------:R-:W-:Y:S01]  /*dd70*/  HMMA.16816.F32 R88, R12.reuse, R34, R88 ;  /* 0x000000220c58723c */ /* 0x040fe20000001858 */
[----:B------:R-:W-:Y:S07]  /*dd80*/  LDSM.16.MT88.4 R32, [R184+0x5800] ;  /* 0x00580000b820783b */ /* 0x000fee0000004200 */
[C---:B--2---:R-:W-:Y:S08]  /*dd90*/  HMMA.16816.F32 R92, R12.reuse, R16, R92 ;  /* 0x000000100c5c723c */ /* 0x044ff0000000185c */
[C---:B------:R-:W-:Y:S01]  /*dda0*/  HMMA.16816.F32 R96, R12.reuse, R18, R96 ;  /* 0x000000120c60723c */ /* 0x040fe20000001860 */
[----:B------:R-:W2:Y:S07]  /*ddb0*/  LDSM.16.MT88.4 R16, [R186+0x2800] ;  /* 0x00280000ba10783b */ /* 0x000eae0000004200 */
[C---:B------:R-:W-:Y:S08]  /*ddc0*/  HMMA.16816.F32 R100, R12.reuse, R20, R100 ;  /* 0x000000140c64723c */ /* 0x040ff00000001864 */
[C---:B------:R-:W-:Y:S01]  /*ddd0*/  HMMA.16816.F32 R104, R12.reuse, R22, R104 ;  /* 0x000000160c68723c */ /* 0x040fe20000001868 */
[----:B------:R-:W4:Y:S07]  /*dde0*/  LDSM.16.MT88.4 R20, [R185+0x2800] ;  /* 0x00280000b914783b */ /* 0x000f2e0000004200 */
[C---:B---3--:R-:W-:Y:S08]  /*ddf0*/  HMMA.16816.F32 R52, R12.reuse, R24, R52 ;  /* 0x000000180c34723c */ /* 0x048ff00000001834 */
[C---:B------:R-:W-:Y:S01]  /*de00*/  HMMA.16816.F32 R56, R12.reuse, R26, R56 ;  /* 0x0000001a0c38723c */ /* 0x040fe20000001838 */
[----:B------:R-:W3:Y:S07]  /*de10*/  LDSM.16.MT88.4 R24, [R187+0x2800] ;  /* 0x00280000bb18783b */ /* 0x000eee0000004200 */
[C---:B-1----:R-:W-:Y:S08]  /*de20*/  HMMA.16816.F32 R60, R12.reuse, R28, R60 ;  /* 0x0000001c0c3c723c */ /* 0x042ff0000000183c */
[----:B------:R-:W-:Y:S01]  /*de30*/  HMMA.16816.F32 R64, R12, R30, R64 ;  /* 0x0000001e0c40723c */ /* 0x000fe20000001840 */
[----:B------:R-:W1:Y:S06]  /*de40*/  LDSM.16.MT88.4 R28, [R186+0x5800] ;  /* 0x00580000ba1c783b */ /* 0x000e6c0000004200 */
[----:B------:R-:W-:Y:S02]  /*de50*/  F2FP.PACK_AB R12, R42, R41 ;  /* 0x000000292a0c723e */ /* 0x000fe400000000ff */
[----:B------:R-:W-:Y:S03]  /*de60*/  F2FP.PACK_AB R14, R44, R43 ;  /* 0x0000002b2c0e723e */ /* 0x000fe600000000ff */
[----:B------:R-:W-:Y:S02]  /*de70*/  F2FP.PACK_AB R13, R36, R40 ;  /* 0x00000028240d723e */ /* 0x000fe400000000ff */
[----:B------:R-:W-:Y:S07]  /*de80*/  F2FP.PACK_AB R15, R39, R37 ;  /* 0x00000025270f723e */ /* 0x000fee00000000ff */
[C---:B------:R-:W-:Y:S01]  /*de90*/  HMMA.16816.F32 R116, R12.reuse, R112, R4 ;  /* 0x000000700c74723c */ /* 0x040fe20000001804 */
[----:B------:R-:W5:Y:S07]  /*dea0*/  LDSM.16.MT88.4 R4, [R185+0x5800] ;  /* 0x00580000b904783b */ /* 0x000f6e0000004200 */
[C---:B------:R-:W-:Y:S01]  /*deb0*/  HMMA.16816.F32 R112, R12.reuse, R114, R8 ;  /* 0x000000720c70723c */ /* 0x040fe20000001808 */
[----:B------:R-:W1:Y:S07]  /*dec0*/  LDSM.16.MT88.4 R8, [R187+0x5800] ;  /* 0x00580000bb08783b */ /* 0x000e6e0000004200 */
[C---:B--2---:R-:W-:Y:S08]  /*ded0*/  HMMA.16816.F32 R68, R12.reuse, R16, R68 ;  /* 0x000000100c44723c */ /* 0x044ff00000001844 */
[C---:B------:R-:W-:Y:S08]  /*dee0*/  HMMA.16816.F32 R72, R12.reuse, R18, R72 ;  /* 0x000000120c48723c */ /* 0x040ff00000001848 */
[C---:B----4-:R-:W-:Y:S08]  /*def0*/  HMMA.16816.F32 R76, R12.reuse, R20, R76 ;  /* 0x000000140c4c723c */ /* 0x050ff0000000184c */
[C---:B------:R-:W-:Y:S08]  /*df00*/  HMMA.16816.F32 R80, R12.reuse, R22, R80 ;  /* 0x000000160c50723c */ /* 0x040ff00000001850 */
[C---:B---3--:R-:W-:Y:S08]  /*df10*/  HMMA.16816.F32 R84, R12.reuse, R24, R84 ;  /* 0x000000180c54723c */ /* 0x048ff00000001854 */
[C---:B------:R-:W-:Y:S08]  /*df20*/  HMMA.16816.F32 R88, R12.reuse, R26, R88 ;  /* 0x0000001a0c58723c */ /* 0x040ff00000001858 */
[C---:B------:R-:W-:Y:S08]  /*df30*/  HMMA.16816.F32 R92, R12.reuse, R32, R92 ;  /* 0x000000200c5c723c */ /* 0x040ff0000000185c */
[C---:B------:R-:W-:Y:S08]  /*df40*/  HMMA.16816.F32 R96, R12.reuse, R34, R96 ;  /* 0x000000220c60723c */ /* 0x040ff00000001860 */
[C---:B-1----:R-:W-:Y:S08]  /*df50*/  HMMA.16816.F32 R100, R12.reuse, R28, R100 ;  /* 0x0000001c0c64723c */ /* 0x042ff00000001864 */
[C---:B------:R-:W-:Y:S08]  /*df60*/  HMMA.16816.F32 R104, R12.reuse, R30, R104 ;  /* 0x0000001e0c68723c */ /* 0x040ff00000001868 */
[C---:B-----5:R-:W-:Y:S07]  /*df70*/  HMMA.16816.F32 R52, R12.reuse, R4, R52 ;  /* 0x000000040c34723c */ /* 0x060fee0000001834 */
[----:B------:R-:W-:Y:S01]  /*df80*/  FADD.FTZ R4, R45, R2 ;  /* 0x000000022d047221 */ /* 0x000fe20000010000 */
[C---:B------:R-:W-:Y:S04]  /*df90*/  HMMA.16816.F32 R56, R12.reuse, R6, R56 ;  /* 0x000000060c38723c */ /* 0x040fe80000001838 */
[----:B------:R-:W-:Y:S02]  /*dfa0*/  FADD.FTZ R2, R41, R0 ;  /* 0x0000000029027221 */ /* 0x000fe40000010000 */
[----:B------:R-:W-:Y:S01]  /*dfb0*/  FADD.FTZ R0, R40, R4 ;  /* 0x0000000428007221 */ /* 0x000fe20000010000 */
[----:B------:R-:W-:Y:S01]  /*dfc0*/  MOV R4, R3 ;  /* 0x0000000300047202 */ /* 0x000fe20000000f00 */
[C---:B------:R-:W-:Y:S04]  /*dfd0*/  HMMA.16816.F32 R60, R12.reuse, R8, R60 ;  /* 0x000000080c3c723c */ /* 0x040fe8000000183c */
[----:B------:R-:W-:Y:S02]  /*dfe0*/  FADD.FTZ R2, R42, R2 ;  /* 0x000000022a027221 */ /* 0x000fe40000010000 */
[----:B------:R-:W-:Y:S02]  /*dff0*/  FADD.FTZ R0, R36, R0 ;  /* 0x0000000024007221 */ /* 0x000fe40000010000 */
[----:B------:R-:W-:Y:S04]  /*e000*/  HMMA.16816.F32 R64, R12, R10, R64 ;  /* 0x0000000a0c40723c */ /* 0x000fe80000001840 */
[----:B------:R-:W-:Y:S02]  /*e010*/  FADD.FTZ R2, R43, R2 ;  /* 0x000000022b027221 */ /* 0x000fe40000010000 */
[----:B------:R-:W-:Y:S02]  /*e020*/  FADD.FTZ R0, R37, R0 ;  /* 0x0000000025007221 */ /* 0x000fe40000010000 */
[----:B------:R-:W-:Y:S04]  /*e030*/  FADD.FTZ R225, R44, R2 ;  /* 0x000000022ce17221 */ /* 0x000fe80000010000 */
[----:B------:R-:W-:Y:S01]  /*e040*/  FADD.FTZ R226, R39, R0 ;  /* 0x0000000027e27221 */ /* 0x000fe20000010000 */
[----:B------:R-:W-:-:S05]  /*e050*/  @P0 BRA `(.L_x_750) ;  /* 0xffffd13000000947 */ /* 0x000fca000383ffff */
.L_x_739:
[----:B------:R-:W-:-:S13]  /*e060*/  ISETP.GE.AND P0, PT, R196, R228, PT ;  /* 0x000000e4c400720c */ /* 0x000fda0003f06270 */
[----:B------:R-:W-:Y:S05]  /*e070*/  @!P0 BRA `(.L_x_751) ;  /* 0x0000411000008947 */ /* 0x000fea0003800000 */
[----:B------:R-:W-:Y:S02]  /*e080*/  MOV R111, R4 ;  /* 0x00000004006f7202 */ /* 0x000fe40000000f00 */
[----:B------:R-:W-:Y:S02]  /*e090*/  MOV R110, R109 ;  /* 0x0000006d006e7202 */ /* 0x000fe40000000f00 */
.L_x_769:
[----:B------:R-:W-:Y:S04]  /*e0a0*/  DEPBAR.LE SB0, 0x0 ;  /* 0x000080000000791a */ /* 0x000fe80000000000 */
[----:B------:R-:W-:Y:S01]  /*e0b0*/  WARPSYNC 0xffffffff ;  /* 0xffffffff00007948 */ /* 0x000fe20003800000 */
[----:B------:R-:W-:Y:S01]  /*e0c0*/  BAR.SYNC.DEFER_BLOCKING 0x0 ;  /* 0x0000000000007b1d */ /* 0x000fe20000010000 */
[----:B------:R-:W-:Y:S01]  /*e0d0*/  SHF.R.S32.HI R0, RZ, 0x1f, R199 ;  /* 0x0000001fff007819 */ /* 0x000fe200000114c7 */
[C---:B------:R-:W-:Y:S01]  /*e0e0*/  IMAD.WIDE.U32 R2, R199.reuse, c[0x0][0x208], RZ ;  /* 0x00008200c7027a25 */ /* 0x040fe200078e00ff */
[----:B------:R-:W-:Y:S02]  /*e0f0*/  SHF.R.S32.HI R7, RZ, 0x1f, R216 ;  /* 0x0000001fff077819 */ /* 0x000fe400000114d8 */
[----:B------:R-:W-:Y:S01]  /*e100*/  SHF.R.S32.HI R6, RZ, 0x1f, R208 ;  /* 0x0000001fff067819 */ /* 0x000fe200000114d0 */
[----:B------:R-:W-:Y:S01]  /*e110*/  IMAD R0, R0, c[0x0][0x208], RZ ;  /* 0x0000820000007a24 */ /* 0x000fe200078e02ff */
[----:B------:R-:W-:Y:S01]  /*e120*/  IADD3 R188, R180, 0x5800, RZ ;  /* 0x00005800b4bc7810 */ /* 0x000fe20007ffe0ff */
[----:B------:R-:W-:Y:S01]  /*e130*/  IMAD.SHL.U32 R46, R216, 0x2, RZ ;  /* 0x00000002d82e7824 */ /* 0x000fe200078e00ff */
[C---:B------:R-:W-:Y:S01]  /*e140*/  IADD3 R177, R180.reuse, 0x5000, RZ ;  /* 0x00005000b4b17810 */ /* 0x040fe20007ffe0ff */
[----:B------:R-:W-:Y:S01]  /*e150*/  IMAD R0, R199, c[0x0][0x20c], R0 ;  /* 0x00008300c7007a24 */ /* 0x000fe200078e0200 */
[----:B------:R-:W-:Y:S01]  /*e160*/  IADD3 R176, R180, 0x4800, RZ ;  /* 0x00004800b4b07810 */ /* 0x000fe20007ffe0ff */
[----:B------:R-:W-:Y:S01]  /*e170*/  IMAD.SHL.U32 R13, R208, 0x2, RZ ;  /* 0x00000002d00d7824 */ /* 0x000fe200078e00ff */
[C---:B------:R-:W-:Y:S01]  /*e180*/  IADD3 R109, R180.reuse, 0x4000, RZ ;  /* 0x00004000b46d7810 */ /* 0x040fe20007ffe0ff */
[----:B------:R-:W-:Y:S01]  /*e190*/  IMAD.IADD R3, R3, 0x1, R0 ;  /* 0x0000000103037824 */ /* 0x000fe200078e0200 */
[----:B------:R-:W-:Y:S02]  /*e1a0*/  SHF.R.S32.HI R0, RZ, 0x1f, R198 ;  /* 0x0000001fff007819 */ /* 0x000fe400000114c6 */
[----:B------:R-:W-:Y:S01]  /*e1b0*/  IADD3 R108, R180, 0x3800, RZ ;  /* 0x00003800b46c7810 */ /* 0x000fe20007ffe0ff */
[----:B------:R-:W-:Y:S01]  /*e1c0*/  IMAD.WIDE.U32 R2, R198, c[0x0][0x218], R2 ;  /* 0x00008600c6027a25 */ /* 0x000fe200078e0002 */
[----:B------:R-:W-:Y:S02]  /*e1d0*/  SHF.L.U64.HI R21, R216, 0x1, R7 ;  /* 0x00000001d8157819 */ /* 0x000fe40000010207 */
[----:B------:R-:W-:Y:S01]  /*e1e0*/  SHF.L.U64.HI R20, R208, 0x1, R6 ;  /* 0x00000001d0147819 */ /* 0x000fe20000010206 */
[----:B------:R-:W-:Y:S01]  /*e1f0*/  IMAD R4, R0, c[0x0][0x218], RZ ;  /* 0x0000860000047a24 */ /* 0x000fe200078e02ff */
[----:B------:R-:W-:Y:S01]  /*e200*/  IADD3 R0, P0, R238, R2, RZ ;  /* 0x00000002ee007210 */ /* 0x000fe20007f1e0ff */
[----:B------:R1:W2:Y:S02]  /*e210*/  LDSM.16.M88.4 R8, [R181] ;  /* 0x00000000b508783b */ /* 0x0002a40000000200 */
[----:B------:R-:W-:Y:S02]  /*e220*/  IMAD R4, R198, c[0x0][0x21c], R4 ;  /* 0x00008700c6047a24 */ /* 0x000fe400078e0204 */
[----:B------:R1:W3:Y:S03]  /*e230*/  LDSM.16.M88.4 R16, [R181+0x800] ;  /* 0x00080000b510783b */ /* 0x0002e60000000200 */
[----:B------:R-:W-:Y:S01]  /*e240*/  IADD3.X R2, R242, R3, R4, P0, !PT ;  /* 0x00000003f2027210 */ /* 0x000fe200007fe404 */
[----:B------:R1:W4:Y:S01]  /*e250*/  LDSM.16.M88.4 R24, [R181+0x1000] ;  /* 0x00100000b518783b */ /* 0x0003220000000200 */
[C---:B------:R-:W-:Y:S03]  /*e260*/  LEA R5, P0, R0.reuse, c[0x0][0x1f8], 0x1 ;  /* 0x00007e0000057a11 */ /* 0x040fe600078008ff */
[----:B------:R1:W1:Y:S01]  /*e270*/  LDSM.16.M88.4 R32, [R181+0x1800] ;  /* 0x00180000b520783b */ /* 0x0002620000000200 */
[----:B------:R-:W-:Y:S02]  /*e280*/  LEA.HI.X R4, R0, c[0x0][0x1fc], R2, 0x1, P0 ;  /* 0x00007f0000047a11 */ /* 0x000fe400000f0c02 */
[----:B------:R-:W-:Y:S01]  /*e290*/  IADD3 R0, R180, 0x3000, RZ ;  /* 0x00003000b4007810 */ /* 0x000fe20007ffe0ff */
        /* <DEDUP_REMOVED lines=8> */
[----:B------:R-:W-:-:S05]  /*e320*/  BRA.DIV ~URZ, `(.L_x_752) ;  /* 0x0000a0327f007947 */ /* 0x000fca000b800000 */
[----:B--23--:R2:W3:Y:S02]  /*e330*/  SHFL.IDX PT, R12, R4, RZ, 0x181f ;  /* 0x00181fff040c7589 */ /* 0x00c4e400000e0000 */
.L_x_857:
[----:B------:R-:W5:Y:S01]  /*e340*/  SHFL.IDX PT, R2, R5, 0x2, 0x181f ;  /* 0x00581f0005027f89 */ /* 0x000f6200000e0000 */
[----:B------:R-:W-:Y:S01]  /*e350*/  ISETP.GE.AND P2, PT, R208, c[0x0][0x1d4], PT ;  /* 0x00007500d0007a0c */ /* 0x000fe20003f46270 */
[----:B------:R-:W-:Y:S01]  /*e360*/  BSSY B0, `(.L_x_753) ;  /* 0x00000f3000007945 */ /* 0x000fe20003800000 */
[----:B------:R-:W-:Y:S02]  /*e370*/  ISETP.GE.AND P3, PT, R216, c[0x0][0x1d4], PT ;  /* 0x00007500d8007a0c */ /* 0x000fe40003f66270 */
[----:B------:R-:W-:Y:S02]  /*e380*/  SEL R195, RZ, 0x10, P2 ;  /* 0x00000010ffc37807 */ /* 0x000fe40001000000 */
[----:B------:R-:W2:Y:S01]  /*e390*/  SHFL.IDX PT, R3, R4, 0x2, 0x181f ;  /* 0x00581f0004037f89 */ /* 0x000ea200000e0000 */
[----:B------:R-:W-:Y:S02]  /*e3a0*/  SEL R29, RZ, 0x10, P3 ;  /* 0x00000010ff1d7807 */ /* 0x000fe40001800000 */
[----:B------:R-:W-:Y:S04]  /*e3b0*/  IADD3 R6, -R195, 0x10, RZ ;  /* 0x00000010c3067810 */ /* 0x000fe80007ffe1ff */
[----:B------:R-:W-:Y:S01]  /*e3c0*/  LOP3.LUT R6, R6, 0xf, RZ, 0xc0, !PT ;  /* 0x0000000f06067812 */ /* 0x000fe200078ec0ff */
[----:B------:R-:W-:Y:S03]  /*e3d0*/  SHFL.IDX PT, R28, R5, 0x1, 0x181f ;  /* 0x00381f00051c7f89 */ /* 0x000fe600000e0000 */
[-C--:B-----5:R-:W-:Y:S02]  /*e3e0*/  IADD3 R38, P1, P0, R6, R2.reuse, R13 ;  /* 0x0000000206267210 */ /* 0x0a0fe4000783e00d */
[----:B------:R-:W-:Y:S04]  /*e3f0*/  IADD3 R6, -R29, 0x10, RZ ;  /* 0x000000101d067810 */ /* 0x000fe80007ffe1ff */
[----:B------:R-:W-:Y:S02]  /*e400*/  LOP3.LUT R6, R6, 0xf, RZ, 0xc0, !PT ;  /* 0x0000000f06067812 */ /* 0x000fe400078ec0ff */
[-C--:B--2---:R-:W-:Y:S02]  /*e410*/  IADD3.X R39, RZ, R3.reuse, R20, P1, P0 ;  /* 0x00000003ff277210 */ /* 0x084fe40000fe0414 */
[----:B------:R-:W-:Y:S02]  /*e420*/  IADD3 R44, P1, P0, R6, R2, R46 ;  /* 0x00000002062c7210 */ /* 0x000fe4000783e02e */
[----:B------:R-:W2:Y:S02]  /*e430*/  SHFL.IDX PT, R2, R5, RZ, 0x181f ;  /* 0x00181fff05027589 */ /* 0x000ea400000e0000 */
[--C-:B------:R-:W-:Y:S02]  /*e440*/  IADD3.X R45, RZ, R3, R21.reuse, P1, P0 ;  /* 0x00000003ff2d7210 */ /* 0x100fe40000fe0415 */
[----:B------:R-:W-:Y:S03]  /*e450*/  ISETP.NE.U32.AND P1, PT, R195, RZ, PT ;  /* 0x000000ffc300720c */ /* 0x000fe60003f25070 */
[----:B------:R5:W4:Y:S01]  /*e460*/  SHFL.IDX PT, R3, R4, 0x1, 0x181f ;  /* 0x00381f0004037f89 */ /* 0x000b2200000e0000 */
[-C--:B--2---:R-:W-:Y:S05]  /*e470*/  IADD3 R22, P0, R2, R13.reuse, RZ ;  /* 0x0000000d02167210 */ /* 0x084fea0007f1e0ff */
[--C-:B---3--:R-:W-:Y:S01]  /*e480*/  IMAD.X R23, R12, 0x1, R20.reuse, P0 ;  /* 0x000000010c177824 */ /* 0x108fe200000e0614 */
[C---:B-----5:R-:W-:Y:S03]  /*e490*/  HMMA.16816.F32 R4, R120.reuse, R8, RZ ;  /* 0x000000087804723c */ /* 0x060fe600000018ff */
[-C--:B------:R-:W-:Y:S01]  /*e4a0*/  IADD3 R30, P0, R2, R46.reuse, RZ ;  /* 0x0000002e021e7210 */ /* 0x080fe20007f1e0ff */
[----:B------:R2:W-:Y:S04]  /*e4b0*/  LDGSTS.E.BYPASS.LTC128B.128 [R197+0x100], [R22.64], !P2 ;  /* 0x0010000016c57fae */ /* 0x0005e8000d101d46 */
[C---:B------:R-:W-:Y:S01]  /*e4c0*/  HMMA.16816.F32 R8, R120.reuse, R10, RZ ;  /* 0x0000000a7808723c */ /* 0x040fe200000018ff */
[--C-:B------:R-:W-:Y:S03]  /*e4d0*/  IMAD.X R31, R12, 0x1, R21.reuse, P0 ;  /* 0x000000010c1f7824 */ /* 0x100fe600000e0615 */
[C---:B------:R-:W-:Y:S02]  /*e4e0*/  IADD3 R36, P0, R28.reuse, R13, RZ ;  /* 0x0000000d1c247210 */ /* 0x040fe40007f1e0ff */
[----:B------:R3:W-:Y:S02]  /*e4f0*/  LDGSTS.E.BYPASS.LTC128B.128 [R197+0x3100], [R30.64], !P3 ;  /* 0x031000001ec57fae */ /* 0x0007e4000d901d46 */
[C---:B------:R-:W-:Y:S01]  /*e500*/  HMMA.16816.F32 R12, R120.reuse, R16, RZ ;  /* 0x00000010780c723c */ /* 0x040fe200000018ff */
[C---:B----4-:R-:W-:Y:S03]  /*e510*/  IMAD.X R37, R3.reuse, 0x1, R20, P0 ;  /* 0x0000000103257824 */ /* 0x050fe600000e0614 */
[----:B------:R-:W-:Y:S02]  /*e520*/  IADD3 R2, P0, R28, R46, RZ ;  /* 0x0000002e1c027210 */ /* 0x000fe40007f1e0ff */
[----:B------:R4:W-:Y:S02]  /*e530*/  LDGSTS.E.BYPASS.LTC128B.128 [R197+0x1100], [R36.64], !P2 ;  /* 0x0110000024c57fae */ /* 0x0009e4000d101d46 */
[C---:B------:R-:W-:Y:S01]  /*e540*/  HMMA.16816.F32 R16, R120.reuse, R18, RZ ;  /* 0x000000127810723c */ /* 0x040fe200000018ff */
[----:B------:R-:W-:Y:S01]  /*e550*/  IMAD.X R3, R3, 0x1, R21, P0 ;  /* 0x0000000103037824 */ /* 0x000fe200000e0615 */
[----:B------:R-:W-:Y:S04]  /*e560*/  ISETP.NE.U32.AND P0, PT, R29, RZ, PT ;  /* 0x000000ff1d00720c */ /* 0x000fe80003f05070 */
[----:B------:R1:W-:Y:S02]  /*e570*/  LDGSTS.E.BYPASS.LTC128B.128 [R197+0x4100], [R2.64], !P3 ;  /* 0x0410000002c57fae */ /* 0x0003e4000d901d46 */
[C---:B--2---:R-:W-:Y:S05]  /*e580*/  HMMA.16816.F32 R20, R120.reuse, R24, RZ ;  /* 0x000000187814723c */ /* 0x044fea00000018ff */
[----:B------:R4:W-:Y:S03]  /*e590*/  LDGSTS.E.BYPASS.LTC128B.128.ZFILL [R197+0x2100], [R38.64], P1 ;  /* 0x0210000026c57fae */ /* 0x0009e60008941d46 */
[C---:B------:R-:W-:Y:S04]  /*e5a0*/  HMMA.16816.F32 R24, R120.reuse, R26, RZ ;  /* 0x0000001a7818723c */ /* 0x040fe800000018ff */
[----:B------:R2:W-:Y:S01]  /*e5b0*/  LDGSTS.E.BYPASS.LTC128B.128.ZFILL [R197+0x5100], [R44.64], P0 ;  /* 0x051000002cc57fae */ /* 0x0005e20008141d46 */
[----:B------:R-:W-:Y:S03]  /*e5c0*/  ISETP.GT.AND P0, PT, R196, R228, PT ;  /* 0x000000e4c400720c */ /* 0x000fe60003f04270 */
[C---:B-1-3--:R-:W-:Y:S03]  /*e5d0*/  HMMA.16816.F32 R28, R120.reuse, R32, RZ ;  /* 0x00000020781c723c */ /* 0x04afe600000018ff */
[----:B------:R-:W0:Y:S05]  /*e5e0*/  LDGDEPBAR ;  /* 0x00000000000079af */ /* 0x000e2a0000000000 */
[C---:B------:R-:W-:Y:S08]  /*e5f0*/  HMMA.16816.F32 R32, R120.reuse, R34, RZ ;  /* 0x000000227820723c */ /* 0x040ff000000018ff */
[C---:B----4-:R-:W-:Y:S08]  /*e600*/  HMMA.16816.F32 R36, R120.reuse, R40, RZ ;  /* 0x000000287824723c */ /* 0x050ff000000018ff */
[C---:B------:R-:W-:Y:S08]  /*e610*/  HMMA.16816.F32 R40, R120.reuse, R42, RZ ;  /* 0x0000002a7828723c */ /* 0x040ff000000018ff */
[C---:B--2---:R-:W-:Y:S08]  /*e620*/  HMMA.16816.F32 R44, R120.reuse, R48, RZ ;  /* 0x00000030782c723c */ /* 0x044ff000000018ff */
        /* <DEDUP_REMOVED lines=17> */
[----:B------:R-:W-:Y:S01]  /*e740*/  HMMA.16816.F32 R48, R124, R150, R48 ;  /* 0x000000967c30723c */ /* 0x000fe20000001830 */
[----:B------:R-:W-:Y:S07]  /*e750*/  LDSM.16.M88.4 R148, [R109] ;  /* 0x000000006d94783b */ /* 0x000fee0000000200 */
        /* <DEDUP_REMOVED lines=41> */
[----:B------:R-:W4:Y:S07]  /*e9f0*/  LDSM.16.M88.4 R140, [R0] ;  /* 0x00000000008c783b */ /* 0x000f2e0000000200 */
[C---:B-----5:R-:W-:Y:S08]  /*ea00*/  HMMA.16816.F32 R20, R160.reuse, R144, R20 ;  /* 0x00000090a014723c */ /* 0x060ff00000001814 */
[C---:B------:R-:W-:Y:S01]  /*ea10*/  HMMA.16816.F32 R24, R160.reuse, R146, R24 ;  /* 0x00000092a018723c */ /* 0x040fe20000001818 */
[----:B------:R-:W5:Y:S07]  /*ea20*/  LDSM.16.M88.4 R144, [R108] ;  /* 0x000000006c90783b */ /* 0x000f6e0000000200 */
[C---:B-1----:R-:W-:Y:S08]  /*ea30*/  HMMA.16816.F32 R28, R160.reuse, R128, R28 ;  /* 0x00000080a01c723c */ /* 0x042ff0000000181c */
[C---:B------:R-:W-:Y:S01]  /*ea40*/  HMMA.16816.F32 R32, R160.reuse, R130, R32 ;  /* 0x00000082a020723c */ /* 0x040fe20000001820 */
[----:B------:R-:W1:Y:S07]  /*ea50*/  LDSM.16.M88.4 R128, [R176] ;  /* 0x00000000b080783b */ /* 0x000e6e0000000200 */
[C---:B--2---:R-:W-:Y:S01]  /*ea60*/  HMMA.16816.F32 R36, R160.reuse, R132, R36 ;  /* 0x00000084a024723c */ /* 0x044fe20000001824 */
[----:B------:R-:W2:Y:S07]  /*ea70*/  LDSM.16.M88.4 R176, [R177] ;  /* 0x00000000b1b0783b */ /* 0x000eae0000000200 */
[C---:B------:R-:W-:Y:S01]  /*ea80*/  HMMA.16816.F32 R40, R160.reuse, R134, R40 ;  /* 0x00000086a028723c */ /* 0x040fe20000001828 */
[----:B------:R-:W1:Y:S07]  /*ea90*/  LDSM.16.M88.4 R132, [R188] ;  /* 0x00000000bc84783b */ /* 0x000e6e0000000200 */
[C---:B---3--:R-:W-:Y:S08]  /*eaa0*/  HMMA.16816.F32 R44, R160.reuse, R136, R44 ;  /* 0x00000088a02c723c */ /* 0x048ff0000000182c */
[----:B------:R-:W-:Y:S01]  /*eab0*/  HMMA.16816.F32 R48, R160, R138, R48 ;  /* 0x0000008aa030723c */ /* 0x000fe20000001830 */
[----:B------:R-:W-:Y:S07]  /*eac0*/  LDSM.16.M88.4 R136, [R183+0x3800] ;  /* 0x00380000b788783b */ /* 0x000fee0000000200 */
[C---:B----4-:R-:W-:Y:S08]  /*ead0*/  HMMA.16816.F32 R4, R164.reuse, R140, R4 ;  /* 0x0000008ca404723c */ /* 0x050ff00000001804 */
[C---:B------:R-:W-:Y:S01]  /*eae0*/  HMMA.16816.F32 R8, R164.reuse, R142, R8 ;  /* 0x0000008ea408723c */ /* 0x040fe20000001808 */
[----:B------:R-:W-:Y:S07]  /*eaf0*/  LDSM.16.M88.4 R140, [R183+0x4000] ;  /* 0x00400000b78c783b */ /* 0x000fee0000000200 */
[C---:B-----5:R-:W-:Y:S08]  /*eb00*/  HMMA.16816.F32 R12, R164.reuse, R144, R12 ;  /* 0x00000090a40c723c */ /* 0x060ff0000000180c */
[C---:B------:R-:W-:Y:S01]  /*eb10*/  HMMA.16816.F32 R16, R164.reuse, R146, R16 ;  /* 0x00000092a410723c */ /* 0x040fe20000001810 */
[----:B------:R-:W-:Y:S07]  /*eb20*/  LDSM.16.M88.4 R144, [R183+0x4800] ;  /* 0x00480000b790783b */ /* 0x000fee0000000200 */
[C---:B------:R-:W-:Y:S08]  /*eb30*/  HMMA.16816.F32 R20, R164.reuse, R148, R20 ;  /* 0x00000094a414723c */ /* 0x040ff00000001814 */
        /* <DEDUP_REMOVED lines=8> */
[C---:B------:R-:W-:Y:S08]  /*ebc0*/  HMMA.16816.F32 R44, R164.reuse, R132, R44 ;  /* 0x00000084a42c723c */ /* 0x040ff0000000182c */
[----:B------:R-:W-:Y:S01]  /*ebd0*/  HMMA.16816.F32 R48, R164, R134, R48 ;  /* 0x00000086a430723c */ /* 0x000fe20000001830 */
[----:B------:R-:W-:Y:S07]  /*ebe0*/  LDSM.16.M88.4 R132, [R182+0x800] ;  /* 0x00080000b684783b */ /* 0x000fee0000000200 */
[C---:B-1----:R-:W-:Y:S08]  /*ebf0*/  HMMA.16816.F32 R4, R168.reuse, R128, R4 ;  /* 0x00000080a804723c */ /* 0x042ff00000001804 */
        /* <DEDUP_REMOVED lines=13> */
[----:B------:R-:W3:Y:S01]  /*ecd0*/  LDSM.16.M88.4 R148, [R182+0x2800] ;  /* 0x00280000b694783b */ /* 0x000ee20000000200 */
[----:B------:R-:W-:Y:S06]  /*ece0*/  DEPBAR.LE SB0, 0x0 ;  /* 0x000080000000791a */ /* 0x000fec0000000000 */
[C---:B--2---:R-:W-:Y:S01]  /*ecf0*/  HMMA.16816.F32 R44, R168.reuse, R176, R44 ;  /* 0x000000b0a82c723c */ /* 0x044fe2000000182c */
[----:B------:R-:W-:Y:S07]  /*ed00*/  BAR.SYNC.DEFER_BLOCKING 0x0 ;  /* 0x0000000000007b1d */ /* 0x000fee0000010000 */
[----:B------:R-:W-:Y:S08]  /*ed10*/  HMMA.16816.F32 R48, R168, R178, R48 ;  /* 0x000000b2a830723c */ /* 0x000ff00000001830 */
[C---:B-1----:R-:W-:Y:S08]  /*ed20*/  HMMA.16816.F32 R4, R172.reuse, R128, R4 ;  /* 0x00000080ac04723c */ /* 0x042ff00000001804 */
[C---:B------:R-:W-:Y:S08]  /*ed30*/  HMMA.16816.F32 R8, R172.reuse, R130, R8 ;  /* 0x00000082ac08723c */ /* 0x040ff00000001808 */
[C---:B------:R-:W-:Y:S08]  /*ed40*/  HMMA.16816.F32 R12, R172.reuse, R132, R12 ;  /* 0x00000084ac0c723c */ /* 0x040ff0000000180c */
        /* <DEDUP_REMOVED lines=12> */
[----:B------:R-:W-:Y:S01]  /*ee10*/  SHF.R.S32.HI R129, RZ, 0x1f, R208 ;  /* 0x0000001fff817819 */ /* 0x000fe200000114d0 */
[----:B------:R-:W-:Y:S02]  /*ee20*/  IMAD R200, R227, 0x20, R244 ;  /* 0x00000020e3c87824 */ /* 0x000fe400078e02f4 */
[----:B------:R-:W-:Y:S01]  /*ee30*/  IMAD R2, R196, 0x60, R233 ;  /* 0x00000060c4027824 */ /* 0x000fe200078e02e9 */
[----:B------:R-:W-:Y:S01]  /*ee40*/  ISETP.NE.AND P5, PT, R201, 0x1, PT ;  /* 0x00000001c900780c */ /* 0x000fe20003fa5270 */
[----:B------:R-:W-:Y:S01]  /*ee50*/  IMAD.MOV.U32 R198, RZ, RZ, RZ ;  /* 0x000000ffffc67224 */ /* 0x000fe200078e00ff */
[----:B------:R-:W-:Y:S01]  /*ee60*/  ISETP.GT.AND P4, PT, R200, 0x5f, PT ;  /* 0x0000005fc800780c */ /* 0x000fe20003f84270 */
[----:B------:R-:W-:Y:S01]  /*ee70*/  IMAD.SHL.U32 R134, R216, 0x2, RZ ;  /* 0x00000002d8867824 */ /* 0x000fe200078e00ff */
[----:B------:R-:W-:Y:S01]  /*ee80*/  IADD3 R2, R2, -0x60, R200 ;  /* 0xffffffa002027810 */ /* 0x000fe20007ffe0c8 */
[----:B------:R-:W-:Y:S01]  /*ee90*/  IMAD.SHL.U32 R133, R208, 0x2, RZ ;  /* 0x00000002d0857824 */ /* 0x000fe200078e00ff */
[----:B------:R-:W-:Y:S03]  /*eea0*/  SHF.R.S32.HI R200, RZ, 0x1f, R216 ;  /* 0x0000001fffc87819 */ /* 0x000fe600000114d8 */
[----:B------:R-:W-:Y:S01]  /*eeb0*/  IMAD.MOV.U32 R0, RZ, RZ, R2 ;  /* 0x000000ffff007224 */ /* 0x000fe200078e0002 */
[----:B------:R-:W-:Y:S03]  /*eec0*/  SHF.L.U64.HI R128, R216, 0x1, R200 ;  /* 0x00000001d8807819 */ /* 0x000fe600000102c8 */
        /* <DEDUP_REMOVED lines=25> */
.L_x_858:
[----:B------:R-:W-:-:S05]  /*f060*/  BRA.DIV ~URZ, `(.L_x_756) ;  /* 0x000093d27f007947 */ /* 0x000fca000b800000 */
[----:B------:R-:W3:Y:S01]  /*f070*/  SHFL.IDX PT, R2, R108, RZ, 0x181f ;  /* 0x00181fff6c027589 */ /* 0x000ee200000e0000 */
[C---:B------:R-:W-:Y:S02]  /*f080*/  IADD3 R3, -R195.reuse, 0x10, RZ ;  /* 0x00000010c3037810 */ /* 0x040fe40007ffe1ff */
[----:B------:R-:W-:Y:S02]  /*f090*/  ISETP.NE.U32.AND P2, PT, R195, RZ, PT ;  /* 0x000000ffc300720c */ /* 0x000fe40003f45070 */
[----:B------:R-:W-:Y:S04]  /*f0a0*/  LOP3.LUT R132, R3, 0xf, RZ, 0xc0, !PT ;  /* 0x0000000f03847812 */ /* 0x000fe800078ec0ff */
[----:B---3--:R-:W-:Y:S04]  /*f0b0*/  IADD3 R130, P1, P0, R132, R2, R133 ;  /* 0x0000000284827210 */ /* 0x008fe8000783e085 */
[----:B--2---:R-:W-:Y:S02]  /*f0c0*/  IADD3.X R131, RZ, R129, R109, P1, P0 ;  /* 0x00000081ff837210 */ /* 0x004fe40000fe046d */
[----:B------:R-:W-:Y:S03]  /*f0d0*/  IADD3 R2, P0, R2, R134, RZ ;  /* 0x0000008602027210 */ /* 0x000fe60007f1e0ff */
[----:B------:R-:W-:Y:S01]  /*f0e0*/  @!PT LDS RZ, [RZ] ;  /* 0x00000000fffff984 */ /* 0x000fe20000000800 */
[----:B------:R-:W-:Y:S01]  /*f0f0*/  @!PT LDS RZ, [RZ] ;  /* 0x00000000fffff984 */ /* 0x000fe20000000800 */
[----:B------:R2:W-:Y:S02]  /*f100*/  LDGSTS.E.BYPASS.LTC128B.128.ZFILL [R197+0x8100], [R130.64], P2 ;  /* 0x0810000082c57fae */ /* 0x0005e40009141d46 */
[--C-:B------:R-:W-:Y:S02]  /*f110*/  IMAD.X R3, R129, 0x1, R128.reuse, P0 ;  /* 0x0000000181037824 */ /* 0x100fe400000e0680 */
[----:B------:R-:W-:Y:S04]  /*f120*/  SHFL.IDX PT, R129, R0, 0x1, 0x181f ;  /* 0x00381f0000817f89 */ /* 0x000fe800000e0000 */
[----:B------:R3:W-:Y:S04]  /*f130*/  LDGSTS.E.BYPASS.LTC128B.128 [R197+0xb100], [R2.64], !P3 ;  /* 0x0b10000002c57fae */ /* 0x0007e8000d901d46 */
[----:B-1----:R-:W-:Y:S04]  /*f140*/  SHFL.IDX PT, R0, R0, 0x2, 0x181f ;  /* 0x00581f0000007f89 */ /* 0x002fe800000e0000 */
[----:B--2---:R-:W3:Y:S02]  /*f150*/  SHFL.IDX PT, R130, R108, 0x1, 0x181f ;  /* 0x00381f006c827f89 */ /* 0x004ee400000e0000 */
[----:B---3--:R-:W-:Y:S04]  /*f160*/  IADD3 R2, P1, P0, R132, R130, R133 ;  /* 0x0000008284027210 */ /* 0x008fe8000783e085 */
[----:B------:R-:W-:Y:S02]  /*f170*/  IADD3.X R3, RZ, R129, R109, P1, P0 ;  /* 0x00000081ff037210 */ /* 0x000fe40000fe046d */
[----:B------:R-:W-:Y:S03]  /*f180*/  IADD3 R130, P0, R130, R134, RZ ;  /* 0x0000008682827210 */ /* 0x000fe60007f1e0ff */
[----:B------:R1:W-:Y:S02]  /*f190*/  LDGSTS.E.BYPASS.LTC128B.128.ZFILL [R197+0x9100], [R2.64], P2 ;  /* 0x0910000002c57fae */ /* 0x0003e40009141d46 */
[----:B------:R-:W-:Y:S05]  /*f1a0*/  IMAD.X R131, R129, 0x1, R128, P0 ;  /* 0x0000000181837824 */ /* 0x000fea00000e0680 */
[----:B------:R2:W-:Y:S04]  /*f1b0*/  LDGSTS.E.BYPASS.LTC128B.128 [R197+0xc100], [R130.64], !P3 ;  /* 0x0c10000082c57fae */ /* 0x0005e8000d901d46 */
[----:B-1----:R2:W1:Y:S02]  /*f1c0*/  SHFL.IDX PT, R2, R108, 0x2, 0x181f ;  /* 0x00581f006c027f89 */ /* 0x00246400000e0000 */
.L_x_859:
[----:B------:R-:W-:Y:S04]  /*f1d0*/  IADD3 R3, -R195, 0x10, RZ ;  /* 0x00000010c3037810 */ /* 0x000fe80007ffe1ff */
[----:B------:R-:W-:Y:S04]  /*f1e0*/  LOP3.LUT R3, R3, 0xf, RZ, 0xc0, !PT ;  /* 0x0000000f03037812 */ /* 0x000fe800078ec0ff */
[----:B-12---:R-:W-:Y:S04]  /*f1f0*/  IADD3 R108, P1, P0, R3, R2, R133 ;  /* 0x00000002036c7210 */ /* 0x006fe8000783e085 */
[----:B------:R-:W-:Y:S02]  /*f200*/  IADD3.X R109, RZ, R0, R109, P1, P0 ;  /* 0x00000000ff6d7210 */ /* 0x000fe40000fe046d */
[----:B------:R-:W-:Y:S02]  /*f210*/  ISETP.NE.U32.AND P0, PT, R195, RZ, PT ;  /* 0x000000ffc300720c */ /* 0x000fe40003f05070 */
[----:B------:R-:W-:Y:S05]  /*f220*/  IADD3 R2, P1, R2, R134, RZ ;  /* 0x0000008602027210 */ /* 0x000fea0007f3e0ff */
[----:B------:R-:W-:Y:S06]  /*f230*/  IMAD.X R3, R0, 0x1, R128, P1 ;  /* 0x0000000100037824 */ /* 0x000fec00008e0680 */
[----:B------:R-:W-:Y:S01]  /*f240*/  @!PT LDS RZ, [RZ] ;  /* 0x00000000fffff984 */ /* 0x000fe20000000800 */
[----:B------:R-:W-:Y:S01]  /*f250*/  @!PT LDS RZ, [RZ] ;  /* 0x00000000fffff984 */ /* 0x000fe20000000800 */
[----:B------:R-:W-:Y:S01]  /*f260*/  @!PT LDS RZ, [RZ] ;  /* 0x00000000fffff984 */ /* 0x000fe20000000800 */
[----:B------:R1:W-:Y:S04]  /*f270*/  LDGSTS.E.BYPASS.LTC128B.128.ZFILL [R197+0xa100], [R108.64], P0 ;  /* 0x0a1000006cc57fae */ /* 0x0003e80008141d46 */
[----:B------:R1:W-:Y:S02]  /*f280*/  LDGSTS.E.BYPASS.LTC128B.128 [R197+0xd100], [R2.64], !P3 ;  /* 0x0d10000002c57fae */ /* 0x0003e4000d901d46 */
.L_x_754:
[----:B------:R-:W-:Y:S05]  /*f290*/  BSYNC B0 ;  /* 0x0000000000007941 */ /* 0x000fea0003800000 */
.L_x_753:
        /* <DEDUP_REMOVED lines=13> */
.L_x_860:
        /* <DEDUP_REMOVED lines=18> */
.L_x_760:
[----:B------:R-:W-:Y:S04]  /*f490*/  MOV R130, c[0x0][0x32c] ;  /* 0x0000cb0000827a02 */ /* 0x000fe80000000f00 */
[----:B------:R-:W-:Y:S11]  /*f4a0*/  ISETP.NE.AND P0, PT, R130, 0x1, PT ;  /* 0x000000018200780c */ /* 0x000ff60003f05270 */
[----:B------:R-:W-:Y:S02]  /*f4b0*/  @!UPT UIADD3 URZ, URZ, URZ, URZ ;  /* 0x0000003f3f3ff290 */ /* 0x000fe4000fffe03f */
[----:B------:R-:W-:Y:S05]  /*f4c0*/  @P0 IMAD.HI.U32 R130, R3, c[0x0][0x330], RZ ;  /* 0x0000cc0003820a27 */ /* 0x000fea00078e00ff */
[----:B------:R-:W-:Y:S02]  /*f4d0*/  @P0 SHF.R.U32.HI R3, RZ, c[0x0][0x334], R130 ;  /* 0x0000cd00ff030a19 */ /* 0x000fe40000011682 */
.L_x_761:
[----:B------:R-:W-:Y:S05]  /*f4e0*/  BSYNC B0 ;  /* 0x0000000000007941 */ /* 0x000fea0003800000 */
.L_x_759:
[----:B------:R-:W-:Y:S04]  /*f4f0*/  IMAD.IADD R130, R108, 0x1, -R231 ;  /* 0x000000016c827824 */ /* 0x000fe800078e0ae7 */
[----:B------:R-:W-:Y:S05]  /*f500*/  IMAD R3, R3, c[0x0][0x32c], R130 ;  /* 0x0000cb0003037a24 */ /* 0x000fea00078e0282 */
[----:B------:R-:W-:Y:S02]  /*f510*/  IADD3 R130, R3, c[0x0][0x32c], RZ ;  /* 0x0000cb0003827a10 */ /* 0x000fe40007ffe0ff */
[----:B------:R-:W-:Y:S02]  /*f520*/  IMNMX R0, R0, R3, !PT ;  /* 0x0000000300007217 */ /* 0x000fe40007800200 */
[----:B------:R-:W-:Y:S02]  /*f530*/  IMNMX R2, R2, R130, PT ;  /* 0x0000008202027217 */ /* 0x000fe40003800200 */
.L_x_758:
        /* <DEDUP_REMOVED lines=135> */
.L_x_861:
        /* <DEDUP_REMOVED lines=17> */
.L_x_765:
[----:B------:R-:W-:Y:S04]  /*fec0*/  MOV R4, c[0x0][0x32c] ;  /* 0x0000cb0000047a02 */ /* 0x000fe80000000f00 */
[----:B------:R-:W-:Y:S11]  /*fed0*/  ISETP.NE.AND P0, PT, R4, 0x1, PT ;  /* 0x000000010400780c */ /* 0x000ff60003f05270 */
[----:B------:R-:W-:Y:S02]  /*fee0*/  @!UPT UIADD3 URZ, URZ, URZ, URZ ;  /* 0x0000003f3f3ff290 */ /* 0x000fe4000fffe03f */
[----:B------:R-:W-:Y:S05]  /*fef0*/  @P0 IMAD.HI.U32 R4, R3, c[0x0][0x330], RZ ;  /* 0x0000cc0003040a27 */ /* 0x000fea00078e00ff */
[----:B------:R-:W-:Y:S02]  /*ff00*/  @P0 SHF.R.U32.HI R3, RZ, c[0x0][0x334], R4 ;  /* 0x0000cd00ff030a19 */ /* 0x000fe40000011604 */
.L_x_766:
[----:B------:R-:W-:Y:S05]  /*ff10*/  BSYNC B0 ;  /* 0x0000000000007941 */ /* 0x000fea0003800000 */
.L_x_764:
[----:B------:R-:W-:Y:S04]  /*ff20*/  IMAD.IADD R4, R108, 0x1, -R231 ;  /* 0x000000016c047824 */ /* 0x000fe800078e0ae7 */
[----:B------:R-:W-:Y:S05]  /*ff30*/  IMAD R3, R3, c[0x0][0x32c], R4 ;  /* 0x0000cb0003037a24 */ /* 0x000fea00078e0204 */
[----:B------:R-:W-:Y:S02]  /*ff40*/  IADD3 R4, R3, c[0x0][0x32c], RZ ;  /* 0x0000cb0003047a10 */ /* 0x000fe40007ffe0ff */
[----:B------:R-:W-:Y:S02]  /*ff50*/  IMNMX R0, R0, R3, !PT ;  /* 0x0000000300007217 */ /* 0x000fe40007800200 */
[----:B------:R-:W-:Y:S02]  /*ff60*/  IMNMX R2, R2, R4, PT ;  /* 0x0000000402027217 */ /* 0x000fe40003800200 */
.L_x_763:
        /* <DEDUP_REMOVED lines=126> */
[----:B------:R-:W-:Y:S02]  /*10750*/  ISETP.LT.OR P1, PT, R2, 0x59, P2 ;  /* 0x000000590200780c */ /* 0x000fe40001721670 */
        /* <DEDUP_REMOVED lines=13> */
.L_x_862:
[----:B---34-:R-:W-:Y:S01]  /*10830*/  FMNMX.FTZ R108, R108, R0, !PT ;  /* 0x000000006c6c7209 */ /* 0x018fe20007810000 */
[----:B------:R-:W-:-:S05]  /*10840*/  BRA.DIV ~URZ, `(.L_x_768) ;  /* 0x000080627f007947 */ /* 0x000fca000b800000 */
[----:B------:R-:W-:Y:S04]  /*10850*/  SHFL.BFLY PT, R0, R4, 0x2, 0x1f ;  /* 0x0c401f0004007f89 */ /* 0x000fe800000e0000 */
[----:B------:R-:W3:Y:S02]  /*10860*/  SHFL.BFLY PT, R2, R108, 0x1, 0x1f ;  /* 0x0c201f006c027f89 */ /* 0x000ee400000e0000 */
[----:B-123--:R-:W-:Y:S02]  /*10870*/  FMNMX.FTZ R109, R108, R2, !PT ;  /* 0x000000026c6d7209 */ /* 0x00efe40007810000 */
[----:B------:R-:W-:Y:S05]  /*10880*/  FMNMX.FTZ R4, R4, R0, !PT ;  /* 0x0000000004047209 */ /* 0x000fea0007810000 */
[----:B------:R1:W2:Y:S02]  /*10890*/  SHFL.BFLY PT, R0, R4, 0x1, 0x1f ;  /* 0x0c201f0004007f89 */ /* 0x0002a400000e0000 */
.L_x_863:
[C---:B------:R-:W-:Y:S01]  /*108a0*/  FMUL.FTZ R2, R109.reuse, c[0x0][0x2d0] ;  /* 0x0000b4006d027a20 */ /* 0x040fe20000410000 */
[----:B------:R-:W-:Y:S01]  /*108b0*/  FSETP.NEU.FTZ.AND P0, PT, R109, -INF , PT ;  /* 0xff8000006d00780b */ /* 0x000fe20003f1d000 */
[----:B------:R-:W-:Y:S01]  /*108c0*/  WARPSYNC 0xffffffff ;  /* 0xffffffff00007948 */ /* 0x000fe20003800000 */
[----:B--2---:R-:W-:Y:S01]  /*108d0*/  FMNMX.FTZ R3, R0, R4, !PT ;  /* 0x0000000400037209 */ /* 0x004fe20007810000 */
[----:B------:R-:W2:Y:S01]  /*108e0*/  LDSM.16.MT88.4 R16, [R184] ;  /* 0x00000000b810783b */ /* 0x000ea20000004200 */
[----:B------:R-:W-:Y:S03]  /*108f0*/  FSEL R24, R2, RZ, P0 ;  /* 0x000000ff02187208 */ /* 0x000fe60000000000 */
[----:B-1----:R-:W-:Y:S02]  /*10900*/  FMUL.FTZ R4, R3, c[0x0][0x2d0] ;  /* 0x0000b40003047a20 */ /* 0x002fe40000410000 */
        /* <DEDUP_REMOVED lines=17> */
[--C-:B-1----:R-:W-:Y:S05]  /*10a20*/  FFMA.FTZ R2, R131, c[0x0][0x2d0], -R24.reuse ;  /* 0x0000b40083027a23 */ /* 0x102fea0000010818 */
[----:B------:R1:W3:Y:S10]  /*10a30*/  MUFU.EX2 R130, R2 ;  /* 0x0000000200827308 */ /* 0x0002f40000000800 */
[----:B------:R-:W-:Y:S10]  /*10a40*/  MUFU.EX2 R136, R35 ;  /* 0x0000002300887308 */ /* 0x000ff40000000800 */
[----:B------:R-:W-:Y:S01]  /*10a50*/  MUFU.EX2 R137, R34 ;  /* 0x0000002200897308 */ /* 0x000fe20000000800 */
[--C-:B-1----:R-:W-:Y:S02]  /*10a60*/  FFMA.FTZ R2, R5, c[0x0][0x2d0], -R24.reuse ;  /* 0x0000b40005027a23 */ /* 0x102fe40000010818 */
[----:B------:R-:W-:Y:S07]  /*10a70*/  FFMA.FTZ R5, R9, c[0x0][0x2d0], -R24 ;  /* 0x0000b40009057a23 */ /* 0x000fee0000010818 */
[----:B------:R1:W-:Y:S10]  /*10a80*/  MUFU.EX2 R179, R2 ;  /* 0x0000000200b37308 */ /* 0x0003f40000000800 */
[----:B------:R-:W4:Y:S01]  /*10a90*/  MUFU.EX2 R188, R5 ;  /* 0x0000000500bc7308 */ /* 0x000f220000000800 */
[----:B-1----:R-:W-:Y:S02]  /*10aa0*/  FSEL R2, R109, RZ, P0 ;  /* 0x000000ff6d027208 */ /* 0x002fe40000000000 */
[----:B------:R-:W-:Y:S03]  /*10ab0*/  FSETP.NEU.FTZ.AND P0, PT, R3, -INF , PT ;  /* 0xff8000000300780b */ /* 0x000fe60003f1d000 */
[----:B------:R-:W-:Y:S01]  /*10ac0*/  FADD.FTZ R0, -R2, R110 ;  /* 0x0000006e02007221 */ /* 0x000fe20000010100 */
[----:B------:R-:W-:Y:S03]  /*10ad0*/  FSEL R32, R4, RZ, P0 ;  /* 0x000000ff04207208 */ /* 0x000fe60000000000 */
[----:B------:R-:W-:Y:S01]  /*10ae0*/  FMUL.FTZ R0, R0, c[0x0][0x2d0] ;  /* 0x0000b40000007a20 */ /* 0x000fe20000410000 */
[----:B---3--:R-:W-:Y:S01]  /*10af0*/  F2FP.PACK_AB R12, R130, R10 ;  /* 0x0000000a820c723e */ /* 0x008fe200000000ff */
[--C-:B------:R-:W-:Y:S01]  /*10b00*/  FFMA.FTZ R4, R6, c[0x0][0x2d0], -R32.reuse ;  /* 0x0000b40006047a23 */ /* 0x100fe20000010820 */
[----:B----4-:R-:W-:Y:S01]  /*10b10*/  F2FP.PACK_AB R14, R188, R179 ;  /* 0x000000b3bc0e723e */ /* 0x010fe200000000ff */
[----:B------:R1:W3:Y:S01]  /*10b20*/  MUFU.EX2 R2, R0 ;  /* 0x0000000000027308 */ /* 0x0002e20000000800 */
[--C-:B------:R-:W-:Y:S02]  /*10b30*/  FFMA.FTZ R36, R47, c[0x0][0x2d0], -R32.reuse ;  /* 0x0000b4002f247a23 */ /* 0x100fe40000010820 */
[--C-:B------:R-:W-:Y:S07]  /*10b40*/  FFMA.FTZ R37, R46, c[0x0][0x2d0], -R32.reuse ;  /* 0x0000b4002e257a23 */ /* 0x100fee0000010820 */
[----:B------:R4:W-:Y:S10]  /*10b50*/  MUFU.EX2 R27, R4 ;  /* 0x00000004001b7308 */ /* 0x0009f40000000800 */
[----:B------:R-:W-:Y:S01]  /*10b60*/  MUFU.EX2 R37, R37 ;  /* 0x0000002500257308 */ /* 0x000fe20000000800 */
[----:B-1----:R-:W-:Y:S02]  /*10b70*/  FFMA.FTZ R0, R8, c[0x0][0x2d0], -R32 ;  /* 0x0000b40008007a23 */ /* 0x002fe40000010820 */
[C---:B---3--:R-:W-:Y:S02]  /*10b80*/  FMUL.FTZ R5, R2.reuse, R117 ;  /* 0x0000007502057220 */ /* 0x048fe40000410000 */
[C---:B------:R-:W-:Y:S05]  /*10b90*/  FFMA.FTZ R29, R2.reuse, R225, R10 ;  /* 0x000000e1021d7223 */ /* 0x040fea000001000a */
[----:B------:R-:W1:Y:S01]  /*10ba0*/  MUFU.EX2 R131, R0 ;  /* 0x0000000000837308 */ /* 0x000e620000000800 */
[C---:B------:R-:W-:Y:S02]  /*10bb0*/  FMUL.FTZ R8, R2.reuse, R112 ;  /* 0x0000007002087220 */ /* 0x040fe40000410000 */
[C---:B------:R-:W-:Y:S02]  /*10bc0*/  FMUL.FTZ R9, R2.reuse, R113 ;  /* 0x0000007102097220 */ /* 0x040fe40000410000 */
[--C-:B----4-:R-:W-:Y:S02]  /*10bd0*/  FFMA.FTZ R4, R11, c[0x0][0x2d0], -R32.reuse ;  /* 0x0000b4000b047a23 */ /* 0x110fe40000010820 */
[C---:B------:R-:W-:Y:S02]  /*10be0*/  FMUL.FTZ R68, R2.reuse, R68 ;  /* 0x0000004402447220 */ /* 0x040fe40000410000 */
[C---:B------:R-:W-:Y:S01]  /*10bf0*/  FMUL.FTZ R69, R2.reuse, R69 ;  /* 0x0000004502457220 */ /* 0x040fe20000410000 */
[----:B------:R3:W-:Y:S01]  /*10c00*/  MUFU.EX2 R195, R4 ;  /* 0x0000000400c37308 */ /* 0x0007e20000000800 */
[C---:B------:R-:W-:Y:S02]  /*10c10*/  FMUL.FTZ R72, R2.reuse, R72 ;  /* 0x0000004802487220 */ /* 0x040fe40000410000 */
[C---:B------:R-:W-:Y:S02]  /*10c20*/  FMUL.FTZ R73, R2.reuse, R73 ;  /* 0x0000004902497220 */ /* 0x040fe40000410000 */
[C---:B------:R-:W-:Y:S02]  /*10c30*/  FMUL.FTZ R76, R2.reuse, R76 ;  /* 0x0000004c024c7220 */ /* 0x040fe40000410000 */
[C---:B------:R-:W-:Y:S02]  /*10c40*/  FMUL.FTZ R77, R2.reuse, R77 ;  /* 0x0000004d024d7220 */ /* 0x040fe40000410000 */
[C---:B------:R-:W-:Y:S01]  /*10c50*/  FMUL.FTZ R80, R2.reuse, R80 ;  /* 0x0000005002507220 */ /* 0x040fe20000410000 */
[----:B------:R-:W-:Y:S01]  /*10c60*/  MUFU.EX2 R117, R26 ;  /* 0x0000001a00757308 */ /* 0x000fe20000000800 */
[C---:B------:R-:W-:Y:S02]  /*10c70*/  FMUL.FTZ R81, R2.reuse, R81 ;  /* 0x0000005102517220 */ /* 0x040fe40000410000 */
[C---:B------:R-:W-:Y:S01]  /*10c80*/  FMUL.FTZ R84, R2.reuse, R84 ;  /* 0x0000005402547220 */ /* 0x040fe20000410000 */
[----:B-1----:R-:W-:Y:S01]  /*10c90*/  F2FP.PACK_AB R13, R131, R27 ;  /* 0x0000001b830d723e */ /* 0x002fe200000000ff */
[----:B------:R-:W-:Y:S02]  /*10ca0*/  FFMA.FTZ R0, R7, c[0x0][0x2d0], -R32 ;  /* 0x0000b40007007a23 */ /* 0x000fe40000010820 */
[C---:B------:R-:W-:Y:S02]  /*10cb0*/  FMUL.FTZ R85, R2.reuse, R85 ;  /* 0x0000005502557220 */ /* 0x040fe40000410000 */
[C---:B------:R-:W-:Y:S01]  /*10cc0*/  FMUL.FTZ R88, R2.reuse, R88 ;  /* 0x0000005802587220 */ /* 0x040fe20000410000 */
[----:B------:R1:W4:Y:S01]  /*10cd0*/  MUFU.EX2 R178, R0 ;  /* 0x0000000000b27308 */ /* 0x0003220000000800 */
[C---:B------:R-:W-:Y:S02]  /*10ce0*/  FMUL.FTZ R89, R2.reuse, R89 ;  /* 0x0000005902597220 */ /* 0x040fe40000410000 */
[C---:B------:R-:W-:Y:S02]  /*10cf0*/  FMUL.FTZ R92, R2.reuse, R92 ;  /* 0x0000005c025c7220 */ /* 0x040fe40000410000 */
[C---:B---3--:R-:W-:Y:S02]  /*10d00*/  FMUL.FTZ R4, R2.reuse, R116 ;  /* 0x0000007402047220 */ /* 0x048fe40000410000 */
[C---:B------:R-:W-:Y:S02]  /*10d10*/  FMUL.FTZ R93, R2.reuse, R93 ;  /* 0x0000005d025d7220 */ /* 0x040fe40000410000 */
[C---:B------:R-:W-:Y:S02]  /*10d20*/  FMUL.FTZ R96, R2.reuse, R96 ;  /* 0x0000006002607220 */ /* 0x040fe40000410000 */
[C---:B------:R-:W-:Y:S02]  /*10d30*/  FMUL.FTZ R97, R2.reuse, R97 ;  /* 0x0000006102617220 */ /* 0x040fe40000410000 */
[C---:B------:R-:W-:Y:S02]  /*10d40*/  FMUL.FTZ R100, R2.reuse, R100 ;  /* 0x0000006402647220 */ /* 0x040fe40000410000 */
[C---:B------:R-:W-:Y:S02]  /*10d50*/  FMUL.FTZ R101, R2.reuse, R101 ;  /* 0x0000006502657220 */ /* 0x040fe40000410000 */
[C---:B------:R-:W-:Y:S02]  /*10d60*/  FMUL.FTZ R104, R2.reuse, R104 ;  /* 0x0000006802687220 */ /* 0x040fe40000410000 */
[C---:B------:R-:W-:Y:S02]  /*10d70*/  FMUL.FTZ R105, R2.reuse, R105 ;  /* 0x0000006902697220 */ /* 0x040fe40000410000 */
[C---:B------:R-:W-:Y:S02]  /*10d80*/  FMUL.FTZ R52, R2.reuse, R52 ;  /* 0x0000003402347220 */ /* 0x040fe40000410000 */
[C---:B------:R-:W-:Y:S01]  /*10d90*/  FMUL.FTZ R53, R2.reuse, R53 ;  /* 0x0000003502357220 */ /* 0x040fe20000410000 */
[----:B-1----:R-:W-:Y:S01]  /*10da0*/  FSEL R0, R3, RZ, P0 ;  /* 0x000000ff03007208 */ /* 0x002fe20000000000 */
[C---:B------:R-:W-:Y:S01]  /*10db0*/  FMUL.FTZ R56, R2.reuse, R56 ;  /* 0x0000003802387220 */ /* 0x040fe20000410000 */
[----:B----4-:R-:W-:Y:S01]  /*10dc0*/  F2FP.PACK_AB R15, R195, R178 ;  /* 0x000000b2c30f723e */ /* 0x010fe200000000ff */
[----:B------:R-:W-:Y:S01]  /*10dd0*/  FMUL.FTZ R57, R2, R57 ;  /* 0x0000003902397220 */ /* 0x000fe20000410000 */
[----:B------:R-:W-:Y:S01]  /*10de0*/  ISETP.GT.AND P0, PT, R196, R228, PT ;  /* 0x000000e4c400720c */ /* 0x000fe20003f04270 */
[----:B------:R-:W-:Y:S02]  /*10df0*/  FADD.FTZ R0, -R0, R111 ;  /* 0x0000006f00007221 */ /* 0x000fe40000010100 */
[----:B------:R-:W-:Y:S02]  /*10e00*/  FMUL.FTZ R60, R2, R60 ;  /* 0x0000003c023c7220 */ /* 0x000fe40000410000 */
[----:B------:R-:W-:Y:S02]  /*10e10*/  FMUL.FTZ R0, R0, c[0x0][0x2d0] ;  /* 0x0000b40000007a20 */ /* 0x000fe40000410000 */
[C---:B------:R-:W-:Y:S02]  /*10e20*/  FMUL.FTZ R61, R2.reuse, R61 ;  /* 0x0000003d023d7220 */ /* 0x040fe40000410000 */
[C---:B------:R-:W-:Y:S02]  /*10e30*/  FMUL.FTZ R64, R2.reuse, R64 ;  /* 0x0000004002407220 */ /* 0x040fe40000410000 */
[----:B------:R-:W1:Y:S01]  /*10e40*/  MUFU.EX2 R0, R0 ;  /* 0x0000000000007308 */ /* 0x000e620000000800 */
[----:B------:R-:W-:Y:S02]  /*10e50*/  FMUL.FTZ R65, R2, R65 ;  /* 0x0000004102417220 */ /* 0x000fe40000410000 */
[--C-:B------:R-:W-:Y:S07]  /*10e60*/  FFMA.FTZ R2, R135, c[0x0][0x2d0], -R24.reuse ;  /* 0x0000b40087027a23 */ /* 0x100fee0000010818 */
[----:B------:R3:W-:Y:S01]  /*10e70*/  MUFU.EX2 R110, R2 ;  /* 0x00000002006e7308 */ /* 0x0007e20000000800 */
[C---:B-1----:R-:W-:Y:S02]  /*10e80*/  FMUL.FTZ R6, R0.reuse, R118 ;  /* 0x0000007600067220 */ /* 0x042fe40000410000 */
[C---:B------:R-:W-:Y:S02]  /*10e90*/  FMUL.FTZ R7, R0.reuse, R119 ;  /* 0x0000007700077220 */ /* 0x040fe40000410000 */
[C---:B------:R-:W-:Y:S02]  /*10ea0*/  FFMA.FTZ R27, R0.reuse, R226, R27 ;  /* 0x000000e2001b7223 */ /* 0x040fe4000001001b */
[C---:B------:R-:W-:Y:S02]  /*10eb0*/  FMUL.FTZ R10, R0.reuse, R114 ;  /* 0x00000072000a7220 */ /* 0x040fe40000410000 */
[C---:B------:R-:W-:Y:S01]  /*10ec0*/  FMUL.FTZ R11, R0.reuse, R115 ;  /* 0x00000073000b7220 */ /* 0x040fe20000410000 */
[C---:B--2---:R-:W-:Y:S05]  /*10ed0*/  HMMA.16816.F32 R4, R12.reuse, R16, R4 ;  /* 0x000000100c04723c */ /* 0x044fea0000001804 */
[C---:B------:R-:W-:Y:S02]  /*10ee0*/  FMUL.FTZ R70, R0.reuse, R70 ;  /* 0x0000004600467220 */ /* 0x040fe40000410000 */
[C---:B------:R-:W-:Y:S01]  /*10ef0*/  FMUL.FTZ R71, R0.reuse, R71 ;  /* 0x0000004700477220 */ /* 0x040fe20000410000 */
[C---:B------:R-:W-:Y:S01]  /*10f00*/  HMMA.16816.F32 R8, R12.reuse, R18, R8 ;  /* 0x000000120c08723c */ /* 0x040fe20000001808 */
[----:B------:R-:W1:Y:S03]  /*10f10*/  LDSM.16.MT88.4 R16, [R186] ;  /* 0x00000000ba10783b */ /* 0x000e660000004200 */
[C---:B------:R-:W-:Y:S02]  /*10f20*/  FMUL.FTZ R74, R0.reuse, R74 ;  /* 0x0000004a004a7220 */ /* 0x040fe40000410000 */
[C---:B------:R-:W-:Y:S02]  /*10f30*/  FMUL.FTZ R75, R0.reuse, R75 ;  /* 0x0000004b004b7220 */ /* 0x040fe40000410000 */
[C---:B------:R-:W-:Y:S04]  /*10f40*/  FMUL.FTZ R78, R0.reuse, R78 ;  /* 0x0000004e004e7220 */ /* 0x040fe80000410000 */
        /* <DEDUP_REMOVED lines=11> */
[--C-:B---3--:R-:W-:Y:S02]  /*11000*/  FFMA.FTZ R2, R134, c[0x0][0x2d0], -R24.reuse ;  /* 0x0000b40086027a23 */ /* 0x108fe40000010818 */
[C---:B------:R-:W-:Y:S02]  /*11010*/  FMUL.FTZ R102, R0.reuse, R102 ;  /* 0x0000006600667220 */ /* 0x040fe40000410000 */
[----:B------:R2:W-:Y:S01]  /*11020*/  MUFU.EX2 R112, R2 ;  /* 0x0000000200707308 */ /* 0x0005e20000000800 */
[C---:B------:R-:W-:Y:S01]  /*11030*/  FMUL.FTZ R103, R0.reuse, R103 ;  /* 0x0000006700677220 */ /* 0x040fe20000410000 */
[C---:B-1----:R-:W-:Y:S03]  /*11040*/  HMMA.16816.F32 R68, R12.reuse, R16, R68 ;  /* 0x000000100c44723c */ /* 0x042fe60000001844 */
[C---:B------:R-:W-:Y:S02]  /*11050*/  FMUL.FTZ R106, R0.reuse, R106 ;  /* 0x0000006a006a7220 */ /* 0x040fe40000410000 */
        /* <DEDUP_REMOVED lines=8> */
[----:B--2---:R-:W-:Y:S02]  /*110e0*/  FFMA.FTZ R2, R133, c[0x0][0x2d0], -R24 ;  /* 0x0000b40085027a23 */ /* 0x004fe40000010818 */
[C---:B------:R-:W-:Y:S02]  /*110f0*/  FMUL.FTZ R63, R0.reuse, R63 ;  /* 0x0000003f003f7220 */ /* 0x040fe40000410000 */
[----:B------:R2:W-:Y:S01]  /*11100*/  MUFU.EX2 R115, R2 ;  /* 0x0000000200737308 */ /* 0x0005e20000000800 */
[C---:B------:R-:W-:Y:S02]  /*11110*/  FMUL.FTZ R66, R0.reuse, R66 ;  /* 0x0000004200427220 */ /* 0x040fe40000410000 */
[----:B------:R-:W-:Y:S02]  /*11120*/  FMUL.FTZ R67, R0, R67 ;  /* 0x0000004300437220 */ /* 0x000fe40000410000 */
[----:B------:R-:W-:Y:S05]  /*11130*/  FFMA.FTZ R0, R28, c[0x0][0x2d0], -R32 ;  /* 0x0000b4001c007a23 */ /* 0x000fea0000010820 */
[----:B------:R3:W-:Y:S01]  /*11140*/  MUFU.EX2 R200, R0 ;  /* 0x0000000000c87308 */ /* 0x0007e20000000800 */
[C---:B-1----:R-:W-:Y:S03]  /*11150*/  HMMA.16816.F32 R76, R12.reuse, R16, R76 ;  /* 0x000000100c4c723c */ /* 0x042fe6000000184c */
[--C-:B--2---:R-:W-:Y:S06]  /*11160*/  FFMA.FTZ R2, R132, c[0x0][0x2d0], -R24.reuse ;  /* 0x0000b40084027a23 */ /* 0x104fec0000010818 */
[----:B------:R1:W-:Y:S01]  /*11170*/  MUFU.EX2 R201, R2 ;  /* 0x0000000200c97308 */ /* 0x0003e20000000800 */
[C---:B------:R-:W-:Y:S01]  /*11180*/  HMMA.16816.F32 R80, R12.reuse, R18, R80 ;  /* 0x000000120c50723c */ /* 0x040fe20000001850 */
[----:B------:R-:W2:Y:S02]  /*11190*/  LDSM.16.MT88.4 R16, [R189] ;  /* 0x00000000bd10783b */ /* 0x000ea40000004200 */
[----:B---3--:R-:W-:Y:S06]  /*111a0*/  FFMA.FTZ R0, R143, c[0x0][0x2d0], -R24 ;  /* 0x0000b4008f007a23 */ /* 0x008fec0000010818 */
[----:B------:R3:W-:Y:S03]  /*111b0*/  MUFU.EX2 R143, R0 ;  /* 0x00000000008f7308 */ /* 0x0007e60000000800 */
[--C-:B-1----:R-:W-:Y:S07]  /*111c0*/  FFMA.FTZ R2, R20, c[0x0][0x2d0], -R32.reuse ;  /* 0x0000b40014027a23 */ /* 0x102fee0000010820 */
[----:B------:R1:W4:Y:S01]  /*111d0*/  MUFU.EX2 R111, R2 ;  /* 0x00000002006f7308 */ /* 0x0003220000000800 */
[--C-:B---3--:R-:W-:Y:S09]  /*111e0*/  FFMA.FTZ R0, R44, c[0x0][0x2d0], -R32.reuse ;  /* 0x0000b4002c007a23 */ /* 0x108ff20000010820 */
[----:B------:R3:W-:Y:S01]  /*111f0*/  MUFU.EX2 R116, R0 ;  /* 0x0000000000747308 */ /* 0x0007e20000000800 */
[C---:B--2---:R-:W-:Y:S09]  /*11200*/  HMMA.16816.F32 R84, R12.reuse, R16, R84 ;  /* 0x000000100c54723c */ /* 0x044ff20000001854 */
[----:B------:R-:W-:Y:S01]  /*11210*/  MUFU.EX2 R44, R50 ;  /* 0x00000032002c7308 */ /* 0x000fe20000000800 */
[C---:B------:R-:W-:Y:S01]  /*11220*/  HMMA.16816.F32 R88, R12.reuse, R18, R88 ;  /* 0x000000120c58723c */ /* 0x040fe20000001858 */
[----:B------:R-:W2:Y:S02]  /*11230*/  LDSM.16.MT88.4 R16, [R184+0x3000] ;  /* 0x00300000b810783b */ /* 0x000ea40000004200 */
[--C-:B-1----:R-:W-:Y:S06]  /*11240*/  FFMA.FTZ R2, R21, c[0x0][0x2d0], -R32.reuse ;  /* 0x0000b40015027a23 */ /* 0x102fec0000010820 */
[----:B------:R1:W5:Y:S01]  /*11250*/  MUFU.EX2 R114, R2 ;  /* 0x0000000200727308 */ /* 0x0003620000000800 */
[----:B------:R-:W-:Y:S02]  /*11260*/  LDSM.16.MT88.4 R20, [R186+0x800] ;  /* 0x00080000ba14783b */ /* 0x000fe40000004200 */
[--C-:B---3--:R-:W-:Y:S07]  /*11270*/  FFMA.FTZ R0, R45, c[0x0][0x2d0], -R32.reuse ;  /* 0x0000b4002d007a23 */ /* 0x108fee0000010820 */
[----:B------:R3:W-:Y:S10]  /*11280*/  MUFU.EX2 R118, R0 ;  /* 0x0000000000767308 */ /* 0x0007f40000000800 */
[----:B------:R-:W-:Y:S01]  /*11290*/  MUFU.EX2 R45, R40 ;  /* 0x00000028002d7308 */ /* 0x000fe20000000800 */
[----:B-1----:R-:W-:Y:S02]  /*112a0*/  FFMA.FTZ R2, R25, c[0x0][0x2d0], -R32 ;  /* 0x0000b40019027a23 */ /* 0x002fe40000010820 */
[----:B------:R-:W-:Y:S07]  /*112b0*/  FFMA.FTZ R25, R145, c[0x0][0x2d0], -R24 ;  /* 0x0000b40091197a23 */ /* 0x000fee0000010818 */
[----:B------:R1:W1:Y:S01]  /*112c0*/  MUFU.EX2 R113, R2 ;  /* 0x0000000200717308 */ /* 0x0002620000000800 */
[C---:B--2---:R-:W-:Y:S03]  /*112d0*/  HMMA.16816.F32 R92, R12.reuse, R16, R92 ;  /* 0x000000100c5c723c */ /* 0x044fe6000000185c */
[----:B---3--:R-:W-:Y:S06]  /*112e0*/  FFMA.FTZ R0, R48, c[0x0][0x2d0], -R32 ;  /* 0x0000b40030007a23 */ /* 0x008fec0000010820 */
[----:B------:R-:W2:Y:S01]  /*112f0*/  MUFU.EX2 R119, R25 ;  /* 0x0000001900777308 */ /* 0x000ea20000000800 */
[C---:B------:R-:W-:Y:S01]  /*11300*/  HMMA.16816.F32 R96, R12.reuse, R18, R96 ;  /* 0x000000120c60723c */ /* 0x040fe20000001860 */
[----:B------:R-:W3:Y:S08]  /*11310*/  LDSM.16.MT88.4 R16, [R186+0x3000] ;  /* 0x00300000ba10783b */ /* 0x000ef00000004200 */
[----:B------:R2:W-:Y:S03]  /*11320*/  MUFU.EX2 R141, R0 ;  /* 0x00000000008d7308 */ /* 0x0005e60000000800 */
[----:B-1----:R-:W-:Y:S02]  /*11330*/  FFMA.FTZ R2, R144, c[0x0][0x2d0], -R24 ;  /* 0x0000b40090027a23 */ /* 0x002fe40000010818 */
[----:B------:R-:W-:Y:S05]  /*11340*/  FADD.FTZ R24, R130, R29 ;  /* 0x0000001d82187221 */ /* 0x000fea0000010000 */
[----:B------:R1:W1:Y:S10]  /*11350*/  MUFU.EX2 R142, R2 ;  /* 0x00000002008e7308 */ /* 0x0002740000000800 */
[----:B------:R4:W-:Y:S01]  /*11360*/  MUFU.EX2 R130, R39 ;  /* 0x0000002700827308 */ /* 0x0009e20000000800 */
[----:B--2---:R-:W-:Y:S09]  /*11370*/  FFMA.FTZ R0, R49, c[0x0][0x2d0], -R32 ;  /* 0x0000b40031007a23 */ /* 0x004ff20000010820 */
[----:B------:R2:W2:Y:S01]  /*11380*/  MUFU.EX2 R140, R0 ;  /* 0x00000000008c7308 */ /* 0x0004a20000000800 */
[C---:B---3--:R-:W-:Y:S03]  /*11390*/  HMMA.16816.F32 R100, R12.reuse, R16, R100 ;  /* 0x000000100c64723c */ /* 0x048fe60000001864 */
[----:B-1----:R-:W-:Y:S04]  /*113a0*/  FADD.FTZ R2, R131, R27 ;  /* 0x0000001b83027221 */ /* 0x002fe80000010000 */
[----:B------:R-:W-:Y:S01]  /*113b0*/  FADD.FTZ R28, R178, R2 ;  /* 0x00000002b21c7221 */ /* 0x000fe20000010000 */
[C---:B------:R-:W-:Y:S01]  /*113c0*/  HMMA.16816.F32 R104, R12.reuse, R18, R104 ;  /* 0x000000120c68723c */ /* 0x040fe20000001868 */
[----:B------:R-:W1:Y:S01]  /*113d0*/  LDSM.16.MT88.4 R16, [R185+0x3000] ;  /* 0x00300000b910783b */ /* 0x000e620000004200 */
[----:B------:R3:W-:Y:S02]  /*113e0*/  MUFU.EX2 R131, R38 ;  /* 0x0000002600837308 */ /* 0x0007e40000000800 */
[----:B------:R-:W-:Y:S02]  /*113f0*/  FADD.FTZ R28, R195, R28 ;  /* 0x0000001cc31c7221 */ /* 0x000fe40000010000 */
[----:B----4-:R-:W-:Y:S02]  /*11400*/  FFMA.FTZ R39, R43, c[0x0][0x2d0], -R32 ;  /* 0x0000b4002b277a23 */ /* 0x010fe40000010820 */
[----:B------:R-:W-:Y:S02]  /*11410*/  FADD.FTZ R33, R111, R28 ;  /* 0x0000001c6f217221 */ /* 0x000fe40000010000 */
[----:B------:R-:W-:Y:S02]  /*11420*/  LDSM.16.MT88.4 R28, [R185+0x1800] ;  /* 0x00180000b91c783b */ /* 0x000fe40000004200 */
[----:B------:R-:W-:Y:S01]  /*11430*/  MUFU.EX2 R43, R51 ;  /* 0x00000033002b7308 */ /* 0x000fe20000000800 */
[----:B--2---:R-:W-:Y:S05]  /*11440*/  FADD.FTZ R0, R179, R24 ;  /* 0x00000018b3007221 */ /* 0x004fea0000010000 */
[----:B------:R-:W-:Y:S01]  /*11450*/  LDSM.16.MT88.4 R24, [R185+0x1000] ;  /* 0x00100000b918783b */ /* 0x000fe20000004200 */
[----:B------:R-:W-:Y:S02]  /*11460*/  FADD.FTZ R2, R188, R0 ;  /* 0x00000000bc027221 */ /* 0x000fe40000010000 */
[----:B------:R-:W-:Y:S01]  /*11470*/  FFMA.FTZ R0, R128, c[0x0][0x2d0], -R32 ;  /* 0x0000b40080007a23 */ /* 0x000fe20000010820 */
[----:B------:R-:W-:Y:S01]  /*11480*/  MUFU.EX2 R40, R36 ;  /* 0x0000002400287308 */ /* 0x000fe20000000800 */
[----:B------:R-:W-:Y:S04]  /*11490*/  FADD.FTZ R2, R110, R2 ;  /* 0x000000026e027221 */ /* 0x000fe80000010000 */
[C---:B------:R-:W-:Y:S02]  /*114a0*/  FADD.FTZ R34, R112.reuse, R2 ;  /* 0x0000000270227221 */ /* 0x040fe40000010000 */
[----:B------:R-:W-:Y:S02]  /*114b0*/  FFMA.FTZ R2, R177, c[0x0][0x2d0], -R32 ;  /* 0x0000b400b1027a23 */ /* 0x000fe40000010820 */
[----:B---3--:R-:W-:Y:S01]  /*114c0*/  FADD.FTZ R38, R115, R34 ;  /* 0x0000002273267221 */ /* 0x008fe20000010000 */
[----:B------:R2:W3:Y:S01]  /*114d0*/  MUFU.EX2 R135, R0 ;  /* 0x0000000000877308 */ /* 0x0004e20000000800 */
[C---:B-1----:R-:W-:Y:S09]  /*114e0*/  HMMA.16816.F32 R52, R12.reuse, R16, R52 ;  /* 0x000000100c34723c */ /* 0x042ff20000001834 */
[----:B------:R-:W-:Y:S01]  /*114f0*/  MUFU.EX2 R128, R42 ;  /* 0x0000002a00807308 */ /* 0x000fe20000000800 */
[C---:B------:R-:W-:Y:S01]  /*11500*/  HMMA.16816.F32 R56, R12.reuse, R18, R56 ;  /* 0x000000120c38723c */ /* 0x040fe20000001838 */
[----:B------:R-:W1:Y:S08]  /*11510*/  LDSM.16.MT88.4 R16, [R187+0x3000] ;  /* 0x00300000bb10783b */ /* 0x000e700000004200 */
[----:B------:R-:W-:Y:S03]  /*11520*/  MUFU.EX2 R42, R108 ;  /* 0x0000006c002a7308 */ /* 0x000fe60000000800 */
[--C-:B--2---:R-:W-:Y:S07]  /*11530*/  FFMA.FTZ R0, R129, c[0x0][0x2d0], -R32.reuse ;  /* 0x0000b40081007a23 */ /* 0x104fee0000010820 */
[----:B------:R2:W4:Y:S10]  /*11540*/  MUFU.EX2 R134, R0 ;  /* 0x0000000000867308 */ /* 0x0005340000000800 */
[----:B------:R-:W-:Y:S10]  /*11550*/  MUFU.EX2 R129, R41 ;  /* 0x0000002900817308 */ /* 0x000ff40000000800 */
[----:B------:R3:W-:Y:S01]  /*11560*/  MUFU.EX2 R41, R2 ;  /* 0x0000000200297308 */ /* 0x0007e20000000800 */
[----:B--2---:R-:W-:Y:S01]  /*11570*/  FFMA.FTZ R0, R147, c[0x0][0x2d0], -R32 ;  /* 0x0000b40093007a23 */ /* 0x004fe20000010820 */
[C---:B-1----:R-:W-:Y:S08]  /*11580*/  HMMA.16816.F32 R60, R12.reuse, R16, R60 ;  /* 0x000000100c3c723c */ /* 0x042ff0000000183c */
[----:B------:R1:W2:Y:S01]  /*11590*/  MUFU.EX2 R133, R0 ;  /* 0x0000000000857308 */ /* 0x0002a20000000800 */
[----:B------:R-:W-:Y:S01]  /*115a0*/  HMMA.16816.F32 R64, R12, R18, R64 ;  /* 0x000000120c40723c */ /* 0x000fe20000001840 */
[----:B------:R-:W2:Y:S08]  /*115b0*/  LDSM.16.MT88.4 R16, [R184+0x800] ;  /* 0x00080000b810783b */ /* 0x000eb00000004200 */
[----:B------:R-:W-:Y:S03]  /*115c0*/  MUFU.EX2 R39, R39 ;  /* 0x0000002700277308 */ /* 0x000fe60000000800 */
[----:B------:R-:W-:Y:S01]  /*115d0*/  F2FP.PACK_AB R12, R112, R110 ;  /* 0x0000006e700c723e */ /* 0x000fe200000000ff */
[C---:B---3--:R-:W-:Y:S01]  /*115e0*/  FADD.FTZ R2, R201.reuse, R38 ;  /* 0x00000026c9027221 */ /* 0x048fe20000010000 */
[----:B------:R-:W-:Y:S02]  /*115f0*/  F2FP.PACK_AB R14, R201, R115 ;  /* 0x00000073c90e723e */ /* 0x000fe400000000ff */
[----:B-----5:R-:W-:Y:S01]  /*11600*/  F2FP.PACK_AB R13, R114, R111 ;  /* 0x0000006f720d723e */ /* 0x020fe200000000ff */
[----:B------:R-:W-:Y:S01]  /*11610*/  FADD.FTZ R2, R117, R2 ;  /* 0x0000000275027221 */ /* 0x000fe20000010000 */
[----:B------:R-:W-:Y:S03]  /*11620*/  F2FP.PACK_AB R15, R200, R113 ;  /* 0x00000071c80f723e */ /* 0x000fe600000000ff */
[----:B------:R-:W-:Y:S02]  /*11630*/  FADD.FTZ R2, R119, R2 ;  /* 0x0000000277027221 */ /* 0x000fe40000010000 */
[--C-:B-1----:R-:W-:Y:S04]  /*11640*/  FFMA.FTZ R0, R148, c[0x0][0x2d0], -R32.reuse ;  /* 0x0000b40094007a23 */ /* 0x102fe80000010820 */
[----:B------:R1:W3:Y:S01]  /*11650*/  MUFU.EX2 R132, R0 ;  /* 0x0000000000847308 */ /* 0x0002e20000000800 */
[C---:B--2---:R-:W-:Y:S03]  /*11660*/  HMMA.16816.F32 R4, R12.reuse, R16, R4 ;  /* 0x000000100c04723c */ /* 0x044fe60000001804 */
[--C-:B-1----:R-:W-:Y:S05]  /*11670*/  FFMA.FTZ R0, R149, c[0x0][0x2d0], -R32.reuse ;  /* 0x0000b40095007a23 */ /* 0x102fea0000010820 */
[C---:B------:R-:W-:Y:S01]  /*11680*/  HMMA.16816.F32 R8, R12.reuse, R18, R8 ;  /* 0x000000120c08723c */ /* 0x040fe20000001808 */
[----:B------:R-:W1:Y:S01]  /*11690*/  LDSM.16.MT88.4 R16, [R185+0x800] ;  /* 0x00080000b910783b */ /* 0x000e620000004200 */
[----:B------:R2:W5:Y:S06]  /*116a0*/  MUFU.EX2 R111, R0 ;  /* 0x00000000006f7308 */ /* 0x00056c0000000800 */
[C---:B------:R-:W-:Y:S08]  /*116b0*/  HMMA.16816.F32 R68, R12.reuse, R20, R68 ;  /* 0x000000140c44723c */ /* 0x040ff00000001844 */
[C---:B------:R-:W-:Y:S01]  /*116c0*/  HMMA.16816.F32 R72, R12.reuse, R22, R72 ;  /* 0x000000160c48723c */ /* 0x040fe20000001848 */
[----:B------:R-:W3:Y:S03]  /*116d0*/  LDSM.16.MT88.4 R20, [R187+0x800] ;  /* 0x00080000bb14783b */ /* 0x000ee60000004200 */
[--C-:B--2---:R-:W-:Y:S04]  /*116e0*/  FFMA.FTZ R0, R150, c[0x0][0x2d0], -R32.reuse ;  /* 0x0000b40096007a23 */ /* 0x104fe80000010820 */
[----:B------:R2:W2:Y:S01]  /*116f0*/  MUFU.EX2 R110, R0 ;  /* 0x00000000006e7308 */ /* 0x0004a20000000800 */
[C---:B-1----:R-:W-:Y:S08]  /*11700*/  HMMA.16816.F32 R76, R12.reuse, R16, R76 ;  /* 0x000000100c4c723c */ /* 0x042ff0000000184c */
[C---:B------:R-:W-:Y:S01]  /*11710*/  HMMA.16816.F32 R80, R12.reuse, R18, R80 ;  /* 0x000000120c50723c */ /* 0x040fe20000001850 */
[----:B------:R-:W1:Y:S03]  /*11720*/  LDSM.16.MT88.4 R16, [R184+0x3800] ;  /* 0x00380000b810783b */ /* 0x000e660000004200 */
[--C-:B--2---:R-:W-:Y:S04]  /*11730*/  FFMA.FTZ R0, R151, c[0x0][0x2d0], -R32.reuse ;  /* 0x0000b40097007a23 */ /* 0x104fe80000010820 */
[C---:B---3--:R-:W-:Y:S01]  /*11740*/  HMMA.16816.F32 R84, R12.reuse, R20, R84 ;  /* 0x000000140c54723c */ /* 0x048fe20000001854 */
[----:B------:R2:W3:Y:S07]  /*11750*/  MUFU.EX2 R49, R0 ;  /* 0x0000000000317308 */ /* 0x0004ee0000000800 */
[C---:B------:R-:W-:Y:S01]  /*11760*/  HMMA.16816.F32 R88, R12.reuse, R22, R88 ;  /* 0x000000160c58723c */ /* 0x040fe20000001858 */
[----:B------:R-:W3:Y:S03]  /*11770*/  LDSM.16.MT88.4 R20, [R186+0x3800] ;  /* 0x00380000ba14783b */ /* 0x000ee60000004200 */
[----:B--2---:R-:W-:Y:S04]  /*11780*/  FFMA.FTZ R0, R176, c[0x0][0x2d0], -R32 ;  /* 0x0000b400b0007a23 */ /* 0x004fe80000010820 */
[----:B------:R2:W2:Y:S01]  /*11790*/  MUFU.EX2 R48, R0 ;  /* 0x0000000000307308 */ /* 0x0004a20000000800 */
[C---:B-1----:R-:W-:Y:S08]  /*117a0*/  HMMA.16816.F32 R92, R12.reuse, R16, R92 ;  /* 0x000000100c5c723c */ /* 0x042ff0000000185c */
[C---:B------:R-:W-:Y:S01]  /*117b0*/  HMMA.16816.F32 R96, R12.reuse, R18, R96 ;  /* 0x000000120c60723c */ /* 0x040fe20000001860 */
[----:B------:R-:W1:Y:S07]  /*117c0*/  LDSM.16.MT88.4 R16, [R185+0x3800] ;  /* 0x00380000b910783b */ /* 0x000e6e0000004200 */
[C---:B---3--:R-:W-:Y:S04]  /*117d0*/  HMMA.16816.F32 R100, R12.reuse, R20, R100 ;  /* 0x000000140c64723c */ /* 0x048fe80000001864 */
[----:B--2---:R-:W-:Y:S04]  /*117e0*/  FADD.FTZ R0, R114, R33 ;  /* 0x0000002172007221 */ /* 0x004fe80000010000 */
[C---:B------:R-:W-:Y:S01]  /*117f0*/  HMMA.16816.F32 R104, R12.reuse, R22, R104 ;  /* 0x000000160c68723c */ /* 0x040fe20000001868 */
[----:B------:R-:W2:Y:S03]  /*11800*/  LDSM.16.MT88.4 R20, [R187+0x3800] ;  /* 0x00380000bb14783b */ /* 0x000ea60000004200 */
[----:B------:R-:W-:Y:S04]  /*11810*/  FADD.FTZ R0, R113, R0 ;  /* 0x0000000071007221 */ /* 0x000fe80000010000 */
[----:B------:R-:W-:Y:S01]  /*11820*/  FADD.FTZ R0, R200, R0 ;  /* 0x00000000c8007221 */ /* 0x000fe20000010000 */
[----:B------:R-:W-:Y:S03]  /*11830*/  LDSM.16.MT88.4 R32, [R187+0x2000] ;  /* 0x00200000bb20783b */ /* 0x000fe60000004200 */
[----:B------:R-:W-:Y:S04]  /*11840*/  FADD.FTZ R0, R116, R0 ;  /* 0x0000000074007221 */ /* 0x000fe80000010000 */
[----:B------:R-:W-:Y:S01]  /*11850*/  FADD.FTZ R36, R118, R0 ;  /* 0x0000000076247221 */ /* 0x000fe20000010000 */
[----:B------:R-:W-:Y:S01]  /*11860*/  LDSM.16.MT88.4 R112, [R184+0x2800] ;  /* 0x00280000b870783b */ /* 0x000fe20000004200 */
[----:B------:R-:W-:Y:S02]  /*11870*/  FADD.FTZ R0, R142, R2 ;  /* 0x000000028e007221 */ /* 0x000fe40000010000 */
[----:B------:R-:W-:Y:S02]  /*11880*/  FADD.FTZ R2, R141, R36 ;  /* 0x000000248d027221 */ /* 0x000fe40000010000 */
[----:B------:R-:W-:Y:S02]  /*11890*/  FADD.FTZ R0, R143, R0 ;  /* 0x000000008f007221 */ /* 0x000fe40000010000 */
[----:B------:R-:W-:Y:S01]  /*118a0*/  FADD.FTZ R2, R140, R2 ;  /* 0x000000028c027221 */ /* 0x000fe20000010000 */
[C---:B-1----:R-:W-:Y:S03]  /*118b0*/  HMMA.16816.F32 R52, R12.reuse, R16, R52 ;  /* 0x000000100c34723c */ /* 0x042fe60000001834 */
[----:B------:R-:W-:Y:S02]  /*118c0*/  FADD.FTZ R0, R138, R0 ;  /* 0x000000008a007221 */ /* 0x000fe40000010000 */
[----:B------:R-:W-:Y:S02]  /*118d0*/  FADD.FTZ R2, R135, R2 ;  /* 0x0000000287027221 */ /* 0x000fe40000010000 */
[----:B------:R-:W-:Y:S01]  /*118e0*/  FADD.FTZ R0, R139, R0 ;  /* 0x000000008b007221 */ /* 0x000fe20000010000 */
[C---:B------:R-:W-:Y:S01]  /*118f0*/  HMMA.16816.F32 R56, R12.reuse, R18, R56 ;  /* 0x000000120c38723c */ /* 0x040fe20000001838 */
[----:B------:R-:W1:Y:S03]  /*11900*/  LDSM.16.MT88.4 R16, [R184+0x1000] ;  /* 0x00100000b810783b */ /* 0x000e660000004200 */
[----:B----4-:R-:W-:Y:S02]  /*11910*/  FADD.FTZ R2, R134, R2 ;  /* 0x0000000286027221 */ /* 0x010fe40000010000 */
[----:B------:R-:W-:Y:S02]  /*11920*/  FADD.FTZ R0, R137, R0 ;  /* 0x0000000089007221 */ /* 0x000fe40000010000 */
[C---:B--2---:R-:W-:Y:S04]  /*11930*/  HMMA.16816.F32 R60, R12.reuse, R20, R60 ;  /* 0x000000140c3c723c */ /* 0x044fe8000000183c */
[----:B------:R-:W-:Y:S02]  /*11940*/  FADD.FTZ R2, R133, R2 ;  /* 0x0000000285027221 */ /* 0x000fe40000010000 */
[----:B------:R-:W-:Y:S02]  /*11950*/  FADD.FTZ R0, R136, R0 ;  /* 0x0000000088007221 */ /* 0x000fe40000010000 */
[----:B------:R-:W-:Y:S01]  /*11960*/  HMMA.16816.F32 R64, R12, R22, R64 ;  /* 0x000000160c40723c */ /* 0x000fe20000001840 */
[----:B------:R-:W2:Y:S03]  /*11970*/  LDSM.16.MT88.4 R20, [R186+0x1000] ;  /* 0x00100000ba14783b */ /* 0x000ea60000004200 */
[----:B------:R-:W-:Y:S02]  /*11980*/  FADD.FTZ R2, R132, R2 ;  /* 0x0000000284027221 */ /* 0x000fe40000010000 */
[----:B------:R-:W-:Y:S01]  /*11990*/  FADD.FTZ R0, R128, R0 ;  /* 0x0000000080007221 */ /* 0x000fe20000010000 */
[----:B------:R-:W-:Y:S01]  /*119a0*/  F2FP.PACK_AB R12, R119, R117 ;  /* 0x00000075770c723e */ /* 0x000fe200000000ff */
[----:B-----5:R-:W-:Y:S01]  /*119b0*/  FADD.FTZ R2, R111, R2 ;  /* 0x000000026f027221 */ /* 0x020fe20000010000 */
[----:B------:R-:W-:Y:S03]  /*119c0*/  F2FP.PACK_AB R14, R143, R142 ;  /* 0x0000008e8f0e723e */ /* 0x000fe600000000ff */
[----:B------:R-:W-:Y:S01]  /*119d0*/  F2FP.PACK_AB R13, R118, R116 ;  /* 0x00000074760d723e */ /* 0x000fe200000000ff */
[----:B------:R-:W-:Y:S01]  /*119e0*/  FADD.FTZ R0, R130, R0 ;  /* 0x0000000082007221 */ /* 0x000fe20000010000 */
[----:B------:R-:W-:Y:S01]  /*119f0*/  F2FP.PACK_AB R15, R140, R141 ;  /* 0x0000008d8c0f723e */ /* 0x000fe200000000ff */
[----:B------:R-:W-:Y:S02]  /*11a00*/  FADD.FTZ R2, R110, R2 ;  /* 0x000000026e027221 */ /* 0x000fe40000010000 */
[----:B------:R-:W-:Y:S02]  /*11a10*/  FADD.FTZ R0, R131, R0 ;  /* 0x0000000083007221 */ /* 0x000fe40000010000 */
[----:B------:R-:W-:Y:S02]  /*11a20*/  FADD.FTZ R2, R49, R2 ;  /* 0x0000000231027221 */ /* 0x000fe40000010000 */
[----:B------:R-:W-:Y:S01]  /*11a30*/  FADD.FTZ R0, R129, R0 ;  /* 0x0000000081007221 */ /* 0x000fe20000010000 */
        /* <DEDUP_REMOVED lines=21> */
[C---:B--2---:R-:W-:Y:S08]  /*11b90*/  HMMA.16816.F32 R60, R12.reuse, R20, R60 ;  /* 0x000000140c3c723c */ /* 0x044ff0000000183c */
[----:B------:R-:W-:Y:S01]  /*11ba0*/  HMMA.16816.F32 R64, R12, R22, R64 ;  /* 0x000000160c40723c */ /* 0x000fe20000001840 */
[----:B------:R-:W2:Y:S06]  /*11bb0*/  LDSM.16.MT88.4 R20, [R187+0x1800] ;  /* 0x00180000bb14783b */ /* 0x000eac0000004200 */
[----:B------:R-:W-:Y:S02]  /*11bc0*/  F2FP.PACK_AB R12, R139, R138 ;  /* 0x0000008a8b0c723e */ /* 0x000fe400000000ff */
[----:B------:R-:W-:Y:S03]  /*11bd0*/  F2FP.PACK_AB R14, R136, R137 ;  /* 0x00000089880e723e */ /* 0x000fe600000000ff */
[----:B------:R-:W-:Y:S02]  /*11be0*/  F2FP.PACK_AB R13, R134, R135 ;  /* 0x00000087860d723e */ /* 0x000fe400000000ff */
[----:B------:R-:W-:Y:S07]  /*11bf0*/  F2FP.PACK_AB R15, R132, R133 ;  /* 0x00000085840f723e */ /* 0x000fee00000000ff */
        /* <DEDUP_REMOVED lines=27> */
[----:B------:R-:W-:Y:S02]  /*11db0*/  F2FP.PACK_AB R15, R48, R49 ;  /* 0x00000031300f723e */ /* 0x000fe400000000ff */
[----:B------:R-:W-:Y:S02]  /*11dc0*/  MOV R110, R109 ;  /* 0x0000006d006e7202 */ /* 0x000fe40000000f00 */
[----:B------:R-:W-:Y:S03]  /*11dd0*/  MOV R111, R3 ;  /* 0x00000003006f7202 */ /* 0x000fe60000000f00 */
        /* <DEDUP_REMOVED lines=22> */
[----:B------:R-:W-:Y:S01]  /*11f40*/  HMMA.16816.F32 R64, R12, R30, R64 ;  /* 0x0000001e0c40723c */ /* 0x000fe20000001840 */
[----:B------:R-:W3:Y:S06]  /*11f50*/  LDSM.16.MT88.4 R28, [R186+0x5800] ;  /* 0x00580000ba1c783b */ /* 0x000eec0000004200 */
[----:B------:R-:W-:Y:S02]  /*11f60*/  F2FP.PACK_AB R12, R43, R42 ;  /* 0x0000002a2b0c723e */ /* 0x000fe400000000ff */
[----:B------:R-:W-:Y:S03]  /*11f70*/  F2FP.PACK_AB R14, R45, R44 ;  /* 0x0000002c2d0e723e */ /* 0x000fe600000000ff */
[----:B------:R-:W-:Y:S02]  /*11f80*/  F2FP.PACK_AB R13, R40, R41 ;  /* 0x00000029280d723e */ /* 0x000fe400000000ff */
[----:B------:R-:W-:Y:S07]  /*11f90*/  F2FP.PACK_AB R15, R39, R37 ;  /* 0x00000025270f723e */ /* 0x000fee00000000ff */
[C---:B------:R-:W-:Y:S01]  /*11fa0*/  HMMA.16816.F32 R116, R12.reuse, R112, R4 ;  /* 0x000000700c74723c */ /* 0x040fe20000001804 */
[----:B------:R-:W5:Y:S07]  /*11fb0*/  LDSM.16.MT88.4 R4, [R185+0x5800] ;  /* 0x00580000b904783b */ /* 0x000f6e0000004200 */
[C---:B------:R-:W-:Y:S01]  /*11fc0*/  HMMA.16816.F32 R112, R12.reuse, R114, R8 ;  /* 0x000000720c70723c */ /* 0x040fe20000001808 */
[----:B------:R-:W3:Y:S07]  /*11fd0*/  LDSM.16.MT88.4 R8, [R187+0x5800] ;  /* 0x00580000bb08783b */ /* 0x000eee0000004200 */
[C---:B-1----:R-:W-:Y:S08]  /*11fe0*/  HMMA.16816.F32 R68, R12.reuse, R16, R68 ;  /* 0x000000100c44723c */ /* 0x042ff00000001844 */
[C---:B------:R-:W-:Y:S08]  /*11ff0*/  HMMA.16816.F32 R72, R12.reuse, R18, R72 ;  /* 0x000000120c48723c */ /* 0x040ff00000001848 */
[C---:B----4-:R-:W-:Y:S08]  /*12000*/  HMMA.16816.F32 R76, R12.reuse, R20, R76 ;  /* 0x000000140c4c723c */ /* 0x050ff0000000184c */
[C---:B------:R-:W-:Y:S08]  /*12010*/  HMMA.16816.F32 R80, R12.reuse, R22, R80 ;  /* 0x000000160c50723c */ /* 0x040ff00000001850 */
[C---:B--2---:R-:W-:Y:S08]  /*12020*/  HMMA.16816.F32 R84, R12.reuse, R24, R84 ;  /* 0x000000180c54723c */ /* 0x044ff00000001854 */
[C---:B------:R-:W-:Y:S08]  /*12030*/  HMMA.16816.F32 R88, R12.reuse, R26, R88 ;  /* 0x0000001a0c58723c */ /* 0x040ff00000001858 */
[C---:B------:R-:W-:Y:S08]  /*12040*/  HMMA.16816.F32 R92, R12.reuse, R32, R92 ;  /* 0x000000200c5c723c */ /* 0x040ff0000000185c */
[C---:B------:R-:W-:Y:S08]  /*12050*/  HMMA.16816.F32 R96, R12.reuse, R34, R96 ;  /* 0x000000220c60723c */ /* 0x040ff00000001860 */
[C---:B---3--:R-:W-:Y:S08]  /*12060*/  HMMA.16816.F32 R100, R12.reuse, R28, R100 ;  /* 0x0000001c0c64723c */ /* 0x048ff00000001864 */
[C---:B------:R-:W-:Y:S08]  /*12070*/  HMMA.16816.F32 R104, R12.reuse, R30, R104 ;  /* 0x0000001e0c68723c */ /* 0x040ff00000001868 */
[C---:B-----5:R-:W-:Y:S07]  /*12080*/  HMMA.16816.F32 R52, R12.reuse, R4, R52 ;  /* 0x000000040c34723c */ /* 0x060fee0000001834 */
[----:B------:R-:W-:Y:S01]  /*12090*/  FADD.FTZ R4, R48, R2 ;  /* 0x0000000230047221 */ /* 0x000fe20000010000 */
[C---:B------:R-:W-:Y:S04]  /*120a0*/  HMMA.16816.F32 R56, R12.reuse, R6, R56 ;  /* 0x000000060c38723c */ /* 0x040fe80000001838 */
[----:B------:R-:W-:Y:S02]  /*120b0*/  FADD.FTZ R2, R42, R0 ;  /* 0x000000002a027221 */ /* 0x000fe40000010000 */
[----:B------:R-:W-:Y:S02]  /*120c0*/  FADD.FTZ R0, R41, R4 ;  /* 0x0000000429007221 */ /* 0x000fe40000010000 */
[C---:B------:R-:W-:Y:S04]  /*120d0*/  HMMA.16816.F32 R60, R12.reuse, R8, R60 ;  /* 0x000000080c3c723c */ /* 0x040fe8000000183c */
[----:B------:R-:W-:Y:S02]  /*120e0*/  FADD.FTZ R2, R43, R2 ;  /* 0x000000022b027221 */ /* 0x000fe40000010000 */
[----:B------:R-:W-:Y:S02]  /*120f0*/  FADD.FTZ R0, R40, R0 ;  /* 0x0000000028007221 */ /* 0x000fe40000010000 */
[----:B------:R-:W-:Y:S04]  /*12100*/  HMMA.16816.F32 R64, R12, R10, R64 ;  /* 0x0000000a0c40723c */ /* 0x000fe80000001840 */
[----:B------:R-:W-:Y:S02]  /*12110*/  FADD.FTZ R4, R44, R2 ;  /* 0x000000022c047221 */ /* 0x000fe40000010000 */
[----:B------:R-:W-:Y:S01]  /*12120*/  FADD.FTZ R2, R37, R0 ;  /* 0x0000000025027221 */ /* 0x000fe20000010000 */
[----:B------:R-:W-:Y:S01]  /*12130*/  IADD3 R0, R196, -0x1, RZ ;  /* 0xffffffffc4007810 */ /* 0x000fe20007ffe0ff */
[----:B------:R-:W-:Y:S01]  /*12140*/  FADD.FTZ R225, R45, R4 ;  /* 0x000000042de17221 */ /* 0x000fe20000010000 */
[----:B------:R-:W-:Y:S03]  /*12150*/  MOV R4, R3 ;  /* 0x0000000300047202 */ /* 0x000fe60000000f00 */
[----:B------:R-:W-:Y:S01]  /*12160*/  MOV R196, R0 ;  /* 0x0000000000c47202 */ /* 0x000fe20000000f00 */
[----:B------:R-:W-:Y:S01]  /*12170*/  FADD.FTZ R226, R39, R2 ;  /* 0x0000000227e27221 */ /* 0x000fe20000010000 */
[----:B------:R-:W-:-:S05]  /*12180*/  @P0 BRA `(.L_x_769) ;  /* 0xffffbf1000000947 */ /* 0x000fca000383ffff */
.L_x_751:
[----:B------:R-:W-:Y:S05]  /*12190*/  BRA.DIV ~URZ, `(.L_x_770) ;  /* 0x000067f27f007947 */ /* 0x000fea000b800000 */
[----:B------:R1:W2:Y:S02]  /*121a0*/  SHFL.BFLY PT, R0, R225, 0x2, 0x1f ;  /* 0x0c401f00e1007f89 */ /* 0x0002a400000e0000 */
.L_x_864:
[----:B--2---:R-:W-:Y:S01]  /*121b0*/  FADD.FTZ R5, R0, R225 ;  /* 0x000000e100057221 */ /* 0x004fe20000010000 */
[----:B------:R-:W-:Y:S05]  /*121c0*/  BRA.DIV ~URZ, `(.L_x_771) ;  /* 0x000068127f007947 */ /* 0x000fea000b800000 */
[----:B------:R-:W2:Y:S04]  /*121d0*/  SHFL.BFLY PT, R0, R226, 0x2, 0x1f ;  /* 0x0c401f00e2007f89 */ /* 0x000ea800000e0000 */
[----:B------:R-:W3:Y:S01]  /*121e0*/  SHFL.BFLY PT, R2, R5, 0x1, 0x1f ;  /* 0x0c201f0005027f89 */ /* 0x000ee200000e0000 */
[----:B--2---:R-:W-:-:S02]  /*121f0*/  FADD.FTZ R6, R0, R226 ;  /* 0x000000e200067221 */ /* 0x004fc40000010000 */
[----:B---3--:R-:W-:-:S03]  /*12200*/  FADD.FTZ R5, R5, R2 ;  /* 0x0000000205057221 */ /* 0x008fc60000010000 */
[----:B------:R2:W3:Y:S04]  /*12210*/  SHFL.BFLY PT, R3, R6, 0x1, 0x1f ;  /* 0x0c201f0006037f89 */ /* 0x0004e800000e0000 */
.L_x_865:
[----:B------:R-:W-:Y:S01]  /*12220*/  FSETP.NE.FTZ.AND P1, PT, R5, RZ, PT ;  /* 0x000000ff0500720b */ /* 0x000fe20003f35000 */
[----:B---3--:R-:W-:Y:S01]  /*12230*/  FADD.FTZ R3, R3, R6 ;  /* 0x0000000603037221 */ /* 0x008fe20000010000 */
[----:B------:R-:W-:Y:S02]  /*12240*/  MOV R2, RZ ;  /* 0x000000ff00027202 */ /* 0x000fe40000000f00 */
[----:B------:R-:W-:Y:S02]  /*12250*/  MOV R0, RZ ;  /* 0x000000ff00007202 */ /* 0x000fe40000000f00 */
[----:B------:R-:W-:Y:S02]  /*12260*/  FSETP.NE.FTZ.AND P0, PT, R3, RZ, PT ;  /* 0x000000ff0300720b */ /* 0x000fe40003f15000 */
[----:B------:R-:W-:Y:S02]  /*12270*/  MOV R23, 0xff800000 ;  /* 0xff80000000177802 */ /* 0x000fe40000000f00 */
[----:B------:R-:W-:-:S03]  /*12280*/  MOV R22, 0xff800000 ;  /* 0xff80000000167802 */ /* 0x000fc60000000f00 */
[----:B------:R-:W3:Y:S08]  /*12290*/  @P1 MUFU.LG2 R7, R5 ;  /* 0x0000000500071308 */ /* 0x000ef00000000c00 */
[----:B------:R4:W5:Y:S01]  /*122a0*/  @P1 MUFU.RCP R2, R5 ;  /* 0x0000000500021308 */ /* 0x0009620000001000 */
[----:B---3--:R-:W-:-:S07]  /*122b0*/  @P1 FMUL.FTZ R7, R7, 0.69314718246459960938 ;  /* 0x3f31721807071820 */ /* 0x008fce0000410000 */
[----:B------:R-:W3:Y:S01]  /*122c0*/  @P0 MUFU.RCP R0, R3 ;  /* 0x0000000300000308 */ /* 0x000ee20000001000 */
[----:B----4-:R-:W-:Y:S01]  /*122d0*/  @P1 MOV R5, 0x3f317218 ;  /* 0x3f31721800051802 */ /* 0x010fe20000000f00 */
[C---:B-----5:R-:W-:Y:S02]  /*122e0*/  FMUL.FTZ R28, R2.reuse, R68 ;  /* 0x00000044021c7220 */ /* 0x060fe40000410000 */
[C---:B------:R-:W-:Y:S02]  /*122f0*/  FMUL.FTZ R29, R2.reuse, R69 ;  /* 0x00000045021d7220 */ /* 0x040fe40000410000 */
[----:B------:R-:W-:Y:S02]  /*12300*/  @P1 FMUL.FTZ R5, R5, c[0x0][0x2d0] ;  /* 0x0000b40005051a20 */ /* 0x000fe40000410000 */
[C---:B------:R-:W-:Y:S02]  /*12310*/  FMUL.FTZ R30, R2.reuse, R72 ;  /* 0x00000048021e7220 */ /* 0x040fe40000410000 */
        /* <DEDUP_REMOVED lines=31> */
[----:B------:R4:W5:Y:S01]  /*12510*/  @P0 MUFU.LG2 R2, R3 ;  /* 0x0000000300020308 */ /* 0x0009620000000c00 */
[C---:B---3--:R-:W-:Y:S02]  /*12520*/  FMUL.FTZ R52, R0.reuse, R82 ;  /* 0x0000005200347220 */ /* 0x048fe40000410000 */
[----:B------:R-:W-:-:S02]  /*12530*/  FMUL.FTZ R53, R0, R83 ;  /* 0x0000005300357220 */ /* 0x000fc40000410000 */
[C---:B------:R-:W-:Y:S02]  /*12540*/  FMUL.FTZ R82, R0.reuse, R86 ;  /* 0x0000005600527220 */ /* 0x040fe40000410000 */
[C---:B------:R-:W-:Y:S02]  /*12550*/  FMUL.FTZ R83, R0.reuse, R87 ;  /* 0x0000005700537220 */ /* 0x040fe40000410000 */
[C---:B------:R-:W-:Y:S02]  /*12560*/  FMUL.FTZ R50, R0.reuse, R70 ;  /* 0x0000004600327220 */ /* 0x040fe40000410000 */
[C---:B------:R-:W-:Y:S02]  /*12570*/  FMUL.FTZ R51, R0.reuse, R71 ;  /* 0x0000004700337220 */ /* 0x040fe40000410000 */
[C---:B------:R-:W-:Y:S02]  /*12580*/  FMUL.FTZ R84, R0.reuse, R74 ;  /* 0x0000004a00547220 */ /* 0x040fe40000410000 */
[----:B------:R-:W-:Y:S01]  /*12590*/  FMUL.FTZ R85, R0, R75 ;  /* 0x0000004b00557220 */ /* 0x000fe20000410000 */
[----:B----4-:R-:W-:Y:S01]  /*125a0*/  @P0 MOV R3, 0x3f317218 ;  /* 0x3f31721800030802 */ /* 0x010fe20000000f00 */
[----:B-----5:R-:W-:-:S02]  /*125b0*/  @P0 FMUL.FTZ R2, R2, 0.69314718246459960938 ;  /* 0x3f31721802020820 */ /* 0x020fc40000410000 */
        /* <DEDUP_REMOVED lines=27> */
.L_x_692:
[----:B------:R-:W3:Y:S01]  /*12770*/  S2R R2, SR_TID.X ;  /* 0x0000000000027919 */ /* 0x000ee20000002100 */
[----:B------:R-:W-:Y:S01]  /*12780*/  BSSY B0, `(.L_x_772) ;  /* 0x0000010000007945 */ /* 0x000fe20003800000 */
[----:B---3--:R-:W-:-:S13]  /*12790*/  LOP3.LUT P0, RZ, R2, 0xff, RZ, 0xc0, !PT ;  /* 0x000000ff02ff7812 */ /* 0x008fda000780c0ff */
[----:B------:R-:W-:Y:S05]  /*127a0*/  @P0 BRA `(.L_x_773) ;  /* 0x000000d000000947 */ /* 0x000fea0003800000 */
[----:B------:R-:W3:Y:S01]  /*127b0*/  S2R R4, SR_LANEID ;  /* 0x0000000000047919 */ /* 0x000ee20000000000 */
[----:B------:R-:W-:Y:S01]  /*127c0*/  VOTEU.ANY UR4, UPT, PT ;  /* 0x0000000000047886 */ /* 0x000fe200038e0100 */
[----:B------:R-:W-:Y:S01]  /*127d0*/  IMAD.MOV.U32 R5, RZ, RZ, c[0x0][0x564] ;  /* 0x00015900ff057624 */ /* 0x000fe200078e00ff */
[----:B------:R-:W3:Y:S08]  /*127e0*/  FLO.U32 R3, UR4 ;  /* 0x0000000400037d00 */ /* 0x000ef000080e0000 */
[----:B------:R-:W4:Y:S01]  /*127f0*/  POPC R2, UR4 ;  /* 0x0000000400027d09 */ /* 0x000f220008000000 */
[----:B---3--:R-:W-:Y:S01]  /*12800*/  ISETP.EQ.U32.AND P0, PT, R3, R4, PT ;  /* 0x000000040300720c */ /* 0x008fe20003f02070 */
[----:B------:R-:W-:-:S12]  /*12810*/  IMAD.MOV.U32 R4, RZ, RZ, c[0x0][0x560] ;  /* 0x00015800ff047624 */ /* 0x000fd800078e00ff */
[----:B----4-:R3:W4:Y:S04]  /*12820*/  @P0 ATOMG.E.ADD.STRONG.GPU PT, R2, [R4.64], R2 ;  /* 0x00000002040209a8 */ /* 0x01072800081ee1c6 */
[----:B---3--:R-:W3:Y:S04]  /*12830*/  S2R R4, SR_LTMASK ;  /* 0x0000000000047919 */ /* 0x008ee80000003900 */
[----:B----4-:R3:W4:Y:S02]  /*12840*/  SHFL.IDX PT, R3, R2, R3, 0x1f ;  /* 0x00001f0302037589 */ /* 0x01072400000e0000 */
[----:B---3--:R-:W-:-:S06]  /*12850*/  LOP3.LUT R2, R4, UR4, RZ, 0xc0, !PT ;  /* 0x0000000404027c12 */ /* 0x008fcc000f8ec0ff */
[----:B------:R-:W4:Y:S02]  /*12860*/  POPC R2, R2 ;  /* 0x0000000200027309 */ /* 0x000f240000000000 */
[----:B----4-:R-:W-:-:S06]  /*12870*/  IADD3 R248, R3, c[0x0][0xc], R2 ;  /* 0x0000030003f87a10 */ /* 0x010fcc0007ffe002 */
.L_x_773:
[----:B------:R-:W-:Y:S05]  /*12880*/  BSYNC B0 ;  /* 0x0000000000007941 */ /* 0x000fea0003800000 */
.L_x_772:
[----:B------:R-:W-:Y:S01]  /*12890*/  PRMT R0, R0, 0x9910, RZ ;  /* 0x0000991000007816 */ /* 0x000fe200000000ff */
[----:B------:R-:W-:Y:S01]  /*128a0*/  BSSY B1, `(.L_x_774) ;  /* 0x00002d9000017945 */ /* 0x000fe20003800000 */
[----:B------:R-:W-:Y:S02]  /*128b0*/  IMAD.MOV.U32 R62, RZ, RZ, R248 ;  /* 0x000000ffff3e7224 */ /* 0x000fe400078e00f8 */
[----:B------:R-:W-:-:S13]  /*128c0*/  ISETP.NE.AND P0, PT, R0, RZ, PT ;  /* 0x000000ff0000720c */ /* 0x000fda0003f05270 */
[----:B------:R-:W-:Y:S05]  /*128d0*/  @!P0 BRA `(.L_x_775) ;  /* 0x0000220000008947 */ /* 0x000fea0003800000 */
[----:B------:R-:W3:Y:S04]  /*128e0*/  LDL R12, [R1] ;  /* 0x00000000010c7983 */ /* 0x000ee80000100800 */
[----:B------:R-:W4:Y:S04]  /*128f0*/  LDL R5, [R1+0x4] ;  /* 0x0000040001057983 */ /* 0x000f280000100800 */
[----:B--2---:R-:W2:Y:S04]  /*12900*/  LDL R11, [R1+0xc] ;  /* 0x00000c00010b7983 */ /* 0x004ea80000100800 */
[----:B------:R-:W2:Y:S04]  /*12910*/  LDL R10, [R1+0x8] ;  /* 0x00000800010a7983 */ /* 0x000ea80000100800 */
[----:B------:R-:W2:Y:S04]  /*12920*/  LDL R9, [R1+0x1c] ;  /* 0x00001c0001097983 */ /* 0x000ea80000100800 */
[----:B------:R-:W2:Y:S04]  /*12930*/  LDL R7, [R1+0x14] ;  /* 0x0000140001077983 */ /* 0x000ea80000100800 */
[----:B------:R-:W2:Y:S04]  /*12940*/  LDL R6, [R1+0x18] ;  /* 0x0000180001067983 */ /* 0x000ea80000100800 */
[----:B------:R-:W2:Y:S01]  /*12950*/  LDL R8, [R1+0x10] ;  /* 0x0000100001087983 */ /* 0x000ea20000100800 */
[----:B------:R-:W-:Y:S01]  /*12960*/  WARPSYNC 0xffffffff ;  /* 0xffffffff00007948 */ /* 0x000fe20003800000 */
[----:B------:R-:W-:Y:S01]  /*12970*/  F2FP.PACK_AB R0, R109, R108 ;  /* 0x0000006c6d00723e */ /* 0x000fe200000000ff */
[----:B------:R-:W-:Y:S01]  /*12980*/  IMAD.MOV.U32 R15, RZ, RZ, c[0x0][0x388] ;  /* 0x0000e200ff0f7624 */ /* 0x000fe200078e00ff */
[----:B------:R-:W-:Y:S01]  /*12990*/  BAR.SYNC.DEFER_BLOCKING 0x1, 0x100 ;  /* 0x0044000000007b1d */ /* 0x000fe20000010000 */
[----:B------:R-:W-:-:S02]  /*129a0*/  F2FP.PACK_AB R2, R81, R80 ;  /* 0x000000505102723e */ /* 0x000fc400000000ff */
[----:B------:R-:W-:Y:S02]  /*129b0*/  F2FP.PACK_AB R3, R27, R26 ;  /* 0x0000001a1b03723e */ /* 0x000fe400000000ff */
[----:B------:R-:W-:Y:S02]  /*129c0*/  F2FP.PACK_AB R4, R53, R52 ;  /* 0x000000343504723e */ /* 0x000fe400000000ff */
[----:B------:R-:W-:Y:S02]  /*129d0*/  ISETP.NE.U32.AND P0, PT, RZ, c[0x0][0x508], PT ;  /* 0x00014200ff007a0c */ /* 0x000fe40003f05070 */
[----:B------:R-:W-:Y:S02]  /*129e0*/  ISETP.NE.U32.AND P2, PT, RZ, c[0x0][0x500], PT ;  /* 0x00014000ff007a0c */ /* 0x000fe40003f45070 */
[----:B------:R-:W-:Y:S02]  /*129f0*/  ISETP.NE.AND.EX P1, PT, RZ, c[0x0][0x50c], PT, P0 ;  /* 0x00014300ff007a0c */ /* 0x000fe40003f25300 */
[----:B------:R-:W-:Y:S01]  /*12a00*/  ISETP.NE.AND.EX P2, PT, RZ, c[0x0][0x504], PT, P2 ;  /* 0x00014100ff007a0c */ /* 0x000fe20003f45320 */
[----:B---3--:R3:W-:Y:S04]  /*12a10*/  STS [R12], R0 ;  /* 0x000000000c007388 */ /* 0x0087e80000000800 */
[----:B------:R1:W-:Y:S04]  /*12a20*/  STS [R12+0x400], R2 ;  /* 0x000400020c007388 */ /* 0x0003e80000000800 */
[----:B----4-:R4:W-:Y:S01]  /*12a30*/  STS [R5], R3 ;  /* 0x0000000305007388 */ /* 0x0109e20000000800 */
[----:B---3--:R-:W-:-:S02]  /*12a40*/  F2FP.PACK_AB R0, R61, R60 ;  /* 0x0000003c3d00723e */ /* 0x008fc400000000ff */
[----:B-1----:R-:W-:-:S03]  /*12a50*/  F2FP.PACK_AB R2, R29, R28 ;  /* 0x0000001c1d02723e */ /* 0x002fc600000000ff */
        /* <DEDUP_REMOVED lines=21> */
[----:B------:R3:W-:Y:S04]  /*12bb0*/  STS [R8], R4 ;  /* 0x0000000408007388 */ /* 0x0007e80000000800 */
[----:B------:R4:W-:Y:S01]  /*12bc0*/  STS [R8+0x400], R2 ;  /* 0x0004000208007388 */ /* 0x0009e20000000800 */
[----:B-1----:R-:W-:Y:S02]  /*12bd0*/  F2FP.PACK_AB R0, R69, R68 ;  /* 0x000000444500723e */ /* 0x002fe400000000ff */
[----:B--2---:R-:W-:-:S03]  /*12be0*/  F2FP.PACK_AB R3, R41, R40 ;  /* 0x000000282903723e */ /* 0x004fc600000000ff */
[----:B------:R1:W-:Y:S01]  /*12bf0*/  STS [R12+0x4000], R0 ;  /* 0x004000000c007388 */ /* 0x0003e20000000800 */
[----:B---3--:R-:W-:Y:S02]  /*12c00*/  F2FP.PACK_AB R4, R57, R56 ;  /* 0x000000383904723e */ /* 0x008fe400000000ff */
[----:B----4-:R-:W-:-:S03]  /*12c10*/  F2FP.PACK_AB R2, R71, R70 ;  /* 0x000000464702723e */ /* 0x010fc600000000ff */
[----:B------:R2:W-:Y:S04]  /*12c20*/  STS [R12+0x4400], R4 ;  /* 0x004400040c007388 */ /* 0x0005e80000000800 */
[----:B------:R3:W-:Y:S04]  /*12c30*/  STS [R5+0x4000], R3 ;  /* 0x0040000305007388 */ /* 0x0007e80000000800 */
[----:B------:R4:W-:Y:S01]  /*12c40*/  STS [R5+0x4400], R2 ;  /* 0x0044000205007388 */ /* 0x0009e20000000800 */
[----:B-1----:R-:W-:-:S05]  /*12c50*/  F2FP.PACK_AB R0, R43, R42 ;  /* 0x0000002a2b00723e */ /* 0x002fca00000000ff */
[----:B------:R1:W-:Y:S01]  /*12c60*/  STS [R11+0x4000], R0 ;  /* 0x004000000b007388 */ /* 0x0003e20000000800 */
[----:B--2---:R-:W-:Y:S02]  /*12c70*/  F2FP.PACK_AB R4, R75, R74 ;  /* 0x0000004a4b04723e */ /* 0x004fe400000000ff */
[----:B---3--:R-:W-:-:S03]  /*12c80*/  F2FP.PACK_AB R3, R89, R88 ;  /* 0x000000585903723e */ /* 0x008fc600000000ff */
[----:B------:R2:W-:Y:S01]  /*12c90*/  STS [R11+0x4400], R4 ;  /* 0x004400040b007388 */ /* 0x0005e20000000800 */
[----:B----4-:R-:W-:Y:S02]  /*12ca0*/  F2FP.PACK_AB R5, R45, R44 ;  /* 0x0000002c2d05723e */ /* 0x010fe400000000ff */
[----:B------:R-:W-:-:S03]  /*12cb0*/  F2FP.PACK_AB R2, R77, R76 ;  /* 0x0000004c4d02723e */ /* 0x000fc600000000ff */
[----:B------:R-:W-:Y:S04]  /*12cc0*/  STS [R10+0x4000], R5 ;  /* 0x004000050a007388 */ /* 0x000fe80000000800 */
[----:B------:R3:W-:Y:S04]  /*12cd0*/  STS [R10+0x4400], R3 ;  /* 0x004400030a007388 */ /* 0x0007e80000000800 */
[----:B------:R4:W-:Y:S01]  /*12ce0*/  STS [R9+0x4000], R2 ;  /* 0x0040000209007388 */ /* 0x0009e20000000800 */
[----:B-1----:R-:W-:-:S05]  /*12cf0*/  F2FP.PACK_AB R0, R87, R86 ;  /* 0x000000565700723e */ /* 0x002fca00000000ff */
[----:B------:R1:W-:Y:S01]  /*12d00*/  STS [R9+0x4400], R0 ;  /* 0x0044000009007388 */ /* 0x0003e20000000800 */
[----:B--2---:R-:W-:-:S05]  /*12d10*/  F2FP.PACK_AB R4, R73, R72 ;  /* 0x000000484904723e */ /* 0x004fca00000000ff */
[----:B------:R2:W-:Y:S01]  /*12d20*/  STS [R7+0x4000], R4 ;  /* 0x0040000407007388 */ /* 0x0005e20000000800 */
[----:B---3--:R-:W-:Y:S02]  /*12d30*/  F2FP.PACK_AB R3, R59, R58 ;  /* 0x0000003a3b03723e */ /* 0x008fe400000000ff */
[----:B----4-:R-:W-:-:S03]  /*12d40*/  F2FP.PACK_AB R2, R47, R46 ;  /* 0x0000002e2f02723e */ /* 0x010fc600000000ff */
[----:B------:R3:W-:Y:S04]  /*12d50*/  STS [R7+0x4400], R3 ;  /* 0x0044000307007388 */ /* 0x0007e80000000800 */
[----:B------:R4:W-:Y:S01]  /*12d60*/  STS [R6+0x4000], R2 ;  /* 0x0040000206007388 */ /* 0x0009e20000000800 */
[----:B-1----:R-:W-:-:S05]  /*12d70*/  F2FP.PACK_AB R0, R55, R54 ;  /* 0x000000363700723e */ /* 0x002fca00000000ff */
[----:B------:R1:W-:Y:S01]  /*12d80*/  STS [R6+0x4400], R0 ;  /* 0x0044000006007388 */ /* 0x0003e20000000800 */
[----:B--2---:R-:W-:Y:S01]  /*12d90*/  IMAD.MOV.U32 R4, RZ, RZ, 0x4 ;  /* 0x00000004ff047424 */ /* 0x004fe200078e00ff */
[----:B---3--:R-:W-:Y:S01]  /*12da0*/  F2FP.PACK_AB R3, R25, R24 ;  /* 0x000000181903723e */ /* 0x008fe200000000ff */
[----:B----4-:R-:W-:-:S04]  /*12db0*/  IMAD.MOV.U32 R2, RZ, RZ, RZ ;  /* 0x000000ffff027224 */ /* 0x010fc800078e00ff */
[----:B------:R2:W-:Y:S01]  /*12dc0*/  STS [R8+0x4000], R3 ;  /* 0x0040000308007388 */ /* 0x0005e20000000800 */
[----:B-1----:R-:W-:Y:S01]  /*12dd0*/  F2FP.PACK_AB R0, R49, R48 ;  /* 0x000000303100723e */ /* 0x002fe200000000ff */
[----:B------:R-:W-:-:S04]  /*12de0*/  @P1 IMAD.WIDE R6, R251, R4, c[0x0][0x508] ;  /* 0x00014200fb061625 */ /* 0x000fc800078e0204 */
[----:B------:R1:W-:Y:S01]  /*12df0*/  STS [R8+0x4400], R0 ;  /* 0x0044000008007388 */ /* 0x0003e20000000800 */
[----:B------:R-:W-:-:S03]  /*12e00*/  IMAD.WIDE R4, R251, R4, c[0x0][0x500] ;  /* 0x00014000fb047625 */ /* 0x000fc600078e0204 */
[----:B------:R-:W-:Y:S06]  /*12e10*/  BAR.SYNC.DEFER_BLOCKING 0x1, 0x100 ;  /* 0x0044000000007b1d */ /* 0x000fec0000010000 */
[----:B------:R1:W5:Y:S04]  /*12e20*/  @P1 LDG.E R15, [R6.64] ;  /* 0x00000006060f1981 */ /* 0x000368000c1e1900 */
[----:B------:R1:W5:Y:S01]  /*12e30*/  @P2 LDG.E R2, [R4.64] ;  /* 0x0000000604022981 */ /* 0x000362000c1e1900 */
[----:B------:R-:W-:-:S04]  /*12e40*/  ISETP.NE.AND P0, PT, R246, RZ, PT ;  /* 0x000000fff600720c */ /* 0x000fc80003f05270 */
[----:B--2---:R-:W-:Y:S01]  /*12e50*/  SEL R3, R246, c[0x0][0x3d4], P0 ;  /* 0x0000f500f6037a07 */ /* 0x004fe20000000000 */
[----:B------:R-:W-:Y:S05]  /*12e60*/  @P1 BRA `(.L_x_776) ;  /* 0x0000004000001947 */ /* 0x000fea0003800000 */
[----:B------:R-:W-:Y:S05]  /*12e70*/  @!P2 BRA `(.L_x_776) ;  /* 0x000000300000a947 */ /* 0x000fea0003800000 */
[----:B-1----:R1:W2:Y:S04]  /*12e80*/  LDG.E R0, [R4.64] ;  /* 0x0000000604007981 */ /* 0x0022a8000c1e1900 */
[----:B-1----:R-:W2:Y:S02]  /*12e90*/  LDG.E R4, [R4.64+0x4] ;  /* 0x0000040604047981 */ /* 0x002ea4000c1e1900 */
[----:B--2--5:R-:W-:Y:S02]  /*12ea0*/  IADD3 R15, -R0, R4, RZ ;  /* 0x00000004000f7210 */ /* 0x024fe40007ffe1ff */
.L_x_776:
[----:B------:R-:W2:Y:S01]  /*12eb0*/  LDL R66, [R1+0x24] ;  /* 0x0000240001427983 */ /* 0x000ea20000100800 */
[----:B------:R-:W-:Y:S01]  /*12ec0*/  IMAD.MOV.U32 R9, RZ, RZ, 0x368 ;  /* 0x00000368ff097424 */ /* 0x000fe200078e00ff */
[----:B------:R-:W-:Y:S01]  /*12ed0*/  ISETP.GT.AND P2, PT, R3, 0x1, PT ;  /* 0x000000010300780c */ /* 0x000fe20003f44270 */
[----:B-1----:R-:W-:Y:S01]  /*12ee0*/  IMAD.MOV.U32 R0, RZ, RZ, c[0x0][0x4e8] ;  /* 0x00013a00ff007624 */ /* 0x002fe200078e00ff */
[----:B------:R-:W-:Y:S01]  /*12ef0*/  ISETP.NE.U32.AND P0, PT, RZ, c[0x0][0x500], PT ;  /* 0x00014000ff007a0c */ /* 0x000fe20003f05070 */
[----:B------:R-:W-:Y:S01]  /*12f00*/  IMAD.IADD R11, R245, 0x1, R243 ;  /* 0x00000001f50b7824 */ /* 0x000fe200078e02f3 */
[----:B------:R-:W-:Y:S01]  /*12f10*/  SEL R9, R9, 0x328, P2 ;  /* 0x0000032809097807 */ /* 0x000fe20001000000 */
[----:B------:R-:W1:Y:S01]  /*12f20*/  S2R R67, SR_TID.X ;  /* 0x0000000000437919 */ /* 0x000e620000002100 */
[----:B------:R-:W-:-:S02]  /*12f30*/  ISETP.NE.AND P3, PT, R0, 0x1, PT ;  /* 0x000000010000780c */ /* 0x000fc40003f65270 */
[----:B------:R-:W3:Y:S01]  /*12f40*/  LDC.64 R6, c[0x0][R9+0x170] ;  /* 0x00005c0009067b82 */ /* 0x000ee20000000a00 */
[----:B------:R-:W-:Y:S02]  /*12f50*/  ISETP.NE.AND.EX P0, PT, RZ, c[0x0][0x504], PT, P0 ;  /* 0x00014100ff007a0c */ /* 0x000fe40003f05300 */
[----:B------:R-:W-:Y:S02]  /*12f60*/  SHF.R.S32.HI R3, RZ, 0x1f, R251 ;  /* 0x0000001fff037819 */ /* 0x000fe400000114fb */
[----:B------:R-:W-:Y:S02]  /*12f70*/  SEL R0, R251, RZ, !P0 ;  /* 0x000000fffb007207 */ /* 0x000fe40004000000 */
[----:B------:R-:W-:Y:S01]  /*12f80*/  SEL R4, R3, RZ, !P0 ;  /* 0x000000ff03047207 */ /* 0x000fe20004000000 */
[----:B------:R-:W4:Y:S01]  /*12f90*/  LDC.64 R16, c[0x0][R9+0x168] ;  /* 0x00005a0009107b82 */ /* 0x000f220000000a00 */
[----:B------:R-:W-:Y:S02]  /*12fa0*/  LOP3.LUT R10, R250, 0xffff, RZ, 0xc0, !PT ;  /* 0x0000fffffa0a7812 */ /* 0x000fe400078ec0ff */
[----:B------:R-:W-:-:S05]  /*12fb0*/  @P3 IMAD.HI.U32 R8, R11, c[0x0][0x4ec], RZ ;  /* 0x00013b000b083a27 */ /* 0x000fca00078e00ff */
[----:B------:R3:W4:Y:S01]  /*12fc0*/  LDC.64 R18, c[0x0][R9+0x178] ;  /* 0x00005e0009127b82 */ /* 0x0007220000000a00 */
[----:B-1----:R-:W-:-:S07]  /*12fd0*/  SHF.R.S32.HI R63, RZ, 0x1f, R67 ;  /* 0x0000001fff3f7819 */ /* 0x002fce0000011443 */
[----:B------:R1:W1:Y:S01]  /*12fe0*/  LDC.64 R20, c[0x0][R9+0x160] ;  /* 0x0000580009147b82 */ /* 0x0002620000000a00 */
[----:B------:R-:W-:-:S04]  /*12ff0*/  LEA.HI R63, R63, R67, RZ, 0x5 ;  /* 0x000000433f3f7211 */ /* 0x000fc800078f28ff */
[----:B------:R-:W-:-:S05]  /*13000*/  LOP3.LUT R63, R63, 0xffffffe0, RZ, 0xc0, !PT ;  /* 0xffffffe03f3f7812 */ /* 0x000fca00078ec0ff */
[----:B------:R-:W-:Y:S02]  /*13010*/  IMAD.IADD R63, R67, 0x1, -R63 ;  /* 0x00000001433f7824 */ /* 0x000fe400078e0a3f */
[----:B---3--:R-:W-:-:S04]  /*13020*/  IMAD R3, R7, R0, RZ ;  /* 0x0000000007037224 */ /* 0x008fc800078e02ff */
[C---:B------:R-:W-:Y:S02]  /*13030*/  IMAD R12, R6.reuse, R4, R3 ;  /* 0x00000004060c7224 */ /* 0x040fe400078e0203 */
[----:B------:R-:W-:-:S04]  /*13040*/  IMAD.WIDE.U32 R4, R6, R0, RZ ;  /* 0x0000000006047225 */ /* 0x000fc800078e00ff */
[----:B----4-:R-:W-:-:S04]  /*13050*/  IMAD.WIDE.U32 R6, R16, R10, RZ ;  /* 0x0000000a10067225 */ /* 0x010fc800078e00ff */
[----:B------:R-:W-:Y:S01]  /*13060*/  IMAD.MOV.U32 R3, RZ, RZ, R11 ;  /* 0x000000ffff037224 */ /* 0x000fe200078e000b */
[----:B------:R-:W-:Y:S01]  /*13070*/  @P3 SHF.R.U32.HI R3, RZ, c[0x0][0x4f0], R8 ;  /* 0x00013c00ff033a19 */ /* 0x000fe20000011608 */
[----:B-1----:R-:W-:Y:S01]  /*13080*/  IMAD R9, R17, R10, RZ ;  /* 0x0000000a11097224 */ /* 0x002fe200078e02ff */
[----:B------:R-:W-:Y:S01]  /*13090*/  SEL R8, R247, RZ, P2 ;  /* 0x000000fff7087207 */ /* 0x000fe20001000000 */
[----:B------:R-:W-:Y:S01]  /*130a0*/  IMAD.IADD R13, R5, 0x1, R12 ;  /* 0x00000001050d7824 */ /* 0x000fe200078e020c */
[--C-:B-----5:R-:W-:Y:S01]  /*130b0*/  IADD3 R14, P1, P0, R4, R6, R2.reuse ;  /* 0x00000006040e7210 */ /* 0x120fe2000783e002 */
[----:B------:R-:W-:Y:S01]  /*130c0*/  IMAD.IADD R4, R7, 0x1, R9 ;  /* 0x0000000107047824 */ /* 0x000fe200078e0209 */
[----:B------:R-:W-:Y:S01]  /*130d0*/  SHF.R.S32.HI R12, RZ, 0x1f, R2 ;  /* 0x0000001fff0c7819 */ /* 0x000fe20000011402 */
[----:B------:R-:W-:Y:S02]  /*130e0*/  IMAD R9, R19, R8, RZ ;  /* 0x0000000813097224 */ /* 0x000fe400078e02ff */
[----:B------:R-:W-:Y:S01]  /*130f0*/  IMAD.MOV R5, RZ, RZ, -R3 ;  /* 0x000000ffff057224 */ /* 0x000fe200078e0a03 */
[----:B------:R-:W-:Y:S01]  /*13100*/  IADD3.X R13, R13, R4, R12, P1, P0 ;  /* 0x000000040d0d7210 */ /* 0x000fe20000fe040c */
[----:B------:R-:W-:-:S04]  /*13110*/  IMAD.WIDE.U32 R6, R18, R8, RZ ;  /* 0x0000000812067225 */ /* 0x000fc800078e00ff */
        /* <DEDUP_REMOVED lines=11> */
[----:B------:R-:W-:Y:S02]  /*131d0*/  IMAD.MOV.U32 R7, RZ, RZ, c[0x0][0x4ac] ;  /* 0x00012b00ff077624 */ /* 0x000fe400078e00ff */
[----:B------:R-:W-:Y:S01]  /*131e0*/  IMAD.IADD R5, R5, 0x1, R3 ;  /* 0x0000000105057824 */ /* 0x000fe200078e0203 */
[----:B------:R-:W-:Y:S01]  /*131f0*/  LEA R3, P0, R4, R6, 0x2 ;  /* 0x0000000604037211 */ /* 0x000fe200078010ff */
[----:B------:R-:W-:Y:S01]  /*13200*/  IMAD R9, R15, c[0x0][0x4e8], RZ ;  /* 0x00013a000f097a24 */ /* 0x000fe200078e02ff */
[----:B------:R-:W-:-:S03]  /*13210*/  SEL R7, R7, c[0x0][0x454], P2 ;  /* 0x0001150007077a07 */ /* 0x000fc60001000000 */
[----:B------:R-:W-:Y:S01]  /*13220*/  SHFL.IDX PT, R6, R3, RZ, 0x1c1f ;  /* 0x001c1fff03067589 */ /* 0x000fe200000e0000 */
[----:B------:R-:W-:Y:S02]  /*13230*/  LEA.HI.X R5, R4, R7, R5, 0x2, P0 ;  /* 0x0000000704057211 */ /* 0x000fe400000f1405 */
[----:B------:R-:W-:Y:S01]  /*13240*/  LOP3.LUT P0, RZ, R63, 0x3, RZ, 0xc0, !PT ;  /* 0x000000033fff7812 */ /* 0x000fe2000780c0ff */
[----:B------:R2:W-:Y:S04]  /*13250*/  SHFL.IDX PT, R4, R3, 0x1, 0x1c1f ;  /* 0x003c1f0003047f89 */ /* 0x0005e800000e0000 */
[----:B------:R-:W1:Y:S04]  /*13260*/  SHFL.IDX PT, R7, R5, RZ, 0x1c1f ;  /* 0x001c1fff05077589 */ /* 0x000e6800000e0000 */
[----:B------:R-:W3:Y:S01]  /*13270*/  SHFL.IDX PT, R5, R5, 0x1, 0x1c1f ;  /* 0x003c1f0005057f89 */ /* 0x000ee200000e0000 */
[----:B--2---:R-:W-:-:S05]  /*13280*/  IMAD.IADD R3, R66, 0x1, R243 ;  /* 0x0000000142037824 */ /* 0x004fca00078e02f3 */
        /* <DEDUP_REMOVED lines=11> */
[C---:B-1----:R-:W-:Y:S01]  /*13340*/  IMAD.WIDE.U32 R4, R2.reuse, c[0x0][0x3a0], RZ ;  /* 0x0000e80002047a25 */ /* 0x042fe200078e00ff */
[----:B------:R-:W-:Y:S01]  /*13350*/  SHF.R.S32.HI R7, RZ, 0x1f, R0 ;  /* 0x0000001fff077819 */ /* 0x000fe20000011400 */
[----:B------:R1:W2:Y:S01]  /*13360*/  LDS.128 R16, [R197+0x80] ;  /* 0x00008000c5107984 */ /* 0x0002a20000000c00 */
[----:B------:R-:W-:Y:S01]  /*13370*/  IADD3 R6, R63, R243, RZ ;  /* 0x000000f33f067210 */ /* 0x000fe20007ffe0ff */
[----:B------:R-:W-:-:S02]  /*13380*/  IMAD R2, R2, c[0x0][0x3a4], R12 ;  /* 0x0000e90002027a24 */ /* 0x000fc400078e020c */
[----:B------:R1:W3:Y:S03]  /*13390*/  LDS.128 R24, [R197+0x1080] ;  /* 0x00108000c5187984 */ /* 0x0002e60000000c00 */
[----:B------:R-:W-:Y:S01]  /*133a0*/  IADD3 R3, R5, R2, RZ ;  /* 0x0000000205037210 */ /* 0x000fe20007ffe0ff */
[----:B------:R1:W4:Y:S01]  /*133b0*/  LDS.128 R32, [R197+0x2080] ;  /* 0x00208000c5207984 */ /* 0x0003220000000c00 */
[----:B------:R-:W-:-:S03]  /*133c0*/  MOV R2, R4 ;  /* 0x0000000400027202 */ /* 0x000fc60000000f00 */
[----:B------:R1:W1:Y:S02]  /*133d0*/  LDS.128 R36, [R197+0x3080] ;  /* 0x00308000c5247984 */ /* 0x0002640000000c00 */
[----:B------:R-:W-:Y:S01]  /*133e0*/  IMAD.WIDE.U32 R4, R10, c[0x0][0x3e8], R2 ;  /* 0x0000fa000a047a25 */ /* 0x000fe200078e0002 */
[----:B------:R-:W-:Y:S01]  /*133f0*/  MOV R2, R6 ;  /* 0x0000000600027202 */ /* 0x000fe20000000f00 */
[----:B------:R1:W1:Y:S02]  /*13400*/  LDS.128 R12, [R197+0x4080] ;  /* 0x00408000c50c7984 */ /* 0x0002640000000c00 */
[----:B------:R-:W-:Y:S02]  /*13410*/  IMAD R3, R7, c[0x0][0x3f0], RZ ;  /* 0x0000fc0007037a24 */ /* 0x000fe400078e02ff */
[----:B------:R-:W-:Y:S01]  /*13420*/  @P3 IMAD.HI.U32 R7, R6, c[0x0][0x4ec], RZ ;  /* 0x00013b0006073a27 */ /* 0x000fe200078e00ff */
[----:B------:R1:W1:Y:S03]  /*13430*/  LDS.128 R20, [R197+0x5080] ;  /* 0x00508000c5147984 */ /* 0x0002660000000c00 */
[----:B------:R-:W-:Y:S01]  /*13440*/  IMAD R5, R10, c[0x0][0x3ec], R5 ;  /* 0x0000fb000a057a24 */ /* 0x000fe200078e0205 */
[----:B------:R1:W1:Y:S01]  /*13450*/  LDS.128 R28, [R197+0x6080] ;  /* 0x00608000c51c7984 */ /* 0x0002620000000c00 */
[----:B------:R-:W-:Y:S01]  /*13460*/  @P3 SHF.R.U32.HI R2, RZ, c[0x0][0x4f0], R7 ;  /* 0x00013c00ff023a19 */ /* 0x000fe20000011607 */
[----:B------:R-:W-:-:S02]  /*13470*/  IMAD R7, R0, c[0x0][0x3f4], R3 ;  /* 0x0000fd0000077a24 */ /* 0x000fc400078e0203 */
[----:B------:R1:W1:Y:S01]  /*13480*/  LDS.128 R40, [R197+0x7080] ;  /* 0x00708000c5287984 */ /* 0x0002620000000c00 */
[----:B------:R-:W-:Y:S01]  /*13490*/  IMAD.WIDE.U32 R4, R0, c[0x0][0x3f0], R4 ;  /* 0x0000fc0000047a25 */ /* 0x000fe200078e0004 */
[----:B------:R-:W-:Y:S02]  /*134a0*/  SHF.R.S32.HI R3, RZ, 0x1f, R2 ;  /* 0x0000001fff037819 */ /* 0x000fe40000011402 */
[----:B------:R-:W-:Y:S02]  /*134b0*/  IADD3 R0, -R2, RZ, RZ ;  /* 0x000000ff02007210 */ /* 0x000fe40007ffe1ff */
[----:B------:R-:W-:Y:S01]  /*134c0*/  IADD3 R5, R5, R7, RZ ;  /* 0x0000000705057210 */ /* 0x000fe20007ffe0ff */
[----:B------:R-:W-:Y:S02]  /*134d0*/  IMAD R3, R3, c[0x0][0x3e0], RZ ;  /* 0x0000f80003037a24 */ /* 0x000fe400078e02ff */
[----:B------:R-:W-:Y:S02]  /*134e0*/  IMAD R0, R0, c[0x0][0x4e8], R6 ;  /* 0x00013a0000007a24 */ /* 0x000fe400078e0206 */
[----:B------:R-:W-:-:S02]  /*134f0*/  IMAD R6, R2, c[0x0][0x3e4], R3 ;  /* 0x0000f90002067a24 */ /* 0x000fc400078e0203 */
        /* <DEDUP_REMOVED lines=11> */
.L_x_866:
[----:B------:R-:W-:Y:S05]  /*135b0*/  BRA.DIV ~URZ, `(.L_x_779) ;  /* 0x000055927f007947 */ /* 0x000fea000b800000 */
[----:B------:R4:W2:Y:S02]  /*135c0*/  SHFL.IDX PT, R0, R8, RZ, 0x181f ;  /* 0x00181fff08007589 */ /* 0x0008a400000e0000 */
.L_x_867:
[----:B------:R-:W-:Y:S01]  /*135d0*/  IADD3 R6, R244, R243, RZ ;  /* 0x000000f3f4067210 */ /* 0x000fe20007ffe0ff */
[----:B------:R-:W-:Y:S03]  /*135e0*/  BSSY B0, `(.L_x_780) ;  /* 0x000000d000007945 */ /* 0x000fe60003800000 */
[----:B------:R-:W-:-:S13]  /*135f0*/  ISETP.GE.AND P0, PT, R6, R9, PT ;  /* 0x000000090600720c */ /* 0x000fda0003f06270 */
[----:B------:R-:W-:Y:S05]  /*13600*/  @P0 BRA `(.L_x_781) ;  /* 0x000000a000000947 */ /* 0x000fea0003800000 */
[----:B------:R-:W-:Y:S02]  /*13610*/  ISETP.GE.AND P1, PT, R208, c[0x0][0x3c8], PT ;  /* 0x0000f200d0007a0c */ /* 0x000fe40003f26270 */
[----:B------:R-:W-:Y:S02]  /*13620*/  ISETP.GE.AND P0, PT, R216, c[0x0][0x3c8], PT ;  /* 0x0000f200d8007a0c */ /* 0x000fe40003f06270 */
[----:B------:R-:W-:Y:S02]  /*13630*/  SHF.R.S32.HI R44, RZ, 0x1f, R208 ;  /* 0x0000001fff2c7819 */ /* 0x000fe400000114d0 */
[----:B------:R-:W-:-:S07]  /*13640*/  SHF.R.S32.HI R11, RZ, 0x1f, R216 ;  /* 0x0000001fff0b7819 */ /* 0x000fce00000114d8 */
[-C--:B--2---:R-:W-:Y:S02]  /*13650*/  @!P1 LEA R4, P3, R208, R0.reuse, 0x1 ;  /* 0x00000000d0049211 */ /* 0x084fe400078608ff */
[----:B------:R-:W-:Y:S02]  /*13660*/  @!P0 LEA R2, P2, R216, R0, 0x1 ;  /* 0x00000000d8028211 */ /* 0x000fe400078408ff */
[-C--:B---3--:R-:W-:Y:S02]  /*13670*/  @!P1 LEA.HI.X R5, R208, R10.reuse, R44, 0x1, P3 ;  /* 0x0000000ad0059211 */ /* 0x088fe400018f0c2c */
[----:B------:R-:W-:-:S03]  /*13680*/  @!P0 LEA.HI.X R3, R216, R10, R11, 0x1, P2 ;  /* 0x0000000ad8038211 */ /* 0x000fc600010f0c0b */
[----:B------:R2:W-:Y:S04]  /*13690*/  @!P1 ST.E.128 [R4.64], R16 ;  /* 0x0000001004009985 */ /* 0x0005e8000c101d06 */
[----:B-1----:R2:W-:Y:S02]  /*136a0*/  @!P0 ST.E.128 [R2.64], R12 ;  /* 0x0000000c02008985 */ /* 0x0025e4000c101d06 */
.L_x_781:
[----:B------:R-:W-:Y:S05]  /*136b0*/  BSYNC B0 ;  /* 0x0000000000007941 */ /* 0x000fea0003800000 */
.L_x_780:
[----:B------:R-:W-:Y:S05]  /*136c0*/  BRA.DIV ~URZ, `(.L_x_782) ;  /* 0x000054f27f007947 */ /* 0x000fea000b800000 */
[----:B---3--:R3:W4:Y:S04]  /*136d0*/  SHFL.IDX PT, R10, R7, 0x1, 0x181f ;  /* 0x00381f00070a7f89 */ /* 0x00872800000e0000 */
[----:B--2---:R3:W2:Y:S02]  /*136e0*/  SHFL.IDX PT, R0, R8, 0x1, 0x181f ;  /* 0x00381f0008007f89 */ /* 0x0046a400000e0000 */
.L_x_868:
        /* <DEDUP_REMOVED lines=8> */
[-C--:B--2---:R-:W-:Y:S02]  /*13770*/  @!P1 LEA R4, P3, R208, R0.reuse, 0x1 ;  /* 0x00000000d0049211 */ /* 0x084fe400078608ff */
[----:B------:R-:W-:Y:S02]  /*13780*/  @!P0 LEA R2, P2, R216, R0, 0x1 ;  /* 0x00000000d8028211 */ /* 0x000fe400078408ff */
[-C--:B----4-:R-:W-:Y:S02]  /*13790*/  @!P1 LEA.HI.X R5, R208, R10.reuse, R12, 0x1, P3 ;  /* 0x0000000ad0059211 */ /* 0x090fe400018f0c0c */
[----:B------:R-:W-:-:S03]  /*137a0*/  @!P0 LEA.HI.X R3, R216, R10, R11, 0x1, P2 ;  /* 0x0000000ad8038211 */ /* 0x000fc600010f0c0b */
[----:B------:R1:W-:Y:S04]  /*137b0*/  @!P1 ST.E.128 [R4.64], R24 ;  /* 0x0000001804009985 */ /* 0x0003e8000c101d06 */
[----:B------:R1:W-:Y:S02]  /*137c0*/  @!P0 ST.E.128 [R2.64], R20 ;  /* 0x0000001402008985 */ /* 0x0003e4000c101d06 */
.L_x_784:
[----:B------:R-:W-:Y:S05]  /*137d0*/  BSYNC B0 ;  /* 0x0000000000007941 */ /* 0x000fea0003800000 */
.L_x_783:
[----:B------:R-:W-:Y:S05]  /*137e0*/  BRA.DIV ~URZ, `(.L_x_785) ;  /* 0x000054a27f007947 */ /* 0x000fea000b800000 */
[----:B----4-:R4:W3:Y:S02]  /*137f0*/  SHFL.IDX PT, R10, R7, 0x2, 0x181f ;  /* 0x00581f00070a7f89 */ /* 0x0108e400000e0000 */
.L_x_869:
[----:B------:R-:W-:Y:S05]  /*13800*/  BRA.DIV ~URZ, `(.L_x_786) ;  /* 0x000054f27f007947 */ /* 0x000fea000b800000 */
[----:B--2---:R2:W4:Y:S02]  /*13810*/  SHFL.IDX PT, R0, R8, 0x2, 0x181f ;  /* 0x00581f0008007f89 */ /* 0x00452400000e0000 */
.L_x_870:
        /* <DEDUP_REMOVED lines=8> */
[-C--:B----4-:R-:W-:Y:S02]  /*138a0*/  @!P1 LEA R4, P3, R208, R0.reuse, 0x1 ;  /* 0x00000000d0049211 */ /* 0x090fe400078608ff */
[----:B------:R-:W-:Y:S02]  /*138b0*/  @!P0 LEA R2, P2, R216, R0, 0x1 ;  /* 0x00000000d8028211 */ /* 0x000fe400078408ff */
[-C--:B---3--:R-:W-:Y:S02]  /*138c0*/  @!P1 LEA.HI.X R5, R208, R10.reuse, R12, 0x1, P3 ;  /* 0x0000000ad0059211 */ /* 0x088fe400018f0c0c */
[----:B------:R-:W-:-:S03]  /*138d0*/  @!P0 LEA.HI.X R3, R216, R10, R11, 0x1, P2 ;  /* 0x0000000ad8038211 */ /* 0x000fc600010f0c0b */
[----:B------:R1:W-:Y:S04]  /*138e0*/  @!P1 ST.E.128 [R4.64], R32 ;  /* 0x0000002004009985 */ /* 0x0003e8000c101d06 */
[----:B------:R1:W-:Y:S02]  /*138f0*/  @!P0 ST.E.128 [R2.64], R28 ;  /* 0x0000001c02008985 */ /* 0x0003e4000c101d06 */
.L_x_788:
[----:B------:R-:W-:Y:S05]  /*13900*/  BSYNC B0 ;  /* 0x0000000000007941 */ /* 0x000fea0003800000 */
.L_x_787:
[----:B------:R-:W-:Y:S05]  /*13910*/  BRA.DIV ~URZ, `(.L_x_789) ;  /* 0x000054527f007947 */ /* 0x000fea000b800000 */
[----:B---34-:R-:W3:Y:S04]  /*13920*/  SHFL.IDX PT, R7, R7, 0x3, 0x181f ;  /* 0x00781f0007077f89 */ /* 0x018ee800000e0000 */
[----:B------:R4:W1:Y:S02]  /*13930*/  SHFL.IDX PT, R0, R8, 0x3, 0x181f ;  /* 0x00781f0008007f89 */ /* 0x00086400000e0000 */
.L_x_871:
        /* <DEDUP_REMOVED lines=15> */
.L_x_777:
[----:B------:R-:W-:Y:S02]  /*13a30*/  IMAD R12, R12, c[0x0][0x408], RZ ;  /* 0x000102000c0c7a24 */ /* 0x000fe400078e02ff */
[----:B-1----:R-:W-:-:S04]  /*13a40*/  IMAD.WIDE.U32 R4, R2, c[0x0][0x408], RZ ;  /* 0x0001020002047a25 */ /* 0x002fc800078e00ff */
[----:B------:R-:W-:-:S05]  /*13a50*/  IMAD R2, R2, c[0x0][0x40c], R12 ;  /* 0x0001030002027a24 */ /* 0x000fca00078e020c */
[----:B------:R-:W-:Y:S02]  /*13a60*/  IADD3 R3, R5, R2, RZ ;  /* 0x0000000205037210 */ /* 0x000fe40007ffe0ff */
[----:B------:R-:W-:Y:S02]  /*13a70*/  MOV R2, R4 ;  /* 0x0000000400027202 */ /* 0x000fe40000000f00 */
[----:B------:R-:W-:-:S03]  /*13a80*/  SHF.R.S32.HI R5, RZ, 0x1f, R0 ;  /* 0x0000001fff057819 */ /* 0x000fc60000011400 */
[----:B------:R-:W-:-:S04]  /*13a90*/  IMAD.WIDE.U32 R2, R10, c[0x0][0x438], R2 ;  /* 0x00010e000a027a25 */ /* 0x000fc800078e0002 */
[----:B------:R-:W-:Y:S02]  /*13aa0*/  IMAD R4, R5, c[0x0][0x440], RZ ;  /* 0x0001100005047a24 */ /* 0x000fe400078e02ff */
        /* <DEDUP_REMOVED lines=8> */
[----:B------:R-:W-:Y:S01]  /*13b30*/  IADD3 R4, -R0, RZ, RZ ;  /* 0x000000ff00047210 */ /* 0x000fe20007ffe1ff */
[----:B------:R-:W-:-:S04]  /*13b40*/  IMAD.WIDE.U32 R2, R247, c[0x0][0x448], R2 ;  /* 0x00011200f7027a25 */ /* 0x000fc800078e0002 */
[----:B------:R-:W-:Y:S02]  /*13b50*/  IMAD R5, R5, c[0x0][0x430], RZ ;  /* 0x00010c0005057a24 */ /* 0x000fe400078e02ff */
[----:B------:R-:W-:Y:S02]  /*13b60*/  IMAD R3, R247, c[0x0][0x44c], R3 ;  /* 0x00011300f7037a24 */ /* 0x000fe400078e0203 */
        /* <DEDUP_REMOVED lines=13> */
.L_x_872:
[----:B------:R-:W-:Y:S05]  /*13c40*/  BRA.DIV ~URZ, `(.L_x_792) ;  /* 0x000052627f007947 */ /* 0x000fea000b800000 */
[----:B------:R3:W4:Y:S02]  /*13c50*/  SHFL.IDX PT, R0, R12, RZ, 0x1c1f ;  /* 0x001c1fff0c007589 */ /* 0x00072400000e0000 */
.L_x_873:
[----:B------:R-:W-:Y:S01]  /*13c60*/  BSSY B0, `(.L_x_793) ;  /* 0x000006e000007945 */ /* 0x000fe20003800000 */
[----:B------:R-:W-:Y:S05]  /*13c70*/  @P0 BRA `(.L_x_794) ;  /* 0x000006c000000947 */ /* 0x000fea0003800000 */
[C---:B------:R-:W-:Y:S02]  /*13c80*/  IADD3 R9, R231.reuse, 0x8, RZ ;  /* 0x00000008e7097810 */ /* 0x040fe40007ffe0ff */
[----:B------:R-:W-:Y:S02]  /*13c90*/  ISETP.GE.AND P1, PT, R231, c[0x0][0x3c8], PT ;  /* 0x0000f200e7007a0c */ /* 0x000fe40003f26270 */
[----:B------:R-:W-:Y:S02]  /*13ca0*/  ISETP.GE.AND P0, PT, R9, c[0x0][0x3c8], PT ;  /* 0x0000f20009007a0c */ /* 0x000fe40003f06270 */
[C---:B------:R-:W-:Y:S02]  /*13cb0*/  IADD3 R10, R231.reuse, 0x10, RZ ;  /* 0x00000010e70a7810 */ /* 0x040fe40007ffe0ff */
[----:B------:R-:W-:-:S02]  /*13cc0*/  IADD3 R8, R231, 0x18, RZ ;  /* 0x00000018e7087810 */ /* 0x000fc40007ffe0ff */
[----:B------:R-:W-:Y:S02]  /*13cd0*/  IADD3 R11, R231, 0x8, RZ ;  /* 0x00000008e70b7810 */ /* 0x000fe40007ffe0ff */
[----:B------:R-:W-:Y:S02]  /*13ce0*/  ISETP.GE.AND P3, PT, R10, c[0x0][0x3c8], PT ;  /* 0x0000f2000a007a0c */ /* 0x000fe40003f66270 */
[----:B------:R-:W-:Y:S01]  /*13cf0*/  ISETP.GE.AND P4, PT, R8, c[0x0][0x3c8], PT ;  /* 0x0000f20008007a0c */ /* 0x000fe20003f86270 */
[----:B----4-:R-:W-:Y:S01]  /*13d00*/  @!P1 IMAD.MOV.U32 R6, RZ, RZ, R0 ;  /* 0x000000ffff069224 */ /* 0x010fe200078e0000 */
[----:B------:R-:W-:Y:S01]  /*13d10*/  SHF.R.S32.HI R11, RZ, 0x1f, R11 ;  /* 0x0000001fff0b7819 */ /* 0x000fe2000001140b */
[----:B--2---:R-:W-:Y:S01]  /*13d20*/  @!P1 IMAD.MOV.U32 R7, RZ, RZ, R4 ;  /* 0x000000ffff079224 */ /* 0x004fe200078e0004 */
[----:B------:R-:W-:Y:S02]  /*13d30*/  @!P0 LEA R2, P2, R9, R0, 0x2 ;  /* 0x0000000009028211 */ /* 0x000fe400078410ff */
[C---:B------:R-:W-:Y:S01]  /*13d40*/  IADD3 R15, R231.reuse, 0x20, RZ ;  /* 0x00000020e70f7810 */ /* 0x040fe20007ffe0ff */
[----:B------:R-:W-:Y:S01]  /*13d50*/  @!P1 IMAD.WIDE R6, R231, 0x4, R6 ;  /* 0x00000004e7069825 */ /* 0x000fe200078e0206 */
[----:B------:R-:W-:-:S02]  /*13d60*/  @!P0 LEA.HI.X R3, R9, R4, R11, 0x2, P2 ;  /* 0x0000000409038211 */ /* 0x000fc400010f140b */
[C---:B------:R-:W-:Y:S02]  /*13d70*/  IADD3 R9, R231.reuse, 0x28, RZ ;  /* 0x00000028e7097810 */ /* 0x040fe40007ffe0ff */
[----:B------:R-:W-:Y:S01]  /*13d80*/  IADD3 R14, R231, 0x10, RZ ;  /* 0x00000010e70e7810 */ /* 0x000fe20007ffe0ff */
[----:B------:R2:W-:Y:S01]  /*13d90*/  @!P1 ST.E.64 [R6.64], R108 ;  /* 0x0000006c06009985 */ /* 0x0005e2000c101b06 */
[----:B------:R-:W-:Y:S02]  /*13da0*/  ISETP.GE.AND P2, PT, R15, c[0x0][0x3c8], PT ;  /* 0x0000f2000f007a0c */ /* 0x000fe40003f46270 */
[----:B------:R-:W-:Y:S01]  /*13db0*/  IADD3 R11, R231, 0x18, RZ ;  /* 0x00000018e70b7810 */ /* 0x000fe20007ffe0ff */
[----:B------:R4:W-:Y:S01]  /*13dc0*/  @!P0 ST.E.64 [R2.64], R26 ;  /* 0x0000001a02008985 */ /* 0x0009e2000c101b06 */
[----:B------:R-:W-:Y:S02]  /*13dd0*/  ISETP.GE.AND P1, PT, R9, c[0x0][0x3c8], PT ;  /* 0x0000f20009007a0c */ /* 0x000fe40003f26270 */
[----:B------:R-:W-:-:S02]  /*13de0*/  SHF.R.S32.HI R14, RZ, 0x1f, R14 ;  /* 0x0000001fff0e7819 */ /* 0x000fc4000001140e */
[----:B------:R-:W-:Y:S02]  /*13df0*/  SHF.R.S32.HI R11, RZ, 0x1f, R11 ;  /* 0x0000001fff0b7819 */ /* 0x000fe4000001140b */
[C---:B------:R-:W-:Y:S02]  /*13e00*/  IADD3 R16, R231.reuse, 0x20, RZ ;  /* 0x00000020e7107810 */ /* 0x040fe40007ffe0ff */
[C---:B------:R-:W-:Y:S02]  /*13e10*/  IADD3 R17, R231.reuse, 0x40, RZ ;  /* 0x00000040e7117810 */ /* 0x040fe40007ffe0ff */
[----:B------:R-:W-:Y:S02]  /*13e20*/  SHF.R.S32.HI R16, RZ, 0x1f, R16 ;  /* 0x0000001fff107819 */ /* 0x000fe40000011410 */
[----:B------:R-:W-:Y:S02]  /*13e30*/  SHF.R.S32.HI R17, RZ, 0x1f, R17 ;  /* 0x0000001fff117819 */ /* 0x000fe40000011411 */
[----:B------:R-:W-:-:S04]  /*13e40*/  IADD3 R18, R231, 0x68, RZ ;  /* 0x00000068e7127810 */ /* 0x000fc80007ffe0ff */
[----:B------:R-:W-:Y:S02]  /*13e50*/  SHF.R.S32.HI R18, RZ, 0x1f, R18 ;  /* 0x0000001fff127819 */ /* 0x000fe40000011412 */
[-C--:B--2---:R-:W-:Y:S02]  /*13e60*/  @!P3 LEA R6, P5, R10, R0.reuse, 0x2 ;  /* 0x000000000a06b211 */ /* 0x084fe400078a10ff */
[----:B----4-:R-:W-:Y:S02]  /*13e70*/  @!P4 LEA R2, P0, R8, R0, 0x2 ;  /* 0x000000000802c211 */ /* 0x010fe400078010ff */
[-C--:B------:R-:W-:Y:S02]  /*13e80*/  @!P3 LEA.HI.X R7, R10, R4.reuse, R14, 0x2, P5 ;  /* 0x000000040a07b211 */ /* 0x080fe400028f140e */
[----:B------:R-:W-:Y:S02]  /*13e90*/  @!P4 LEA.HI.X R3, R8, R4, R11, 0x2, P0 ;  /* 0x000000040803c211 */ /* 0x000fe400000f140b */
[C---:B------:R-:W-:Y:S01]  /*13ea0*/  IADD3 R10, R231.reuse, 0x30, RZ ;  /* 0x00000030e70a7810 */ /* 0x040fe20007ffe0ff */
[----:B------:R2:W-:Y:S01]  /*13eb0*/  @!P3 ST.E.64 [R6.64], R28 ;  /* 0x0000001c0600b985 */ /* 0x0005e2000c101b06 */
[----:B------:R-:W-:-:S02]  /*13ec0*/  IADD3 R8, R231, 0x38, RZ ;  /* 0x00000038e7087810 */ /* 0x000fc40007ffe0ff */
[C---:B------:R-:W-:Y:S01]  /*13ed0*/  IADD3 R11, R231.reuse, 0x28, RZ ;  /* 0x00000028e70b7810 */ /* 0x040fe20007ffe0ff */
[----:B------:R4:W-:Y:S01]  /*13ee0*/  @!P4 ST.E.64 [R2.64], R30 ;  /* 0x0000001e0200c985 */ /* 0x0009e2000c101b06 */
[----:B------:R-:W-:Y:S02]  /*13ef0*/  ISETP.GE.AND P3, PT, R10, c[0x0][0x3c8], PT ;  /* 0x0000f2000a007a0c */ /* 0x000fe40003f66270 */
[----:B------:R-:W-:Y:S02]  /*13f00*/  ISETP.GE.AND P4, PT, R8, c[0x0][0x3c8], PT ;  /* 0x0000f20008007a0c */ /* 0x000fe40003f86270 */
[----:B------:R-:W-:Y:S02]  /*13f10*/  SHF.R.S32.HI R11, RZ, 0x1f, R11 ;  /* 0x0000001fff0b7819 */ /* 0x000fe4000001140b */
[----:B------:R-:W-:Y:S02]  /*13f20*/  IADD3 R14, R231, 0x40, RZ ;  /* 0x00000040e70e7810 */ /* 0x000fe40007ffe0ff */
[----:B--2---:R-:W-:-:S02]  /*13f30*/  @!P2 LEA R6, P5, R15, R0, 0x2 ;  /* 0x000000000f06a211 */ /* 0x004fc400078a10ff */
[----:B----4-:R-:W-:Y:S02]  /*13f40*/  @!P1 LEA R2, P0, R9, R0, 0x2 ;  /* 0x0000000009029211 */ /* 0x010fe400078010ff */
[-C--:B------:R-:W-:Y:S02]  /*13f50*/  @!P2 LEA.HI.X R7, R15, R4.reuse, R16, 0x2, P5 ;  /* 0x000000040f07a211 */ /* 0x080fe400028f1410 */
[----:B------:R-:W-:Y:S02]  /*13f60*/  @!P1 LEA.HI.X R3, R9, R4, R11, 0x2, P0 ;  /* 0x0000000409039211 */ /* 0x000fe400000f140b */
[C---:B------:R-:W-:Y:S01]  /*13f70*/  IADD3 R15, R231.reuse, 0x48, RZ ;  /* 0x00000048e70f7810 */ /* 0x040fe20007ffe0ff */
[----:B------:R2:W-:Y:S01]  /*13f80*/  @!P2 ST.E.64 [R6.64], R32 ;  /* 0x000000200600a985 */ /* 0x0005e2000c101b06 */
[C---:B------:R-:W-:Y:S02]  /*13f90*/  IADD3 R16, R231.reuse, 0x30, RZ ;  /* 0x00000030e7107810 */ /* 0x040fe40007ffe0ff */
[----:B------:R-:W-:Y:S01]  /*13fa0*/  IADD3 R9, R231, 0x38, RZ ;  /* 0x00000038e7097810 */ /* 0x000fe20007ffe0ff */
[----:B------:R4:W-:Y:S01]  /*13fb0*/  @!P1 ST.E.64 [R2.64], R34 ;  /* 0x0000002202009985 */ /* 0x0009e2000c101b06 */
[----:B------:R-:W-:-:S02]  /*13fc0*/  ISETP.GE.AND P1, PT, R15, c[0x0][0x3c8], PT ;  /* 0x0000f2000f007a0c */ /* 0x000fc40003f26270 */
[----:B------:R-:W-:Y:S02]  /*13fd0*/  ISETP.GE.AND P2, PT, R14, c[0x0][0x3c8], PT ;  /* 0x0000f2000e007a0c */ /* 0x000fe40003f46270 */
[----:B------:R-:W-:Y:S02]  /*13fe0*/  SHF.R.S32.HI R16, RZ, 0x1f, R16 ;  /* 0x0000001fff107819 */ /* 0x000fe40000011410 */
[----:B------:R-:W-:Y:S02]  /*13ff0*/  SHF.R.S32.HI R9, RZ, 0x1f, R9 ;  /* 0x0000001fff097819 */ /* 0x000fe40000011409 */
[----:B------:R-:W-:-:S04]  /*14000*/  IADD3 R11, R231, 0x50, RZ ;  /* 0x00000050e70b7810 */ /* 0x000fc80007ffe0ff */
[----:B------:R-:W-:Y:S02]  /*14010*/  ISETP.GE.AND P6, PT, R11, c[0x0][0x3c8], PT ;  /* 0x0000f2000b007a0c */ /* 0x000fe40003fc6270 */
[-C--:B--2---:R-:W-:Y:S02]  /*14020*/  @!P3 LEA R6, P5, R10, R0.reuse, 0x2 ;  /* 0x000000000a06b211 */ /* 0x084fe400078a10ff */
[----:B----4-:R-:W-:Y:S02]  /*14030*/  @!P4 LEA R2, P0, R8, R0, 0x2 ;  /* 0x000000000802c211 */ /* 0x010fe400078010ff */
[-C--:B------:R-:W-:Y:S02]  /*14040*/  @!P3 LEA.HI.X R7, R10, R4.reuse, R16, 0x2, P5 ;  /* 0x000000040a07b211 */ /* 0x080fe400028f1410 */
[----:B------:R-:W-:Y:S02]  /*14050*/  @!P4 LEA.HI.X R3, R8, R4, R9, 0x2, P0 ;  /* 0x000000040803c211 */ /* 0x000fe400000f1409 */
[C---:B------:R-:W-:Y:S01]  /*14060*/  IADD3 R16, R231.reuse, 0x48, RZ ;  /* 0x00000048e7107810 */ /* 0x040fe20007ffe0ff */
[----:B------:R2:W-:Y:S01]  /*14070*/  @!P3 ST.E.64 [R6.64], R36 ;  /* 0x000000240600b985 */ /* 0x0005e2000c101b06 */
[----:B------:R-:W-:-:S02]  /*14080*/  IADD3 R10, R231, 0x58, RZ ;  /* 0x00000058e70a7810 */ /* 0x000fc40007ffe0ff */
[----:B------:R-:W-:Y:S01]  /*14090*/  SHF.R.S32.HI R16, RZ, 0x1f, R16 ;  /* 0x0000001fff107819 */ /* 0x000fe20000011410 */
[----:B------:R4:W-:Y:S01]  /*140a0*/  @!P4 ST.E.64 [R2.64], R38 ;  /* 0x000000260200c985 */ /* 0x0009e2000c101b06 */
[----:B------:R-:W-:Y:S02]  /*140b0*/  @!P2 LEA R8, P0, R14, R0, 0x2 ;  /* 0x000000000e08a211 */ /* 0x000fe400078010ff */
[----:B------:R-:W-:Y:S02]  /*140c0*/  ISETP.GE.AND P5, PT, R10, c[0x0][0x3c8], PT ;  /* 0x0000f2000a007a0c */ /* 0x000fe40003fa6270 */
[----:B------:R-:W-:Y:S02]  /*140d0*/  @!P2 LEA.HI.X R9, R14, R4, R17, 0x2, P0 ;  /* 0x000000040e09a211 */ /* 0x000fe400000f1411 */
[C---:B------:R-:W-:Y:S02]  /*140e0*/  IADD3 R14, R231.reuse, 0x60, RZ ;  /* 0x00000060e70e7810 */ /* 0x040fe40007ffe0ff */
[----:B------:R-:W-:Y:S01]  /*140f0*/  IADD3 R17, R231, 0x68, RZ ;  /* 0x00000068e7117810 */ /* 0x000fe20007ffe0ff */
[----:B------:R-:W-:Y:S01]  /*14100*/  @!P2 ST.E.64 [R8.64], R68 ;  /* 0x000000440800a985 */ /* 0x000fe2000c101b06 */
[----:B------:R-:W-:-:S02]  /*14110*/  ISETP.GE.AND P4, PT, R14, c[0x0][0x3c8], PT ;  /* 0x0000f2000e007a0c */ /* 0x000fc40003f86270 */
[----:B------:R-:W-:Y:S02]  /*14120*/  ISETP.GE.AND P2, PT, R17, c[0x0][0x3c8], PT ;  /* 0x0000f20011007a0c */ /* 0x000fe40003f46270 */
[-C--:B--2---:R-:W-:Y:S02]  /*14130*/  @!P6 LEA R6, P0, R11, R0.reuse, 0x2 ;  /* 0x000000000b06e211 */ /* 0x084fe400078010ff */
[----:B----4-:R-:W-:-:S04]  /*14140*/  @!P1 LEA R2, P3, R15, R0, 0x2 ;  /* 0x000000000f029211 */ /* 0x010fc800078610ff */
[-C--:B------:R-:W-:Y:S02]  /*14150*/  @!P1 LEA.HI.X R3, R15, R4.reuse, R16, 0x2, P3 ;  /* 0x000000040f039211 */ /* 0x080fe400018f1410 */
[C---:B------:R-:W-:Y:S02]  /*14160*/  IADD3 R16, R231.reuse, 0x50, RZ ;  /* 0x00000050e7107810 */ /* 0x040fe40007ffe0ff */
[----:B------:R-:W-:Y:S01]  /*14170*/  IADD3 R15, R231, 0x70, RZ ;  /* 0x00000070e70f7810 */ /* 0x000fe20007ffe0ff */
[----:B------:R2:W-:Y:S01]  /*14180*/  @!P1 ST.E.64 [R2.64], R40 ;  /* 0x0000002802009985 */ /* 0x0005e2000c101b06 */
[----:B------:R-:W-:Y:S02]  /*14190*/  SHF.R.S32.HI R16, RZ, 0x1f, R16 ;  /* 0x0000001fff107819 */ /* 0x000fe40000011410 */
[----:B------:R-:W-:Y:S02]  /*141a0*/  ISETP.GE.AND P1, PT, R15, c[0x0][0x3c8], PT ;  /* 0x0000f2000f007a0c */ /* 0x000fe40003f26270 */
[----:B------:R-:W-:-:S02]  /*141b0*/  @!P6 LEA.HI.X R7, R11, R4, R16, 0x2, P0 ;  /* 0x000000040b07e211 */ /* 0x000fc400000f1410 */
[C---:B------:R-:W-:Y:S02]  /*141c0*/  IADD3 R11, R231.reuse, 0x58, RZ ;  /* 0x00000058e70b7810 */ /* 0x040fe40007ffe0ff */
[----:B------:R-:W-:Y:S01]  /*141d0*/  IADD3 R16, R231, 0x60, RZ ;  /* 0x00000060e7107810 */ /* 0x000fe20007ffe0ff */
[----:B------:R4:W-:Y:S01]  /*141e0*/  @!P6 ST.E.64 [R6.64], R42 ;  /* 0x0000002a0600e985 */ /* 0x0009e2000c101b06 */
[----:B------:R-:W-:Y:S02]  /*141f0*/  SHF.R.S32.HI R11, RZ, 0x1f, R11 ;  /* 0x0000001fff0b7819 */ /* 0x000fe4000001140b */
[----:B------:R-:W-:Y:S02]  /*14200*/  ISETP.GE.AND P0, PT, R252, c[0x0][0x3c8], PT ;  /* 0x0000f200fc007a0c */ /* 0x000fe40003f06270 */
[----:B------:R-:W-:Y:S02]  /*14210*/  SHF.R.S32.HI R16, RZ, 0x1f, R16 ;  /* 0x0000001fff107819 */ /* 0x000fe40000011410 */
[----:B--2---:R-:W-:-:S04]  /*14220*/  @!P5 LEA R2, P3, R10, R0, 0x2 ;  /* 0x000000000a02d211 */ /* 0x004fc800078610ff */
[----:B------:R-:W-:Y:S02]  /*14230*/  @!P5 LEA.HI.X R3, R10, R4, R11, 0x2, P3 ;  /* 0x000000040a03d211 */ /* 0x000fe400018f140b */
[CC--:B------:R-:W-:Y:S02]  /*14240*/  @!P4 LEA R10, P6, R14.reuse, R0.reuse, 0x2 ;  /* 0x000000000e0ac211 */ /* 0x0c0fe400078c10ff */
[----:B------:R-:W-:Y:S01]  /*14250*/  @!P2 LEA R8, P3, R17, R0, 0x2 ;  /* 0x000000001108a211 */ /* 0x000fe200078610ff */
[----:B------:R2:W-:Y:S01]  /*14260*/  @!P5 ST.E.64 [R2.64], R44 ;  /* 0x0000002c0200d985 */ /* 0x0005e2000c101b06 */
[----:B------:R-:W-:Y:S02]  /*14270*/  @!P4 LEA.HI.X R11, R14, R4, R16, 0x2, P6 ;  /* 0x000000040e0bc211 */ /* 0x000fe400030f1410 */
[----:B------:R-:W-:Y:S02]  /*14280*/  IADD3 R16, R231, 0x70, RZ ;  /* 0x00000070e7107810 */ /* 0x000fe40007ffe0ff */
[----:B----4-:R-:W-:Y:S01]  /*14290*/  @!P1 LEA R6, P5, R15, R0, 0x2 ;  /* 0x000000000f069211 */ /* 0x010fe200078a10ff */
[----:B------:R4:W-:Y:S01]  /*142a0*/  @!P4 ST.E.64 [R10.64], R76 ;  /* 0x0000004c0a00c985 */ /* 0x0009e2000c101b06 */
[----:B------:R-:W-:-:S02]  /*142b0*/  SHF.R.S32.HI R16, RZ, 0x1f, R16 ;  /* 0x0000001fff107819 */ /* 0x000fc40000011410 */
[-C--:B------:R-:W-:Y:S02]  /*142c0*/  @!P2 LEA.HI.X R9, R17, R4.reuse, R18, 0x2, P3 ;  /* 0x000000041109a211 */ /* 0x080fe400018f1412 */
[----:B------:R-:W-:Y:S02]  /*142d0*/  SHF.R.S32.HI R14, RZ, 0x1f, R252 ;  /* 0x0000001fff0e7819 */ /* 0x000fe400000114fc */
[----:B------:R-:W-:Y:S01]  /*142e0*/  @!P1 LEA.HI.X R7, R15, R4, R16, 0x2, P5 ;  /* 0x000000040f079211 */ /* 0x000fe200028f1410 */
[----:B------:R4:W-:Y:S04]  /*142f0*/  @!P2 ST.E.64 [R8.64], R72 ;  /* 0x000000480800a985 */ /* 0x0009e8000c101b06 */
[----:B------:R4:W-:Y:S01]  /*14300*/  @!P1 ST.E.64 [R6.64], R46 ;  /* 0x0000002e06009985 */ /* 0x0009e2000c101b06 */
[----:B--2---:R-:W-:-:S04]  /*14310*/  @!P0 LEA R2, P3, R252, R0, 0x2 ;  /* 0x00000000fc028211 */ /* 0x004fc800078610ff */
[----:B------:R-:W-:-:S05]  /*14320*/  @!P0 LEA.HI.X R3, R252, R4, R14, 0x2, P3 ;  /* 0x00000004fc038211 */ /* 0x000fca00018f140e */
[----:B------:R4:W-:Y:S04]  /*14330*/  @!P0 ST.E.64 [R2.64], R24 ;  /* 0x0000001802008985 */ /* 0x0009e8000c101b06 */
.L_x_794:
[----:B------:R-:W-:Y:S05]  /*14340*/  BSYNC B0 ;  /* 0x0000000000007941 */ /* 0x000fea0003800000 */
.L_x_793:
[----:B------:R-:W-:Y:S05]  /*14350*/  BRA.DIV ~URZ, `(.L_x_795) ;  /* 0x00004bc27f007947 */ /* 0x000fea000b800000 */
[----:B--2---:R2:W1:Y:S04]  /*14360*/  SHFL.IDX PT, R4, R5, 0x1, 0x1c1f ;  /* 0x003c1f0005047f89 */ /* 0x00446800000e0000 */
[----:B----4-:R2:W4:Y:S02]  /*14370*/  SHFL.IDX PT, R0, R12, 0x1, 0x1c1f ;  /* 0x003c1f000c007f89 */ /* 0x01052400000e0000 */
.L_x_874:
[----:B------:R-:W-:-:S13]  /*14380*/  ISETP.NE.AND P0, PT, R13, RZ, PT ;  /* 0x000000ff0d00720c */ /* 0x000fda0003f05270 */
[----:B------:R-:W-:Y:S05]  /*14390*/  @P0 BRA `(.L_x_790) ;  /* 0x0000129000000947 */ /* 0x000fea0003800000 */
[C---:B------:R-:W-:Y:S02]  /*143a0*/  IADD3 R14, R231.reuse, 0x8, RZ ;  /* 0x00000008e70e7810 */ /* 0x040fe40007ffe0ff */
[C---:B------:R-:W-:Y:S02]  /*143b0*/  ISETP.GE.AND P2, PT, R231.reuse, c[0x0][0x3c8], PT ;  /* 0x0000f200e7007a0c */ /* 0x040fe40003f46270 */
[----:B------:R-:W-:Y:S02]  /*143c0*/  ISETP.GE.AND P1, PT, R14, c[0x0][0x3c8], PT ;  /* 0x0000f2000e007a0c */ /* 0x000fe40003f26270 */
[C---:B------:R-:W-:Y:S02]  /*143d0*/  IADD3 R11, R231.reuse, 0x10, RZ ;  /* 0x00000010e70b7810 */ /* 0x040fe40007ffe0ff */
[----:B------:R-:W-:Y:S02]  /*143e0*/  IADD3 R15, R231, 0x20, RZ ;  /* 0x00000020e70f7810 */ /* 0x000fe40007ffe0ff */
[----:B------:R-:W-:-:S02]  /*143f0*/  ISETP.GE.AND P0, PT, R11, c[0x0][0x3c8], PT ;  /* 0x0000f2000b007a0c */ /* 0x000fc40003f06270 */
[----:B------:R-:W-:Y:S02]  /*14400*/  IADD3 R16, R231, 0x8, RZ ;  /* 0x00000008e7107810 */ /* 0x000fe40007ffe0ff */
[----:B------:R-:W-:Y:S01]  /*14410*/  ISETP.GE.AND P4, PT, R15, c[0x0][0x3c8], PT ;  /* 0x0000f2000f007a0c */ /* 0x000fe20003f86270 */
[----:B----4-:R-:W-:Y:S01]  /*14420*/  @!P2 IMAD.MOV.U32 R8, RZ, RZ, R0 ;  /* 0x000000ffff08a224 */ /* 0x010fe200078e0000 */
[----:B------:R-:W-:Y:S01]  /*14430*/  SHF.R.S32.HI R16, RZ, 0x1f, R16 ;  /* 0x0000001fff107819 */ /* 0x000fe20000011410 */
[----:B-1----:R-:W-:Y:S01]  /*14440*/  @!P2 IMAD.MOV.U32 R9, RZ, RZ, R4 ;  /* 0x000000ffff09a224 */ /* 0x002fe200078e0004 */
[C---:B------:R-:W-:Y:S02]  /*14450*/  @!P1 LEA R6, P3, R14.reuse, R0, 0x2 ;  /* 0x000000000e069211 */ /* 0x040fe400078610ff */
[C---:B--23--:R-:W-:Y:S01]  /*14460*/  IADD3 R12, R231.reuse, 0x10, RZ ;  /* 0x00000010e70c7810 */ /* 0x04cfe20007ffe0ff */
[----:B------:R-:W-:Y:S01]  /*14470*/  @!P2 IMAD.WIDE R8, R231, 0x4, R8 ;  /* 0x00000004e708a825 */ /* 0x000fe200078e0208 */
[----:B------:R-:W-:-:S02]  /*14480*/  @!P1 LEA.HI.X R7, R14, R4, R16, 0x2, P3 ;  /* 0x000000040e079211 */ /* 0x000fc400018f1410 */
[----:B------:R-:W-:Y:S02]  /*14490*/  IADD3 R5, R231, 0x18, RZ ;  /* 0x00000018e7057810 */ /* 0x000fe40007ffe0ff */
[----:B------:R-:W-:Y:S01]  /*144a0*/  @!P0 LEA R2, P6, R11, R0, 0x2 ;  /* 0x000000000b028211 */ /* 0x000fe200078c10ff */
[----:B------:R1:W-:Y:S01]  /*144b0*/  @!P2 ST.E.64 [R8.64], R80 ;  /* 0x000000500800a985 */ /* 0x0003e2000c101b06 */
[----:B------:R-:W-:Y:S02]  /*144c0*/  SHF.R.S32.HI R12, RZ, 0x1f, R12 ;  /* 0x0000001fff0c7819 */ /* 0x000fe4000001140c */
[----:B------:R-:W-:Y:S01]  /*144d0*/  ISETP.GE.AND P5, PT, R5, c[0x0][0x3c8], PT ;  /* 0x0000f20005007a0c */ /* 0x000fe20003fa6270 */
[----:B------:R2:W-:Y:S01]  /*144e0*/  @!P1 ST.E.64 [R6.64], R60 ;  /* 0x0000003c06009985 */ /* 0x0005e2000c101b06 */
[----:B------:R-:W-:Y:S02]  /*144f0*/  @!P0 LEA.HI.X R3, R11, R4, R12, 0x2, P6 ;  /* 0x000000040b038211 */ /* 0x000fe400030f140c */
[----:B------:R-:W-:-:S02]  /*14500*/  IADD3 R14, R231, 0x18, RZ ;  /* 0x00000018e70e7810 */ /* 0x000fc40007ffe0ff */
[C---:B------:R-:W-:Y:S01]  /*14510*/  IADD3 R10, R231.reuse, 0x28, RZ ;  /* 0x00000028e70a7810 */ /* 0x040fe20007ffe0ff */
[----:B------:R3:W-:Y:S01]  /*14520*/  @!P0 ST.E.64 [R2.64], R50 ;  /* 0x0000003202008985 */ /* 0x0007e2000c101b06 */
[C---:B------:R-:W-:Y:S02]  /*14530*/  IADD3 R12, R231.reuse, 0x38, RZ ;  /* 0x00000038e70c7810 */ /* 0x040fe40007ffe0ff */
[----:B------:R-:W-:Y:S02]  /*14540*/  SHF.R.S32.HI R14, RZ, 0x1f, R14 ;  /* 0x0000001fff0e7819 */ /* 0x000fe4000001140e */
[----:B------:R-:W-:Y:S02]  /*14550*/  IADD3 R16, R231, 0x20, RZ ;  /* 0x00000020e7107810 */ /* 0x000fe40007ffe0ff */
[----:B------:R-:W-:Y:S02]  /*14560*/  ISETP.GE.AND P3, PT, R10, c[0x0][0x3c8], PT ;  /* 0x0000f2000a007a0c */ /* 0x000fe40003f66270 */
[----:B------:R-:W-:-:S02]  /*14570*/  ISETP.GE.AND P1, PT, R12, c[0x0][0x3c8], PT ;  /* 0x0000f2000c007a0c */ /* 0x000fc40003f26270 */
[----:B------:R-:W-:Y:S02]  /*14580*/  SHF.R.S32.HI R16, RZ, 0x1f, R16 ;  /* 0x0000001fff107819 */ /* 0x000fe40000011410 */
[C---:B------:R-:W-:Y:S02]  /*14590*/  IADD3 R11, R231.reuse, 0x30, RZ ;  /* 0x00000030e70b7810 */ /* 0x040fe40007ffe0ff */
[----:B------:R-:W-:Y:S02]  /*145a0*/  IADD3 R13, R231, 0x38, RZ ;  /* 0x00000038e70d7810 */ /* 0x000fe40007ffe0ff */
[----:B------:R-:W-:Y:S02]  /*145b0*/  ISETP.GE.AND P2, PT, R11, c[0x0][0x3c8], PT ;  /* 0x0000f2000b007a0c */ /* 0x000fe40003f46270 */
[----:B-1----:R-:W-:Y:S02]  /*145c0*/  @!P5 LEA R8, P0, R5, R0, 0x2 ;  /* 0x000000000508d211 */ /* 0x002fe400078010ff */
[----:B------:R-:W-:-:S02]  /*145d0*/  SHF.R.S32.HI R13, RZ, 0x1f, R13 ;  /* 0x0000001fff0d7819 */ /* 0x000fc4000001140d */
[----:B--2---:R-:W-:Y:S02]  /*145e0*/  @!P4 LEA R6, P6, R15, R0, 0x2 ;  /* 0x000000000f06c211 */ /* 0x004fe400078c10ff */
[----:B------:R-:W-:Y:S02]  /*145f0*/  @!P5 LEA.HI.X R9, R5, R4, R14, 0x2, P0 ;  /* 0x000000040509d211 */ /* 0x000fe400000f140e */
[C---:B------:R-:W-:Y:S02]  /*14600*/  IADD3 R14, R231.reuse, 0x28, RZ ;  /* 0x00000028e70e7810 */ /* 0x040fe40007ffe0ff */
[----:B------:R-:W-:Y:S01]  /*14610*/  IADD3 R5, R231, 0x40, RZ ;  /* 0x00000040e7057810 */ /* 0x000fe20007ffe0ff */
[----:B------:R1:W-:Y:S01]  /*14620*/  @!P5 ST.E.64 [R8.64], R84 ;  /* 0x000000540800d985 */ /* 0x0003e2000c101b06 */
[----:B------:R-:W-:-:S05]  /*14630*/  SHF.R.S32.HI R14, RZ, 0x1f, R14 ;  /* 0x0000001fff0e7819 */ /* 0x000fca000001140e */
[----:B---3--:R-:W-:-:S04]  /*14640*/  P2R R2, PR, RZ, 0x40 ;  /* 0x00000040ff027803 */ /* 0x008fc80000000000 */
[----:B------:R-:W-:Y:S02]  /*14650*/  ISETP.NE.AND P0, PT, R2, RZ, PT ;  /* 0x000000ff0200720c */ /* 0x000fe40003f05270 */
[C---:B------:R-:W-:Y:S02]  /*14660*/  @!P3 LEA R2, P6, R10.reuse, R0, 0x2 ;  /* 0x000000000a02b211 */ /* 0x040fe400078c10ff */
[-C--:B------:R-:W-:Y:S02]  /*14670*/  @!P4 LEA.HI.X R7, R15, R4.reuse, R16, 0x2, P0 ;  /* 0x000000040f07c211 */ /* 0x080fe400000f1410 */
[----:B------:R-:W-:Y:S02]  /*14680*/  @!P3 LEA.HI.X R3, R10, R4, R14, 0x2, P6 ;  /* 0x000000040a03b211 */ /* 0x000fe400030f140e */
[----:B------:R-:W-:Y:S01]  /*14690*/  ISETP.GE.AND P0, PT, R5, c[0x0][0x3c8], PT ;  /* 0x0000f20005007a0c */ /* 0x000fe20003f06270 */
[----:B------:R2:W-:Y:S01]  /*146a0*/  @!P4 ST.E.64 [R6.64], R64 ;  /* 0x000000400600c985 */ /* 0x0005e2000c101b06 */
[----:B------:R-:W-:-:S02]  /*146b0*/  IADD3 R15, R231, 0x30, RZ ;  /* 0x00000030e70f7810 */ /* 0x000fc40007ffe0ff */
[C---:B------:R-:W-:Y:S01]  /*146c0*/  IADD3 R14, R231.reuse, 0x48, RZ ;  /* 0x00000048e70e7810 */ /* 0x040fe20007ffe0ff */
[----:B------:R3:W-:Y:S01]  /*146d0*/  @!P3 ST.E.64 [R2.64], R52 ;  /* 0x000000340200b985 */ /* 0x0007e2000c101b06 */
[----:B------:R-:W-:Y:S02]  /*146e0*/  SHF.R.S32.HI R15, RZ, 0x1f, R15 ;  /* 0x0000001fff0f7819 */ /* 0x000fe4000001140f */
[----:B------:R-:W-:Y:S02]  /*146f0*/  ISETP.GE.AND P5, PT, R14, c[0x0][0x3c8], PT ;  /* 0x0000f2000e007a0c */ /* 0x000fe40003fa6270 */
[----:B------:R-:W-:Y:S02]  /*14700*/  IADD3 R10, R231, 0x50, RZ ;  /* 0x00000050e70a7810 */ /* 0x000fe40007ffe0ff */
[----:B-1----:R-:W-:Y:S02]  /*14710*/  @!P2 LEA R8, P3, R11, R0, 0x2 ;  /* 0x000000000b08a211 */ /* 0x002fe400078610ff */
[----:B------:R-:W-:-:S02]  /*14720*/  IADD3 R16, R231, 0x48, RZ ;  /* 0x00000048e7107810 */ /* 0x000fc40007ffe0ff */
[----:B------:R-:W-:Y:S02]  /*14730*/  @!P2 LEA.HI.X R9, R11, R4, R15, 0x2, P3 ;  /* 0x000000040b09a211 */ /* 0x000fe400018f140f */
[C---:B------:R-:W-:Y:S02]  /*14740*/  IADD3 R11, R231.reuse, 0x40, RZ ;  /* 0x00000040e70b7810 */ /* 0x040fe40007ffe0ff */
[----:B------:R-:W-:Y:S01]  /*14750*/  SHF.R.S32.HI R16, RZ, 0x1f, R16 ;  /* 0x0000001fff107819 */ /* 0x000fe20000011410 */
[----:B------:R-:W-:Y:S01]  /*14760*/  @!P2 ST.E.64 [R8.64], R82 ;  /* 0x000000520800a985 */ /* 0x000fe2000c101b06 */
[----:B------:R-:W-:Y:S02]  /*14770*/  SHF.R.S32.HI R11, RZ, 0x1f, R11 ;  /* 0x0000001fff0b7819 */ /* 0x000fe4000001140b */
[----:B------:R-:W-:-:S04]  /*14780*/  IADD3 R15, R231, 0x60, RZ ;  /* 0x00000060e70f7810 */ /* 0x000fc80007ffe0ff */
[----:B------:R-:W-:Y:S02]  /*14790*/  ISETP.GE.AND P2, PT, R15, c[0x0][0x3c8], PT ;  /* 0x0000f2000f007a0c */ /* 0x000fe40003f46270 */
[-C--:B--2---:R-:W-:Y:S02]  /*147a0*/  @!P1 LEA R6, P4, R12, R0.reuse, 0x2 ;  /* 0x000000000c069211 */ /* 0x084fe400078810ff */
[----:B---3--:R-:W-:-:S11]  /*147b0*/  @!P0 LEA R2, P6, R5, R0, 0x2 ;  /* 0x0000000005028211 */ /* 0x008fd600078c10ff */
[----:B------:R-:W-:Y:S02]  /*147c0*/  P2R R3, PR, RZ, 0x10 ;  /* 0x00000010ff037803 */ /* 0x000fe40000000000 */
[----:B------:R-:W-:Y:S02]  /*147d0*/  ISETP.GE.AND P4, PT, R10, c[0x0][0x3c8], PT ;  /* 0x0000f2000a007a0c */ /* 0x000fe40003f86270 */
[----:B------:R-:W-:Y:S02]  /*147e0*/  ISETP.NE.AND P3, PT, R3, RZ, PT ;  /* 0x000000ff0300720c */ /* 0x000fe40003f65270 */
[-C--:B------:R-:W-:Y:S02]  /*147f0*/  @!P0 LEA.HI.X R3, R5, R4.reuse, R11, 0x2, P6 ;  /* 0x0000000405038211 */ /* 0x080fe400030f140b */
[----:B------:R-:W-:Y:S02]  /*14800*/  @!P1 LEA.HI.X R7, R12, R4, R13, 0x2, P3 ;  /* 0x000000040c079211 */ /* 0x000fe400018f140d */
[----:B------:R-:W-:-:S02]  /*14810*/  IADD3 R12, R231, 0x58, RZ ;  /* 0x00000058e70c7810 */ /* 0x000fc40007ffe0ff */
[C---:B------:R-:W-:Y:S01]  /*14820*/  IADD3 R11, R231.reuse, 0x50, RZ ;  /* 0x00000050e70b7810 */ /* 0x040fe20007ffe0ff */
[----:B------:R1:W-:Y:S01]  /*14830*/  @!P1 ST.E.64 [R6.64], R78 ;  /* 0x0000004e06009985 */ /* 0x0003e2000c101b06 */
[----:B------:R-:W-:Y:S02]  /*14840*/  ISETP.GE.AND P3, PT, R12, c[0x0][0x3c8], PT ;  /* 0x0000f2000c007a0c */ /* 0x000fe40003f66270 */
[----:B------:R-:W-:Y:S01]  /*14850*/  SHF.R.S32.HI R11, RZ, 0x1f, R11 ;  /* 0x0000001fff0b7819 */ /* 0x000fe2000001140b */
[----:B------:R2:W-:Y:S01]  /*14860*/  @!P0 ST.E.64 [R2.64], R56 ;  /* 0x0000003802008985 */ /* 0x0005e2000c101b06 */
[C---:B------:R-:W-:Y:S02]  /*14870*/  IADD3 R13, R231.reuse, 0x68, RZ ;  /* 0x00000068e70d7810 */ /* 0x040fe40007ffe0ff */
[----:B------:R-:W-:Y:S02]  /*14880*/  IADD3 R5, R231, 0x70, RZ ;  /* 0x00000070e7057810 */ /* 0x000fe40007ffe0ff */
[----:B------:R-:W-:-:S02]  /*14890*/  ISETP.GE.AND P1, PT, R13, c[0x0][0x3c8], PT ;  /* 0x0000f2000d007a0c */ /* 0x000fc40003f26270 */
[----:B-1----:R-:W-:-:S04]  /*148a0*/  @!P5 LEA R6, P0, R14, R0, 0x2 ;  /* 0x000000000e06d211 */ /* 0x002fc800078010ff */
[----:B------:R-:W-:Y:S02]  /*148b0*/  @!P5 LEA.HI.X R7, R14, R4, R16, 0x2, P0 ;  /* 0x000000040e07d211 */ /* 0x000fe400000f1410 */
[C---:B--2---:R-:W-:Y:S02]  /*148c0*/  @!P4 LEA R2, P6, R10.reuse, R0, 0x2 ;  /* 0x000000000a02c211 */ /* 0x044fe400078c10ff */
[----:B------:R-:W-:Y:S01]  /*148d0*/  IADD3 R14, R231, 0x58, RZ ;  /* 0x00000058e70e7810 */ /* 0x000fe20007ffe0ff */
[----:B------:R-:W-:Y:S01]  /*148e0*/  @!P5 ST.E.64 [R6.64], R70 ;  /* 0x000000460600d985 */ /* 0x000fe2000c101b06 */
[----:B------:R-:W-:Y:S02]  /*148f0*/  @!P4 LEA.HI.X R3, R10, R4, R11, 0x2, P6 ;  /* 0x000000040a03c211 */ /* 0x000fe400030f140b */
[----:B------:R-:W-:Y:S02]  /*14900*/  @!P3 LEA R10, P5, R12, R0, 0x2 ;  /* 0x000000000c0ab211 */ /* 0x000fe400078a10ff */
[----:B------:R-:W-:Y:S01]  /*14910*/  ISETP.GE.AND P0, PT, R5, c[0x0][0x3c8], PT ;  /* 0x0000f20005007a0c */ /* 0x000fe20003f06270 */
[----:B------:R1:W-:Y:S01]  /*14920*/  @!P4 ST.E.64 [R2.64], R74 ;  /* 0x0000004a0200c985 */ /* 0x0003e2000c101b06 */
[----:B------:R-:W-:-:S02]  /*14930*/  SHF.R.S32.HI R14, RZ, 0x1f, R14 ;  /* 0x0000001fff0e7819 */ /* 0x000fc4000001140e */
[----:B------:R-:W-:Y:S02]  /*14940*/  IADD3 R16, R231, 0x60, RZ ;  /* 0x00000060e7107810 */ /* 0x000fe40007ffe0ff */
[----:B------:R-:W-:Y:S02]  /*14950*/  @!P2 LEA R8, P6, R15, R0, 0x2 ;  /* 0x000000000f08a211 */ /* 0x000fe400078c10ff */
[----:B------:R-:W-:-:S04]  /*14960*/  SHF.R.S32.HI R16, RZ, 0x1f, R16 ;  /* 0x0000001fff107819 */ /* 0x000fc80000011410 */
[----:B------:R-:W-:Y:S02]  /*14970*/  @!P2 LEA.HI.X R9, R15, R4, R16, 0x2, P6 ;  /* 0x000000040f09a211 */ /* 0x000fe400030f1410 */
[----:B-1----:R-:W-:Y:S02]  /*14980*/  P2R R2, PR, RZ, 0x20 ;  /* 0x00000020ff027803 */ /* 0x002fe40000000000 */
[----:B------:R-:W-:Y:S02]  /*14990*/  @!P1 LEA R6, P5, R13, R0, 0x2 ;  /* 0x000000000d069211 */ /* 0x000fe400078a10ff */
[----:B------:R-:W-:-:S04]  /*149a0*/  ISETP.NE.AND P4, PT, R2, RZ, PT ;  /* 0x000000ff0200720c */ /* 0x000fc80003f85270 */
[----:B------:R-:W-:Y:S02]  /*149b0*/  @!P3 LEA.HI.X R11, R12, R4, R14, 0x2, P4 ;  /* 0x000000040c0bb211 */ /* 0x000fe400020f140e */
[C---:B------:R-:W-:Y:S02]  /*149c0*/  IADD3 R14, R231.reuse, 0x68, RZ ;  /* 0x00000068e70e7810 */ /* 0x040fe40007ffe0ff */
[----:B------:R-:W-:Y:S01]  /*149d0*/  IADD3 R12, R231, 0x70, RZ ;  /* 0x00000070e70c7810 */ /* 0x000fe20007ffe0ff */
[----:B------:R1:W-:Y:S01]  /*149e0*/  @!P3 ST.E.64 [R10.64], R88 ;  /* 0x000000580a00b985 */ /* 0x0003e2000c101b06 */
[----:B------:R-:W-:Y:S02]  /*149f0*/  SHF.R.S32.HI R14, RZ, 0x1f, R14 ;  /* 0x0000001fff0e7819 */ /* 0x000fe4000001140e */
[----:B------:R-:W-:Y:S01]  /*14a00*/  SHF.R.S32.HI R12, RZ, 0x1f, R12 ;  /* 0x0000001fff0c7819 */ /* 0x000fe2000001140c */
[----:B------:R1:W-:Y:S01]  /*14a10*/  @!P2 ST.E.64 [R8.64], R86 ;  /* 0x000000560800a985 */ /* 0x0003e2000c101b06 */
[----:B------:R-:W-:-:S02]  /*14a20*/  @!P0 LEA R2, P4, R5, R0, 0x2 ;  /* 0x0000000005028211 */ /* 0x000fc400078810ff */
[-C--:B------:R-:W-:Y:S02]  /*14a30*/  @!P1 LEA.HI.X R7, R13, R4.reuse, R14, 0x2, P5 ;  /* 0x000000040d079211 */ /* 0x080fe400028f140e */
[----:B------:R-:W-:-:S03]  /*14a40*/  @!P0 LEA.HI.X R3, R5, R4, R12, 0x2, P4 ;  /* 0x0000000405038211 */ /* 0x000fc600020f140c */
[----:B------:R1:W-:Y:S04]  /*14a50*/  @!P1 ST.E.64 [R6.64], R58 ;  /* 0x0000003a06009985 */ /* 0x0003e8000c101b06 */
[----:B------:R1:W-:Y:S01]  /*14a60*/  @!P0 ST.E.64 [R2.64], R54 ;  /* 0x0000003602008985 */ /* 0x0003e2000c101b06 */
[----:B------:R-:W-:-:S13]  /*14a70*/  ISETP.GE.AND P0, PT, R252, c[0x0][0x3c8], PT ;  /* 0x0000f200fc007a0c */ /* 0x000fda0003f06270 */
[----:B------:R-:W-:Y:S05]  /*14a80*/  @P0 BRA `(.L_x_790) ;  /* 0x00000ba000000947 */ /* 0x000fea0003800000 */
[----:B------:R-:W-:Y:S02]  /*14a90*/  SHF.R.S32.HI R5, RZ, 0x1f, R252 ;  /* 0x0000001fff057819 */ /* 0x000fe400000114fc */
[----:B-1----:R-:W-:-:S04]  /*14aa0*/  LEA R2, P0, R252, R0, 0x2 ;  /* 0x00000000fc027211 */ /* 0x002fc800078010ff */
[----:B------:R-:W-:-:S05]  /*14ab0*/  LEA.HI.X R3, R252, R4, R5, 0x2, P0 ;  /* 0x00000004fc037211 */ /* 0x000fca00000f1405 */
[----:B------:R1:W-:Y:S01]  /*14ac0*/  ST.E.64 [R2.64], R48 ;  /* 0x0000003002007985 */ /* 0x0003e2000c101b06 */
[----:B------:R-:W-:Y:S05]  /*14ad0*/  BRA `(.L_x_790) ;  /* 0x00000b5000007947 */ /* 0x000fea0003800000 */
.L_x_775:
[----:B------:R-:W-:Y:S01]  /*14ae0*/  ISETP.NE.U32.AND P0, PT, RZ, c[0x0][0x508], PT ;  /* 0x00014200ff007a0c */ /* 0x000fe20003f05070 */
[----:B------:R-:W-:Y:S01]  /*14af0*/  IMAD.MOV.U32 R4, RZ, RZ, 0x4 ;  /* 0x00000004ff047424 */ /* 0x000fe200078e00ff */
[----:B------:R-:W-:Y:S01]  /*14b00*/  ISETP.NE.U32.AND P2, PT, RZ, c[0x0][0x500], PT ;  /* 0x00014000ff007a0c */ /* 0x000fe20003f45070 */
[----:B------:R-:W-:Y:S01]  /*14b10*/  IMAD.MOV.U32 R20, RZ, RZ, c[0x0][0x388] ;  /* 0x0000e200ff147624 */ /* 0x000fe200078e00ff */
[----:B------:R-:W-:Y:S01]  /*14b20*/  ISETP.NE.AND.EX P0, PT, RZ, c[0x0][0x50c], PT, P0 ;  /* 0x00014300ff007a0c */ /* 0x000fe20003f05300 */
[----:B--2---:R-:W-:Y:S01]  /*14b30*/  IMAD.MOV.U32 R6, RZ, RZ, RZ ;  /* 0x000000ffff067224 */ /* 0x004fe200078e00ff */
[----:B------:R-:W-:Y:S01]  /*14b40*/  ISETP.NE.AND.EX P2, PT, RZ, c[0x0][0x504], PT, P2 ;  /* 0x00014100ff007a0c */ /* 0x000fe20003f45320 */
[----:B------:R-:W-:-:S10]  /*14b50*/  IMAD.WIDE R2, R251, R4, c[0x0][0x500] ;  /* 0x00014000fb027625 */ /* 0x000fd400078e0204 */
[----:B------:R-:W-:Y:S02]  /*14b60*/  @P0 IMAD.WIDE R4, R251, R4, c[0x0][0x508] ;  /* 0x00014200fb040625 */ /* 0x000fe400078e0204 */
[----:B------:R2:W5:Y:S04]  /*14b70*/  @P2 LDG.E R6, [R2.64] ;  /* 0x0000000602062981 */ /* 0x000568000c1e1900 */
[----:B------:R2:W5:Y:S01]  /*14b80*/  @P0 LDG.E R20, [R4.64] ;  /* 0x0000000604140981 */ /* 0x000562000c1e1900 */
[----:B------:R-:W-:-:S04]  /*14b90*/  ISETP.NE.AND P1, PT, R246, RZ, PT ;  /* 0x000000fff600720c */ /* 0x000fc80003f25270 */
[----:B------:R-:W-:Y:S01]  /*14ba0*/  SEL R19, R246, c[0x0][0x3d4], P1 ;  /* 0x0000f500f6137a07 */ /* 0x000fe20000800000 */
[----:B------:R-:W-:Y:S05]  /*14bb0*/  @P0 BRA `(.L_x_796) ;  /* 0x0000004000000947 */ /* 0x000fea0003800000 */
[----:B------:R-:W-:Y:S05]  /*14bc0*/  @!P2 BRA `(.L_x_796) ;  /* 0x000000300000a947 */ /* 0x000fea0003800000 */
[----:B------:R3:W4:Y:S04]  /*14bd0*/  LDG.E R0, [R2.64] ;  /* 0x0000000602007981 */ /* 0x000728000c1e1900 */
[----:B--23--:R-:W4:Y:S02]  /*14be0*/  LDG.E R2, [R2.64+0x4] ;  /* 0x0000040602027981 */ /* 0x00cf24000c1e1900 */
[----:B----45:R-:W-:Y:S02]  /*14bf0*/  IADD3 R20, -R0, R2, RZ ;  /* 0x0000000200147210 */ /* 0x030fe40007ffe1ff */
.L_x_796:
[----:B--2---:R-:W2:Y:S01]  /*14c00*/  S2R R2, SR_TID.X ;  /* 0x0000000000027919 */ /* 0x004ea20000002100 */
[----:B------:R-:W-:Y:S01]  /*14c10*/  SHF.R.S32.HI R0, RZ, 0x1f, R251 ;  /* 0x0000001fff007819 */ /* 0x000fe200000114fb */
[----:B------:R-:W-:Y:S01]  /*14c20*/  BSSY B0, `(.L_x_797) ;  /* 0x0000036000007945 */ /* 0x000fe20003800000 */
[----:B------:R-:W-:-:S02]  /*14c30*/  LOP3.LUT R15, R250, 0xffff, RZ, 0xc0, !PT ;  /* 0x0000fffffa0f7812 */ /* 0x000fc400078ec0ff */
[----:B-----5:R-:W-:Y:S02]  /*14c40*/  SHF.R.S32.HI R18, RZ, 0x1f, R6 ;  /* 0x0000001fff127819 */ /* 0x020fe40000011406 */
[----:B------:R-:W-:Y:S02]  /*14c50*/  SEL R16, R251, RZ, !P2 ;  /* 0x000000fffb107207 */ /* 0x000fe40005000000 */
[----:B------:R-:W-:Y:S02]  /*14c60*/  SEL R21, R0, RZ, !P2 ;  /* 0x000000ff00157207 */ /* 0x000fe40005000000 */
[----:B--2---:R-:W-:-:S13]  /*14c70*/  ISETP.GT.AND P0, PT, R2, 0x7f, PT ;  /* 0x0000007f0200780c */ /* 0x004fda0003f04270 */
[----:B------:R-:W-:Y:S05]  /*14c80*/  @P0 BRA `(.L_x_798) ;  /* 0x000002f000000947 */ /* 0x000fea0003800000 */
[----:B------:R-:W-:Y:S01]  /*14c90*/  IMAD R0, R20, c[0x0][0x4e8], RZ ;  /* 0x00013a0014007a24 */ /* 0x000fe200078e02ff */
[----:B------:R-:W-:-:S04]  /*14ca0*/  IADD3 R14, R243, R2, RZ ;  /* 0x00000002f30e7210 */ /* 0x000fc80007ffe0ff */
[----:B------:R-:W-:-:S13]  /*14cb0*/  ISETP.GE.AND P0, PT, R14, R0, PT ;  /* 0x000000000e00720c */ /* 0x000fda0003f06270 */
[----:B------:R-:W-:Y:S05]  /*14cc0*/  @P0 BRA `(.L_x_798) ;  /* 0x000002b000000947 */ /* 0x000fea0003800000 */
[----:B------:R-:W-:Y:S01]  /*14cd0*/  IMAD.MOV.U32 R0, RZ, RZ, 0x368 ;  /* 0x00000368ff007424 */ /* 0x000fe200078e00ff */
[----:B------:R-:W-:-:S04]  /*14ce0*/  ISETP.GT.AND P2, PT, R19, 0x1, PT ;  /* 0x000000011300780c */ /* 0x000fc80003f44270 */
[----:B------:R-:W-:-:S04]  /*14cf0*/  SEL R0, R0, 0x328, P2 ;  /* 0x0000032800007807 */ /* 0x000fc80001000000 */
[----:B------:R2:W3:Y:S08]  /*14d00*/  LDC.64 R8, c[0x0][R0+0x170] ;  /* 0x00005c0000087b82 */ /* 0x0004f00000000a00 */
[----:B------:R2:W4:Y:S08]  /*14d10*/  LDC.64 R4, c[0x0][R0+0x168] ;  /* 0x00005a0000047b82 */ /* 0x0005300000000a00 */
[----:B------:R2:W5:Y:S08]  /*14d20*/  LDC.64 R12, c[0x0][R0+0x178] ;  /* 0x00005e00000c7b82 */ /* 0x0005700000000a00 */
[----:B------:R2:W1:Y:S02]  /*14d30*/  LDC.64 R10, c[0x0][R0+0x160] ;  /* 0x00005800000a7b82 */ /* 0x0004640000000a00 */
[----:B--2---:R-:W-:-:S02]  /*14d40*/  IMAD.MOV.U32 R0, RZ, RZ, c[0x0][0x4e8] ;  /* 0x00013a00ff007624 */ /* 0x004fc400078e00ff */
[-C--:B---3--:R-:W-:Y:S02]  /*14d50*/  IMAD R7, R9, R16.reuse, RZ ;  /* 0x0000001009077224 */ /* 0x088fe400078e02ff */
[----:B------:R-:W-:Y:S01]  /*14d60*/  IMAD.WIDE.U32 R2, R8, R16, RZ ;  /* 0x0000001008027225 */ /* 0x000fe200078e00ff */
[----:B------:R-:W-:Y:S02]  /*14d70*/  ISETP.NE.AND P0, PT, R0, 0x1, PT ;  /* 0x000000010000780c */ /* 0x000fe40003f05270 */
[----:B------:R-:W-:Y:S01]  /*14d80*/  MOV R0, R14 ;  /* 0x0000000e00007202 */ /* 0x000fe20000000f00 */
[----:B------:R-:W-:Y:S01]  /*14d90*/  IMAD R8, R8, R21, R7 ;  /* 0x0000001508087224 */ /* 0x000fe200078e0207 */
[----:B------:R-:W-:Y:S01]  /*14da0*/  SEL R7, R247, RZ, P2 ;  /* 0x000000fff7077207 */ /* 0x000fe20001000000 */
[-C--:B----4-:R-:W-:Y:S02]  /*14db0*/  IMAD R9, R5, R15.reuse, RZ ;  /* 0x0000000f05097224 */ /* 0x090fe400078e02ff */
[----:B------:R-:W-:Y:S01]  /*14dc0*/  IMAD.WIDE.U32 R4, R4, R15, RZ ;  /* 0x0000000f04047225 */ /* 0x000fe200078e00ff */
[----:B------:R-:W-:-:S03]  /*14dd0*/  IADD3 R3, R3, R8, RZ ;  /* 0x0000000803037210 */ /* 0x000fc60007ffe0ff */
[----:B------:R-:W-:Y:S02]  /*14de0*/  IMAD.IADD R9, R5, 0x1, R9 ;  /* 0x0000000105097824 */ /* 0x000fe400078e0209 */
[----:B------:R-:W-:-:S04]  /*14df0*/  @P0 IMAD.HI.U32 R17, R14, c[0x0][0x4ec], RZ ;  /* 0x00013b000e110a27 */ /* 0x000fc800078e00ff */
[-C--:B-----5:R-:W-:Y:S01]  /*14e00*/  IMAD R8, R13, R7.reuse, RZ ;  /* 0x000000070d087224 */ /* 0x0a0fe200078e02ff */
[----:B------:R-:W-:Y:S02]  /*14e10*/  @P0 SHF.R.U32.HI R0, RZ, c[0x0][0x4f0], R17 ;  /* 0x00013c00ff000a19 */ /* 0x000fe40000011611 */
[----:B------:R-:W-:Y:S01]  /*14e20*/  IADD3 R17, P1, P0, R2, R4, R6 ;  /* 0x0000000402117210 */ /* 0x000fe2000783e006 */
[----:B------:R-:W-:-:S03]  /*14e30*/  IMAD.WIDE.U32 R4, R12, R7, RZ ;  /* 0x000000070c047225 */ /* 0x000fc600078e00ff */
[----:B------:R-:W-:Y:S01]  /*14e40*/  IADD3.X R9, R3, R9, R18, P1, P0 ;  /* 0x0000000903097210 */ /* 0x000fe20000fe0412 */
[----:B------:R-:W-:Y:S01]  /*14e50*/  IMAD.MOV R2, RZ, RZ, -R0 ;  /* 0x000000ffff027224 */ /* 0x000fe200078e0a00 */
[----:B------:R-:W-:Y:S01]  /*14e60*/  IADD3 R5, R5, R8, RZ ;  /* 0x0000000805057210 */ /* 0x000fe20007ffe0ff */
[----:B------:R-:W-:Y:S01]  /*14e70*/  IMAD.MOV.U32 R8, RZ, RZ, c[0x0][0x4a8] ;  /* 0x00012a00ff087624 */ /* 0x000fe200078e00ff */
[----:B------:R-:W-:Y:S01]  /*14e80*/  IADD3 R4, P1, P0, R0, R17, R4 ;  /* 0x0000001100047210 */ /* 0x000fe2000783e004 */
[----:B------:R-:W-:Y:S01]  /*14e90*/  IMAD R2, R2, c[0x0][0x4e8], R14 ;  /* 0x00013a0002027a24 */ /* 0x000fe200078e020e */
[----:B------:R-:W-:-:S03]  /*14ea0*/  SHF.R.S32.HI R3, RZ, 0x1f, R0 ;  /* 0x0000001fff037819 */ /* 0x000fc60000011400 */
[----:B-1----:R-:W-:Y:S01]  /*14eb0*/  IMAD R0, R11, R2, RZ ;  /* 0x000000020b007224 */ /* 0x002fe200078e02ff */
[----:B------:R-:W-:Y:S02]  /*14ec0*/  SHF.R.S32.HI R7, RZ, 0x1f, R2 ;  /* 0x0000001fff077819 */ /* 0x000fe40000011402 */
        /* <DEDUP_REMOVED lines=11> */
.L_x_798:
[----:B------:R-:W-:Y:S05]  /*14f80*/  BSYNC B0 ;  /* 0x0000000000007941 */ /* 0x000fea0003800000 */
.L_x_797:
        /* <DEDUP_REMOVED lines=8> */
[----:B------:R-:W-:-:S03]  /*15010*/  IADD3 R4, R4, R243, RZ ;  /* 0x000000f304047210 */ /* 0x000fc60007ffe0ff */
        /* <DEDUP_REMOVED lines=26> */
.L_x_875:
[----:B------:R-:W-:Y:S05]  /*151c0*/  BRA.DIV ~URZ, `(.L_x_800) ;  /* 0x00003e927f007947 */ /* 0x000fea000b800000 */
[----:B------:R3:W4:Y:S02]  /*151d0*/  SHFL.IDX PT, R0, R10, RZ, 0x181f ;  /* 0x00181fff0a007589 */ /* 0x00072400000e0000 */
.L_x_876:
[----:B------:R-:W-:Y:S01]  /*151e0*/  IMAD R8, R20, c[0x0][0x4e8], RZ ;  /* 0x00013a0014087a24 */ /* 0x000fe200078e02ff */
        /* <DEDUP_REMOVED lines=10> */
[-C--:B--2---:R-:W-:Y:S02]  /*15290*/  @!P1 LEA.HI.X R5, R208, R9.reuse, R12, 0x1, P3 ;  /* 0x00000009d0059211 */ /* 0x084fe400018f0c0c */
[----:B------:R-:W-:-:S03]  /*152a0*/  @!P0 LEA.HI.X R3, R216, R9, R11, 0x1, P2 ;  /* 0x00000009d8038211 */ /* 0x000fc600010f0c0b */
[----:B------:R2:W-:Y:S04]  /*152b0*/  @!P1 ST.E.128 [R4.64], RZ ;  /* 0x000000ff04009985 */ /* 0x0005e8000c101d06 */
[----:B------:R2:W-:Y:S02]  /*152c0*/  @!P0 ST.E.128 [R2.64], RZ ;  /* 0x000000ff02008985 */ /* 0x0005e4000c101d06 */
.L_x_802:
[----:B------:R-:W-:Y:S05]  /*152d0*/  BSYNC B0 ;  /* 0x0000000000007941 */ /* 0x000fea0003800000 */
.L_x_801:
[----:B------:R-:W-:Y:S05]  /*152e0*/  BRA.DIV ~URZ, `(.L_x_803) ;  /* 0x00003de27f007947 */ /* 0x000fea000b800000 */
[----:B--2---:R2:W1:Y:S04]  /*152f0*/  SHFL.IDX PT, R9, R7, 0x1, 0x181f ;  /* 0x00381f0007097f89 */ /* 0x00446800000e0000 */
[----:B----4-:R2:W4:Y:S02]  /*15300*/  SHFL.IDX PT, R0, R10, 0x1, 0x181f ;  /* 0x00381f000a007f89 */ /* 0x01052400000e0000 */
.L_x_877:
        /* <DEDUP_REMOVED lines=10> */
[-C--:B-1----:R-:W-:Y:S02]  /*153b0*/  @!P1 LEA.HI.X R5, R208, R9.reuse, R12, 0x1, P3 ;  /* 0x00000009d0059211 */ /* 0x082fe400018f0c0c */
[----:B------:R-:W-:-:S03]  /*153c0*/  @!P0 LEA.HI.X R3, R216, R9, R11, 0x1, P2 ;  /* 0x00000009d8038211 */ /* 0x000fc600010f0c0b */
[----:B------:R1:W-:Y:S04]  /*153d0*/  @!P1 ST.E.128 [R4.64], RZ ;  /* 0x000000ff04009985 */ /* 0x0003e8000c101d06 */
[----:B------:R1:W-:Y:S02]  /*153e0*/  @!P0 ST.E.128 [R2.64], RZ ;  /* 0x000000ff02008985 */ /* 0x0003e4000c101d06 */
.L_x_805:
[----:B------:R-:W-:Y:S05]  /*153f0*/  BSYNC B0 ;  /* 0x0000000000007941 */ /* 0x000fea0003800000 */
.L_x_804:
[----:B------:R-:W-:Y:S05]  /*15400*/  BRA.DIV ~URZ, `(.L_x_806) ;  /* 0x00003d927f007947 */ /* 0x000fea000b800000 */
[----:B-1----:R1:W2:Y:S02]  /*15410*/  SHFL.IDX PT, R9, R7, 0x2, 0x181f ;  /* 0x00581f0007097f89 */ /* 0x0022a400000e0000 */
.L_x_878:
[----:B------:R-:W-:Y:S05]  /*15420*/  BRA.DIV ~URZ, `(.L_x_807) ;  /* 0x00003de27f007947 */ /* 0x000fea000b800000 */
[----:B----4-:R4:W1:Y:S02]  /*15430*/  SHFL.IDX PT, R0, R10, 0x2, 0x181f ;  /* 0x00581f000a007f89 */ /* 0x01086400000e0000 */
.L_x_879:
        /* <DEDUP_REMOVED lines=8> */
[-C--:B-1----:R-:W-:Y:S02]  /*154c0*/  @!P1 LEA R4, P3, R208, R0.reuse, 0x1 ;  /* 0x00000000d0049211 */ /* 0x082fe400078608ff */
[----:B------:R-:W-:Y:S02]  /*154d0*/  @!P0 LEA R2, P2, R216, R0, 0x1 ;  /* 0x00000000d8028211 */ /* 0x000fe400078408ff */
[-C--:B--2---:R-:W-:Y:S02]  /*154e0*/  @!P1 LEA.HI.X R5, R208, R9.reuse, R12, 0x1, P3 ;  /* 0x00000009d0059211 */ /* 0x084fe400018f0c0c */
[----:B------:R-:W-:-:S03]  /*154f0*/  @!P0 LEA.HI.X R3, R216, R9, R11, 0x1, P2 ;  /* 0x00000009d8038211 */ /* 0x000fc600010f0c0b */
[----:B------:R1:W-:Y:S04]  /*15500*/  @!P1 ST.E.128 [R4.64], RZ ;  /* 0x000000ff04009985 */ /* 0x0003e8000c101d06 */
[----:B------:R1:W-:Y:S02]  /*15510*/  @!P0 ST.E.128 [R2.64], RZ ;  /* 0x000000ff02008985 */ /* 0x0003e4000c101d06 */
.L_x_809:
[----:B------:R-:W-:Y:S05]  /*15520*/  BSYNC B0 ;  /* 0x0000000000007941 */ /* 0x000fea0003800000 */
.L_x_808:
[----:B------:R-:W-:Y:S05]  /*15530*/  BRA.DIV ~URZ, `(.L_x_810) ;  /* 0x00003d427f007947 */ /* 0x000fea000b800000 */
[----:B-12---:R-:W1:Y:S04]  /*15540*/  SHFL.IDX PT, R7, R7, 0x3, 0x181f ;  /* 0x00781f0007077f89 */ /* 0x006e6800000e0000 */
[----:B------:R2:W3:Y:S02]  /*15550*/  SHFL.IDX PT, R0, R10, 0x3, 0x181f ;  /* 0x00781f000a007f89 */ /* 0x0004e400000e0000 */
.L_x_880:
[----:B------:R-:W-:-:S04]  /*15560*/  IADD3 R6, R6, 0x60, RZ ;  /* 0x0000006006067810 */ /* 0x000fc80007ffe0ff */
[----:B------:R-:W-:-:S13]  /*15570*/  ISETP.GE.AND P0, PT, R6, R8, PT ;  /* 0x000000080600720c */ /* 0x000fda0003f06270 */
[----:B------:R-:W-:Y:S05]  /*15580*/  @P0 BRA `(.L_x_790) ;  /* 0x000000a000000947 */ /* 0x000fea0003800000 */
[----:B------:R-:W-:Y:S02]  /*15590*/  ISETP.GE.AND P1, PT, R208, c[0x0][0x3c8], PT ;  /* 0x0000f200d0007a0c */ /* 0x000fe40003f26270 */
[----:B------:R-:W-:Y:S02]  /*155a0*/  ISETP.GE.AND P0, PT, R216, c[0x0][0x3c8], PT ;  /* 0x0000f200d8007a0c */ /* 0x000fe40003f06270 */
[----:B--234-:R-:W-:Y:S02]  /*155b0*/  SHF.R.S32.HI R10, RZ, 0x1f, R208 ;  /* 0x0000001fff0a7819 */ /* 0x01cfe400000114d0 */
[----:B------:R-:W-:-:S07]  /*155c0*/  SHF.R.S32.HI R9, RZ, 0x1f, R216 ;  /* 0x0000001fff097819 */ /* 0x000fce00000114d8 */
[-C--:B------:R-:W-:Y:S02]  /*155d0*/  @!P1 LEA R4, P3, R208, R0.reuse, 0x1 ;  /* 0x00000000d0049211 */ /* 0x080fe400078608ff */
[----:B------:R-:W-:Y:S02]  /*155e0*/  @!P0 LEA R2, P2, R216, R0, 0x1 ;  /* 0x00000000d8028211 */ /* 0x000fe400078408ff */
[-C--:B-1----:R-:W-:Y:S02]  /*155f0*/  @!P1 LEA.HI.X R5, R208, R7.reuse, R10, 0x1, P3 ;  /* 0x00000007d0059211 */ /* 0x082fe400018f0c0a */
[----:B------:R-:W-:-:S03]  /*15600*/  @!P0 LEA.HI.X R3, R216, R7, R9, 0x1, P2 ;  /* 0x00000007d8038211 */ /* 0x000fc600010f0c09 */
[----:B------:R1:W-:Y:S04]  /*15610*/  @!P1 ST.E.128 [R4.64], RZ ;  /* 0x000000ff04009985 */ /* 0x0003e8000c101d06 */
[----:B------:R1:W-:Y:S02]  /*15620*/  @!P0 ST.E.128 [R2.64], RZ ;  /* 0x000000ff02008985 */ /* 0x0003e4000c101d06 */
.L_x_790:
[----:B------:R-:W-:Y:S05]  /*15630*/  BSYNC B1 ;  /* 0x0000000000017941 */ /* 0x000fea0003800000 */
.L_x_774:
[----:B-1-34-:R-:W3:Y:S02]  /*15640*/  LDL R0, [R1+0x20] ;  /* 0x0000200001007983 */ /* 0x01aee40000100800 */
[----:B---3--:R-:W-:-:S13]  /*15650*/  ISETP.NE.AND P0, PT, R0, RZ, PT ;  /* 0x000000ff0000720c */ /* 0x008fda0003f05270 */
[----:B------:R-:W-:Y:S01]  /*15660*/  @P0 WARPSYNC 0xffffffff ;  /* 0xffffffff00000948 */ /* 0x000fe20003800000 */
[----:B------:R-:W-:Y:S06]  /*15670*/  @P0 BAR.SYNC.DEFER_BLOCKING 0x5, 0x100 ;  /* 0x0144000000000b1d */ /* 0x000fec0000010000 */
[----:B------:R-:W1:Y:S04]  /*15680*/  @P0 LDS.128 R248, [0xe100] ;  /* 0x00e10000fff80984 */ /* 0x000e680000000c00 */
[----:B------:R-:W-:Y:S06]  /*15690*/  @P0 BAR.ARV 0x4, 0x100 ;  /* 0x0104000000000b1d */ /* 0x000fec0000002000 */
[----:B------:R-:W-:Y:S05]  /*156a0*/  @P0 BRA `(.L_x_811) ;  /* 0x00000f6000000947 */ /* 0x000fea0003800000 */
[----:B------:R-:W3:Y:S01]  /*156b0*/  S2R R0, SR_TID.X ;  /* 0x0000000000007919 */ /* 0x000ee20000002100 */
[----:B------:R-:W-:Y:S01]  /*156c0*/  IMAD.MOV.U32 R7, RZ, RZ, RZ ;  /* 0x000000ffff077224 */ /* 0x000fe200078e00ff */
[----:B--23--:R-:W-:-:S04]  /*156d0*/  LOP3.LUT R12, R0, 0x1f, RZ, 0xc0, !PT ;  /* 0x0000001f000c7812 */ /* 0x00cfc800078ec0ff */
[----:B------:R-:W-:Y:S01]  /*156e0*/  ISETP.NE.AND P6, PT, R12, 0x1f, PT ;  /* 0x0000001f0c00780c */ /* 0x000fe20003fc5270 */
[----:B------:R-:W-:Y:S10]  /*156f0*/  BRA.DIV ~URZ, `(.L_x_812) ;  /* 0x00003c527f007947 */ /* 0x000ff4000b800000 */
[----:B------:R2:W3:Y:S02]  /*15700*/  SHFL.IDX PT, R9, R62, RZ, 0x1f ;  /* 0x00001fff3e097589 */ /* 0x0004e400000e0000 */
.L_x_881:
[----:B------:R-:W-:Y:S05]  /*15710*/  BRA.DIV ~URZ, `(.L_x_813) ;  /* 0x00003ca27f007947 */ /* 0x000fea000b800000 */
[----:B------:R4:W2:Y:S02]  /*15720*/  SHFL.IDX PT, R8, R62, 0x1, 0x1f ;  /* 0x00201f003e087f89 */ /* 0x0008a400000e0000 */
.L_x_882:
[----:B-1----:R-:W-:Y:S02]  /*15730*/  IMAD.IADD R0, R251, 0x1, R12 ;  /* 0x00000001fb007824 */ /* 0x002fe400078e020c */
        /* <DEDUP_REMOVED lines=16> */
[----:B------:R1:W4:Y:S02]  /*15840*/  SHFL.UP PT, R4, R0, 0x1, RZ ;  /* 0x0420000000047989 */ /* 0x00032400000e00ff */
.L_x_883:
[----:B----4-:R-:W-:-:S04]  /*15850*/  SEL R4, R4, RZ, P5 ;  /* 0x000000ff04047207 */ /* 0x010fc80002800000 */
        /* <DEDUP_REMOVED lines=14> */
[----:B------:R1:W4:Y:S02]  /*15940*/  SHFL.IDX PT, R0, R4, 0x1f, 0x1f ;  /* 0x03e01f0004007f89 */ /* 0x00032400000e0000 */
.L_x_884:
[----:B----4-:R-:W-:Y:S01]  /*15950*/  IMAD R0, R0, c[0x0][0x538], RZ ;  /* 0x00014e0000007a24 */ /* 0x010fe200078e02ff */
[----:B------:R-:W-:Y:S04]  /*15960*/  BSSY B1, `(.L_x_816) ;  /* 0x00000c5000017945 */ /* 0x000fe80003800000 */
[----:B--2---:R-:W-:-:S04]  /*15970*/  IADD3 R8, R0, R8, RZ ;  /* 0x0000000800087210 */ /* 0x004fc80007ffe0ff */
[----:B---3--:R-:W-:-:S13]  /*15980*/  ISETP.GT.AND P0, PT, R8, R9, PT ;  /* 0x000000090800720c */ /* 0x008fda0003f04270 */
[----:B------:R-:W-:Y:S05]  /*15990*/  @P0 BRA `(.L_x_817) ;  /* 0x0000024000000947 */ /* 0x000fea0003800000 */
.L_x_821:
        /* <DEDUP_REMOVED lines=16> */
.L_x_885:
        /* <DEDUP_REMOVED lines=16> */
.L_x_886:
[----:B--2---:R-:W-:-:S05]  /*15ba0*/  IMAD R0, R0, c[0x0][0x538], RZ ;  /* 0x00014e0000007a24 */ /* 0x004fca00078e02ff */
[----:B------:R-:W-:-:S04]  /*15bb0*/  IADD3 R8, R0, R8, RZ ;  /* 0x0000000800087210 */ /* 0x000fc80007ffe0ff */
[----:B------:R-:W-:-:S13]  /*15bc0*/  ISETP.GT.AND P0, PT, R8, R9, PT ;  /* 0x000000090800720c */ /* 0x000fda0003f04270 */
[----:B-1----:R-:W-:Y:S05]  /*15bd0*/  @!P0 BRA `(.L_x_821) ;  /* 0xfffffdc000008947 */ /* 0x002fea000383ffff */
.L_x_817:
[----:B------:R-:W-:-:S05]  /*15be0*/  IADD3 R8, -R0, R8, RZ ;  /* 0x0000000800087210 */ /* 0x000fca0007ffe1ff */
[----:B------:R-:W-:-:S05]  /*15bf0*/  IMAD R0, R4, c[0x0][0x538], R8 ;  /* 0x00014e0004007a24 */ /* 0x000fca00078e0208 */
[----:B------:R-:W-:Y:S01]  /*15c00*/  ISETP.GT.AND P0, PT, R0, R9, PT ;  /* 0x000000090000720c */ /* 0x000fe20003f04270 */
[----:B------:R-:W-:-:S12]  /*15c10*/  BRA.DIV ~URZ, `(.L_x_822) ;  /* 0x00003c027f007947 */ /* 0x000fd8000b800000 */
[----:B------:R-:W-:-:S04]  /*15c20*/  VOTE.ANY R5, PT, !P0 ;  /* 0x0000000000057806 */ /* 0x000fc800040e0100 */
.L_x_887:
[----:B------:R-:W2:Y:S02]  /*15c30*/  POPC R0, R5 ;  /* 0x0000000500007309 */ /* 0x000ea40000000000 */
[----:B--2---:R-:W-:Y:S01]  /*15c40*/  IADD3 R251, R0, R251, RZ ;  /* 0x000000fb00fb7210 */ /* 0x004fe20007ffe0ff */
[----:B------:R-:W-:Y:S05]  /*15c50*/  BRA.DIV ~URZ, `(.L_x_823) ;  /* 0x00003c127f007947 */ /* 0x000fea000b800000 */
[----:B------:R2:W3:Y:S04]  /*15c60*/  SHFL.IDX PT, R10, R6, R0, 0x1f ;  /* 0x00001f00060a7589 */ /* 0x0004e800000e0000 */
[----:B------:R2:W4:Y:S02]  /*15c70*/  SHFL.IDX PT, R7, R7, R0, 0x1f ;  /* 0x00001f0007077589 */ /* 0x00052400000e0000 */
.L_x_888:
[----:B------:R-:W-:Y:S01]  /*15c80*/  ISETP.NE.AND P0, PT, R5, RZ, PT ;  /* 0x000000ff0500720c */ /* 0x000fe20003f05270 */
[----:B------:R-:W-:-:S12]  /*15c90*/  BSSY B0, `(.L_x_824) ;  /* 0x0000005000007945 */ /* 0x000fd80003800000 */
[----:B------:R-:W-:Y:S05]  /*15ca0*/  @!P0 BRA `(.L_x_825) ;  /* 0x0000003000008947 */ /* 0x000fea0003800000 */
[----:B--2---:R-:W-:Y:S01]  /*15cb0*/  IADD3 R0, R0, -0x1, RZ ;  /* 0xffffffff00007810 */ /* 0x004fe20007ffe0ff */
[----:B------:R-:W-:Y:S05]  /*15cc0*/  BRA.DIV ~URZ, `(.L_x_826) ;  /* 0x00003c727f007947 */ /* 0x000fea000b800000 */
[----:B------:R2:W1:Y:S02]  /*15cd0*/  SHFL.IDX PT, R11, R4, R0, 0x1f ;  /* 0x00001f00040b7589 */ /* 0x00046400000e0000 */
.L_x_825:
[----:B------:R-:W-:Y:S05]  /*15ce0*/  BSYNC B0 ;  /* 0x0000000000007941 */ /* 0x000fea0003800000 */
.L_x_824:
[----:B----4-:R-:W-:Y:S01]  /*15cf0*/  ISETP.NE.AND P0, PT, R7, 0x1, PT ;  /* 0x000000010700780c */ /* 0x010fe20003f05270 */
[----:B-1----:R-:W-:Y:S01]  /*15d00*/  IMAD R248, R11, c[0x0][0x538], R8 ;  /* 0x00014e000bf87a24 */ /* 0x002fe200078e0208 */
[----:B------:R-:W-:Y:S04]  /*15d10*/  BSSY B0, `(.L_x_827) ;  /* 0x0000082000007945 */ /* 0x000fe80003800000 */
[----:B------:R-:W-:-:S07]  /*15d20*/  IADD3 R8, -R248, R9, RZ ;  /* 0x00000009f8087210 */ /* 0x000fce0007ffe1ff */
[----:B------:R-:W-:Y:S05]  /*15d30*/  @!P0 BRA `(.L_x_828) ;  /* 0x000003d000008947 */ /* 0x000fea0003800000 */
[-C--:B---3--:R-:W-:Y:S02]  /*15d40*/  IABS R2, R10.reuse ;  /* 0x0000000a00027213 */ /* 0x088fe40000000000 */
[----:B------:R-:W-:Y:S02]  /*15d50*/  IABS R9, R10 ;  /* 0x0000000a00097213 */ /* 0x000fe40000000000 */
[----:B--2---:R-:W1:Y:S08]  /*15d60*/  I2F.RP R0, R2 ;  /* 0x0000000200007306 */ /* 0x004e700000209400 */
[----:B-1----:R-:W1:Y:S02]  /*15d70*/  MUFU.RCP R0, R0 ;  /* 0x0000000000007308 */ /* 0x002e640000001000 */
[----:B-1----:R-:W-:-:S06]  /*15d80*/  IADD3 R0, R0, 0xffffffe, RZ ;  /* 0x0ffffffe00007810 */ /* 0x002fcc0007ffe0ff */
[----:B------:R-:W1:Y:S02]  /*15d90*/  F2I.FTZ.U32.TRUNC.NTZ R5, R0 ;  /* 0x0000000000057305 */ /* 0x000e64000021f000 */
[----:B-1----:R-:W-:Y:S01]  /*15da0*/  IMAD.MOV R3, RZ, RZ, -R5 ;  /* 0x000000ffff037224 */ /* 0x002fe200078e0a05 */
[----:B------:R-:W-:-:S03]  /*15db0*/  IABS R0, R7 ;  /* 0x0000000700007213 */ /* 0x000fc60000000000 */
[----:B------:R-:W-:Y:S01]  /*15dc0*/  IMAD.MOV.U32 R4, RZ, RZ, R3 ;  /* 0x000000ffff047224 */ /* 0x000fe200078e0003 */
[----:B------:R-:W-:Y:S01]  /*15dd0*/  IABS R3, R8 ;  /* 0x0000000800037213 */ /* 0x000fe20000000000 */
[----:B------:R-:W-:Y:S02]  /*15de0*/  IMAD.MOV.U32 R6, RZ, RZ, R0 ;  /* 0x000000ffff067224 */ /* 0x000fe400078e0000 */
[----:B------:R-:W-:Y:S02]  /*15df0*/  IMAD R0, R4, R2, RZ ;  /* 0x0000000204007224 */ /* 0x000fe400078e02ff */
[----:B------:R-:W-:Y:S01]  /*15e00*/  IMAD.MOV.U32 R4, RZ, RZ, RZ ;  /* 0x000000ffff047224 */ /* 0x000fe200078e00ff */
[----:B------:R-:W1:Y:S03]  /*15e10*/  I2F.RP R11, R6 ;  /* 0x00000006000b7306 */ /* 0x000e660000209400 */
[----:B------:R-:W-:-:S04]  /*15e20*/  IMAD.HI.U32 R5, R5, R0, R4 ;  /* 0x0000000005057227 */ /* 0x000fc800078e0004 */
[----:B------:R-:W-:-:S05]  /*15e30*/  IMAD.MOV R0, RZ, RZ, -R9 ;  /* 0x000000ffff007224 */ /* 0x000fca00078e0a09 */
[----:B------:R-:W-:Y:S01]  /*15e40*/  MOV R4, R0 ;  /* 0x0000000000047202 */ /* 0x000fe20000000f00 */
[----:B------:R-:W-:-:S04]  /*15e50*/  IMAD.HI.U32 R0, R5, R3, RZ ;  /* 0x0000000305007227 */ /* 0x000fc800078e00ff */
[----:B------:R-:W-:Y:S02]  /*15e60*/  IMAD R3, R0, R4, R3 ;  /* 0x0000000400037224 */ /* 0x000fe400078e0203 */
[----:B-1----:R-:W1:Y:S03]  /*15e70*/  MUFU.RCP R4, R11 ;  /* 0x0000000b00047308 */ /* 0x002e660000001000 */
[----:B------:R-:W-:-:S13]  /*15e80*/  ISETP.GT.U32.AND P0, PT, R2, R3, PT ;  /* 0x000000030200720c */ /* 0x000fda0003f04070 */
[----:B------:R-:W-:Y:S01]  /*15e90*/  @!P0 IMAD.IADD R3, R3, 0x1, -R2 ;  /* 0x0000000103038824 */ /* 0x000fe200078e0a02 */
[----:B-1----:R-:W-:Y:S02]  /*15ea0*/  IADD3 R4, R4, 0xffffffe, RZ ;  /* 0x0ffffffe04047810 */ /* 0x002fe40007ffe0ff */
[----:B------:R-:W-:Y:S02]  /*15eb0*/  @!P0 IADD3 R0, R0, 0x1, RZ ;  /* 0x0000000100008810 */ /* 0x000fe40007ffe0ff */
[----:B------:R-:W-:Y:S02]  /*15ec0*/  ISETP.GE.U32.AND P2, PT, R3, R2, PT ;  /* 0x000000020300720c */ /* 0x000fe40003f46070 */
[----:B------:R-:W1:Y:S01]  /*15ed0*/  F2I.FTZ.U32.TRUNC.NTZ R3, R4 ;  /* 0x0000000400037305 */ /* 0x000e62000021f000 */
[----:B------:R-:W-:Y:S02]  /*15ee0*/  LOP3.LUT R2, R8, R10, RZ, 0x3c, !PT ;  /* 0x0000000a08027212 */ /* 0x000fe400078e3cff */
[----:B------:R-:W-:-:S02]  /*15ef0*/  ISETP.NE.AND P0, PT, R10, RZ, PT ;  /* 0x000000ff0a00720c */ /* 0x000fc40003f05270 */
[----:B------:R-:W-:-:S06]  /*15f00*/  ISETP.GE.AND P1, PT, R2, RZ, PT ;  /* 0x000000ff0200720c */ /* 0x000fcc0003f26270 */
[----:B------:R-:W-:Y:S01]  /*15f10*/  @P2 IADD3 R0, R0, 0x1, RZ ;  /* 0x0000000100002810 */ /* 0x000fe20007ffe0ff */
[----:B-1----:R-:W-:-:S06]  /*15f20*/  IMAD.MOV R2, RZ, RZ, -R3 ;  /* 0x000000ffff027224 */ /* 0x002fcc00078e0a03 */
[----:B------:R-:W-:Y:S01]  /*15f30*/  @!P1 IMAD.MOV R0, RZ, RZ, -R0 ;  /* 0x000000ffff009224 */ /* 0x000fe200078e0a00 */
[----:B------:R-:W-:Y:S02]  /*15f40*/  @!P0 LOP3.LUT R0, RZ, R10, RZ, 0x33, !PT ;  /* 0x0000000aff008212 */ /* 0x000fe400078e33ff */
[----:B------:R-:W-:Y:S02]  /*15f50*/  MOV R4, R2 ;  /* 0x0000000200047202 */ /* 0x000fe40000000f00 */
[----:B------:R-:W-:Y:S02]  /*15f60*/  IABS R2, R7 ;  /* 0x0000000700027213 */ /* 0x000fe40000000000 */
[----:B------:R-:W-:Y:S01]  /*15f70*/  IABS R9, R0 ;  /* 0x0000000000097213 */ /* 0x000fe20000000000 */
[----:B------:R-:W-:Y:S02]  /*15f80*/  IMAD R4, R4, R6, RZ ;  /* 0x0000000604047224 */ /* 0x000fe400078e02ff */
[----:B------:R-:W-:-:S02]  /*15f90*/  IMAD.MOV R5, RZ, RZ, -R2 ;  /* 0x000000ffff057224 */ /* 0x000fc400078e0a02 */
[----:B------:R-:W-:-:S04]  /*15fa0*/  IMAD.MOV.U32 R2, RZ, RZ, RZ ;  /* 0x000000ffff027224 */ /* 0x000fc800078e00ff */
[----:B------:R-:W-:Y:S01]  /*15fb0*/  IMAD.HI.U32 R2, R3, R4, R2 ;  /* 0x0000000403027227 */ /* 0x000fe200078e0002 */
[----:B------:R-:W-:-:S03]  /*15fc0*/  MOV R4, R5 ;  /* 0x0000000500047202 */ /* 0x000fc60000000f00 */
[----:B------:R-:W-:-:S04]  /*15fd0*/  IMAD.MOV.U32 R3, RZ, RZ, R9 ;  /* 0x000000ffff037224 */ /* 0x000fc800078e0009 */
[----:B------:R-:W-:-:S04]  /*15fe0*/  IMAD.HI.U32 R2, R2, R3, RZ ;  /* 0x0000000302027227 */ /* 0x000fc800078e00ff */
[----:B------:R-:W-:Y:S01]  /*15ff0*/  IMAD R3, R2, R4, R3 ;  /* 0x0000000402037224 */ /* 0x000fe200078e0203 */
[----:B------:R-:W-:-:S04]  /*16000*/  IADD3 R4, -R0, RZ, RZ ;  /* 0x000000ff00047210 */ /* 0x000fc80007ffe1ff */
        /* <DEDUP_REMOVED lines=9> */
[----:B------:R-:W-:-:S05]  /*160a0*/  @!P0 LOP3.LUT R2, RZ, R7, RZ, 0x33, !PT ;  /* 0x00000007ff028212 */ /* 0x000fca00078e33ff */
[----:B------:R-:W-:-:S04]  /*160b0*/  IMAD.MOV R3, RZ, RZ, -R2 ;  /* 0x000000ffff037224 */ /* 0x000fc800078e0a02 */
[C---:B------:R-:W-:Y:S02]  /*160c0*/  IMAD R3, R7.reuse, R3, R0 ;  /* 0x0000000307037224 */ /* 0x040fe400078e0200 */
[----:B------:R-:W-:Y:S02]  /*160d0*/  IMAD R0, R7, 0x1000000, R2 ;  /* 0x0100000007007824 */ /* 0x000fe400078e0202 */
[----:B------:R-:W-:Y:S02]  /*160e0*/  IMAD R2, R10, R4, R8 ;  /* 0x000000040a027224 */ /* 0x000fe400078e0208 */
[----:B------:R-:W-:Y:S01]  /*160f0*/  IMAD R250, R3, 0x10000, R0 ;  /* 0x0001000003fa7824 */ /* 0x000fe200078e0200 */
[----:B------:R-:W-:Y:S05]  /*16100*/  BRA `(.L_x_829) ;  /* 0x0000042000007947 */ /* 0x000fea0003800000 */
.L_x_828:
[----:B------:R-:W-:-:S04]  /*16110*/  IMAD.MOV.U32 R2, RZ, RZ, 0x4 ;  /* 0x00000004ff027424 */ /* 0x000fc800078e00ff */
[----:B------:R-:W-:-:S05]  /*16120*/  IMAD.WIDE R2, R251, R2, c[0x0][0x590] ;  /* 0x00016400fb027625 */ /* 0x000fca00078e0202 */
[----:B--2---:R-:W2:Y:S02]  /*16130*/  LDG.E R4, [R2.64] ;  /* 0x0000000602047981 */ /* 0x004ea4000c1e1900 */
[----:B--23--:R-:W-:-:S05]  /*16140*/  IMAD R9, R4, R10, RZ ;  /* 0x0000000a04097224 */ /* 0x00cfca00078e02ff */
        /* <DEDUP_REMOVED lines=28> */
[----:B------:R-:W-:Y:S02]  /*16310*/  IMAD R11, R4, R2, RZ ;  /* 0x00000002040b7224 */ /* 0x000fe400078e02ff */
[----:B------:R-:W-:-:S03]  /*16320*/  IMAD.MOV R2, RZ, RZ, -R2 ;  /* 0x000000ffff027224 */ /* 0x000fc600078e0a02 */
[----:B------:R-:W-:Y:S01]  /*16330*/  IADD3 R0, -R11, c[0x0][0x538], RZ ;  /* 0x00014e000b007a10 */ /* 0x000fe20007ffe1ff */
[----:B------:R-:W-:-:S03]  /*16340*/  IMAD R6, R9, R2, R8 ;  /* 0x0000000209067224 */ /* 0x000fc600078e0208 */
[----:B------:R-:W-:Y:S02]  /*16350*/  IMNMX R0, R4, R0, PT ;  /* 0x0000000004007217 */ /* 0x000fe40003800200 */
[----:B------:R-:W-:Y:S02]  /*16360*/  IABS R2, R6 ;  /* 0x0000000600027213 */ /* 0x000fe40000000000 */
[-C--:B------:R-:W-:Y:S02]  /*16370*/  IABS R3, R0.reuse ;  /* 0x0000000000037213 */ /* 0x080fe40000000000 */
[----:B------:R-:W-:Y:S02]  /*16380*/  IABS R9, R0 ;  /* 0x0000000000097213 */ /* 0x000fe40000000000 */
[----:B------:R-:W1:Y:S01]  /*16390*/  I2F.RP R4, R3 ;  /* 0x0000000300047306 */ /* 0x000e620000209400 */
[----:B------:R-:W-:Y:S02]  /*163a0*/  MOV R7, R2 ;  /* 0x0000000200077202 */ /* 0x000fe40000000f00 */
[----:B------:R-:W-:-:S05]  /*163b0*/  IMAD.MOV R2, RZ, RZ, -R9 ;  /* 0x000000ffff027224 */ /* 0x000fca00078e0a09 */
[----:B-1----:R-:W1:Y:S02]  /*163c0*/  MUFU.RCP R4, R4 ;  /* 0x0000000400047308 */ /* 0x002e640000001000 */
[----:B-1----:R-:W-:-:S06]  /*163d0*/  IADD3 R4, R4, 0xffffffe, RZ ;  /* 0x0ffffffe04047810 */ /* 0x002fcc0007ffe0ff */
[----:B------:R-:W1:Y:S02]  /*163e0*/  F2I.FTZ.U32.TRUNC.NTZ R5, R4 ;  /* 0x0000000400057305 */ /* 0x000e64000021f000 */
[----:B-1----:R-:W-:-:S04]  /*163f0*/  IMAD.MOV R4, RZ, RZ, -R5 ;  /* 0x000000ffff047224 */ /* 0x002fc800078e0a05 */
[----:B------:R-:W-:Y:S02]  /*16400*/  IMAD R8, R4, R3, RZ ;  /* 0x0000000304087224 */ /* 0x000fe400078e02ff */
[----:B------:R-:W-:-:S04]  /*16410*/  IMAD.MOV.U32 R4, RZ, RZ, RZ ;  /* 0x000000ffff047224 */ /* 0x000fc800078e00ff */
[----:B------:R-:W-:-:S04]  /*16420*/  IMAD.HI.U32 R5, R5, R8, R4 ;  /* 0x0000000805057227 */ /* 0x000fc800078e0004 */
[----:B------:R-:W-:Y:S02]  /*16430*/  IMAD.MOV.U32 R4, RZ, RZ, R2 ;  /* 0x000000ffff047224 */ /* 0x000fe400078e0002 */
[----:B------:R-:W-:-:S04]  /*16440*/  IMAD.HI.U32 R2, R5, R7, RZ ;  /* 0x0000000705027227 */ /* 0x000fc800078e00ff */
[----:B------:R-:W-:-:S05]  /*16450*/  IMAD R4, R2, R4, R7 ;  /* 0x0000000402047224 */ /* 0x000fca00078e0207 */
[----:B------:R-:W-:-:S13]  /*16460*/  ISETP.GT.U32.AND P0, PT, R3, R4, PT ;  /* 0x000000040300720c */ /* 0x000fda0003f04070 */
[-C--:B------:R-:W-:Y:S02]  /*16470*/  @!P0 IADD3 R4, R4, -R3.reuse, RZ ;  /* 0x8000000304048210 */ /* 0x080fe40007ffe0ff */
[----:B------:R-:W-:Y:S02]  /*16480*/  @!P0 IADD3 R2, R2, 0x1, RZ ;  /* 0x0000000102028810 */ /* 0x000fe40007ffe0ff */
[----:B------:R-:W-:Y:S02]  /*16490*/  ISETP.GE.U32.AND P2, PT, R4, R3, PT ;  /* 0x000000030400720c */ /* 0x000fe40003f46070 */
[----:B------:R-:W-:Y:S02]  /*164a0*/  LOP3.LUT R3, R6, R0, RZ, 0x3c, !PT ;  /* 0x0000000006037212 */ /* 0x000fe400078e3cff */
[----:B------:R-:W-:Y:S02]  /*164b0*/  ISETP.NE.AND P0, PT, R0, RZ, PT ;  /* 0x000000ff0000720c */ /* 0x000fe40003f05270 */
[----:B------:R-:W-:Y:S01]  /*164c0*/  ISETP.GE.AND P1, PT, R3, RZ, PT ;  /* 0x000000ff0300720c */ /* 0x000fe20003f26270 */
[----:B------:R-:W-:Y:S01]  /*164d0*/  IMAD.MOV R3, RZ, RZ, -R0 ;  /* 0x000000ffff037224 */ /* 0x000fe200078e0a00 */
[----:B------:R-:W-:-:S05]  /*164e0*/  IADD3 R6, R11, 0x1000000, R6 ;  /* 0x010000000b067810 */ /* 0x000fca0007ffe006 */
[----:B------:R-:W-:-:S06]  /*164f0*/  @P2 IADD3 R2, R2, 0x1, RZ ;  /* 0x0000000102022810 */ /* 0x000fcc0007ffe0ff */
[----:B------:R-:W-:Y:S01]  /*16500*/  @!P1 IMAD.MOV R2, RZ, RZ, -R2 ;  /* 0x000000ffff029224 */ /* 0x000fe200078e0a02 */
[----:B------:R-:W-:-:S05]  /*16510*/  @!P0 LOP3.LUT R2, RZ, R0, RZ, 0x33, !PT ;  /* 0x00000000ff028212 */ /* 0x000fca00078e33ff */
[----:B------:R-:W-:Y:S02]  /*16520*/  IMAD R250, R2, R3, R6 ;  /* 0x0000000302fa7224 */ /* 0x000fe400078e0206 */
.L_x_829:
[----:B------:R-:W-:Y:S05]  /*16530*/  BSYNC B0 ;  /* 0x0000000000007941 */ /* 0x000fea0003800000 */
.L_x_827:
[----:B------:R-:W-:-:S04]  /*16540*/  LOP3.LUT R2, RZ, R2, RZ, 0x33, !PT ;  /* 0x00000002ff027212 */ /* 0x000fc800078e33ff */
[----:B------:R-:W-:Y:S01]  /*16550*/  IADD3 R249, R2, R10, RZ ;  /* 0x0000000a02f97210 */ /* 0x000fe20007ffe0ff */
[----:B------:R-:W-:Y:S05]  /*16560*/  BRA `(.L_x_830) ;  /* 0x0000004000007947 */ /* 0x000fea0003800000 */
.L_x_818:
[----:B------:R-:W-:Y:S01]  /*16570*/  IMAD.MOV.U32 R248, RZ, RZ, R9 ;  /* 0x000000fffff87224 */ /* 0x000fe200078e0009 */
[----:B------:R-:W-:Y:S01]  /*16580*/  MOV R250, RZ ;  /* 0x000000ff00fa7202 */ /* 0x000fe20000000f00 */
[----:B------:R-:W-:Y:S01]  /*16590*/  IMAD.MOV.U32 R249, RZ, RZ, RZ ;  /* 0x000000fffff97224 */ /* 0x000fe200078e00ff */
[----:B------:R-:W-:Y:S02]  /*165a0*/  MOV R251, c[0x0][0x53c] ;  /* 0x00014f0000fb7a02 */ /* 0x000fe40000000f00 */
.L_x_830:
[----:B------:R-:W-:Y:S05]  /*165b0*/  BSYNC B1 ;  /* 0x0000000000017941 */ /* 0x000fea0003800000 */
.L_x_816:
[----:B------:R-:W-:Y:S01]  /*165c0*/  WARPSYNC 0xffffffff ;  /* 0xffffffff00007948 */ /* 0x000fe20003800000 */
[----:B------:R-:W-:Y:S01]  /*165d0*/  BAR.SYNC.DEFER_BLOCKING 0x4, 0x100 ;  /* 0x0104000000007b1d */ /* 0x000fe20000010000 */
[----:B------:R-:W-:-:S13]  /*165e0*/  ISETP.NE.AND P0, PT, R12, RZ, PT ;  /* 0x000000ff0c00720c */ /* 0x000fda0003f05270 */
[----:B------:R2:W-:Y:S04]  /*165f0*/  @!P0 STS.128 [0xe100], R248 ;  /* 0x00e100f8ff008388 */ /* 0x0005e80000000c00 */
[----:B------:R-:W-:Y:S06]  /*16600*/  BAR.ARV 0x5, 0x100 ;  /* 0x0144000000007b1d */ /* 0x000fec0000002000 */
.L_x_811:
[----:B-1----:R-:W-:-:S13]  /*16610*/  ISETP.GE.AND P0, PT, R251, c[0x0][0x53c], PT ;  /* 0x00014f00fb007a0c */ /* 0x002fda0003f06270 */
[----:B--2---:R-:W-:Y:S01]  /*16620*/  @P0 CALL.REL.NOINC `(.L_x_831) ;  /* 0x0000001000000944 */ /* 0x004fe20003c00000 */
[----:B------:R-:W-:Y:S05]  /*16630*/  BRA `(.L_x_832) ;  /* 0xfffeb34000007947 */ /* 0x000fea000383ffff */
.L_x_831:
[----:B------:R-:W-:Y:S05]  /*16640*/  EXIT ;  /* 0x000000000000794d */ /* 0x000fea0003800000 */
.L_x_667:
[----:B------:R-:W-:Y:S01]  /*16650*/  IMAD.MOV.U32 R0, RZ, RZ, R5 ;  /* 0x000000ffff007224 */ /* 0x000fe200078e0005 */
[----:B------:R-:W-:Y:S02]  /*16660*/  MOV R2, 0x1 ;  /* 0x0000000100027802 */ /* 0x000fe40000000f00 */
[----:B------:R-:W-:Y:S02]  /*16670*/  MOV R3, 0x16690 ;  /* 0x0001669000037802 */ /* 0x000fe40000000f00 */
[----:B--2---:R-:W-:Y:S05]  /*16680*/  CALL.REL.NOINC `($__internal_12_$__cuda_sm70_shflsync_up_p) ;  /* 0x000033e000007944 */ /* 0x004fea0003c00000 */
[----:B------:R-:W-:Y:S01]  /*16690*/  MOV R0, R4 ;  /* 0x0000000400007202 */ /* 0x000fe20000000f00 */
[----:B------:R-:W-:Y:S05]  /*166a0*/  BRA `(.L_x_833) ;  /* 0xfffe9d9000007947 */ /* 0x000fea000383ffff */
.L_x_668:
[----:B------:R-:W-:Y:S01]  /*166b0*/  IMAD.MOV.U32 R0, RZ, RZ, R5 ;  /* 0x000000ffff007224 */ /* 0x000fe200078e0005 */
[----:B------:R-:W-:Y:S02]  /*166c0*/  MOV R2, 0x2 ;  /* 0x0000000200027802 */ /* 0x000fe40000000f00 */
[----:B------:R-:W-:Y:S02]  /*166d0*/  MOV R3, 0x166f0 ;  /* 0x000166f000037802 */ /* 0x000fe40000000f00 */
[----:B--2---:R-:W-:Y:S05]  /*166e0*/  CALL.REL.NOINC `($__internal_12_$__cuda_sm70_shflsync_up_p) ;  /* 0x0000338000007944 */ /* 0x004fea0003c00000 */
[----:B------:R-:W-:Y:S01]  /*166f0*/  SEL R0, R4, RZ, P4 ;  /* 0x000000ff04007207 */ /* 0x000fe20002000000 */
[----:B------:R-:W-:Y:S01]  /*16700*/  IMAD.MOV.U32 R2, RZ, RZ, 0x4 ;  /* 0x00000004ff027424 */ /* 0x000fe200078e00ff */
[----:B------:R-:W-:-:S03]  /*16710*/  MOV R3, 0x16740 ;  /* 0x0001674000037802 */ /* 0x000fc60000000f00 */
[----:B------:R-:W-:Y:S02]  /*16720*/  IMAD.IADD R0, R5, 0x1, R0 ;  /* 0x0000000105007824 */ /* 0x000fe400078e0200 */
[----:B------:R-:W-:Y:S05]  /*16730*/  CALL.REL.NOINC `($__internal_12_$__cuda_sm70_shflsync_up_p) ;  /* 0x0000333000007944 */ /* 0x000fea0003c00000 */
        /* <DEDUP_REMOVED lines=12> */
[----:B------:R-:W-:Y:S02]  /*16800*/  MOV R179, 0x1f ;  /* 0x0000001f00b37802 */ /* 0x000fe40000000f00 */
[----:B------:R-:W-:Y:S01]  /*16810*/  MOV R3, 0x16850 ;  /* 0x0001685000037802 */ /* 0x000fe20000000f00 */
[----:B------:R-:W-:-:S04]  /*16820*/  IMAD.IADD R4, R0, 0x1, R4 ;  /* 0x0000000100047824 */ /* 0x000fc800078e0204 */
[----:B------:R-:W-:Y:S02]  /*16830*/  IMAD.MOV.U32 R178, RZ, RZ, R4 ;  /* 0x000000ffffb27224 */ /* 0x000fe400078e0004 */
[----:B------:R-:W-:Y:S05]  /*16840*/  CALL.REL.NOINC `($__internal_11_$__cuda_sm70_shflsync_idx_p) ;  /* 0x000031c000007944 */ /* 0x000fea0003c00000 */
[----:B------:R-:W-:Y:S01]  /*16850*/  MOV R0, R179 ;  /* 0x000000b300007202 */ /* 0x000fe20000000f00 */
[----:B------:R-:W-:Y:S05]  /*16860*/  BRA `(.L_x_834) ;  /* 0xfffe9cd000007947 */ /* 0x000fea000383ffff */
.L_x_670:
[----:B------:R-:W-:Y:S02]  /*16870*/  SEL R0, RZ, 0x1, P0 ;  /* 0x00000001ff007807 */ /* 0x000fe40000000000 */
[----:B------:R-:W-:Y:S02]  /*16880*/  MOV R2, 0x168a0 ;  /* 0x000168a000027802 */ /* 0x000fe40000000f00 */
[----:B--2---:R-:W-:Y:S05]  /*16890*/  CALL.REL.NOINC `($__internal_13_$__cuda_sm70_votesync_ballot) ;  /* 0x0000324000007944 */ /* 0x004fea0003c00000 */
[----:B------:R-:W-:Y:S01]  /*168a0*/  MOV R6, R0 ;  /* 0x0000000000067202 */ /* 0x000fe20000000f00 */
[----:B------:R-:W-:Y:S05]  /*168b0*/  BRA `(.L_x_835) ;  /* 0xfffe9d1000007947 */ /* 0x000fea000383ffff */
.L_x_671:
[----:B------:R-:W-:Y:S01]  /*168c0*/  IMAD.MOV.U32 R178, RZ, RZ, R9 ;  /* 0x000000ffffb27224 */ /* 0x000fe200078e0009 */
[----:B------:R-:W-:Y:S01]  /*168d0*/  MOV R2, R0 ;  /* 0x0000000000027202 */ /* 0x000fe20000000f00 */
[----:B------:R-:W-:Y:S01]  /*168e0*/  IMAD.MOV.U32 R179, RZ, RZ, 0x1f ;  /* 0x0000001fffb37424 */ /* 0x000fe200078e00ff */
[----:B------:R-:W-:Y:S02]  /*168f0*/  MOV R3, 0x16910 ;  /* 0x0001691000037802 */ /* 0x000fe40000000f00 */
[----:B------:R-:W-:Y:S05]  /*16900*/  CALL.REL.NOINC `($__internal_11_$__cuda_sm70_shflsync_idx_p) ;  /* 0x0000310000007944 */ /* 0x000fea0003c00000 */
[----:B------:R-:W-:Y:S01]  /*16910*/  IMAD.MOV.U32 R12, RZ, RZ, R179 ;  /* 0x000000ffff0c7224 */ /* 0x000fe200078e00b3 */
[----:B------:R-:W-:Y:S01]  /*16920*/  MOV R178, R8 ;  /* 0x0000000800b27202 */ /* 0x000fe20000000f00 */
[----:B------:R-:W-:Y:S01]  /*16930*/  IMAD.MOV.U32 R5, RZ, RZ, RZ ;  /* 0x000000ffff057224 */ /* 0x000fe200078e00ff */
[----:B------:R-:W-:Y:S01]  /*16940*/  MOV R2, R0 ;  /* 0x0000000000027202 */ /* 0x000fe20000000f00 */
[----:B------:R-:W-:Y:S01]  /*16950*/  IMAD.MOV.U32 R179, RZ, RZ, 0x1f ;  /* 0x0000001fffb37424 */ /* 0x000fe200078e00ff */
[----:B------:R-:W-:-:S02]  /*16960*/  MOV R3, 0x16980 ;  /* 0x0001698000037802 */ /* 0x000fc40000000f00 */
[----:B------:R-:W-:Y:S05]  /*16970*/  CALL.REL.NOINC `($__internal_11_$__cuda_sm70_shflsync_idx_p) ;  /* 0x0000309000007944 */ /* 0x000fea0003c00000 */
[----:B------:R-:W-:Y:S01]  /*16980*/  MOV R9, R179 ;  /* 0x000000b300097202 */ /* 0x000fe20000000f00 */
[----:B------:R-:W-:Y:S05]  /*16990*/  BRA `(.L_x_836) ;  /* 0xfffe9c9000007947 */ /* 0x000fea000383ffff */
.L_x_674:
[----:B------:R-:W-:Y:S01]  /*169a0*/  IMAD.MOV.U32 R178, RZ, RZ, R4 ;  /* 0x000000ffffb27224 */ /* 0x000fe200078e0004 */
[----:B------:R-:W-:Y:S01]  /*169b0*/  MOV R2, R0 ;  /* 0x0000000000027202 */ /* 0x000fe20000000f00 */
[----:B------:R-:W-:Y:S01]  /*169c0*/  IMAD.MOV.U32 R179, RZ, RZ, 0x1f ;  /* 0x0000001fffb37424 */ /* 0x000fe200078e00ff */
[----:B------:R-:W-:-:S02]  /*169d0*/  MOV R3, 0x169f0 ;  /* 0x000169f000037802 */ /* 0x000fc40000000f00 */
[----:B--23--:R-:W-:Y:S05]  /*169e0*/  CALL.REL.NOINC `($__internal_11_$__cuda_sm70_shflsync_idx_p) ;  /* 0x0000302000007944 */ /* 0x00cfea0003c00000 */
[----:B------:R-:W-:Y:S01]  /*169f0*/  MOV R5, R179 ;  /* 0x000000b300057202 */ /* 0x000fe20000000f00 */
[----:B------:R-:W-:Y:S05]  /*16a00*/  BRA `(.L_x_673) ;  /* 0xfffe9c8000007947 */ /* 0x000fea000383ffff */
.L_x_695:
[----:B------:R-:W-:Y:S01]  /*16a10*/  IMAD.MOV.U32 R178, RZ, RZ, R0 ;  /* 0x000000ffffb27224 */ /* 0x000fe200078e0000 */
[----:B------:R-:W-:Y:S01]  /*16a20*/  MOV R2, RZ ;  /* 0x000000ff00027202 */ /* 0x000fe20000000f00 */
[----:B------:R-:W-:Y:S01]  /*16a30*/  IMAD.MOV.U32 R179, RZ, RZ, 0x181f ;  /* 0x0000181fffb37424 */ /* 0x000fe200078e00ff */
[----:B------:R-:W-:-:S02]  /*16a40*/  MOV R3, 0x16a60 ;  /* 0x00016a6000037802 */ /* 0x000fc40000000f00 */
[----:B------:R-:W-:Y:S05]  /*16a50*/  CALL.REL.NOINC `($__internal_11_$__cuda_sm70_shflsync_idx_p) ;  /* 0x00002fb000007944 */ /* 0x000fea0003c00000 */
[----:B------:R-:W-:Y:S01]  /*16a60*/  MOV R9, R179 ;  /* 0x000000b300097202 */ /* 0x000fe20000000f00 */
[----:B------:R-:W-:Y:S05]  /*16a70*/  BRA `(.L_x_837) ;  /* 0xfffed51000007947 */ /* 0x000fea000383ffff */
.L_x_696:
[----:B------:R-:W-:Y:S01]  /*16a80*/  IMAD.MOV.U32 R178, RZ, RZ, R7 ;  /* 0x000000ffffb27224 */ /* 0x000fe200078e0007 */
[----:B------:R-:W-:Y:S01]  /*16a90*/  MOV R2, RZ ;  /* 0x000000ff00027202 */ /* 0x000fe20000000f00 */
[----:B------:R-:W-:Y:S01]  /*16aa0*/  IMAD.MOV.U32 R179, RZ, RZ, 0x181f ;  /* 0x0000181fffb37424 */ /* 0x000fe200078e00ff */
[----:B------:R-:W-:-:S02]  /*16ab0*/  MOV R3, 0x16ad0 ;  /* 0x00016ad000037802 */ /* 0x000fc40000000f00 */
[----:B-12---:R-:W-:Y:S05]  /*16ac0*/  CALL.REL.NOINC `($__internal_11_$__cuda_sm70_shflsync_idx_p) ;  /* 0x00002f4000007944 */ /* 0x006fea0003c00000 */
[----:B------:R-:W-:Y:S01]  /*16ad0*/  IADD3 R10, P2, R179, R200, RZ ;  /* 0x000000c8b30a7210 */ /* 0x000fe20007f5e0ff */
[----:B------:R-:W-:Y:S01]  /*16ae0*/  IMAD.MOV.U32 R178, RZ, RZ, R0 ;  /* 0x000000ffffb27224 */ /* 0x000fe200078e0000 */
[----:B------:R-:W-:-:S02]  /*16af0*/  ISETP.GE.AND P1, PT, R208, c[0x0][0x1d4], PT ;  /* 0x00007500d0007a0c */ /* 0x000fc40003f26270 */
[----:B------:R-:W-:Y:S01]  /*16b00*/  ISETP.GE.AND P0, PT, R216, c[0x0][0x1d4], PT ;  /* 0x00007500d8007a0c */ /* 0x000fe20003f06270 */
[----:B------:R-:W-:Y:S01]  /*16b10*/  IMAD.X R11, R9, 0x1, R5, P2 ;  /* 0x00000001090b7824 */ /* 0x000fe200010e0605 */
[----:B------:R-:W-:Y:S01]  /*16b20*/  IADD3 R2, P2, R179, R202, RZ ;  /* 0x000000cab3027210 */ /* 0x000fe20007f5e0ff */
[----:B------:R-:W-:-:S04]  /*16b30*/  IMAD.MOV.U32 R179, RZ, RZ, 0x181f ;  /* 0x0000181fffb37424 */ /* 0x000fc800078e00ff */
[----:B------:R-:W-:-:S04]  /*16b40*/  IMAD.X R3, R9, 0x1, R6, P2 ;  /* 0x0000000109037824 */ /* 0x000fc800010e0606 */
[----:B------:R-:W-:Y:S01]  /*16b50*/  @!PT LDS RZ, [RZ] ;  /* 0x00000000fffff984 */ /* 0x000fe20000000800 */
[----:B------:R-:W-:Y:S01]  /*16b60*/  @!PT LDS RZ, [RZ] ;  /* 0x00000000fffff984 */ /* 0x000fe20000000800 */
[----:B------:R-:W-:Y:S01]  /*16b70*/  @!PT LDS RZ, [RZ] ;  /* 0x00000000fffff984 */ /* 0x000fe20000000800 */
[----:B------:R1:W-:Y:S04]  /*16b80*/  LDGSTS.E.BYPASS.LTC128B.128 [R197+0x8100], [R10.64], !P1 ;  /* 0x081000000ac57fae */ /* 0x0003e8000c901d46 */
[----:B------:R2:W-:Y:S01]  /*16b90*/  LDGSTS.E.BYPASS.LTC128B.128 [R197+0xb100], [R2.64], !P0 ;  /* 0x0b10000002c57fae */ /* 0x0005e2000c101d46 */
[----:B-1----:R-:W-:Y:S02]  /*16ba0*/  SEL R11, RZ, 0x10, P1 ;  /* 0x00000010ff0b7807 */ /* 0x002fe40000800000 */
[----:B------:R-:W-:Y:S01]  /*16bb0*/  SEL R10, RZ, 0x10, P0 ;  /* 0x00000010ff0a7807 */ /* 0x000fe20000000000 */
[----:B--2---:R-:W-:Y:S01]  /*16bc0*/  IMAD.MOV.U32 R2, RZ, RZ, 0x1 ;  /* 0x00000001ff027424 */ /* 0x004fe200078e00ff */
[----:B------:R-:W-:Y:S02]  /*16bd0*/  MOV R3, 0x16bf0 ;  /* 0x00016bf000037802 */ /* 0x000fe40000000f00 */
[----:B------:R-:W-:Y:S05]  /*16be0*/  CALL.REL.NOINC `($__internal_11_$__cuda_sm70_shflsync_idx_p) ;  /* 0x00002e2000007944 */ /* 0x000fea0003c00000 */
[----:B------:R-:W-:Y:S01]  /*16bf0*/  IMAD.MOV.U32 R12, RZ, RZ, R179 ;  /* 0x000000ffff0c7224 */ /* 0x000fe200078e00b3 */
[----:B------:R-:W-:Y:S01]  /*16c00*/  MOV R2, 0x1 ;  /* 0x0000000100027802 */ /* 0x000fe20000000f00 */
[----:B------:R-:W-:Y:S01]  /*16c10*/  IMAD.MOV.U32 R178, RZ, RZ, R7 ;  /* 0x000000ffffb27224 */ /* 0x000fe200078e0007 */
[----:B------:R-:W-:-:S02]  /*16c20*/  MOV R179, 0x181f ;  /* 0x0000181f00b37802 */ /* 0x000fc40000000f00 */
[----:B------:R-:W-:Y:S02]  /*16c30*/  MOV R3, 0x16c50 ;  /* 0x00016c5000037802 */ /* 0x000fe40000000f00 */
[----:B------:R-:W-:Y:S05]  /*16c40*/  CALL.REL.NOINC `($__internal_11_$__cuda_sm70_shflsync_idx_p) ;  /* 0x00002dc000007944 */ /* 0x000fea0003c00000 */
[C---:B------:R-:W-:Y:S01]  /*16c50*/  IADD3 R8, -R11.reuse, 0x10, RZ ;  /* 0x000000100b087810 */ /* 0x040fe20007ffe1ff */
[----:B------:R-:W-:Y:S01]  /*16c60*/  IMAD.MOV.U32 R178, RZ, RZ, R0 ;  /* 0x000000ffffb27224 */ /* 0x000fe200078e0000 */
[----:B------:R-:W-:Y:S02]  /*16c70*/  IADD3 R2, -R10, 0x10, RZ ;  /* 0x000000100a027810 */ /* 0x000fe40007ffe1ff */
[----:B------:R-:W-:Y:S02]  /*16c80*/  LOP3.LUT R8, R8, 0xf, RZ, 0xc0, !PT ;  /* 0x0000000f08087812 */ /* 0x000fe400078ec0ff */
[----:B------:R-:W-:Y:S02]  /*16c90*/  LOP3.LUT R2, R2, 0xf, RZ, 0xc0, !PT ;  /* 0x0000000f02027812 */ /* 0x000fe400078ec0ff */
[----:B------:R-:W-:Y:S02]  /*16ca0*/  IADD3 R8, P1, P0, R8, R179, R200 ;  /* 0x000000b308087210 */ /* 0x000fe4000783e0c8 */
[----:B------:R-:W-:-:S02]  /*16cb0*/  ISETP.NE.U32.AND P2, PT, R11, RZ, PT ;  /* 0x000000ff0b00720c */ /* 0x000fc40003f45070 */
[----:B------:R-:W-:Y:S02]  /*16cc0*/  IADD3.X R9, RZ, R12, R5, P1, P0 ;  /* 0x0000000cff097210 */ /* 0x000fe40000fe0405 */
[----:B------:R-:W-:Y:S01]  /*16cd0*/  IADD3 R2, P1, P0, R2, R179, R202 ;  /* 0x000000b302027210 */ /* 0x000fe2000783e0ca */
[----:B------:R-:W-:-:S03]  /*16ce0*/  IMAD.MOV.U32 R179, RZ, RZ, 0x181f ;  /* 0x0000181fffb37424 */ /* 0x000fc600078e00ff */
[----:B------:R-:W-:Y:S02]  /*16cf0*/  IADD3.X R3, RZ, R12, R6, P1, P0 ;  /* 0x0000000cff037210 */ /* 0x000fe40000fe0406 */
[----:B------:R-:W-:-:S03]  /*16d00*/  ISETP.NE.U32.AND P0, PT, R10, RZ, PT ;  /* 0x000000ff0a00720c */ /* 0x000fc60003f05070 */
[----:B------:R-:W-:Y:S01]  /*16d10*/  @!PT LDS RZ, [RZ] ;  /* 0x00000000fffff984 */ /* 0x000fe20000000800 */
[----:B------:R-:W-:Y:S01]  /*16d20*/  @!PT LDS RZ, [RZ] ;  /* 0x00000000fffff984 */ /* 0x000fe20000000800 */
[----:B------:R-:W-:Y:S01]  /*16d30*/  @!PT LDS RZ, [RZ] ;  /* 0x00000000fffff984 */ /* 0x000fe20000000800 */
[----:B------:R1:W-:Y:S10]  /*16d40*/  LDGSTS.E.BYPASS.LTC128B.128.ZFILL [R197+0x9100], [R8.64], P2 ;  /* 0x0910000008c57fae */ /* 0x0003f40009141d46 */
[----:B------:R2:W-:Y:S02]  /*16d50*/  LDGSTS.E.BYPASS.LTC128B.128.ZFILL [R197+0xc100], [R2.64], P0 ;  /* 0x0c10000002c57fae */ /* 0x0005e40008141d46 */
[----:B--2---:R-:W-:Y:S01]  /*16d60*/  IMAD.MOV.U32 R2, RZ, RZ, 0x2 ;  /* 0x00000002ff027424 */ /* 0x004fe200078e00ff */
[----:B------:R-:W-:-:S02]  /*16d70*/  MOV R3, 0x16d90 ;  /* 0x00016d9000037802 */ /* 0x000fc40000000f00 */
[----:B-1----:R-:W-:Y:S05]  /*16d80*/  CALL.REL.NOINC `($__internal_11_$__cuda_sm70_shflsync_idx_p) ;  /* 0x00002c8000007944 */ /* 0x002fea0003c00000 */
[----:B------:R-:W-:Y:S01]  /*16d90*/  IMAD.MOV.U32 R0, RZ, RZ, R179 ;  /* 0x000000ffff007224 */ /* 0x000fe200078e00b3 */
[----:B------:R-:W-:Y:S01]  /*16da0*/  MOV R2, 0x2 ;  /* 0x0000000200027802 */ /* 0x000fe20000000f00 */
[----:B------:R-:W-:Y:S01]  /*16db0*/  IMAD.MOV.U32 R178, RZ, RZ, R7 ;  /* 0x000000ffffb27224 */ /* 0x000fe200078e0007 */
[----:B------:R-:W-:-:S02]  /*16dc0*/  MOV R179, 0x181f ;  /* 0x0000181f00b37802 */ /* 0x000fc40000000f00 */
[----:B------:R-:W-:Y:S02]  /*16dd0*/  MOV R3, 0x16df0 ;  /* 0x00016df000037802 */ /* 0x000fe40000000f00 */
[----:B------:R-:W-:Y:S05]  /*16de0*/  CALL.REL.NOINC `($__internal_11_$__cuda_sm70_shflsync_idx_p) ;  /* 0x00002c2000007944 */ /* 0x000fea0003c00000 */
[----:B------:R-:W-:Y:S01]  /*16df0*/  MOV R2, R179 ;  /* 0x000000b300027202 */ /* 0x000fe20000000f00 */
[----:B------:R-:W-:Y:S05]  /*16e00*/  BRA `(.L_x_838) ;  /* 0xfffed2e000007947 */ /* 0x000fea000383ffff */
.L_x_697:
[----:B------:R-:W-:Y:S01]  /*16e10*/  IMAD.MOV.U32 R178, RZ, RZ, R5 ;  /* 0x000000ffffb27224 */ /* 0x000fe200078e0005 */
[----:B------:R-:W-:Y:S01]  /*16e20*/  MOV R2, RZ ;  /* 0x000000ff00027202 */ /* 0x000fe20000000f00 */
[----:B------:R-:W-:Y:S01]  /*16e30*/  IMAD.MOV.U32 R179, RZ, RZ, 0x1c1f ;  /* 0x00001c1fffb37424 */ /* 0x000fe200078e00ff */
[----:B------:R-:W-:Y:S02]  /*16e40*/  MOV R3, 0x16e60 ;  /* 0x00016e6000037802 */ /* 0x000fe40000000f00 */
[----:B------:R-:W-:Y:S05]  /*16e50*/  CALL.REL.NOINC `($__internal_11_$__cuda_sm70_shflsync_idx_p) ;  /* 0x00002bb000007944 */ /* 0x000fea0003c00000 */
[----:B------:R-:W-:Y:S01]  /*16e60*/  MOV R3, R179 ;  /* 0x000000b300037202 */ /* 0x000fe20000000f00 */
[----:B------:R-:W-:Y:S05]  /*16e70*/  BRA `(.L_x_839) ;  /* 0xfffed48000007947 */ /* 0x000fea000383ffff */
.L_x_702:
[----:B------:R-:W-:Y:S01]  /*16e80*/  IMAD.MOV.U32 R178, RZ, RZ, R5 ;  /* 0x000000ffffb27224 */ /* 0x000fe200078e0005 */
[----:B------:R-:W-:Y:S01]  /*16e90*/  MOV R2, 0x1 ;  /* 0x0000000100027802 */ /* 0x000fe20000000f00 */
[----:B------:R-:W-:Y:S01]  /*16ea0*/  IMAD.MOV.U32 R179, RZ, RZ, 0x1c1f ;  /* 0x00001c1fffb37424 */ /* 0x000fe200078e00ff */
[----:B------:R-:W-:Y:S02]  /*16eb0*/  MOV R3, 0x16ed0 ;  /* 0x00016ed000037802 */ /* 0x000fe40000000f00 */
[----:B-1----:R-:W-:Y:S05]  /*16ec0*/  CALL.REL.NOINC `($__internal_11_$__cuda_sm70_shflsync_idx_p) ;  /* 0x00002b4000007944 */ /* 0x002fea0003c00000 */
[----:B------:R-:W-:Y:S01]  /*16ed0*/  MOV R3, R179 ;  /* 0x000000b300037202 */ /* 0x000fe20000000f00 */
[----:B------:R-:W-:Y:S05]  /*16ee0*/  BRA `(.L_x_840) ;  /* 0xfffede0000007947 */ /* 0x000fea000383ffff */
.L_x_707:
[----:B------:R-:W-:Y:S01]  /*16ef0*/  IMAD.MOV.U32 R108, RZ, RZ, R4 ;  /* 0x000000ffff6c7224 */ /* 0x000fe200078e0004 */
[----:B------:R-:W-:-:S02]  /*16f00*/  MOV R0, 0x2 ;  /* 0x0000000200007802 */ /* 0x000fc40000000f00 */
[----:B------:R-:W-:Y:S02]  /*16f10*/  MOV R2, 0x16f30 ;  /* 0x00016f3000027802 */ /* 0x000fe40000000f00 */
[----:B------:R-:W-:Y:S05]  /*16f20*/  CALL.REL.NOINC `($__internal_10_$__cuda_sm70_shflsync_bfly_p) ;  /* 0x00002a8000007944 */ /* 0x000fea0003c00000 */
[----:B------:R-:W-:Y:S05]  /*16f30*/  BRA `(.L_x_841) ;  /* 0xfffee7e000007947 */ /* 0x000fea000383ffff */
.L_x_708:
[----:B------:R-:W-:Y:S01]  /*16f40*/  IMAD.MOV.U32 R108, RZ, RZ, R4 ;  /* 0x000000ffff6c7224 */ /* 0x000fe200078e0004 */
[----:B------:R-:W-:Y:S02]  /*16f50*/  MOV R0, 0x1 ;  /* 0x0000000100007802 */ /* 0x000fe40000000f00 */
[----:B------:R-:W-:Y:S02]  /*16f60*/  MOV R2, 0x16f80 ;  /* 0x00016f8000027802 */ /* 0x000fe40000000f00 */
[----:B------:R-:W-:Y:S05]  /*16f70*/  CALL.REL.NOINC `($__internal_10_$__cuda_sm70_shflsync_bfly_p) ;  /* 0x00002a3000007944 */ /* 0x000fea0003c00000 */
[----:B------:R-:W-:Y:S01]  /*16f80*/  FMNMX.FTZ R109, R4, R0, !PT ;  /* 0x00000000046d7209 */ /* 0x000fe20007810000 */
[----:B------:R-:W-:Y:S01]  /*16f90*/  IMAD.MOV.U32 R108, RZ, RZ, R5 ;  /* 0x000000ffff6c7224 */ /* 0x000fe200078e0005 */
[----:B------:R-:W-:Y:S01]  /*16fa0*/  MOV R2, 0x16fd0 ;  /* 0x00016fd000027802 */ /* 0x000fe20000000f00 */
[----:B------:R-:W-:Y:S02]  /*16fb0*/  IMAD.MOV.U32 R0, RZ, RZ, 0x2 ;  /* 0x00000002ff007424 */ /* 0x000fe400078e00ff */
[----:B------:R-:W-:Y:S05]  /*16fc0*/  CALL.REL.NOINC `($__internal_10_$__cuda_sm70_shflsync_bfly_p) ;  /* 0x000029e000007944 */ /* 0x000fea0003c00000 */
[----:B------:R-:W-:Y:S01]  /*16fd0*/  FMNMX.FTZ R5, R5, R0, !PT ;  /* 0x0000000005057209 */ /* 0x000fe20007810000 */
[----:B------:R-:W-:Y:S01]  /*16fe0*/  IMAD.MOV.U32 R0, RZ, RZ, 0x1 ;  /* 0x00000001ff007424 */ /* 0x000fe200078e00ff */
[----:B------:R-:W-:-:S03]  /*16ff0*/  MOV R2, 0x17020 ;  /* 0x0001702000027802 */ /* 0x000fc60000000f00 */
[----:B------:R-:W-:Y:S02]  /*17000*/  IMAD.MOV.U32 R108, RZ, RZ, R5 ;  /* 0x000000ffff6c7224 */ /* 0x000fe400078e0005 */
[----:B------:R-:W-:Y:S05]  /*17010*/  CALL.REL.NOINC `($__internal_10_$__cuda_sm70_shflsync_bfly_p) ;  /* 0x0000299000007944 */ /* 0x000fea0003c00000 */
[----:B------:R-:W-:Y:S01]  /*17020*/  MOV R3, R0 ;  /* 0x0000000000037202 */ /* 0x000fe20000000f00 */
[----:B------:R-:W-:Y:S05]  /*17030*/  BRA `(.L_x_842) ;  /* 0xfffee75000007947 */ /* 0x000fea000383ffff */
.L_x_716:
[----:B------:R-:W-:Y:S01]  /*17040*/  MOV R2, RZ ;  /* 0x000000ff00027202 */ /* 0x000fe20000000f00 */
[----:B------:R-:W-:Y:S01]  /*17050*/  IMAD.MOV.U32 R178, RZ, RZ, R0 ;  /* 0x000000ffffb27224 */ /* 0x000fe200078e0000 */
[----:B------:R-:W-:Y:S01]  /*17060*/  MOV R3, 0x17090 ;  /* 0x0001709000037802 */ /* 0x000fe20000000f00 */
[----:B------:R-:W-:Y:S02]  /*17070*/  IMAD.MOV.U32 R179, RZ, RZ, 0x181f ;  /* 0x0000181fffb37424 */ /* 0x000fe400078e00ff */
[----:B-1--4-:R-:W-:Y:S05]  /*17080*/  CALL.REL.NOINC `($__internal_11_$__cuda_sm70_shflsync_idx_p) ;  /* 0x0000298000007944 */ /* 0x012fea0003c00000 */
[----:B------:R-:W-:Y:S01]  /*17090*/  MOV R7, R179 ;  /* 0x000000b300077202 */ /* 0x000fe20000000f00 */
[----:B------:R-:W-:-:S05]  /*170a0*/  BRA `(.L_x_843) ;  /* 0xfffeff8000007947 */ /* 0x000fca000383ffff */
.L_x_717:
[----:B------:R-:W-:Y:S01]  /*170b0*/  MOV R2, RZ ;  /* 0x000000ff00027202 */ /* 0x000fe20000000f00 */
[----:B------:R-:W-:Y:S01]  /*170c0*/  IMAD.MOV.U32 R178, RZ, RZ, R4 ;  /* 0x000000ffffb27224 */ /* 0x000fe200078e0004 */
[----:B------:R-:W-:Y:S01]  /*170d0*/  MOV R3, 0x17100 ;  /* 0x0001710000037802 */ /* 0x000fe20000000f00 */
[----:B------:R-:W-:Y:S02]  /*170e0*/  IMAD.MOV.U32 R179, RZ, RZ, 0x181f ;  /* 0x0000181fffb37424 */ /* 0x000fe400078e00ff */
[----:B-1234-:R-:W-:Y:S05]  /*170f0*/  CALL.REL.NOINC `($__internal_11_$__cuda_sm70_shflsync_idx_p) ;  /* 0x0000291000007944 */ /* 0x01efea0003c00000 */
[----:B------:R-:W-:Y:S01]  /*17100*/  ISETP.GE.AND P1, PT, R208, c[0x0][0x1d4], PT ;  /* 0x00007500d0007a0c */ /* 0x000fe20003f26270 */
[----:B------:R-:W-:Y:S01]  /*17110*/  IMAD.MOV.U32 R178, RZ, RZ, R0 ;  /* 0x000000ffffb27224 */ /* 0x000fe200078e0000 */
[----:B------:R-:W-:Y:S02]  /*17120*/  IADD3 R12, P2, R179, R14, RZ ;  /* 0x0000000eb30c7210 */ /* 0x000fe40007f5e0ff */
[----:B------:R-:W-:Y:S03]  /*17130*/  ISETP.GE.AND P0, PT, R216, c[0x0][0x1d4], PT ;  /* 0x00007500d8007a0c */ /* 0x000fe60003f06270 */
[----:B------:R-:W-:Y:S01]  /*17140*/  IMAD.X R13, R7, 0x1, R5, P2 ;  /* 0x00000001070d7824 */ /* 0x000fe200010e0605 */
        /* <DEDUP_REMOVED lines=12> */
[----:B------:R-:W-:Y:S05]  /*17210*/  CALL.REL.NOINC `($__internal_11_$__cuda_sm70_shflsync_idx_p) ;  /* 0x000027f000007944 */ /* 0x000fea0003c00000 */
[----:B------:R-:W-:Y:S01]  /*17220*/  MOV R2, 0x1 ;  /* 0x0000000100027802 */ /* 0x000fe20000000f00 */
[----:B------:R-:W-:Y:S01]  /*17230*/  IMAD.MOV.U32 R13, RZ, RZ, R179 ;  /* 0x000000ffff0d7224 */ /* 0x000fe200078e00b3 */
[----:B------:R-:W-:Y:S01]  /*17240*/  MOV R179, 0x181f ;  /* 0x0000181f00b37802 */ /* 0x000fe20000000f00 */
[----:B------:R-:W-:Y:S01]  /*17250*/  IMAD.MOV.U32 R178, RZ, RZ, R4 ;  /* 0x000000ffffb27224 */ /* 0x000fe200078e0004 */
[----:B------:R-:W-:Y:S02]  /*17260*/  MOV R3, 0x17280 ;  /* 0x0001728000037802 */ /* 0x000fe40000000f00 */
[----:B------:R-:W-:Y:S05]  /*17270*/  CALL.REL.NOINC `($__internal_11_$__cuda_sm70_shflsync_idx_p) ;  /* 0x0000279000007944 */ /* 0x000fea0003c00000 */
[C---:B------:R-:W-:Y:S01]  /*17280*/  IADD3 R2, -R7.reuse, 0x10, RZ ;  /* 0x0000001007027810 */ /* 0x040fe20007ffe1ff */
[----:B------:R-:W-:Y:S01]  /*17290*/  IMAD.MOV.U32 R178, RZ, RZ, R0 ;  /* 0x000000ffffb27224 */ /* 0x000fe200078e0000 */
[----:B------:R-:W-:Y:S02]  /*172a0*/  ISETP.NE.U32.AND P2, PT, R7, RZ, PT ;  /* 0x000000ff0700720c */ /* 0x000fe40003f45070 */
[----:B------:R-:W-:Y:S04]  /*172b0*/  LOP3.LUT R2, R2, 0xf, RZ, 0xc0, !PT ;  /* 0x0000000f02027812 */ /* 0x000fe800078ec0ff */
[----:B------:R-:W-:Y:S04]  /*172c0*/  IADD3 R2, P1, P0, R2, R179, R14 ;  /* 0x000000b302027210 */ /* 0x000fe8000783e00e */
[----:B------:R-:W-:Y:S05]  /*172d0*/  IADD3.X R3, RZ, R13, R5, P1, P0 ;  /* 0x0000000dff037210 */ /* 0x000fea0000fe0405 */
        /* <DEDUP_REMOVED lines=13> */
[----:B------:R-:W-:Y:S05]  /*173b0*/  CALL.REL.NOINC `($__internal_11_$__cuda_sm70_shflsync_idx_p) ;  /* 0x0000265000007944 */ /* 0x000fea0003c00000 */
[----:B------:R-:W-:Y:S01]  /*173c0*/  MOV R2, 0x2 ;  /* 0x0000000200027802 */ /* 0x000fe20000000f00 */
[----:B------:R-:W-:Y:S01]  /*173d0*/  IMAD.MOV.U32 R13, RZ, RZ, R179 ;  /* 0x000000ffff0d7224 */ /* 0x000fe200078e00b3 */
[----:B------:R-:W-:Y:S01]  /*173e0*/  MOV R179, 0x181f ;  /* 0x0000181f00b37802 */ /* 0x000fe20000000f00 */
[----:B------:R-:W-:Y:S01]  /*173f0*/  IMAD.MOV.U32 R178, RZ, RZ, R4 ;  /* 0x000000ffffb27224 */ /* 0x000fe200078e0004 */
[----:B------:R-:W-:Y:S02]  /*17400*/  MOV R3, 0x17420 ;  /* 0x0001742000037802 */ /* 0x000fe40000000f00 */
[----:B------:R-:W-:Y:S05]  /*17410*/  CALL.REL.NOINC `($__internal_11_$__cuda_sm70_shflsync_idx_p) ;  /* 0x000025f000007944 */ /* 0x000fea0003c00000 */
[----:B------:R-:W-:Y:S01]  /*17420*/  MOV R0, R179 ;  /* 0x000000b300007202 */ /* 0x000fe20000000f00 */
[----:B------:R-:W-:-:S05]  /*17430*/  BRA `(.L_x_844) ;  /* 0xfffefd7000007947 */ /* 0x000fca000383ffff */
.L_x_720:
[----:B------:R-:W-:Y:S01]  /*17440*/  MOV R2, RZ ;  /* 0x000000ff00027202 */ /* 0x000fe20000000f00 */
[----:B------:R-:W-:Y:S01]  /*17450*/  IMAD.MOV.U32 R178, RZ, RZ, R0 ;  /* 0x000000ffffb27224 */ /* 0x000fe200078e0000 */
[----:B------:R-:W-:Y:S01]  /*17460*/  MOV R3, 0x17490 ;  /* 0x0001749000037802 */ /* 0x000fe20000000f00 */
[----:B------:R-:W-:Y:S02]  /*17470*/  IMAD.MOV.U32 R179, RZ, RZ, 0x181f ;  /* 0x0000181fffb37424 */ /* 0x000fe400078e00ff */
[----:B------:R-:W-:Y:S05]  /*17480*/  CALL.REL.NOINC `($__internal_11_$__cuda_sm70_shflsync_idx_p) ;  /* 0x0000258000007944 */ /* 0x000fea0003c00000 */
[----:B------:R-:W-:Y:S01]  /*17490*/  MOV R129, R179 ;  /* 0x000000b300817202 */ /* 0x000fe20000000f00 */
[----:B------:R-:W-:-:S05]  /*174a0*/  BRA `(.L_x_845) ;  /* 0xffff093000007947 */ /* 0x000fca000383ffff */
.L_x_721:
[----:B------:R-:W-:Y:S01]  /*174b0*/  MOV R2, RZ ;  /* 0x000000ff00027202 */ /* 0x000fe20000000f00 */
[----:B------:R-:W-:Y:S01]  /*174c0*/  IMAD.MOV.U32 R178, RZ, RZ, R108 ;  /* 0x000000ffffb27224 */ /* 0x000fe200078e006c */
[----:B------:R-:W-:Y:S01]  /*174d0*/  MOV R3, 0x17500 ;  /* 0x0001750000037802 */ /* 0x000fe20000000f00 */
[----:B------:R-:W-:Y:S02]  /*174e0*/  IMAD.MOV.U32 R179, RZ, RZ, 0x181f ;  /* 0x0000181fffb37424 */ /* 0x000fe400078e00ff */
[----:B-12---:R-:W-:Y:S05]  /*174f0*/  CALL.REL.NOINC `($__internal_11_$__cuda_sm70_shflsync_idx_p) ;  /* 0x0000251000007944 */ /* 0x006fea0003c00000 */
        /* <DEDUP_REMOVED lines=52> */
.L_x_722:
[----:B------:R-:W-:Y:S01]  /*17840*/  MOV R2, RZ ;  /* 0x000000ff00027202 */ /* 0x000fe20000000f00 */
[----:B------:R-:W-:Y:S01]  /*17850*/  IMAD.MOV.U32 R178, RZ, RZ, R109 ;  /* 0x000000ffffb27224 */ /* 0x000fe200078e006d */
[----:B------:R-:W-:Y:S01]  /*17860*/  MOV R3, 0x17890 ;  /* 0x0001789000037802 */ /* 0x000fe20000000f00 */
[----:B------:R-:W-:Y:S02]  /*17870*/  IMAD.MOV.U32 R179, RZ, RZ, 0x1c1f ;  /* 0x00001c1fffb37424 */ /* 0x000fe400078e00ff */
[----:B------:R-:W-:Y:S05]  /*17880*/  CALL.REL.NOINC `($__internal_11_$__cuda_sm70_shflsync_idx_p) ;  /* 0x0000218000007944 */ /* 0x000fea0003c00000 */
[----:B------:R-:W-:Y:S01]  /*17890*/  MOV R3, R179 ;  /* 0x000000b300037202 */ /* 0x000fe20000000f00 */
[----:B------:R-:W-:-:S05]  /*178a0*/  BRA `(.L_x_847) ;  /* 0xffff089000007947 */ /* 0x000fca000383ffff */
.L_x_727:
[----:B------:R-:W-:Y:S01]  /*178b0*/  MOV R2, 0x1 ;  /* 0x0000000100027802 */ /* 0x000fe20000000f00 */
[----:B------:R-:W-:Y:S01]  /*178c0*/  IMAD.MOV.U32 R178, RZ, RZ, R109 ;  /* 0x000000ffffb27224 */ /* 0x000fe200078e006d */
[----:B------:R-:W-:Y:S01]  /*178d0*/  MOV R3, 0x17900 ;  /* 0x0001790000037802 */ /* 0x000fe20000000f00 */
[----:B------:R-:W-:Y:S02]  /*178e0*/  IMAD.MOV.U32 R179, RZ, RZ, 0x1c1f ;  /* 0x00001c1fffb37424 */ /* 0x000fe400078e00ff */
[----:B-1----:R-:W-:Y:S05]  /*178f0*/  CALL.REL.NOINC `($__internal_11_$__cuda_sm70_shflsync_idx_p) ;  /* 0x0000211000007944 */ /* 0x002fea0003c00000 */
[----:B------:R-:W-:Y:S01]  /*17900*/  MOV R3, R179 ;  /* 0x000000b300037202 */ /* 0x000fe20000000f00 */
[----:B------:R-:W-:-:S05]  /*17910*/  BRA `(.L_x_848) ;  /* 0xffff126000007947 */ /* 0x000fca000383ffff */
.L_x_732:
[----:B------:R-:W-:Y:S02]  /*17920*/  MOV R0, 0x2 ;  /* 0x0000000200007802 */ /* 0x000fe40000000f00 */
[----:B------:R-:W-:Y:S02]  /*17930*/  MOV R2, 0x17950 ;  /* 0x0001795000027802 */ /* 0x000fe40000000f00 */
[----:B-12---:R-:W-:Y:S05]  /*17940*/  CALL.REL.NOINC `($__internal_10_$__cuda_sm70_shflsync_bfly_p) ;  /* 0x0000206000007944 */ /* 0x006fea0003c00000 */
[----:B------:R-:W-:-:S05]  /*17950*/  BRA `(.L_x_849) ;  /* 0xffff1ca000007947 */ /* 0x000fca000383ffff */
.L_x_733:
[----:B------:R-:W-:Y:S01]  /*17960*/  MOV R0, 0x1 ;  /* 0x0000000100007802 */ /* 0x000fe20000000f00 */
[----:B---3--:R-:W-:Y:S01]  /*17970*/  IMAD.MOV.U32 R108, RZ, RZ, R4 ;  /* 0x000000ffff6c7224 */ /* 0x008fe200078e0004 */
[----:B------:R-:W-:Y:S02]  /*17980*/  MOV R2, 0x179a0 ;  /* 0x000179a000027802 */ /* 0x000fe40000000f00 */
[----:B-12---:R-:W-:Y:S05]  /*17990*/  CALL.REL.NOINC `($__internal_10_$__cuda_sm70_shflsync_bfly_p) ;  /* 0x0000201000007944 */ /* 0x006fea0003c00000 */
[----:B------:R-:W-:Y:S01]  /*179a0*/  IMAD.MOV.U32 R108, RZ, RZ, R5 ;  /* 0x000000ffff6c7224 */ /* 0x000fe200078e0005 */
[----:B------:R-:W-:Y:S01]  /*179b0*/  FMNMX.FTZ R109, R4, R0, !PT ;  /* 0x00000000046d7209 */ /* 0x000fe20007810000 */
[----:B------:R-:W-:Y:S01]  /*179c0*/  IMAD.MOV.U32 R0, RZ, RZ, 0x2 ;  /* 0x00000002ff007424 */ /* 0x000fe200078e00ff */
[----:B------:R-:W-:Y:S02]  /*179d0*/  MOV R2, 0x179f0 ;  /* 0x000179f000027802 */ /* 0x000fe40000000f00 */
[----:B------:R-:W-:Y:S05]  /*179e0*/  CALL.REL.NOINC `($__internal_10_$__cuda_sm70_shflsync_bfly_p) ;  /* 0x00001fc000007944 */ /* 0x000fea0003c00000 */
[----:B------:R-:W-:Y:S01]  /*179f0*/  FMNMX.FTZ R108, R5, R0, !PT ;  /* 0x00000000056c7209 */ /* 0x000fe20007810000 */
[----:B------:R-:W-:Y:S01]  /*17a00*/  IMAD.MOV.U32 R0, RZ, RZ, 0x1 ;  /* 0x00000001ff007424 */ /* 0x000fe200078e00ff */
[----:B------:R-:W-:Y:S02]  /*17a10*/  MOV R2, 0x17a30 ;  /* 0x00017a3000027802 */ /* 0x000fe40000000f00 */
[----:B------:R-:W-:Y:S05]  /*17a20*/  CALL.REL.NOINC `($__internal_10_$__cuda_sm70_shflsync_bfly_p) ;  /* 0x00001f8000007944 */ /* 0x000fea0003c00000 */
[----:B------:R-:W-:-:S05]  /*17a30*/  BRA `(.L_x_850) ;  /* 0xffff1c3000007947 */ /* 0x000fca000383ffff */
.L_x_742:
[----:B------:R-:W-:Y:S01]  /*17a40*/  MOV R2, RZ ;  /* 0x000000ff00027202 */ /* 0x000fe20000000f00 */
[----:B------:R-:W-:Y:S01]  /*17a50*/  IMAD.MOV.U32 R178, RZ, RZ, R0 ;  /* 0x000000ffffb27224 */ /* 0x000fe200078e0000 */
[----:B------:R-:W-:Y:S01]  /*17a60*/  MOV R3, 0x17a90 ;  /* 0x00017a9000037802 */ /* 0x000fe20000000f00 */
[----:B------:R-:W-:Y:S02]  /*17a70*/  IMAD.MOV.U32 R179, RZ, RZ, 0x181f ;  /* 0x0000181fffb37424 */ /* 0x000fe400078e00ff */
[----:B-1--4-:R-:W-:Y:S05]  /*17a80*/  CALL.REL.NOINC `($__internal_11_$__cuda_sm70_shflsync_idx_p) ;  /* 0x00001f8000007944 */ /* 0x012fea0003c00000 */
[----:B------:R-:W-:Y:S01]  /*17a90*/  MOV R7, R179 ;  /* 0x000000b300077202 */ /* 0x000fe20000000f00 */
[----:B------:R-:W-:-:S05]  /*17aa0*/  BRA `(.L_x_851) ;  /* 0xffff395000007947 */ /* 0x000fca000383ffff */
.L_x_743:
        /* <DEDUP_REMOVED lines=57> */
.L_x_746:
[----:B------:R-:W-:Y:S01]  /*17e40*/  MOV R2, RZ ;  /* 0x000000ff00027202 */ /* 0x000fe20000000f00 */
[----:B------:R-:W-:Y:S01]  /*17e50*/  IMAD.MOV.U32 R178, RZ, RZ, R0 ;  /* 0x000000ffffb27224 */ /* 0x000fe200078e0000 */
[----:B------:R-:W-:Y:S01]  /*17e60*/  MOV R3, 0x17e90 ;  /* 0x00017e9000037802 */ /* 0x000fe20000000f00 */
[----:B------:R-:W-:Y:S02]  /*17e70*/  IMAD.MOV.U32 R179, RZ, RZ, 0x181f ;  /* 0x0000181fffb37424 */ /* 0x000fe400078e00ff */
[----:B------:R-:W-:Y:S05]  /*17e80*/  CALL.REL.NOINC `($__internal_11_$__cuda_sm70_shflsync_idx_p) ;  /* 0x00001b8000007944 */ /* 0x000fea0003c00000 */
[----:B------:R-:W-:Y:S01]  /*17e90*/  MOV R129, R179 ;  /* 0x000000b300817202 */ /* 0x000fe20000000f00 */
[----:B------:R-:W-:-:S05]  /*17ea0*/  BRA `(.L_x_853) ;  /* 0xffff430000007947 */ /* 0x000fca000383ffff */
.L_x_747:
        /* <DEDUP_REMOVED lines=57> */
.L_x_748:
[----:B------:R-:W-:Y:S02]  /*18240*/  MOV R0, 0x2 ;  /* 0x0000000200007802 */ /* 0x000fe40000000f00 */
[----:B------:R-:W-:Y:S02]  /*18250*/  MOV R2, 0x18270 ;  /* 0x0001827000027802 */ /* 0x000fe40000000f00 */
[----:B------:R-:W-:Y:S05]  /*18260*/  CALL.REL.NOINC `($__internal_10_$__cuda_sm70_shflsync_bfly_p) ;  /* 0x0000174000007944 */ /* 0x000fea0003c00000 */
[----:B------:R-:W-:-:S05]  /*18270*/  BRA `(.L_x_855) ;  /* 0xffff44f000007947 */ /* 0x000fca000383ffff */
.L_x_749:
[----:B------:R-:W-:Y:S01]  /*18280*/  MOV R0, 0x1 ;  /* 0x0000000100007802 */ /* 0x000fe20000000f00 */
[----:B-1----:R-:W-:Y:S01]  /*18290*/  IMAD.MOV.U32 R108, RZ, RZ, R109 ;  /* 0x000000ffff6c7224 */ /* 0x002fe200078e006d */
[----:B------:R-:W-:Y:S02]  /*182a0*/  MOV R2, 0x182c0 ;  /* 0x000182c000027802 */ /* 0x000fe40000000f00 */
[----:B------:R-:W-:Y:S05]  /*182b0*/  CALL.REL.NOINC `($__internal_10_$__cuda_sm70_shflsync_bfly_p) ;  /* 0x000016f000007944 */ /* 0x000fea0003c00000 */
        /* <DEDUP_REMOVED lines=10> */
.L_x_752:
[----:B--23--:R-:W-:Y:S01]  /*18360*/  MOV R2, RZ ;  /* 0x000000ff00027202 */ /* 0x00cfe20000000f00 */
[----:B------:R-:W-:Y:S01]  /*18370*/  IMAD.MOV.U32 R178, RZ, RZ, R4 ;  /* 0x000000ffffb27224 */ /* 0x000fe200078e0004 */
[----:B------:R-:W-:Y:S01]  /*18380*/  MOV R3, 0x183b0 ;  /* 0x000183b000037802 */ /* 0x000fe20000000f00 */
[----:B------:R-:W-:Y:S02]  /*18390*/  IMAD.MOV.U32 R179, RZ, RZ, 0x181f ;  /* 0x0000181fffb37424 */ /* 0x000fe400078e00ff */
[----:B-1--4-:R-:W-:Y:S05]  /*183a0*/  CALL.REL.NOINC `($__internal_11_$__cuda_sm70_shflsync_idx_p) ;  /* 0x0000166000007944 */ /* 0x012fea0003c00000 */
[----:B------:R-:W-:Y:S01]  /*183b0*/  MOV R12, R179 ;  /* 0x000000b3000c7202 */ /* 0x000fe20000000f00 */
[----:B------:R-:W-:-:S05]  /*183c0*/  BRA `(.L_x_857) ;  /* 0xffff5f7000007947 */ /* 0x000fca000383ffff */
.L_x_755:
[----:B------:R-:W-:Y:S01]  /*183d0*/  MOV R2, RZ ;  /* 0x000000ff00027202 */ /* 0x000fe20000000f00 */
[----:B------:R-:W-:Y:S01]  /*183e0*/  IMAD.MOV.U32 R178, RZ, RZ, R0 ;  /* 0x000000ffffb27224 */ /* 0x000fe200078e0000 */
[----:B------:R-:W-:Y:S01]  /*183f0*/  MOV R3, 0x18420 ;  /* 0x0001842000037802 */ /* 0x000fe20000000f00 */
[----:B------:R-:W-:Y:S02]  /*18400*/  IMAD.MOV.U32 R179, RZ, RZ, 0x181f ;  /* 0x0000181fffb37424 */ /* 0x000fe400078e00ff */
[----:B------:R-:W-:Y:S05]  /*18410*/  CALL.REL.NOINC `($__internal_11_$__cuda_sm70_shflsync_idx_p) ;  /* 0x000015f000007944 */ /* 0x000fea0003c00000 */
[----:B------:R-:W-:Y:S01]  /*18420*/  MOV R129, R179 ;  /* 0x000000b300817202 */ /* 0x000fe20000000f00 */
[----:B------:R-:W-:-:S05]  /*18430*/  BRA `(.L_x_858) ;  /* 0xffff6c2000007947 */ /* 0x000fca000383ffff */
.L_x_756:
[----:B------:R-:W-:Y:S01]  /*18440*/  MOV R2, RZ ;  /* 0x000000ff00027202 */ /* 0x000fe20000000f00 */
[----:B------:R-:W-:Y:S01]  /*18450*/  IMAD.MOV.U32 R178, RZ, RZ, R108 ;  /* 0x000000ffffb27224 */ /* 0x000fe200078e006c */
[----:B------:R-:W-:Y:S01]  /*18460*/  MOV R3, 0x18490 ;  /* 0x0001849000037802 */ /* 0x000fe20000000f00 */
[----:B------:R-:W-:Y:S02]  /*18470*/  IMAD.MOV.U32 R179, RZ, RZ, 0x181f ;  /* 0x0000181fffb37424 */ /* 0x000fe400078e00ff */
[----:B-12---:R-:W-:Y:S05]  /*18480*/  CALL.REL.NOINC `($__internal_11_$__cuda_sm70_shflsync_idx_p) ;  /* 0x0000158000007944 */ /* 0x006fea0003c00000 */
[C---:B------:R-:W-:Y:S01]  /*18490*/  IADD3 R130, -R195.reuse, 0x10, RZ ;  /* 0x00000010c3827810 */ /* 0x040fe20007ffe1ff */
[----:B------:R-:W-:Y:S03]  /*184a0*/  IMAD.MOV.U32 R178, RZ, RZ, R0 ;  /* 0x000000ffffb27224 */ /* 0x000fe600078e0000 */
[----:B------:R-:W-:Y:S04]  /*184b0*/  LOP3.LUT R130, R130, 0xf, RZ, 0xc0, !PT ;  /* 0x0000000f82827812 */ /* 0x000fe800078ec0ff */
[----:B------:R-:W-:Y:S04]  /*184c0*/  IADD3 R130, P1, P0, R130, R179, R133 ;  /* 0x000000b382827210 */ /* 0x000fe8000783e085 */
[----:B------:R-:W-:Y:S02]  /*184d0*/  IADD3.X R131, RZ, R129, R109, P1, P0 ;  /* 0x00000081ff837210 */ /* 0x000fe40000fe046d */
[----:B------:R-:W-:Y:S02]  /*184e0*/  ISETP.NE.U32.AND P1, PT, R195, RZ, PT ;  /* 0x000000ffc300720c */ /* 0x000fe40003f25070 */
[----:B------:R-:W-:Y:S01]  /*184f0*/  IADD3 R2, P0, R179, R134, RZ ;  /* 0x00000086b3027210 */ /* 0x000fe20007f1e0ff */
[----:B------:R-:W-:Y:S04]  /*18500*/  IMAD.MOV.U32 R179, RZ, RZ, 0x181f ;  /* 0x0000181fffb37424 */ /* 0x000fe800078e00ff */
[----:B------:R-:W-:Y:S06]  /*18510*/  IMAD.X R3, R129, 0x1, R128, P0 ;  /* 0x0000000181037824 */ /* 0x000fec00000e0680 */
[----:B------:R-:W-:Y:S01]  /*18520*/  @!PT LDS RZ, [RZ] ;  /* 0x00000000fffff984 */ /* 0x000fe20000000800 */
[----:B------:R-:W-:Y:S01]  /*18530*/  @!PT LDS RZ, [RZ] ;  /* 0x00000000fffff984 */ /* 0x000fe20000000800 */
[----:B------:R-:W-:Y:S01]  /*18540*/  @!PT LDS RZ, [RZ] ;  /* 0x00000000fffff984 */ /* 0x000fe20000000800 */
[----:B------:R1:W-:Y:S04]  /*18550*/  LDGSTS.E.BYPASS.LTC128B.128.ZFILL [R197+0x8100], [R130.64], P1 ;  /* 0x0810000082c57fae */ /* 0x0003e80008941d46 */
[----:B------:R2:W-:Y:S02]  /*18560*/  LDGSTS.E.BYPASS.LTC128B.128 [R197+0xb100], [R2.64], !P3 ;  /* 0x0b10000002c57fae */ /* 0x0005e4000d901d46 */
[----:B--2---:R-:W-:Y:S01]  /*18570*/  MOV R3, 0x185a0 ;  /* 0x000185a000037802 */ /* 0x004fe20000000f00 */
[----:B------:R-:W-:Y:S02]  /*18580*/  IMAD.MOV.U32 R2, RZ, RZ, 0x1 ;  /* 0x00000001ff027424 */ /* 0x000fe400078e00ff */
[----:B-1----:R-:W-:Y:S05]  /*18590*/  CALL.REL.NOINC `($__internal_11_$__cuda_sm70_shflsync_idx_p) ;  /* 0x0000147000007944 */ /* 0x002fea0003c00000 */
[----:B------:R-:W-:Y:S01]  /*185a0*/  MOV R2, 0x1 ;  /* 0x0000000100027802 */ /* 0x000fe20000000f00 */
[----:B------:R-:W-:Y:S01]  /*185b0*/  IMAD.MOV.U32 R129, RZ, RZ, R179 ;  /* 0x000000ffff817224 */ /* 0x000fe200078e00b3 */
[----:B------:R-:W-:Y:S01]  /*185c0*/  MOV R179, 0x181f ;  /* 0x0000181f00b37802 */ /* 0x000fe20000000f00 */
[----:B------:R-:W-:Y:S01]  /*185d0*/  IMAD.MOV.U32 R178, RZ, RZ, R108 ;  /* 0x000000ffffb27224 */ /* 0x000fe200078e006c */
[----:B------:R-:W-:Y:S02]  /*185e0*/  MOV R3, 0x18600 ;  /* 0x0001860000037802 */ /* 0x000fe40000000f00 */
[----:B------:R-:W-:Y:S05]  /*185f0*/  CALL.REL.NOINC `($__internal_11_$__cuda_sm70_shflsync_idx_p) ;  /* 0x0000141000007944 */ /* 0x000fea0003c00000 */
        /* <DEDUP_REMOVED lines=25> */
.L_x_757:
[----:B------:R-:W-:Y:S01]  /*18790*/  MOV R2, RZ ;  /* 0x000000ff00027202 */ /* 0x000fe20000000f00 */
[----:B------:R-:W-:Y:S01]  /*187a0*/  IMAD.MOV.U32 R178, RZ, RZ, R109 ;  /* 0x000000ffffb27224 */ /* 0x000fe200078e006d */
[----:B------:R-:W-:Y:S01]  /*187b0*/  MOV R3, 0x187e0 ;  /* 0x000187e000037802 */ /* 0x000fe20000000f00 */
[----:B------:R-:W-:Y:S02]  /*187c0*/  IMAD.MOV.U32 R179, RZ, RZ, 0x1c1f ;  /* 0x00001c1fffb37424 */ /* 0x000fe400078e00ff */
[----:B------:R-:W-:Y:S05]  /*187d0*/  CALL.REL.NOINC `($__internal_11_$__cuda_sm70_shflsync_idx_p) ;  /* 0x0000123000007944 */ /* 0x000fea0003c00000 */
[----:B------:R-:W-:Y:S01]  /*187e0*/  MOV R3, R179 ;  /* 0x000000b300037202 */ /* 0x000fe20000000f00 */
[----:B------:R-:W-:-:S05]  /*187f0*/  BRA `(.L_x_860) ;  /* 0xffff6b7000007947 */ /* 0x000fca000383ffff */
.L_x_762:
[----:B------:R-:W-:Y:S01]  /*18800*/  MOV R2, 0x1 ;  /* 0x0000000100027802 */ /* 0x000fe20000000f00 */
[----:B------:R-:W-:Y:S01]  /*18810*/  IMAD.MOV.U32 R178, RZ, RZ, R109 ;  /* 0x000000ffffb27224 */ /* 0x000fe200078e006d */
[----:B------:R-:W-:Y:S01]  /*18820*/  MOV R3, 0x18850 ;  /* 0x0001885000037802 */ /* 0x000fe20000000f00 */
[----:B------:R-:W-:Y:S02]  /*18830*/  IMAD.MOV.U32 R179, RZ, RZ, 0x1c1f ;  /* 0x00001c1fffb37424 */ /* 0x000fe400078e00ff */
[----:B-1----:R-:W-:Y:S05]  /*18840*/  CALL.REL.NOINC `($__internal_11_$__cuda_sm70_shflsync_idx_p) ;  /* 0x000011c000007944 */ /* 0x002fea0003c00000 */
[----:B------:R-:W-:Y:S01]  /*18850*/  MOV R3, R179 ;  /* 0x000000b300037202 */ /* 0x000fe20000000f00 */
[----:B------:R-:W-:-:S05]  /*18860*/  BRA `(.L_x_861) ;  /* 0xffff754000007947 */ /* 0x000fca000383ffff */
.L_x_767:
[----:B------:R-:W-:Y:S02]  /*18870*/  MOV R0, 0x2 ;  /* 0x0000000200007802 */ /* 0x000fe40000000f00 */
[----:B------:R-:W-:Y:S02]  /*18880*/  MOV R2, 0x188a0 ;  /* 0x000188a000027802 */ /* 0x000fe40000000f00 */
[----:B-12---:R-:W-:Y:S05]  /*18890*/  CALL.REL.NOINC `($__internal_10_$__cuda_sm70_shflsync_bfly_p) ;  /* 0x0000111000007944 */ /* 0x006fea0003c00000 */
[----:B------:R-:W-:-:S05]  /*188a0*/  BRA `(.L_x_862) ;  /* 0xffff7f8000007947 */ /* 0x000fca000383ffff */
.L_x_768:
[----:B------:R-:W-:Y:S02]  /*188b0*/  MOV R0, 0x1 ;  /* 0x0000000100007802 */ /* 0x000fe40000000f00 */
[----:B------:R-:W-:Y:S02]  /*188c0*/  MOV R2, 0x188e0 ;  /* 0x000188e000027802 */ /* 0x000fe40000000f00 */
[----:B-12---:R-:W-:Y:S05]  /*188d0*/  CALL.REL.NOINC `($__internal_10_$__cuda_sm70_shflsync_bfly_p) ;  /* 0x000010d000007944 */ /* 0x006fea0003c00000 */
[----:B------:R-:W-:Y:S01]  /*188e0*/  FMNMX.FTZ R109, R108, R0, !PT ;  /* 0x000000006c6d7209 */ /* 0x000fe20007810000 */
[----:B------:R-:W-:Y:S01]  /*188f0*/  IMAD.MOV.U32 R108, RZ, RZ, R4 ;  /* 0x000000ffff6c7224 */ /* 0x000fe200078e0004 */
[----:B------:R-:W-:Y:S01]  /*18900*/  MOV R2, 0x18930 ;  /* 0x0001893000027802 */ /* 0x000fe20000000f00 */
[----:B------:R-:W-:Y:S02]  /*18910*/  IMAD.MOV.U32 R0, RZ, RZ, 0x2 ;  /* 0x00000002ff007424 */ /* 0x000fe400078e00ff */
[----:B------:R-:W-:Y:S05]  /*18920*/  CALL.REL.NOINC `($__internal_10_$__cuda_sm70_shflsync_bfly_p) ;  /* 0x0000108000007944 */ /* 0x000fea0003c00000 */
[----:B------:R-:W-:Y:S01]  /*18930*/  FMNMX.FTZ R4, R4, R0, !PT ;  /* 0x0000000004047209 */ /* 0x000fe20007810000 */
[----:B------:R-:W-:Y:S01]  /*18940*/  IMAD.MOV.U32 R0, RZ, RZ, 0x1 ;  /* 0x00000001ff007424 */ /* 0x000fe200078e00ff */
[----:B------:R-:W-:Y:S03]  /*18950*/  MOV R2, 0x18980 ;  /* 0x0001898000027802 */ /* 0x000fe60000000f00 */
[----:B------:R-:W-:Y:S02]  /*18960*/  IMAD.MOV.U32 R108, RZ, RZ, R4 ;  /* 0x000000ffff6c7224 */ /* 0x000fe400078e0004 */
[----:B------:R-:W-:Y:S05]  /*18970*/  CALL.REL.NOINC `($__internal_10_$__cuda_sm70_shflsync_bfly_p) ;  /* 0x0000103000007944 */ /* 0x000fea0003c00000 */
[----:B------:R-:W-:-:S05]  /*18980*/  BRA `(.L_x_863) ;  /* 0xffff7f1000007947 */ /* 0x000fca000383ffff */
.L_x_770:
[----:B------:R-:W-:Y:S01]  /*18990*/  IMAD.MOV.U32 R108, RZ, RZ, R225 ;  /* 0x000000ffff6c7224 */ /* 0x000fe200078e00e1 */
[----:B------:R-:W-:-:S02]  /*189a0*/  MOV R0, 0x2 ;  /* 0x0000000200007802 */ /* 0x000fc40000000f00 */
[----:B------:R-:W-:Y:S02]  /*189b0*/  MOV R2, 0x189d0 ;  /* 0x000189d000027802 */ /* 0x000fe40000000f00 */
[----:B------:R-:W-:Y:S05]  /*189c0*/  CALL.REL.NOINC `($__internal_10_$__cuda_sm70_shflsync_bfly_p) ;  /* 0x00000fe000007944 */ /* 0x000fea0003c00000 */
[----:B------:R-:W-:Y:S05]  /*189d0*/  BRA `(.L_x_864) ;  /* 0xffff97d000007947 */ /* 0x000fea000383ffff */
.L_x_771:
[----:B------:R-:W-:Y:S01]  /*189e0*/  IMAD.MOV.U32 R108, RZ, RZ, R5 ;  /* 0x000000ffff6c7224 */ /* 0x000fe200078e0005 */
[----:B------:R-:W-:Y:S02]  /*189f0*/  MOV R0, 0x1 ;  /* 0x0000000100007802 */ /* 0x000fe40000000f00 */
[----:B------:R-:W-:Y:S02]  /*18a00*/  MOV R2, 0x18a20 ;  /* 0x00018a2000027802 */ /* 0x000fe40000000f00 */
[----:B-1----:R-:W-:Y:S05]  /*18a10*/  CALL.REL.NOINC `($__internal_10_$__cuda_sm70_shflsync_bfly_p) ;  /* 0x00000f9000007944 */ /* 0x002fea0003c00000 */
[----:B------:R-:W-:Y:S01]  /*18a20*/  FADD.FTZ R5, R5, R0 ;  /* 0x0000000005057221 */ /* 0x000fe20000010000 */
[----:B------:R-:W-:Y:S02]  /*18a30*/  MOV R108, R226 ;  /* 0x000000e2006c7202 */ /* 0x000fe40000000f00 */
[----:B------:R-:W-:Y:S02]  /*18a40*/  MOV R0, 0x2 ;  /* 0x0000000200007802 */ /* 0x000fe40000000f00 */
[----:B------:R-:W-:Y:S02]  /*18a50*/  MOV R2, 0x18a70 ;  /* 0x00018a7000027802 */ /* 0x000fe40000000f00 */
[----:B------:R-:W-:Y:S05]  /*18a60*/  CALL.REL.NOINC `($__internal_10_$__cuda_sm70_shflsync_bfly_p) ;  /* 0x00000f4000007944 */ /* 0x000fea0003c00000 */
[----:B------:R-:W-:Y:S01]  /*18a70*/  FADD.FTZ R6, R226, R0 ;  /* 0x00000000e2067221 */ /* 0x000fe20000010000 */
[----:B------:R-:W-:Y:S02]  /*18a80*/  MOV R0, 0x1 ;  /* 0x0000000100007802 */ /* 0x000fe40000000f00 */
[----:B------:R-:W-:-:S02]  /*18a90*/  MOV R2, 0x18ac0 ;  /* 0x00018ac000027802 */ /* 0x000fc40000000f00 */
[----:B------:R-:W-:Y:S02]  /*18aa0*/  MOV R108, R6 ;  /* 0x00000006006c7202 */ /* 0x000fe40000000f00 */
[----:B------:R-:W-:Y:S05]  /*18ab0*/  CALL.REL.NOINC `($__internal_10_$__cuda_sm70_shflsync_bfly_p) ;  /* 0x00000ef000007944 */ /* 0x000fea0003c00000 */
[----:B------:R-:W-:Y:S01]  /*18ac0*/  MOV R3, R0 ;  /* 0x0000000000037202 */ /* 0x000fe20000000f00 */
[----:B------:R-:W-:Y:S05]  /*18ad0*/  BRA `(.L_x_865) ;  /* 0xffff974000007947 */ /* 0x000fea000383ffff */
.L_x_778:
[----:B--234-:R-:W-:Y:S01]  /*18ae0*/  IMAD.MOV.U32 R178, RZ, RZ, R7 ;  /* 0x000000ffffb27224 */ /* 0x01cfe200078e0007 */
[----:B------:R-:W-:Y:S01]  /*18af0*/  MOV R2, RZ ;  /* 0x000000ff00027202 */ /* 0x000fe20000000f00 */
[----:B------:R-:W-:Y:S01]  /*18b00*/  IMAD.MOV.U32 R179, RZ, RZ, 0x181f ;  /* 0x0000181fffb37424 */ /* 0x000fe200078e00ff */
[----:B------:R-:W-:Y:S02]  /*18b10*/  MOV R3, 0x18b30 ;  /* 0x00018b3000037802 */ /* 0x000fe40000000f00 */
[----:B-1----:R-:W-:Y:S05]  /*18b20*/  CALL.REL.NOINC `($__internal_11_$__cuda_sm70_shflsync_idx_p) ;  /* 0x00000ee000007944 */ /* 0x002fea0003c00000 */
[----:B------:R-:W-:Y:S01]  /*18b30*/  MOV R10, R179 ;  /* 0x000000b3000a7202 */ /* 0x000fe20000000f00 */
[----:B------:R-:W-:Y:S05]  /*18b40*/  BRA `(.L_x_866) ;  /* 0xffffaa6000007947 */ /* 0x000fea000383ffff */
.L_x_779:
[----:B------:R-:W-:Y:S01]  /*18b50*/  IMAD.MOV.U32 R178, RZ, RZ, R8 ;  /* 0x000000ffffb27224 */ /* 0x000fe200078e0008 */
[----:B------:R-:W-:Y:S01]  /*18b60*/  MOV R2, RZ ;  /* 0x000000ff00027202 */ /* 0x000fe20000000f00 */
[----:B------:R-:W-:Y:S01]  /*18b70*/  IMAD.MOV.U32 R179, RZ, RZ, 0x181f ;  /* 0x0000181fffb37424 */ /* 0x000fe200078e00ff */
[----:B------:R-:W-:Y:S02]  /*18b80*/  MOV R3, 0x18ba0 ;  /* 0x00018ba000037802 */ /* 0x000fe40000000f00 */
[----:B-123--:R-:W-:Y:S05]  /*18b90*/  CALL.REL.NOINC `($__internal_11_$__cuda_sm70_shflsync_idx_p) ;  /* 0x00000e7000007944 */ /* 0x00efea0003c00000 */
[----:B------:R-:W-:Y:S01]  /*18ba0*/  MOV R0, R179 ;  /* 0x000000b300007202 */ /* 0x000fe20000000f00 */
[----:B------:R-:W-:Y:S05]  /*18bb0*/  BRA `(.L_x_867) ;  /* 0xffffaa1000007947 */ /* 0x000fea000383ffff */
.L_x_782:
[----:B------:R-:W-:Y:S01]  /*18bc0*/  IMAD.MOV.U32 R178, RZ, RZ, R7 ;  /* 0x000000ffffb27224 */ /* 0x000fe200078e0007 */
[----:B--2---:R-:W-:Y:S01]  /*18bd0*/  MOV R2, 0x1 ;  /* 0x0000000100027802 */ /* 0x004fe20000000f00 */
[----:B------:R-:W-:Y:S01]  /*18be0*/  IMAD.MOV.U32 R179, RZ, RZ, 0x181f ;  /* 0x0000181fffb37424 */ /* 0x000fe200078e00ff */
[----:B------:R-:W-:-:S02]  /*18bf0*/  MOV R3, 0x18c10 ;  /* 0x00018c1000037802 */ /* 0x000fc40000000f00 */
[----:B-1-34-:R-:W-:Y:S05]  /*18c00*/  CALL.REL.NOINC `($__internal_11_$__cuda_sm70_shflsync_idx_p) ;  /* 0x00000e0000007944 */ /* 0x01afea0003c00000 */
        /* <DEDUP_REMOVED lines=8> */
.L_x_785:
[----:B------:R-:W-:Y:S01]  /*18c90*/  IMAD.MOV.U32 R178, RZ, RZ, R7 ;  /* 0x000000ffffb27224 */ /* 0x000fe200078e0007 */
[----:B-1----:R-:W-:Y:S01]  /*18ca0*/  MOV R2, 0x2 ;  /* 0x0000000200027802 */ /* 0x002fe20000000f00 */
[----:B------:R-:W-:Y:S01]  /*18cb0*/  IMAD.MOV.U32 R179, RZ, RZ, 0x181f ;  /* 0x0000181fffb37424 */ /* 0x000fe200078e00ff */
[----:B------:R-:W-:Y:S02]  /*18cc0*/  MOV R3, 0x18ce0 ;  /* 0x00018ce000037802 */ /* 0x000fe40000000f00 */
[----:B--234-:R-:W-:Y:S05]  /*18cd0*/  CALL.REL.NOINC `($__internal_11_$__cuda_sm70_shflsync_idx_p) ;  /* 0x00000d3000007944 */ /* 0x01cfea0003c00000 */
[----:B------:R-:W-:Y:S01]  /*18ce0*/  MOV R10, R179 ;  /* 0x000000b3000a7202 */ /* 0x000fe20000000f00 */
[----:B------:R-:W-:Y:S05]  /*18cf0*/  BRA `(.L_x_869) ;  /* 0xffffab0000007947 */ /* 0x000fea000383ffff */
.L_x_786:
[----:B------:R-:W-:Y:S01]  /*18d00*/  IMAD.MOV.U32 R178, RZ, RZ, R8 ;  /* 0x000000ffffb27224 */ /* 0x000fe200078e0008 */
[----:B-1----:R-:W-:Y:S01]  /*18d10*/  MOV R2, 0x2 ;  /* 0x0000000200027802 */ /* 0x002fe20000000f00 */
[----:B------:R-:W-:Y:S01]  /*18d20*/  IMAD.MOV.U32 R179, RZ, RZ, 0x181f ;  /* 0x0000181fffb37424 */ /* 0x000fe200078e00ff */
[----:B------:R-:W-:Y:S02]  /*18d30*/  MOV R3, 0x18d50 ;  /* 0x00018d5000037802 */ /* 0x000fe40000000f00 */
[----:B--234-:R-:W-:Y:S05]  /*18d40*/  CALL.REL.NOINC `($__internal_11_$__cuda_sm70_shflsync_idx_p) ;  /* 0x00000cc000007944 */ /* 0x01cfea0003c00000 */
[----:B------:R-:W-:Y:S01]  /*18d50*/  MOV R0, R179 ;  /* 0x000000b300007202 */ /* 0x000fe20000000f00 */
[----:B------:R-:W-:Y:S05]  /*18d60*/  BRA `(.L_x_870) ;  /* 0xffffaab000007947 */ /* 0x000fea000383ffff */
.L_x_789:
[----:B------:R-:W-:Y:S01]  /*18d70*/  IMAD.MOV.U32 R178, RZ, RZ, R7 ;  /* 0x000000ffffb27224 */ /* 0x000fe200078e0007 */
[----:B-1----:R-:W-:Y:S01]  /*18d80*/  MOV R2, 0x3 ;  /* 0x0000000300027802 */ /* 0x002fe20000000f00 */
[----:B------:R-:W-:Y:S01]  /*18d90*/  IMAD.MOV.U32 R179, RZ, RZ, 0x181f ;  /* 0x0000181fffb37424 */ /* 0x000fe200078e00ff */
[----:B------:R-:W-:-:S02]  /*18da0*/  MOV R3, 0x18dc0 ;  /* 0x00018dc000037802 */ /* 0x000fc40000000f00 */
[----:B--234-:R-:W-:Y:S05]  /*18db0*/  CALL.REL.NOINC `($__internal_11_$__cuda_sm70_shflsync_idx_p) ;  /* 0x00000c5000007944 */ /* 0x01cfea0003c00000 */
        /* <DEDUP_REMOVED lines=8> */
.L_x_791:
[----:B------:R-:W-:Y:S01]  /*18e40*/  IMAD.MOV.U32 R178, RZ, RZ, R5 ;  /* 0x000000ffffb27224 */ /* 0x000fe200078e0005 */
[----:B------:R-:W-:Y:S01]  /*18e50*/  MOV R2, RZ ;  /* 0x000000ff00027202 */ /* 0x000fe20000000f00 */
[----:B------:R-:W-:Y:S01]  /*18e60*/  IMAD.MOV.U32 R179, RZ, RZ, 0x1c1f ;  /* 0x00001c1fffb37424 */ /* 0x000fe200078e00ff */
[----:B------:R-:W-:Y:S02]  /*18e70*/  MOV R3, 0x18e90 ;  /* 0x00018e9000037802 */ /* 0x000fe40000000f00 */
[----:B------:R-:W-:Y:S05]  /*18e80*/  CALL.REL.NOINC `($__internal_11_$__cuda_sm70_shflsync_idx_p) ;  /* 0x00000b8000007944 */ /* 0x000fea0003c00000 */
[----:B------:R-:W-:Y:S01]  /*18e90*/  MOV R4, R179 ;  /* 0x000000b300047202 */ /* 0x000fe20000000f00 */
[----:B------:R-:W-:Y:S05]  /*18ea0*/  BRA `(.L_x_872) ;  /* 0xffffad9000007947 */ /* 0x000fea000383ffff */
.L_x_792:
[----:B------:R-:W-:Y:S01]  /*18eb0*/  IMAD.MOV.U32 R178, RZ, RZ, R12 ;  /* 0x000000ffffb27224 */ /* 0x000fe200078e000c */
[----:B------:R-:W-:Y:S01]  /*18ec0*/  MOV R2, RZ ;  /* 0x000000ff00027202 */ /* 0x000fe20000000f00 */
[----:B------:R-:W-:Y:S01]  /*18ed0*/  IMAD.MOV.U32 R179, RZ, RZ, 0x1c1f ;  /* 0x00001c1fffb37424 */ /* 0x000fe200078e00ff */
[----:B------:R-:W-:Y:S02]  /*18ee0*/  MOV R3, 0x18f00 ;  /* 0x00018f0000037802 */ /* 0x000fe40000000f00 */
[----:B-12---:R-:W-:Y:S05]  /*18ef0*/  CALL.REL.NOINC `($__internal_11_$__cuda_sm70_shflsync_idx_p) ;  /* 0x00000b1000007944 */ /* 0x006fea0003c00000 */
[----:B------:R-:W-:Y:S01]  /*18f00*/  MOV R0, R179 ;  /* 0x000000b300007202 */ /* 0x000fe20000000f00 */
[----:B------:R-:W-:Y:S05]  /*18f10*/  BRA `(.L_x_873) ;  /* 0xffffad4000007947 */ /* 0x000fea000383ffff */
.L_x_795:
[----:B------:R-:W-:Y:S01]  /*18f20*/  IMAD.MOV.U32 R178, RZ, RZ, R5 ;  /* 0x000000ffffb27224 */ /* 0x000fe200078e0005 */
[----:B----4-:R-:W-:Y:S01]  /*18f30*/  MOV R2, 0x1 ;  /* 0x0000000100027802 */ /* 0x010fe20000000f00 */
[----:B------:R-:W-:Y:S01]  /*18f40*/  IMAD.MOV.U32 R179, RZ, RZ, 0x1c1f ;  /* 0x00001c1fffb37424 */ /* 0x000fe200078e00ff */
[----:B------:R-:W-:-:S02]  /*18f50*/  MOV R3, 0x18f70 ;  /* 0x00018f7000037802 */ /* 0x000fc40000000f00 */
[----:B-123--:R-:W-:Y:S05]  /*18f60*/  CALL.REL.NOINC `($__internal_11_$__cuda_sm70_shflsync_idx_p) ;  /* 0x00000aa000007944 */ /* 0x00efea0003c00000 */
        /* <DEDUP_REMOVED lines=8> */
.L_x_799:
[----:B------:R-:W-:Y:S01]  /*18ff0*/  IMAD.MOV.U32 R178, RZ, RZ, R7 ;  /* 0x000000ffffb27224 */ /* 0x000fe200078e0007 */
[----:B------:R-:W-:Y:S01]  /*19000*/  MOV R2, RZ ;  /* 0x000000ff00027202 */ /* 0x000fe20000000f00 */
[----:B------:R-:W-:Y:S01]  /*19010*/  IMAD.MOV.U32 R179, RZ, RZ, 0x181f ;  /* 0x0000181fffb37424 */ /* 0x000fe200078e00ff */
[----:B------:R-:W-:Y:S02]  /*19020*/  MOV R3, 0x19040 ;  /* 0x0001904000037802 */ /* 0x000fe40000000f00 */
[----:B------:R-:W-:Y:S05]  /*19030*/  CALL.REL.NOINC `($__internal_11_$__cuda_sm70_shflsync_idx_p) ;  /* 0x000009d000007944 */ /* 0x000fea0003c00000 */
[----:B------:R-:W-:Y:S01]  /*19040*/  MOV R9, R179 ;  /* 0x000000b300097202 */ /* 0x000fe20000000f00 */
[----:B------:R-:W-:Y:S05]  /*19050*/  BRA `(.L_x_875) ;  /* 0xffffc16000007947 */ /* 0x000fea000383ffff */
.L_x_800:
[----:B------:R-:W-:Y:S01]  /*19060*/  IMAD.MOV.U32 R178, RZ, RZ, R10 ;  /* 0x000000ffffb27224 */ /* 0x000fe200078e000a */
[----:B------:R-:W-:Y:S01]  /*19070*/  MOV R2, RZ ;  /* 0x000000ff00027202 */ /* 0x000fe20000000f00 */
[----:B------:R-:W-:Y:S01]  /*19080*/  IMAD.MOV.U32 R179, RZ, RZ, 0x181f ;  /* 0x0000181fffb37424 */ /* 0x000fe200078e00ff */
[----:B------:R-:W-:Y:S02]  /*19090*/  MOV R3, 0x190b0 ;  /* 0x000190b000037802 */ /* 0x000fe40000000f00 */
[----:B-12---:R-:W-:Y:S05]  /*190a0*/  CALL.REL.NOINC `($__internal_11_$__cuda_sm70_shflsync_idx_p) ;  /* 0x0000096000007944 */ /* 0x006fea0003c00000 */
[----:B------:R-:W-:Y:S01]  /*190b0*/  MOV R0, R179 ;  /* 0x000000b300007202 */ /* 0x000fe20000000f00 */
[----:B------:R-:W-:Y:S05]  /*190c0*/  BRA `(.L_x_876) ;  /* 0xffffc11000007947 */ /* 0x000fea000383ffff */
.L_x_803:
        /* <DEDUP_REMOVED lines=13> */
.L_x_806:
[----:B------:R-:W-:Y:S01]  /*191a0*/  IMAD.MOV.U32 R178, RZ, RZ, R7 ;  /* 0x000000ffffb27224 */ /* 0x000fe200078e0007 */
[----:B-1----:R-:W-:Y:S01]  /*191b0*/  MOV R2, 0x2 ;  /* 0x0000000200027802 */ /* 0x002fe20000000f00 */
[----:B------:R-:W-:Y:S01]  /*191c0*/  IMAD.MOV.U32 R179, RZ, RZ, 0x181f ;  /* 0x0000181fffb37424 */ /* 0x000fe200078e00ff */
[----:B------:R-:W-:Y:S02]  /*191d0*/  MOV R3, 0x191f0 ;  /* 0x000191f000037802 */ /* 0x000fe40000000f00 */
[----:B--234-:R-:W-:Y:S05]  /*191e0*/  CALL.REL.NOINC `($__internal_11_$__cuda_sm70_shflsync_idx_p) ;  /* 0x0000082000007944 */ /* 0x01cfea0003c00000 */
[----:B------:R-:W-:Y:S01]  /*191f0*/  MOV R9, R179 ;  /* 0x000000b300097202 */ /* 0x000fe20000000f00 */
[----:B------:R-:W-:Y:S05]  /*19200*/  BRA `(.L_x_878) ;  /* 0xffffc21000007947 */ /* 0x000fea000383ffff */
.L_x_807:
[----:B------:R-:W-:Y:S01]  /*19210*/  IMAD.MOV.U32 R178, RZ, RZ, R10 ;  /* 0x000000ffffb27224 */ /* 0x000fe200078e000a */
[----:B------:R-:W-:Y:S01]  /*19220*/  MOV R2, 0x2 ;  /* 0x0000000200027802 */ /* 0x000fe20000000f00 */
[----:B------:R-:W-:Y:S01]  /*19230*/  IMAD.MOV.U32 R179, RZ, RZ, 0x181f ;  /* 0x0000181fffb37424 */ /* 0x000fe200078e00ff */
[----:B------:R-:W-:Y:S02]  /*19240*/  MOV R3, 0x19260 ;  /* 0x0001926000037802 */ /* 0x000fe40000000f00 */
[----:B-1234-:R-:W-:Y:S05]  /*19250*/  CALL.REL.NOINC `($__internal_11_$__cuda_sm70_shflsync_idx_p) ;  /* 0x000007b000007944 */ /* 0x01efea0003c00000 */
[----:B------:R-:W-:Y:S01]  /*19260*/  MOV R0, R179 ;  /* 0x000000b300007202 */ /* 0x000fe20000000f00 */
[----:B------:R-:W-:Y:S05]  /*19270*/  BRA `(.L_x_879) ;  /* 0xffffc1c000007947 */ /* 0x000fea000383ffff */
.L_x_810:
        /* <DEDUP_REMOVED lines=13> */
.L_x_812:
[----:B------:R-:W-:Y:S01]  /*19350*/  IMAD.MOV.U32 R178, RZ, RZ, R62 ;  /* 0x000000ffffb27224 */ /* 0x000fe200078e003e */
[----:B------:R-:W-:Y:S01]  /*19360*/  MOV R2, RZ ;  /* 0x000000ff00027202 */ /* 0x000fe20000000f00 */
[----:B------:R-:W-:Y:S01]  /*19370*/  IMAD.MOV.U32 R179, RZ, RZ, 0x1f ;  /* 0x0000001fffb37424 */ /* 0x000fe200078e00ff */
[----:B------:R-:W-:Y:S02]  /*19380*/  MOV R3, 0x193a0 ;  /* 0x000193a000037802 */ /* 0x000fe40000000f00 */
[----:B-1----:R-:W-:Y:S05]  /*19390*/  CALL.REL.NOINC `($__internal_11_$__cuda_sm70_shflsync_idx_p) ;  /* 0x0000067000007944 */ /* 0x002fea0003c00000 */
[----:B------:R-:W-:Y:S01]  /*193a0*/  MOV R9, R179 ;  /* 0x000000b300097202 */ /* 0x000fe20000000f00 */
[----:B------:R-:W-:Y:S05]  /*193b0*/  BRA `(.L_x_881) ;  /* 0xffffc35000007947 */ /* 0x000fea000383ffff */
.L_x_813:
[----:B------:R-:W-:Y:S01]  /*193c0*/  IMAD.MOV.U32 R178, RZ, RZ, R62 ;  /* 0x000000ffffb27224 */ /* 0x000fe200078e003e */
[----:B------:R-:W-:Y:S01]  /*193d0*/  MOV R2, 0x1 ;  /* 0x0000000100027802 */ /* 0x000fe20000000f00 */
[----:B------:R-:W-:Y:S01]  /*193e0*/  IMAD.MOV.U32 R179, RZ, RZ, 0x1f ;  /* 0x0000001fffb37424 */ /* 0x000fe200078e00ff */
[----:B------:R-:W-:Y:S02]  /*193f0*/  MOV R3, 0x19410 ;  /* 0x0001941000037802 */ /* 0x000fe40000000f00 */
[----:B-123--:R-:W-:Y:S05]  /*19400*/  CALL.REL.NOINC `($__internal_11_$__cuda_sm70_shflsync_idx_p) ;  /* 0x0000060000007944 */ /* 0x00efea0003c00000 */
[----:B------:R-:W-:Y:S01]  /*19410*/  MOV R8, R179 ;  /* 0x000000b300087202 */ /* 0x000fe20000000f00 */
[----:B------:R-:W-:Y:S05]  /*19420*/  BRA `(.L_x_882) ;  /* 0xffffc30000007947 */ /* 0x000fea000383ffff */
.L_x_814:
[----:B------:R-:W-:Y:S02]  /*19430*/  MOV R2, 0x1 ;  /* 0x0000000100027802 */ /* 0x000fe40000000f00 */
[----:B------:R-:W-:-:S02]  /*19440*/  MOV R3, 0x19460 ;  /* 0x0001946000037802 */ /* 0x000fc40000000f00 */
[----:B--234-:R-:W-:Y:S05]  /*19450*/  CALL.REL.NOINC `($__internal_12_$__cuda_sm70_shflsync_up_p) ;  /* 0x0000061000007944 */ /* 0x01cfea0003c00000 */
[----:B------:R-:W-:Y:S05]  /*19460*/  BRA `(.L_x_883) ;  /* 0xffffc3e000007947 */ /* 0x000fea000383ffff */
.L_x_815:
[----:B------:R-:W-:Y:S02]  /*19470*/  MOV R2, 0x2 ;  /* 0x0000000200027802 */ /* 0x000fe40000000f00 */
[----:B------:R-:W-:-:S02]  /*19480*/  MOV R3, 0x194a0 ;  /* 0x000194a000037802 */ /* 0x000fc40000000f00 */
[----:B--23--:R-:W-:Y:S05]  /*19490*/  CALL.REL.NOINC `($__internal_12_$__cuda_sm70_shflsync_up_p) ;  /* 0x000005d000007944 */ /* 0x00cfea0003c00000 */
        /* <DEDUP_REMOVED lines=24> */
.L_x_819:
[----:B------:R-:W-:Y:S02]  /*19620*/  MOV R2, 0x1 ;  /* 0x0000000100027802 */ /* 0x000fe40000000f00 */
[----:B------:R-:W-:Y:S02]  /*19630*/  MOV R3, 0x19650 ;  /* 0x0001965000037802 */ /* 0x000fe40000000f00 */
[----:B------:R-:W-:Y:S05]  /*19640*/  CALL.REL.NOINC `($__internal_12_$__cuda_sm70_shflsync_up_p) ;  /* 0x0000042000007944 */ /* 0x000fea0003c00000 */
[----:B------:R-:W-:Y:S01]  /*19650*/  MOV R2, R4 ;  /* 0x0000000400027202 */ /* 0x000fe20000000f00 */
[----:B------:R-:W-:Y:S05]  /*19660*/  BRA `(.L_x_885) ;  /* 0xffffc43000007947 */ /* 0x000fea000383ffff */
.L_x_820:
[----:B------:R-:W-:Y:S02]  /*19670*/  MOV R2, 0x2 ;  /* 0x0000000200027802 */ /* 0x000fe40000000f00 */
[----:B------:R-:W-:Y:S02]  /*19680*/  MOV R3, 0x196a0 ;  /* 0x000196a000037802 */ /* 0x000fe40000000f00 */
        /* <DEDUP_REMOVED lines=25> */
.L_x_822:
[----:B------:R-:W-:Y:S02]  /*19820*/  SEL R0, RZ, 0x1, P0 ;  /* 0x00000001ff007807 */ /* 0x000fe40000000000 */
[----:B------:R-:W-:Y:S02]  /*19830*/  MOV R2, 0x19850 ;  /* 0x0001985000027802 */ /* 0x000fe40000000f00 */
[----:B-1----:R-:W-:Y:S05]  /*19840*/  CALL.REL.NOINC `($__internal_13_$__cuda_sm70_votesync_ballot) ;  /* 0x0000029000007944 */ /* 0x002fea0003c00000 */
[----:B------:R-:W-:Y:S01]  /*19850*/  MOV R5, R0 ;  /* 0x0000000000057202 */ /* 0x000fe20000000f00 */
[----:B------:R-:W-:Y:S05]  /*19860*/  BRA `(.L_x_887) ;  /* 0xffffc3c000007947 */ /* 0x000fea000383ffff */
.L_x_823:
[----:B------:R-:W-:Y:S01]  /*19870*/  IMAD.MOV.U32 R178, RZ, RZ, R6 ;  /* 0x000000ffffb27224 */ /* 0x000fe200078e0006 */
[----:B------:R-:W-:Y:S01]  /*19880*/  MOV R2, R0 ;  /* 0x0000000000027202 */ /* 0x000fe20000000f00 */
[----:B------:R-:W-:Y:S01]  /*19890*/  IMAD.MOV.U32 R179, RZ, RZ, 0x1f ;  /* 0x0000001fffb37424 */ /* 0x000fe200078e00ff */
[----:B------:R-:W-:Y:S02]  /*198a0*/  MOV R3, 0x198c0 ;  /* 0x000198c000037802 */ /* 0x000fe40000000f00 */
[----:B-1----:R-:W-:Y:S05]  /*198b0*/  CALL.REL.NOINC `($__internal_11_$__cuda_sm70_shflsync_idx_p) ;  /* 0x0000015000007944 */ /* 0x002fea0003c00000 */
[----:B------:R-:W-:Y:S01]  /*198c0*/  IMAD.MOV.U32 R10, RZ, RZ, R179 ;  /* 0x000000ffff0a7224 */ /* 0x000fe200078e00b3 */
[----:B------:R-:W-:Y:S01]  /*198d0*/  MOV R2, R0 ;  /* 0x0000000000027202 */ /* 0x000fe20000000f00 */
[----:B------:R-:W-:Y:S01]  /*198e0*/  IMAD.MOV.U32 R178, RZ, RZ, R7 ;  /* 0x000000ffffb27224 */ /* 0x000fe200078e0007 */
[----:B------:R-:W-:-:S02]  /*198f0*/  MOV R179, 0x1f ;  /* 0x0000001f00b37802 */ /* 0x000fc40000000f00 */
[----:B------:R-:W-:Y:S02]  /*19900*/  MOV R3, 0x19920 ;  /* 0x0001992000037802 */ /* 0x000fe40000000f00 */
[----:B------:R-:W-:Y:S05]  /*19910*/  CALL.REL.NOINC `($__internal_11_$__cuda_sm70_shflsync_idx_p) ;  /* 0x000000f000007944 */ /* 0x000fea0003c00000 */
[----:B------:R-:W-:Y:S01]  /*19920*/  MOV R7, R179 ;  /* 0x000000b300077202 */ /* 0x000fe20000000f00 */
[----:B------:R-:W-:Y:S05]  /*19930*/  BRA `(.L_x_888) ;  /* 0xffffc34000007947 */ /* 0x000fea000383ffff */
.L_x_826:
[----:B------:R-:W-:Y:S01]  /*19940*/  IMAD.MOV.U32 R178, RZ, RZ, R4 ;  /* 0x000000ffffb27224 */ /* 0x000fe200078e0004 */
[----:B------:R-:W-:Y:S01]  /*19950*/  MOV R2, R0 ;  /* 0x0000000000027202 */ /* 0x000fe20000000f00 */
[----:B------:R-:W-:Y:S01]  /*19960*/  IMAD.MOV.U32 R179, RZ, RZ, 0x1f ;  /* 0x0000001fffb37424 */ /* 0x000fe200078e00ff */
[----:B------:R-:W-:Y:S02]  /*19970*/  MOV R3, 0x19990 ;  /* 0x0001999000037802 */ /* 0x000fe40000000f00 */
[----:B-1-34-:R-:W-:Y:S05]  /*19980*/  CALL.REL.NOINC `($__internal_11_$__cuda_sm70_shflsync_idx_p) ;  /* 0x0000008000007944 */ /* 0x01afea0003c00000 */
[----:B------:R-:W-:Y:S01]  /*19990*/  MOV R11, R179 ;  /* 0x000000b3000b7202 */ /* 0x000fe20000000f00 */
[----:B------:R-:W-:Y:S05]  /*199a0*/  BRA `(.L_x_825) ;  /* 0xffffc33000007947 */ /* 0x000fea000383ffff */
        .weak           $__internal_10_$__cuda_sm70_shflsync_bfly_p
        .type           $__internal_10_$__cuda_sm70_shflsync_bfly_p,@function
        .size           $__internal_10_$__cuda_sm70_shflsync_bfly_p,($__internal_11_$__cuda_sm70_shflsync_idx_p - $__internal_10_$__cuda_sm70_shflsync_bfly_p)
$__internal_10_$__cuda_sm70_shflsync_bfly_p:
[----:B------:R-:W-:Y:S02]  /*199b0*/  MOV R204, 0xffffffff ;  /* 0xffffffff00cc7802 */ /* 0x000fe40000000f00 */
[----:B------:R-:W-:Y:S02]  /*199c0*/  MOV R3, 0x1f ;  /* 0x0000001f00037802 */ /* 0x000fe40000000f00 */
[----:B------:R-:W-:Y:S04]  /*199d0*/  WARPSYNC R204 ;  /* 0x000000cc00007348 */ /* 0x000fe80003800000 */
[----:B------:R1:W2:Y:S02]  /*199e0*/  SHFL.BFLY PT, R0, R108, R0, R3 ;  /* 0x0c0000006c007389 */ /* 0x0002a400000e0003 */
[----:B-1----:R-:W-:-:S04]  /*199f0*/  MOV R3, 0x0 ;  /* 0x0000000000037802 */ /* 0x002fc80000000f00 */
[----:B--2---:R-:W-:Y:S05]  /*19a00*/  RET.REL.NODEC R2 `(_ZN7cutlass13device_kernelIN5flash19enable_sm80_to_sm89INS1_16FlashAttnFwdSm80INS1_25CollectiveMainloopFwdSm80ILi8ELi1ELb1EN4cute5tupleIJNS5_1CILi128EEENS7_ILi96EEES8_EEELi128ENS_6half_tEfNS_4arch4Sm80ELb0ELb1ELb0ELb1ELb1ELb0ELb1ELb1EEENS1_21CollectiveEpilogueFwdINS6_IJS8_S8_S9_EEENS6_IJNS7_ILi1EEESH_SH_EEESB_SD_Li256ELb1ELb1ELb1ELb0EEENS1_36VarlenDynamicPersistentTileSchedulerILi128ELi96ELi256ELi256ELb1ELb1ELb0ELb1ELb0ELb1EEEEEEEEEvNT_6ParamsE) ;  /* 0xfffe65f002007950 */ /* 0x004fea0003c3ffff */
        .weak           $__internal_11_$__cuda_sm70_shflsync_idx_p
        .type           $__internal_11_$__cuda_sm70_shflsync_idx_p,@function
        .size           $__internal_11_$__cuda_sm70_shflsync_idx_p,($__internal_12_$__cuda_sm70_shflsync_up_p - $__internal_11_$__cuda_sm70_shflsync_idx_p)
$__internal_11_$__cuda_sm70_shflsync_idx_p:
[----:B------:R-:W-:-:S04]  /*19a10*/  MOV R203, 0xffffffff ;  /* 0xffffffff00cb7802 */ /* 0x000fc80000000f00 */
[----:B------:R-:W-:Y:S04]  /*19a20*/  WARPSYNC R203 ;  /* 0x000000cb00007348 */ /* 0x000fe80003800000 */
[----:B------:R1:W2:Y:S02]  /*19a30*/  SHFL.IDX PT, R179, R178, R2, R179 ;  /* 0x00000002b2b37389 */ /* 0x0002a400000e00b3 */
[----:B-1----:R-:W-:Y:S02]  /*19a40*/  MOV R2, R3 ;  /* 0x0000000300027202 */ /* 0x002fe40000000f00 */
[----:B------:R-:W-:-:S04]  /*19a50*/  MOV R3, 0x0 ;  /* 0x0000000000037802 */ /* 0x000fc80000000f00 */
[----:B--2---:R-:W-:Y:S05]  /*19a60*/  RET.REL.NODEC R2 `(_ZN7cutlass13device_kernelIN5flash19enable_sm80_to_sm89INS1_16FlashAttnFwdSm80INS1_25CollectiveMainloopFwdSm80ILi8ELi1ELb1EN4cute5tupleIJNS5_1CILi128EEENS7_ILi96EEES8_EEELi128ENS_6half_tEfNS_4arch4Sm80ELb0ELb1ELb0ELb1ELb1ELb0ELb1ELb1EEENS1_21CollectiveEpilogueFwdINS6_IJS8_S8_S9_EEENS6_IJNS7_ILi1EEESH_SH_EEESB_SD_Li256ELb1ELb1ELb1ELb0EEENS1_36VarlenDynamicPersistentTileSchedulerILi128ELi96ELi256ELi256ELb1ELb1ELb0ELb1ELb0ELb1EEEEEEEEEvNT_6ParamsE) ;  /* 0xfffe659002007950 */ /* 0x004fea0003c3ffff */
        .weak           $__internal_12_$__cuda_sm70_shflsync_up_p
        .type           $__internal_12_$__cuda_sm70_shflsync_up_p,@function
        .size           $__internal_12_$__cuda_sm70_shflsync_up_p,($__internal_13_$__cuda_sm70_votesync_ballot - $__internal_12_$__cuda_sm70_shflsync_up_p)
$__internal_12_$__cuda_sm70_shflsync_up_p:
[----:B------:R-:W-:Y:S02]  /*19a70*/  IMAD.MOV.U32 R4, RZ, RZ, RZ ;  /* 0x000000ffff047224 */ /* 0x000fe400078e00ff */
[----:B------:R-:W-:-:S04]  /*19a80*/  IMAD.MOV.U32 R10, RZ, RZ, -0x1 ;  /* 0xffffffffff0a7424 */ /* 0x000fc800078e00ff */
[----:B------:R-:W-:Y:S04]  /*19a90*/  WARPSYNC R10 ;  /* 0x0000000a00007348 */ /* 0x000fe80003800000 */
[----:B------:R1:W2:Y:S02]  /*19aa0*/  SHFL.UP PT, R4, R0, R2, R4 ;  /* 0x0400000200047389 */ /* 0x0002a400000e0004 */
[----:B-1----:R-:W-:Y:S02]  /*19ab0*/  MOV R2, R3 ;  /* 0x0000000300027202 */ /* 0x002fe40000000f00 */
[----:B------:R-:W-:-:S04]  /*19ac0*/  MOV R3, 0x0 ;  /* 0x0000000000037802 */ /* 0x000fc80000000f00 */
[----:B--2---:R-:W-:Y:S05]  /*19ad0*/  RET.REL.NODEC R2 `(_ZN7cutlass13device_kernelIN5flash19enable_sm80_to_sm89INS1_16FlashAttnFwdSm80INS1_25CollectiveMainloopFwdSm80ILi8ELi1ELb1EN4cute5tupleIJNS5_1CILi128EEENS7_ILi96EEES8_EEELi128ENS_6half_tEfNS_4arch4Sm80ELb0ELb1ELb0ELb1ELb1ELb0ELb1ELb1EEENS1_21CollectiveEpilogueFwdINS6_IJS8_S8_S9_EEENS6_IJNS7_ILi1EEESH_SH_EEESB_SD_Li256ELb1ELb1ELb1ELb0EEENS1_36VarlenDynamicPersistentTileSchedulerILi128ELi96ELi256ELi256ELb1ELb1ELb0ELb1ELb0ELb1EEEEEEEEEvNT_6ParamsE) ;  /* 0xfffe652002007950 */ /* 0x004fea0003c3ffff */
        .weak           $__internal_13_$__cuda_sm70_votesync_ballot
        .type           $__internal_13_$__cuda_sm70_votesync_ballot,@function
        .size           $__internal_13_$__cuda_sm70_votesync_ballot,(.L_x_1801 - $__internal_13_$__cuda_sm70_votesync_ballot)
$__internal_13_$__cuda_sm70_votesync_ballot:
[----:B------:R-:W-:Y:S01]  /*19ae0*/  ISETP.NE.U32.AND P0, PT, R0, 0x1, PT ;  /* 0x000000010000780c */ /* 0x000fe20003f05070 */
[----:B------:R-:W-:-:S04]  /*19af0*/  IMAD.MOV.U32 R3, RZ, RZ, -0x1 ;  /* 0xffffffffff037424 */ /* 0x000fc800078e00ff */
[----:B------:R-:W-:Y:S08]  /*19b00*/  WARPSYNC R3 ;  /* 0x0000000300007348 */ /* 0x000ff00003800000 */
[----:B------:R-:W-:-:S04]  /*19b10*/  VOTE.ANY R0, PT, !P0 ;  /* 0x0000000000007806 */ /* 0x000fc800040e0100 */
[----:B------:R-:W-:Y:S01]  /*19b20*/  LOP3.LUT R0, R0, R3, RZ, 0xc0, !PT ;  /* 0x0000000300007212 */ /* 0x000fe200078ec0ff */
[----:B------:R-:W-:-:S04]  /*19b30*/  IMAD.MOV.U32 R3, RZ, RZ, 0x0 ;  /* 0x00000000ff037424 */ /* 0x000fc800078e00ff */
[----:B------:R-:W-:Y:S05]  /*19b40*/  RET.REL.NODEC R2 `(_ZN7cutlass13device_kernelIN5flash19enable_sm80_to_sm89INS1_16FlashAttnFwdSm80INS1_25CollectiveMainloopFwdSm80ILi8ELi1ELb1EN4cute5tupleIJNS5_1CILi128EEENS7_ILi96EEES8_EEELi128ENS_6half_tEfNS_4arch4Sm80ELb0ELb1ELb0ELb1ELb1ELb0ELb1ELb1EEENS1_21CollectiveEpilogueFwdINS6_IJS8_S8_S9_EEENS6_IJNS7_ILi1EEESH_SH_EEESB_SD_Li256ELb1ELb1ELb1ELb0EEENS1_36VarlenDynamicPersistentTileSchedulerILi128ELi96ELi256ELi256ELb1ELb1ELb0ELb1ELb0ELb1EEEEEEEEEvNT_6ParamsE) ;  /* 0xfffe64b002007950 */ /* 0x000fea0003c3ffff */
.L_x_889:
        /* <DEDUP_REMOVED lines=11> */
.L_x_1801:


//--------------------- .text._ZN7cutlass13device_kernelIN5flash19enable_sm80_to_sm89INS1_16FlashAttnFwdSm80INS1_25CollectiveMainloopFwdSm80ILi8ELi1ELb1EN4cute5tupleIJNS5_1CILi128EEENS7_ILi96EEES8_EEELi128ENS_6half_tEfNS_4arch4Sm80ELb0ELb1ELb0ELb1ELb1ELb1ELb1ELb1EEENS1_21CollectiveEpilogueFwdINS6_IJS8_S8_S9_EEENS6_IJNS7_ILi1EEESH_SH_EEESB_SD_Li256ELb1ELb1ELb1ELb0EEENS1_36VarlenDynamicPersistentTileSchedulerILi128ELi96ELi256ELi256ELb1ELb1ELb0ELb1ELb0ELb1EEEEEEEEEvNT_6ParamsE --------------------------
	.section	.text._ZN7cutlass13device_kernelIN5flash19enable_sm80_to_sm89INS1_16FlashAttnFwdSm80INS1_25CollectiveMainloopFwdSm80ILi8ELi1ELb1EN4cute5tupleIJNS5_1CILi128EEENS7_ILi96EEES8_EEELi128ENS_6half_tEfNS_4arch4Sm80ELb0ELb1ELb0ELb1ELb1ELb1ELb1ELb1EEENS1_21CollectiveEpilogueFwdINS6_IJS8_S8_S9_EEENS6_IJNS7_ILi1EEESH_SH_EEESB_SD_Li256ELb1ELb1ELb1ELb0EEENS1_36VarlenDynamicPersistentTileSchedulerILi128ELi96ELi256ELi256ELb1ELb1ELb0ELb1ELb0ELb1EEEEEEEEEvNT_6ParamsE,"ax",@progbits
	.sectioninfo	@"SHI_REGISTERS=255"
	.align	128
.text._ZN7cutlass13device_kernelIN5flash19enable_sm80_to_sm89INS1_16FlashAttnFwdSm80INS1_25CollectiveMainloopFwdSm80ILi8ELi1ELb1EN4cute5tupleIJNS5_1CILi128EEENS7_ILi96EEES8_EEELi128ENS_6half_tEfNS_4arch4Sm80ELb0ELb1ELb0ELb1ELb1ELb1ELb1ELb1EEENS1_21CollectiveEpilogueFwdINS6_IJS8_S8_S9_EEENS6_IJNS7_ILi1EEESH_SH_EEESB_SD_Li256ELb1ELb1ELb1ELb0EEENS1_36VarlenDynamicPersistentTileSchedulerILi128ELi96ELi256ELi256ELb1ELb1ELb0ELb1ELb0ELb1EEEEEEEEEvNT_6ParamsE:
        .type           _ZN7cutlass13device_kernelIN5flash19enable_sm80_to_sm89INS1_16FlashAttnFwdSm80INS1_25CollectiveMainloopFwdSm80ILi8ELi1ELb1EN4cute5tupleIJNS5_1CILi128EEENS7_ILi96EEES8_EEELi128ENS_6half_tEfNS_4arch4Sm80ELb0ELb1ELb0ELb1ELb1ELb1ELb1ELb1EEENS1_21CollectiveEpilogueFwdINS6_IJS8_S8_S9_EEENS6_IJNS7_ILi1EEESH_SH_EEESB_SD_Li256ELb1ELb1ELb1ELb0EEENS1_36VarlenDynamicPersistentTileSchedulerILi128ELi96ELi256ELi256ELb1ELb1ELb0ELb1ELb0ELb1EEEEEEEEEvNT_6ParamsE,@function
        .size           _ZN7cutlass13device_kernelIN5flash19enable_sm80_to_sm89INS1_16FlashAttnFwdSm80INS1_25CollectiveMainloopFwdSm80ILi8ELi1ELb1EN4cute5tupleIJNS5_1CILi128EEENS7_ILi96EEES8_EEELi128ENS_6half_tEfNS_4arch4Sm80ELb0ELb1ELb0ELb1ELb1ELb1ELb1ELb1EEENS1_21CollectiveEpilogueFwdINS6_IJS8_S8_S9_EEENS6_IJNS7_ILi1EEESH_SH_EEESB_SD_Li256ELb1ELb1ELb1ELb0EEENS1_36VarlenDynamicPersistentTileSchedulerILi128ELi96ELi256ELi256ELb1ELb1ELb0ELb1ELb0ELb1EEEEEEEEEvNT_6ParamsE,(.L_x_1806 - _ZN7cutlass13device_kernelIN5flash19enable_sm80_to_sm89INS1_16FlashAttnFwdSm80INS1_25CollectiveMainloopFwdSm80ILi8ELi1ELb1EN4cute5tupleIJNS5_1CILi128EEENS7_ILi96EEES8_EEELi128ENS_6half_tEfNS_4arch4Sm80ELb0ELb1ELb0ELb1ELb1ELb1ELb1ELb1EEENS1_21CollectiveEpilogueFwdINS6_IJS8_S8_S9_EEENS6_IJNS7_ILi1EEESH_SH_EEESB_SD_Li256ELb1ELb1ELb1ELb0EEENS1_36VarlenDynamicPersistentTileSchedulerILi128ELi96ELi256ELi256ELb1ELb1ELb0ELb1ELb0ELb1EEEEEEEEEvNT_6ParamsE)
        .other          _ZN7cutlass13device_kernelIN5flash19enable_sm80_to_sm89INS1_16FlashAttnFwdSm80INS1_25CollectiveMainloopFwdSm80ILi8ELi1ELb1EN4cute5tupleIJNS5_1CILi128EEENS7_ILi96EEES8_EEELi128ENS_6half_tEfNS_4arch4Sm80ELb0ELb1ELb0ELb1ELb1ELb1ELb1ELb1EEENS1_21CollectiveEpilogueFwdINS6_IJS8_S8_S9_EEENS6_IJNS7_ILi1EEESH_SH_EEESB_SD_Li256ELb1ELb1ELb1ELb0EEENS1_36VarlenDynamicPersistentTileSchedulerILi128ELi96ELi256ELi256ELb1ELb1ELb0ELb1ELb0ELb1EEEEEEEEEvNT_6ParamsE,@"STO_CUDA_ENTRY STV_DEFAULT"
_ZN7cutlass13device_kernelIN5flash19enable_sm80_to_sm89INS1_16FlashAttnFwdSm80INS1_25CollectiveMainloopFwdSm80ILi8ELi1ELb1EN4cute5tupleIJNS5_1CILi128EEENS7_ILi96EEES8_EEELi128ENS_6half_tEfNS_4arch4Sm80ELb0ELb1ELb0ELb1ELb1ELb1ELb1ELb1EEENS1_21CollectiveEpilogueFwdINS6_IJS8_S8_S9_EEENS6_IJNS7_ILi1EEESH_SH_EEESB_SD_Li256ELb1ELb1ELb1ELb0EEENS1_36VarlenDynamicPersistentTileSchedulerILi128ELi96ELi256ELi256ELb1ELb1ELb0ELb1ELb0ELb1EEEEEEEEEvNT_6ParamsE:
[----:B------:R-:W-:-:S03]  /*0000*/  MOV R1, c[0x0][0x28] ;  /* 0x00000a0000017a02 */ /* 0x000fc60000000f00 */
[----:B------:R-:W1:Y:S01]  /*0010*/  S2R R2, SR_TID.X ;  /* 0x0000000000027919 */ /* 0x000e620000002100 */
[----:B------:R-:W-:Y:S01]  /*0020*/  IADD3 R1, R1, -0x70, RZ ;  /* 0xffffff9001017810 */ /* 0x000fe20007ffe0ff */
[----:B------:R-:W-:Y:S01]  /*0030*/  ULDC.64 UR8, c[0x0][0x118] ;  /* 0x0000460000087ab9 */ /* 0x000fe20000000a00 */
[----:B-1----:R-:W-:-:S05]  /*0040*/  SHF.R.U32.HI R0, RZ, 0x5, R2 ;  /* 0x00000005ff007819 */ /* 0x002fca0000011602 */
[----:B------:R-:W1:Y:S02]  /*0050*/  SHFL.IDX PT, R3, R0, RZ, 0x1f ;  /* 0x00001fff00037589 */ /* 0x000e6400000e0000 */
[----:B-1----:R-:W-:Y:S02]  /*0060*/  ISETP.NE.AND P0, PT, R3, RZ, PT ;  /* 0x000000ff0300720c */ /* 0x002fe40003f05270 */
[----:B------:R-:W-:Y:S11]  /*0070*/  STL [R1+0x5c], R3 ;  /* 0x00005c0301007387 */ /* 0x000ff60000100800 */
[----:B------:R-:W-:Y:S06]  /*0080*/  @P0 BAR.SYNC.DEFER_BLOCKING 0x5, 0x100 ;  /* 0x0144000000000b1d */ /* 0x000fec0000010000 */
[----:B------:R-:W1:Y:S04]  /*0090*/  @P0 LDS.128 R4, [0xe100] ;  /* 0x00e10000ff040984 */ /* 0x000e680000000c00 */
[----:B-1----:R1:W-:Y:S04]  /*00a0*/  @P0 STL.64 [R1+0x18], R4 ;  /* 0x0000180401000387 */ /* 0x0023e80000100a00 */
[----:B------:R1:W-:Y:S04]  /*00b0*/  @P0 STL.64 [R1+0x20], R6 ;  /* 0x0000200601000387 */ /* 0x0003e80000100a00 */
[----:B------:R-:W-:Y:S06]  /*00c0*/  @P0 BAR.ARV 0x4, 0x100 ;  /* 0x0104000000000b1d */ /* 0x000fec0000002000 */
[----:B------:R-:W-:Y:S05]  /*00d0*/  @P0 BRA `(.L_x_890) ;  /* 0x00000fd000000947 */ /* 0x000fea0003800000 */
[----:B------:R-:W-:Y:S01]  /*00e0*/  LOP3.LUT R13, R2, 0x1f, RZ, 0xc0, !PT ;  /* 0x0000001f020d7812 */ /* 0x000fe200078ec0ff */
[----:B------:R-:W-:-:S03]  /*00f0*/  CS2R R8, SRZ ;  /* 0x0000000000087805 */ /* 0x000fc6000001ff00 */
[----:B------:R-:W-:-:S04]  /*0100*/  ISETP.NE.AND P6, PT, R13, 0x1f, PT ;  /* 0x0000001f0d00780c */ /* 0x000fc80003fc5270 */
[----:B------:R-:W-:-:S13]  /*0110*/  ISETP.GE.OR P0, PT, R13, c[0x0][0x53c], !P6 ;  /* 0x00014f000d007a0c */ /* 0x000fda0007706670 */
[----:B-1----:R-:W-:Y:S02]  /*0120*/  @!P0 IMAD.MOV.U32 R4, RZ, RZ, 0x4 ;  /* 0x00000004ff048424 */ /* 0x002fe400078e00ff */
[----:B------:R-:W-:Y:S02]  /*0130*/  @!P0 IMAD.MOV.U32 R2, RZ, RZ, 0x4 ;  /* 0x00000004ff028424 */ /* 0x000fe400078e00ff */
[----:B------:R-:W-:-:S04]  /*0140*/  @!P0 IMAD.WIDE.U32 R4, R13, R4, c[0x0][0x580] ;  /* 0x000160000d048625 */ /* 0x000fc800078e0004 */
[C---:B------:R-:W-:Y:S01]  /*0150*/  @!P0 IMAD.WIDE.U32 R2, R13.reuse, R2, c[0x0][0x578] ;  /* 0x00015e000d028625 */ /* 0x040fe200078e0002 */
[----:B------:R-:W2:Y:S04]  /*0160*/  @!P0 LDG.E R9, [R4.64] ;  /* 0x0000000804098981 */ /* 0x000ea8000c1e1900 */
[----:B------:R-:W2:Y:S01]  /*0170*/  @!P0 LDG.E R8, [R2.64] ;  /* 0x0000000802088981 */ /* 0x000ea2000c1e1900 */
[C---:B------:R-:W-:Y:S01]  /*0180*/  ISETP.NE.AND P5, PT, R13.reuse, RZ, PT ;  /* 0x000000ff0d00720c */ /* 0x040fe20003fa5270 */
[----:B------:R-:W1:Y:S01]  /*0190*/  S2UR UR4, SR_CTAID.X ;  /* 0x00000000000479c3 */ /* 0x000e620000002500 */
[C---:B------:R-:W-:Y:S01]  /*01a0*/  ISETP.GE.U32.AND P4, PT, R13.reuse, 0x2, PT ;  /* 0x000000020d00780c */ /* 0x040fe20003f86070 */
[----:B------:R-:W-:Y:S01]  /*01b0*/  IMAD.MOV.U32 R6, RZ, RZ, RZ ;  /* 0x000000ffff067224 */ /* 0x000fe200078e00ff */
        /* <DEDUP_REMOVED lines=26> */
.L_x_895:
        /* <DEDUP_REMOVED lines=16> */
.L_x_1141:
        /* <DEDUP_REMOVED lines=16> */
.L_x_1142:
[----:B--2---:R-:W-:-:S05]  /*0560*/  IMAD R0, R0, c[0x0][0x538], RZ ;  /* 0x00014e0000007a24 */ /* 0x004fca00078e02ff */
[----:B------:R-:W-:-:S04]  /*0570*/  IADD3 R7, R0, R7, RZ ;  /* 0x0000000700077210 */ /* 0x000fc80007ffe0ff */
[----:B------:R-:W-:-:S13]  /*0580*/  ISETP.GT.AND P0, PT, R7, UR4, PT ;  /* 0x0000000407007c0c */ /* 0x000fda000bf04270 */
[----:B-1----:R-:W-:Y:S05]  /*0590*/  @!P0 BRA `(.L_x_895) ;  /* 0xfffffdc000008947 */ /* 0x002fea000383ffff */
.L_x_891:
[----:B------:R-:W-:-:S05]  /*05a0*/  IADD3 R7, -R0, R7, RZ ;  /* 0x0000000700077210 */ /* 0x000fca0007ffe1ff */
[----:B------:R-:W-:-:S05]  /*05b0*/  IMAD R0, R4, c[0x0][0x538], R7 ;  /* 0x00014e0004007a24 */ /* 0x000fca00078e0207 */
[----:B------:R-:W-:Y:S01]  /*05c0*/  ISETP.GT.AND P0, PT, R0, UR4, PT ;  /* 0x0000000400007c0c */ /* 0x000fe2000bf04270 */
[----:B------:R-:W-:-:S12]  /*05d0*/  BRA.DIV ~URZ, `(.L_x_896) ;  /* 0x000211527f007947 */ /* 0x000fd8000b800000 */
[----:B------:R-:W-:-:S04]  /*05e0*/  VOTE.ANY R15, PT, !P0 ;  /* 0x00000000000f7806 */ /* 0x000fc800040e0100 */
.L_x_1143:
[----:B------:R-:W1:Y:S02]  /*05f0*/  POPC R0, R15 ;  /* 0x0000000f00007309 */ /* 0x000e640000000000 */
[----:B-1----:R-:W-:-:S05]  /*0600*/  IADD3 R2, R0, R6, RZ ;  /* 0x0000000600027210 */ /* 0x002fca0007ffe0ff */
[----:B------:R1:W-:Y:S01]  /*0610*/  STL [R1+0x24], R2 ;  /* 0x0000240201007387 */ /* 0x0003e20000100800 */
[----:B------:R-:W-:Y:S05]  /*0620*/  BRA.DIV ~URZ, `(.L_x_897) ;  /* 0x000211427f007947 */ /* 0x000fea000b800000 */
[----:B------:R2:W3:Y:S01]  /*0630*/  SHFL.IDX PT, R12, R9, R0, 0x1f ;  /* 0x00001f00090c7589 */ /* 0x0004e200000e0000 */
[----:B------:R-:W-:-:S03]  /*0640*/  MOV R6, RZ ;  /* 0x000000ff00067202 */ /* 0x000fc60000000f00 */
[----:B------:R2:W4:Y:S04]  /*0650*/  SHFL.IDX PT, R9, R8, R0, 0x1f ;  /* 0x00001f0008097589 */ /* 0x00052800000e0000 */
.L_x_1144:
[----:B------:R-:W-:Y:S01]  /*0660*/  ISETP.NE.AND P0, PT, R15, RZ, PT ;  /* 0x000000ff0f00720c */ /* 0x000fe20003f05270 */
[----:B------:R-:W-:-:S12]  /*0670*/  BSSY B0, `(.L_x_898) ;  /* 0x0000005000007945 */ /* 0x000fd80003800000 */
[----:B------:R-:W-:Y:S05]  /*0680*/  @!P0 BRA `(.L_x_899) ;  /* 0x0000003000008947 */ /* 0x000fea0003800000 */
[----:B--2---:R-:W-:Y:S01]  /*0690*/  IADD3 R0, R0, -0x1, RZ ;  /* 0xffffffff00007810 */ /* 0x004fe20007ffe0ff */
[----:B------:R-:W-:Y:S05]  /*06a0*/  BRA.DIV ~URZ, `(.L_x_900) ;  /* 0x000211a27f007947 */ /* 0x000fea000b800000 */
[----:B------:R2:W1:Y:S02]  /*06b0*/  SHFL.IDX PT, R6, R4, R0, 0x1f ;  /* 0x00001f0004067589 */ /* 0x00046400000e0000 */
.L_x_899:
[----:B------:R-:W-:Y:S05]  /*06c0*/  BSYNC B0 ;  /* 0x0000000000007941 */ /* 0x000fea0003800000 */
.L_x_898:
[----:B-12---:R-:W-:Y:S01]  /*06d0*/  IMAD R0, R6, c[0x0][0x538], R7 ;  /* 0x00014e0006007a24 */ /* 0x006fe200078e0207 */
[----:B----4-:R-:W-:Y:S01]  /*06e0*/  ISETP.NE.AND P0, PT, R9, 0x1, PT ;  /* 0x000000010900780c */ /* 0x010fe20003f05270 */
[----:B------:R-:W-:Y:S03]  /*06f0*/  BSSY B0, `(.L_x_901) ;  /* 0x0000089000007945 */ /* 0x000fe60003800000 */
[----:B------:R1:W-:Y:S01]  /*0700*/  STL [R1+0x18], R0 ;  /* 0x0000180001007387 */ /* 0x0003e20000100800 */
[----:B------:R-:W-:-:S08]  /*0710*/  IADD3 R11, -R0, UR4, RZ ;  /* 0x00000004000b7c10 */ /* 0x000fd0000fffe1ff */
[----:B------:R-:W-:Y:S05]  /*0720*/  @!P0 BRA `(.L_x_902) ;  /* 0x000003f000008947 */ /* 0x000fea0003800000 */
[-C--:B-1-3--:R-:W-:Y:S02]  /*0730*/  IABS R0, R12.reuse ;  /* 0x0000000c00007213 */ /* 0x08afe40000000000 */
        /* <DEDUP_REMOVED lines=59> */
[----:B------:R-:W-:-:S05]  /*0af0*/  IMAD R2, R3, 0x10000, R2 ;  /* 0x0001000003027824 */ /* 0x000fca00078e0202 */
[----:B------:R1:W-:Y:S01]  /*0b00*/  STL [R1+0x20], R2 ;  /* 0x0000200201007387 */ /* 0x0003e20000100800 */
[----:B------:R-:W-:Y:S05]  /*0b10*/  BRA `(.L_x_903) ;  /* 0x0000046000007947 */ /* 0x000fea0003800000 */
.L_x_902:
[----:B------:R-:W2:Y:S01]  /*0b20*/  LDL R3, [R1+0x24] ;  /* 0x0000240001037983 */ /* 0x000ea20000100800 */
[----:B------:R-:W-:-:S04]  /*0b30*/  IMAD.MOV.U32 R2, RZ, RZ, 0x4 ;  /* 0x00000004ff027424 */ /* 0x000fc800078e00ff */
[----:B--2---:R-:W-:-:S05]  /*0b40*/  IMAD.WIDE R2, R3, R2, c[0x0][0x590] ;  /* 0x0001640003027625 */ /* 0x004fca00078e0202 */
[----:B------:R-:W2:Y:S02]  /*0b50*/  LDG.E R7, [R2.64] ;  /* 0x0000000802077981 */ /* 0x000ea4000c1e1900 */
[----:B--23--:R-:W-:-:S05]  /*0b60*/  IMAD R9, R7, R12, RZ ;  /* 0x0000000c07097224 */ /* 0x00cfca00078e02ff */
[-C--:B-1----:R-:W-:Y:S02]  /*0b70*/  IABS R0, R9.reuse ;  /* 0x0000000900007213 */ /* 0x082fe40000000000 */
        /* <DEDUP_REMOVED lines=62> */
[----:B------:R-:W-:-:S05]  /*0f60*/  IMAD R2, R0, R2, R3 ;  /* 0x0000000200027224 */ /* 0x000fca00078e0203 */
[----:B------:R1:W-:Y:S02]  /*0f70*/  STL [R1+0x20], R2 ;  /* 0x0000200201007387 */ /* 0x0003e40000100800 */
.L_x_903:
[----:B------:R-:W-:Y:S05]  /*0f80*/  BSYNC B0 ;  /* 0x0000000000007941 */ /* 0x000fea0003800000 */
.L_x_901:
[----:B------:R-:W-:-:S04]  /*0f90*/  LOP3.LUT R0, RZ, R0, RZ, 0x33, !PT ;  /* 0x00000000ff007212 */ /* 0x000fc800078e33ff */
[----:B------:R-:W-:-:S05]  /*0fa0*/  IADD3 R0, R0, R12, RZ ;  /* 0x0000000c00007210 */ /* 0x000fca0007ffe0ff */
[----:B------:R2:W-:Y:S01]  /*0fb0*/  STL [R1+0x1c], R0 ;  /* 0x00001c0001007387 */ /* 0x0005e20000100800 */
[----:B------:R-:W-:Y:S05]  /*0fc0*/  BRA `(.L_x_904) ;  /* 0x0000006000007947 */ /* 0x000fea0003800000 */
.L_x_892:
[----:B------:R-:W-:Y:S01]  /*0fd0*/  MOV R0, UR4 ;  /* 0x0000000400007c02 */ /* 0x000fe20008000f00 */
[----:B------:R-:W-:Y:S04]  /*0fe0*/  STL [R1+0x1c], RZ ;  /* 0x00001cff01007387 */ /* 0x000fe80000100800 */
[----:B------:R-:W-:Y:S04]  /*0ff0*/  STL [R1+0x20], RZ ;  /* 0x000020ff01007387 */ /* 0x000fe80000100800 */
[----:B------:R1:W-:Y:S02]  /*1000*/  STL [R1+0x18], R0 ;  /* 0x0000180001007387 */ /* 0x0003e40000100800 */
[----:B-1----:R-:W-:-:S05]  /*1010*/  MOV R0, c[0x0][0x53c] ;  /* 0x00014f0000007a02 */ /* 0x002fca0000000f00 */
[----:B------:R1:W-:Y:S02]  /*1020*/  STL [R1+0x24], R0 ;  /* 0x0000240001007387 */ /* 0x0003e40000100800 */
.L_x_904:
[----:B------:R-:W3:Y:S04]  /*1030*/  LDL R4, [R1+0x18] ;  /* 0x0000180001047983 */ /* 0x000ee80000100800 */
[----:B------:R-:W3:Y:S04]  /*1040*/  LDL R5, [R1+0x1c] ;  /* 0x00001c0001057983 */ /* 0x000ee80000100800 */
[----:B------:R-:W3:Y:S04]  /*1050*/  LDL R6, [R1+0x20] ;  /* 0x0000200001067983 */ /* 0x000ee80000100800 */
[----:B------:R-:W3:Y:S01]  /*1060*/  LDL R7, [R1+0x24] ;  /* 0x0000240001077983 */ /* 0x000ee20000100800 */
[----:B------:R-:W-:Y:S01]  /*1070*/  ISETP.NE.AND P0, PT, R13, RZ, PT ;  /* 0x000000ff0d00720c */ /* 0x000fe20003f05270 */
[----:B------:R-:W-:-:S12]  /*1080*/  WARPSYNC 0xffffffff ;  /* 0xffffffff00007948 */ /* 0x000fd80003800000 */
[----:B---3--:R3:W-:Y:S04]  /*1090*/  @!P0 STS.128 [0xe100], R4 ;  /* 0x00e10004ff008388 */ /* 0x0087e80000000c00 */
[----:B------:R-:W-:Y:S06]  /*10a0*/  BAR.ARV 0x5, 0x100 ;  /* 0x0144000000007b1d */ /* 0x000fec0000002000 */
.L_x_890:
[----:B-12---:R-:W2:Y:S02]  /*10b0*/  LDL R0, [R1+0x24] ;  /* 0x0000240001007983 */ /* 0x006ea40000100800 */
[----:B--2---:R-:W-:-:S13]  /*10c0*/  ISETP.GE.AND P0, PT, R0, c[0x0][0x53c], PT ;  /* 0x00014f0000007a0c */ /* 0x004fda0003f06270 */
[----:B------:R-:W-:Y:S05]  /*10d0*/  @P0 EXIT ;  /* 0x000000000000094d */ /* 0x000fea0003800000 */
[----:B------:R-:W1:Y:S01]  /*10e0*/  S2R R17, SR_TID.X ;  /* 0x0000000000117919 */ /* 0x000e620000002100 */
[----:B------:R-:W-:Y:S01]  /*10f0*/  IMAD.MOV.U32 R18, RZ, RZ, 0x20 ;  /* 0x00000020ff127424 */ /* 0x000fe200078e00ff */
[----:B------:R-:W-:Y:S02]  /*1100*/  ULDC UR4, c[0x0][0x2ac] ;  /* 0x0000ab0000047ab9 */ /* 0x000fe40000000800 */
[----:B------:R-:W-:Y:S02]  /*1110*/  ULDC UR6, c[0x0][0x1d0] ;  /* 0x0000740000067ab9 */ /* 0x000fe40000000800 */
[----:B------:R-:W-:Y:S01]  /*1120*/  UIMAD UR6, UR4, UR6, URZ ;  /* 0x00000006040672a4 */ /* 0x000fe2000f8e023f */
[----:B-1----:R-:W-:-:S04]  /*1130*/  SHF.R.S32.HI R14, RZ, 0x1f, R17 ;  /* 0x0000001fff0e7819 */ /* 0x002fc80000011411 */
[CC--:B------:R-:W-:Y:S02]  /*1140*/  LEA.HI R2, R14.reuse, R17.reuse, RZ, 0x4 ;  /* 0x000000110e027211 */ /* 0x0c0fe400078f20ff */
[----:B---3--:R-:W-:Y:S02]  /*1150*/  LEA.HI R7, R14, R17, RZ, 0x2 ;  /* 0x000000110e077211 */ /* 0x008fe400078f10ff */
        /* <DEDUP_REMOVED lines=46> */
[----:B------:R-:W-:Y:S02]  /*1440*/  LEA.HI R13, R4, R21, RZ, 0x2 ;  /* 0x00000015040d7211 */ /* 0x000fe400078f10ff */
[----:B------:R-:W-:Y:S01]  /*1450*/  LOP3.LUT R0, R3, 0x1c0, RZ, 0xc0, !PT ;  /* 0x000001c003007812 */ /* 0x000fe200078ec0ff */
[----:B------:R-:W-:Y:S01]  /*1460*/  IMAD.IADD R2, R7, 0x1, R2 ;  /* 0x0000000107027824 */ /* 0x000fe200078e0202 */
[----:B------:R-:W-:Y:S02]  /*1470*/  SHF.R.S32.HI R4, RZ, 0x2, R13 ;  /* 0x00000002ff047819 */ /* 0x000fe4000001140d */
[----:B------:R-:W-:Y:S01]  /*1480*/  LOP3.LUT R3, R0, 0x8, R5, 0xf8, !PT ;  /* 0x0000000800037812 */ /* 0x000fe200078ef805 */
[----:B------:R-:W-:Y:S01]  /*1490*/  IMAD.SHL.U32 R20, R2, 0x2, RZ ;  /* 0x0000000202147824 */ /* 0x000fe200078e00ff */
[----:B------:R-:W-:Y:S01]  /*14a0*/  SHF.R.U32.HI R0, RZ, 0x3, R0 ;  /* 0x00000003ff007819 */ /* 0x000fe20000011600 */
[----:B------:R-:W-:Y:S01]  /*14b0*/  IMAD.SHL.U32 R2, R12, 0x40, RZ ;  /* 0x000000400c027824 */ /* 0x000fe200078e00ff */
[----:B------:R-:W-:Y:S01]  /*14c0*/  R2P PR, R6, 0x6 ;  /* 0x0000000606007804 */ /* 0x000fe20000000000 */
[----:B------:R-:W-:Y:S01]  /*14d0*/  IMAD R25, R10, 0x10, R4 ;  /* 0x000000100a197824 */ /* 0x000fe200078e0204 */
[----:B------:R-:W-:Y:S01]  /*14e0*/  LOP3.LUT R0, R3, R0, RZ, 0x3c, !PT ;  /* 0x0000000003007212 */ /* 0x000fe200078e3cff */
[----:B------:R-:W-:Y:S01]  /*14f0*/  IMAD R5, R11, 0x200, R8 ;  /* 0x000002000b057824 */ /* 0x000fe200078e0208 */
[----:B------:R-:W-:-:S02]  /*1500*/  LOP3.LUT R6, R6, 0x1, RZ, 0xc0, !PT ;  /* 0x0000000106067812 */ /* 0x000fc400078ec0ff */
[----:B------:R-:W-:Y:S01]  /*1510*/  LOP3.LUT R4, R0, 0xfffffe00, R2, 0xf8, !PT ;  /* 0xfffffe0000047812 */ /* 0x000fe200078ef802 */
[----:B------:R-:W-:Y:S01]  /*1520*/  STL [R1+0x68], R25 ;  /* 0x0000681901007387 */ /* 0x000fe20000100800 */
[----:B------:R-:W-:Y:S01]  /*1530*/  LEA.HI R0, R14, R17, RZ, 0x6 ;  /* 0x000000110e007211 */ /* 0x000fe200078f30ff */
[----:B------:R-:W-:Y:S01]  /*1540*/  IMAD.MOV.U32 R17, RZ, RZ, 0x40 ;  /* 0x00000040ff117424 */ /* 0x000fe200078e00ff */
[----:B------:R-:W-:Y:S01]  /*1550*/  ISETP.NE.U32.AND P0, PT, R6, 0x1, PT ;  /* 0x000000010600780c */ /* 0x000fe20003f05070 */
[----:B------:R-:W-:Y:S01]  /*1560*/  STL [R1+0x30], R20 ;  /* 0x0000301401007387 */ /* 0x000fe20000100800 */
[----:B------:R-:W-:Y:S01]  /*1570*/  SHF.R.S32.HI R101, RZ, 0x3, R101 ;  /* 0x00000003ff657819 */ /* 0x000fe20000011465 */
[----:B------:R-:W-:Y:S01]  /*1580*/  IMAD.SHL.U32 R0, R0, 0x8, RZ ;  /* 0x0000000800007824 */ /* 0x000fe200078e00ff */
[----:B------:R-:W-:Y:S02]  /*1590*/  IADD3 R3, R20, 0x80, RZ ;  /* 0x0000008014037810 */ /* 0x000fe40007ffe0ff */
[----:B------:R-:W-:-:S02]  /*15a0*/  IADD3 R22, R101, 0x20, RZ ;  /* 0x0000002065167810 */ /* 0x000fc40007ffe0ff */
[----:B------:R-:W-:Y:S01]  /*15b0*/  LOP3.LUT R7, R0, 0xfffffe00, RZ, 0xc0, !PT ;  /* 0xfffffe0000077812 */ /* 0x000fe200078ec0ff */
[C---:B------:R-:W-:Y:S01]  /*15c0*/  IMAD.SHL.U32 R0, R101.reuse, 0x40, RZ ;  /* 0x0000004065007824 */ /* 0x040fe200078e00ff */
[C---:B------:R-:W-:Y:S01]  /*15d0*/  IADD3 R23, R101.reuse, 0x40, RZ ;  /* 0x0000004065177810 */ /* 0x040fe20007ffe0ff */
[----:B------:R-:W-:Y:S01]  /*15e0*/  IMAD.SHL.U32 R6, R22, 0x40, RZ ;  /* 0x0000004016067824 */ /* 0x000fe200078e00ff */
[----:B------:R-:W-:Y:S02]  /*15f0*/  IADD3 R12, R101, 0x60, RZ ;  /* 0x00000060650c7810 */ /* 0x000fe40007ffe0ff */
[C---:B------:R-:W-:Y:S02]  /*1600*/  LOP3.LUT P4, RZ, R9.reuse, 0x2, RZ, 0xc0, !PT ;  /* 0x0000000209ff7812 */ /* 0x040fe4000788c0ff */
[----:B------:R-:W-:Y:S02]  /*1610*/  LOP3.LUT P3, RZ, R9, 0x4, RZ, 0xc0, !PT ;  /* 0x0000000409ff7812 */ /* 0x000fe4000786c0ff */
[----:B------:R-:W-:-:S02]  /*1620*/  SHF.R.S32.HI R9, RZ, 0x1f, R22 ;  /* 0x0000001fff097819 */ /* 0x000fc40000011416 */
[----:B------:R-:W-:Y:S02]  /*1630*/  IADD3 R19, R20, 0x70, RZ ;  /* 0x0000007014137810 */ /* 0x000fe40007ffe0ff */
[----:B------:R-:W-:Y:S02]  /*1640*/  SHF.R.S32.HI R8, RZ, 0x1f, R23 ;  /* 0x0000001fff087819 */ /* 0x000fe40000011417 */
[----:B------:R-:W-:Y:S01]  /*1650*/  @P0 IADD3 R19, R3, 0x10, RZ ;  /* 0x0000001003130810 */ /* 0x000fe20007ffe0ff */
[----:B------:R-:W-:Y:S01]  /*1660*/  IMAD.SHL.U32 R3, R23, 0x40, RZ ;  /* 0x0000004017037824 */ /* 0x000fe200078e00ff */
[--C-:B------:R-:W-:Y:S01]  /*1670*/  SHF.R.S32.HI R2, RZ, 0x1f, R101.reuse ;  /* 0x0000001fff027819 */ /* 0x100fe20000011465 */
[----:B------:R-:W-:Y:S01]  /*1680*/  IMAD.SHL.U32 R2, R12, 0x40, RZ ;  /* 0x000000400c027824 */ /* 0x000fe200078e00ff */
[----:B------:R-:W-:Y:S01]  /*1690*/  SHF.R.S32.HI R10, RZ, 0x1f, R12 ;  /* 0x0000001fff0a7819 */ /* 0x000fe2000001140c */
[----:B------:R-:W-:Y:S01]  /*16a0*/  STL [R1+0x34], R19 ;  /* 0x0000341301007387 */ /* 0x000fe20000100800 */
[----:B------:R-:W-:Y:S01]  /*16b0*/  LOP3.LUT R11, R0, 0x1c0, RZ, 0xc0, !PT ;  /* 0x000001c0000b7812 */ /* 0x000fe200078ec0ff */
[----:B------:R-:W-:Y:S01]  /*16c0*/  IMAD R0, R102, 0x20, R101 ;  /* 0x0000002066007824 */ /* 0x000fe200078e0265 */
[----:B------:R-:W-:-:S02]  /*16d0*/  LEA.HI R9, R9, R22, RZ, 0x3 ;  /* 0x0000001609097211 */ /* 0x000fc400078f18ff */
[----:B------:R-:W-:Y:S02]  /*16e0*/  LOP3.LUT R22, R6, 0x1c0, RZ, 0xc0, !PT ;  /* 0x000001c006167812 */ /* 0x000fe400078ec0ff */
[----:B------:R-:W-:Y:S02]  /*16f0*/  LEA.HI R8, R8, R23, RZ, 0x3 ;  /* 0x0000001708087211 */ /* 0x000fe400078f18ff */
[----:B------:R-:W-:Y:S02]  /*1700*/  LEA.HI R6, R10, R12, RZ, 0x3 ;  /* 0x0000000c0a067211 */ /* 0x000fe400078f18ff */
[----:B------:R-:W-:Y:S02]  /*1710*/  LOP3.LUT R10, R11, 0x38, R76, 0xf8, !PT ;  /* 0x000000380b0a7812 */ /* 0x000fe400078ef84c */
[----:B------:R-:W-:Y:S01]  /*1720*/  SHF.R.U32.HI R23, RZ, 0x3, R11 ;  /* 0x00000003ff177819 */ /* 0x000fe2000001160b */
[----:B------:R-:W-:Y:S01]  /*1730*/  IMAD.SHL.U32 R6, R6, 0x40, RZ ;  /* 0x0000004006067824 */ /* 0x000fe200078e00ff */
[----:B------:R-:W-:Y:S01]  /*1740*/  LOP3.LUT R14, R3, 0x1c0, RZ, 0xc0, !PT ;  /* 0x000001c0030e7812 */ /* 0x000fe200078ec0ff */
[----:B------:R-:W-:Y:S01]  /*1750*/  IMAD.SHL.U32 R3, R8, 0x40, RZ ;  /* 0x0000004008037824 */ /* 0x000fe200078e00ff */
[----:B------:R-:W-:Y:S01]  /*1760*/  LOP3.LUT R12, R2, 0x1c0, RZ, 0xc0, !PT ;  /* 0x000001c0020c7812 */ /* 0x000fe200078ec0ff */
[----:B------:R-:W-:Y:S01]  /*1770*/  IMAD.SHL.U32 R2, R9, 0x40, RZ ;  /* 0x0000004009027824 */ /* 0x000fe200078e00ff */
[----:B------:R-:W-:-:S02]  /*1780*/  LOP3.LUT R11, R13, 0x7ffffffc, RZ, 0xc0, !PT ;  /* 0x7ffffffc0d0b7812 */ /* 0x000fc400078ec0ff */
[----:B------:R-:W-:Y:S02]  /*1790*/  LOP3.LUT R26, R10, R23, RZ, 0x3c, !PT ;  /* 0x000000170a1a7212 */ /* 0x000fe400078e3cff */
[----:B------:R-:W-:Y:S01]  /*17a0*/  LOP3.LUT R9, R22, 0x38, R76, 0xf8, !PT ;  /* 0x0000003816097812 */ /* 0x000fe200078ef84c */
[----:B------:R-:W-:Y:S01]  /*17b0*/  IMAD.IADD R11, R21, 0x1, -R11 ;  /* 0x00000001150b7824 */ /* 0x000fe200078e0a0b */
[----:B------:R-:W-:Y:S01]  /*17c0*/  SHF.R.U32.HI R24, RZ, 0x3, R22 ;  /* 0x00000003ff187819 */ /* 0x000fe20000011616 */
[----:B------:R1:W-:Y:S01]  /*17d0*/  STL [R1+0x60], R26 ;  /* 0x0000601a01007387 */ /* 0x0003e20000100800 */
[----:B------:R-:W-:Y:S01]  /*17e0*/  LOP3.LUT R10, R14, 0x38, R76, 0xf8, !PT ;  /* 0x000000380e0a7812 */ /* 0x000fe200078ef84c */
[----:B------:R-:W-:Y:S01]  /*17f0*/  IMAD.SHL.U32 R245, R11, 0x2, RZ ;  /* 0x000000020bf57824 */ /* 0x000fe200078e00ff */
[----:B------:R-:W-:Y:S02]  /*1800*/  SHF.R.U32.HI R23, RZ, 0x3, R14 ;  /* 0x00000003ff177819 */ /* 0x000fe4000001160e */
[----:B------:R-:W-:-:S02]  /*1810*/  LOP3.LUT R14, R12, 0x38, R76, 0xf8, !PT ;  /* 0x000000380c0e7812 */ /* 0x000fc400078ef84c */
[----:B------:R-:W-:Y:S02]  /*1820*/  SHF.R.U32.HI R22, RZ, 0x3, R12 ;  /* 0x00000003ff167819 */ /* 0x000fe4000001160c */
[----:B------:R-:W-:Y:S02]  /*1830*/  IADD3 R100, R78, 0x20, RZ ;  /* 0x000000204e647810 */ /* 0x000fe40007ffe0ff */
[----:B------:R-:W-:Y:S02]  /*1840*/  LOP3.LUT R12, R2, 0xfffffe00, RZ, 0xc0, !PT ;  /* 0xfffffe00020c7812 */ /* 0x000fe400078ec0ff */
[----:B------:R-:W-:Y:S01]  /*1850*/  LOP3.LUT R13, R3, 0xfffffe00, RZ, 0xc0, !PT ;  /* 0xfffffe00030d7812 */ /* 0x000fe200078ec0ff */
[----:B------:R-:W-:Y:S01]  /*1860*/  IMAD R3, R16, 0x8, R25 ;  /* 0x0000000810037824 */ /* 0x000fe200078e0219 */
[----:B------:R-:W-:Y:S02]  /*1870*/  LOP3.LUT R21, R6, 0xfffffe00, RZ, 0xc0, !PT ;  /* 0xfffffe0006157812 */ /* 0x000fe400078ec0ff */
[----:B------:R-:W-:-:S02]  /*1880*/  SHF.R.S32.HI R8, RZ, 0x1f, R100 ;  /* 0x0000001fff087819 */ /* 0x000fc40000011464 */
[----:B------:R-:W-:Y:S02]  /*1890*/  LOP3.LUT R11, R12, R9, R24, 0xf6, !PT ;  /* 0x000000090c0b7212 */ /* 0x000fe400078ef618 */
[----:B------:R-:W-:Y:S01]  /*18a0*/  LOP3.LUT R10, R13, R10, R23, 0xf6, !PT ;  /* 0x0000000a0d0a7212 */ /* 0x000fe200078ef617 */
[----:B------:R2:W-:Y:S01]  /*18b0*/  STL [R1+0x2c], R8 ;  /* 0x00002c0801007387 */ /* 0x0005e20000100800 */
[----:B------:R-:W-:Y:S02]  /*18c0*/  LOP3.LUT R9, R21, R14, R22, 0xf6, !PT ;  /* 0x0000000e15097212 */ /* 0x000fe400078ef616 */
[----:B------:R-:W-:Y:S01]  /*18d0*/  LEA R11, R11, 0x100, 0x1 ;  /* 0x000001000b0b7811 */ /* 0x000fe200078e08ff */
[----:B------:R-:W-:Y:S01]  /*18e0*/  STL [R1+0x64], R21 ;  /* 0x0000641501007387 */ /* 0x000fe20000100800 */
[----:B------:R-:W-:Y:S02]  /*18f0*/  LEA R188, R5, 0x8100, 0x1 ;  /* 0x0000810005bc7811 */ /* 0x000fe400078e08ff */
[----:B------:R-:W-:Y:S01]  /*1900*/  LEA R10, R10, 0x100, 0x1 ;  /* 0x000001000a0a7811 */ /* 0x000fe200078e08ff */
[----:B------:R3:W-:Y:S01]  /*1910*/  STL [R1+0x14], R3 ;  /* 0x0000140301007387 */ /* 0x0007e20000100800 */
[----:B------:R-:W-:-:S02]  /*1920*/  LOP3.LUT R2, R26, R7, RZ, 0xfc, !PT ;  /* 0x000000071a027212 */ /* 0x000fc400078efcff */
[----:B------:R-:W-:Y:S01]  /*1930*/  LEA R5, R9, 0x100, 0x1 ;  /* 0x0000010009057811 */ /* 0x000fe200078e08ff */
[----:B------:R4:W-:Y:S01]  /*1940*/  STL [R1+0x58], R11 ;  /* 0x0000580b01007387 */ /* 0x0009e20000100800 */
[C---:B------:R-:W-:Y:S01]  /*1950*/  IADD3 R28, R245.reuse, 0x8, RZ ;  /* 0x00000008f51c7810 */ /* 0x040fe20007ffe0ff */
[----:B------:R-:W-:Y:S01]  /*1960*/  IMAD.SHL.U32 R241, R2, 0x2, RZ ;  /* 0x0000000202f17824 */ /* 0x000fe200078e00ff */
[C---:B-1----:R-:W-:Y:S01]  /*1970*/  IADD3 R26, R245.reuse, 0x18, RZ ;  /* 0x00000018f51a7810 */ /* 0x042fe20007ffe0ff */
[----:B------:R1:W-:Y:S01]  /*1980*/  STL [R1+0x54], R10 ;  /* 0x0000540a01007387 */ /* 0x0003e20000100800 */
[----:B------:R-:W-:Y:S02]  /*1990*/  SEL R6, R18, 0xffffffe0, !P1 ;  /* 0xffffffe012067807 */ /* 0x000fe40004800000 */
[C---:B------:R-:W-:Y:S01]  /*19a0*/  IADD3 R23, R245.reuse, 0x30, RZ ;  /* 0x00000030f5177810 */ /* 0x040fe20007ffe0ff */
[----:B------:R5:W-:Y:S01]  /*19b0*/  STL [R1+0x50], R5 ;  /* 0x0000500501007387 */ /* 0x000be20000100800 */
[----:B------:R-:W-:-:S02]  /*19c0*/  IADD3 R14, R245, 0x60, RZ ;  /* 0x00000060f50e7810 */ /* 0x000fc40007ffe0ff */
[----:B------:R-:W-:Y:S02]  /*19d0*/  SHF.R.S32.HI R9, RZ, 0x1f, R28 ;  /* 0x0000001fff097819 */ /* 0x000fe4000001141c */
[----:B------:R-:W-:Y:S02]  /*19e0*/  SHF.R.S32.HI R9, RZ, 0x1f, R26 ;  /* 0x0000001fff097819 */ /* 0x000fe4000001141a */
[----:B------:R-:W-:Y:S02]  /*19f0*/  SHF.R.S32.HI R9, RZ, 0x1f, R23 ;  /* 0x0000001fff097819 */ /* 0x000fe40000011417 */
[----:B--2---:R-:W-:Y:S02]  /*1a00*/  SEL R8, R17, 0xffffffc0, !P2 ;  /* 0xffffffc011087807 */ /* 0x004fe40005000000 */
[----:B------:R-:W-:Y:S02]  /*1a10*/  LEA R189, R4, 0x100, 0x1 ;  /* 0x0000010004bd7811 */ /* 0x000fe400078e08ff */
[----:B---3--:R-:W-:-:S02]  /*1a20*/  SEL R3, R18, 0xffffffe0, !P4 ;  /* 0xffffffe012037807 */ /* 0x008fc40006000000 */
[C---:B------:R-:W-:Y:S02]  /*1a30*/  IADD3 R18, R245.reuse, 0x48, RZ ;  /* 0x00000048f5127810 */ /* 0x040fe40007ffe0ff */
[----:B----4-:R-:W-:Y:S01]  /*1a40*/  IADD3 R11, R245, 0x68, RZ ;  /* 0x00000068f50b7810 */ /* 0x010fe20007ffe0ff */
[----:B------:R-:W-:Y:S01]  /*1a50*/  IMAD.IADD R190, R3, 0x1, R189 ;  /* 0x0000000103be7824 */ /* 0x000fe200078e02bd */
[----:B------:R-:W-:Y:S02]  /*1a60*/  SHF.R.S32.HI R9, RZ, 0x1f, R18 ;  /* 0x0000001fff097819 */ /* 0x000fe40000011412 */
[----:B------:R-:W-:Y:S01]  /*1a70*/  SHF.R.S32.HI R9, RZ, 0x1f, R14 ;  /* 0x0000001fff097819 */ /* 0x000fe2000001140e */
[----:B------:R-:W-:Y:S01]  /*1a80*/  IMAD.IADD R9, R20, 0x1, R6 ;  /* 0x0000000114097824 */ /* 0x000fe200078e0206 */
[C---:B-1----:R-:W-:Y:S01]  /*1a90*/  IADD3 R10, R245.reuse, 0x70, RZ ;  /* 0x00000070f50a7810 */ /* 0x042fe20007ffe0ff */
[----:B------:R-:W-:Y:S01]  /*1aa0*/  IMAD.IADD R6, R6, 0x1, R19 ;  /* 0x0000000106067824 */ /* 0x000fe200078e0213 */
[----:B-----5:R-:W-:-:S02]  /*1ab0*/  IADD3 R5, R245, 0x78, RZ ;  /* 0x00000078f5057810 */ /* 0x020fc40007ffe0ff */
[----:B------:R-:W-:Y:S01]  /*1ac0*/  SHF.R.S32.HI R11, RZ, 0x1f, R11 ;  /* 0x0000001fff0b7819 */ /* 0x000fe2000001140b */
[----:B------:R1:W-:Y:S01]  /*1ad0*/  STL [R1+0x3c], R9 ;  /* 0x00003c0901007387 */ /* 0x0003e20000100800 */
[----:B------:R-:W-:Y:S01]  /*1ae0*/  SHF.R.S32.HI R11, RZ, 0x1f, R5 ;  /* 0x0000001fff0b7819 */ /* 0x000fe20000011405 */
[----:B------:R-:W-:Y:S01]  /*1af0*/  IMAD.IADD R5, R4, 0x1, R15 ;  /* 0x0000000104057824 */ /* 0x000fe200078e020f */
[----:B------:R-:W-:Y:S01]  /*1b00*/  SHF.R.S32.HI R10, RZ, 0x1f, R10 ;  /* 0x0000001fff0a7819 */ /* 0x000fe2000001140a */
[--C-:B------:R-:W-:Y:S01]  /*1b10*/  IMAD.IADD R10, R20, 0x1, R8.reuse ;  /* 0x00000001140a7824 */ /* 0x100fe200078e0208 */
[----:B------:R-:W-:Y:S01]  /*1b20*/  SEL R2, R17, 0xffffffc0, !P3 ;  /* 0xffffffc011027807 */ /* 0x000fe20005800000 */
[----:B------:R-:W-:Y:S01]  /*1b30*/  IMAD.IADD R4, R6, 0x1, R8 ;  /* 0x0000000106047824 */ /* 0x000fe200078e0208 */
[----:B------:R-:W-:Y:S01]  /*1b40*/  LEA R205, R5, 0x100, 0x1 ;  /* 0x0000010005cd7811 */ /* 0x000fe200078e08ff */
[----:B------:R-:W-:Y:S01]  /*1b50*/  IMAD.IADD R5, R8, 0x1, R19 ;  /* 0x0000000108057824 */ /* 0x000fe200078e0213 */
[----:B------:R2:W-:Y:S01]  /*1b60*/  STL [R1+0x4c], R10 ;  /* 0x00004c0a01007387 */ /* 0x0005e20000100800 */
[----:B------:R-:W-:Y:S01]  /*1b70*/  IADD3 R211, R76, 0x40, RZ ;  /* 0x000000404cd37810 */ /* 0x000fe20007ffe0ff */
[C---:B------:R-:W-:Y:S01]  /*1b80*/  IMAD.IADD R192, R2.reuse, 0x1, R189 ;  /* 0x0000000102c07824 */ /* 0x040fe200078e02bd */
[----:B------:R-:W-:Y:S01]  /*1b90*/  IADD3 R27, R245, 0x10, RZ ;  /* 0x00000010f51b7810 */ /* 0x000fe20007ffe0ff */
[----:B------:R-:W-:Y:S01]  /*1ba0*/  IMAD.IADD R206, R205, 0x1, R3 ;  /* 0x00000001cdce7824 */ /* 0x000fe200078e0203 */
[----:B------:R-:W-:Y:S01]  /*1bb0*/  IADD3 R25, R245, 0x20, RZ ;  /* 0x00000020f5197810 */ /* 0x000fe20007ffe0ff */
[----:B------:R-:W-:Y:S01]  /*1bc0*/  IMAD.IADD R208, R205, 0x1, R2 ;  /* 0x00000001cdd07824 */ /* 0x000fe200078e0202 */
[C---:B------:R-:W-:Y:S01]  /*1bd0*/  IADD3 R24, R245.reuse, 0x28, RZ ;  /* 0x00000028f5187810 */ /* 0x040fe20007ffe0ff */
[----:B------:R-:W-:Y:S01]  /*1be0*/  IMAD.IADD R191, R2, 0x1, R190 ;  /* 0x0000000102bf7824 */ /* 0x000fe200078e02be */
[C---:B------:R-:W-:Y:S01]  /*1bf0*/  IADD3 R22, R245.reuse, 0x38, RZ ;  /* 0x00000038f5167810 */ /* 0x040fe20007ffe0ff */
[----:B------:R-:W-:Y:S01]  /*1c00*/  IMAD.IADD R207, R206, 0x1, R2 ;  /* 0x00000001cecf7824 */ /* 0x000fe200078e0202 */
[----:B------:R-:W-:-:S02]  /*1c10*/  IADD3 R21, R245, 0x40, RZ ;  /* 0x00000040f5157810 */ /* 0x000fc40007ffe0ff */
[C---:B------:R-:W-:Y:S02]  /*1c20*/  IADD3 R17, R245.reuse, 0x50, RZ ;  /* 0x00000050f5117810 */ /* 0x040fe40007ffe0ff */
[----:B------:R-:W-:Y:S01]  /*1c30*/  IADD3 R16, R245, 0x58, RZ ;  /* 0x00000058f5107810 */ /* 0x000fe20007ffe0ff */
[----:B-1----:R-:W-:Y:S01]  /*1c40*/  IMAD.IADD R9, R8, 0x1, R9 ;  /* 0x0000000108097824 */ /* 0x002fe200078e0209 */
[----:B------:R-:W-:Y:S02]  /*1c50*/  SHF.R.S32.HI R77, RZ, 0x1f, R76 ;  /* 0x0000001fff4d7819 */ /* 0x000fe4000001144c */
[----:B------:R-:W-:Y:S02]  /*1c60*/  SHF.R.S32.HI R79, RZ, 0x1f, R78 ;  /* 0x0000001fff4f7819 */ /* 0x000fe4000001144e */
[----:B------:R2:W-:Y:S01]  /*1c70*/  STL [R1+0x48], R9 ;  /* 0x0000480901007387 */ /* 0x0005e20000100800 */
[----:B------:R-:W-:Y:S02]  /*1c80*/  SHF.R.S32.HI R237, RZ, 0x1f, R211 ;  /* 0x0000001fffed7819 */ /* 0x000fe400000114d3 */
[----:B------:R-:W-:Y:S01]  /*1c90*/  SHF.R.S32.HI R27, RZ, 0x1f, R27 ;  /* 0x0000001fff1b7819 */ /* 0x000fe2000001141b */
[----:B------:R2:W-:Y:S01]  /*1ca0*/  STL [R1+0x38], R6 ;  /* 0x0000380601007387 */ /* 0x0005e20000100800 */
[----:B------:R-:W-:-:S02]  /*1cb0*/  SHF.R.S32.HI R25, RZ, 0x1f, R25 ;  /* 0x0000001fff197819 */ /* 0x000fc40000011419 */
[----:B------:R-:W-:Y:S01]  /*1cc0*/  SHF.R.S32.HI R24, RZ, 0x1f, R24 ;  /* 0x0000001fff187819 */ /* 0x000fe20000011418 */
[----:B------:R2:W-:Y:S01]  /*1cd0*/  STL [R1+0x44], R5 ;  /* 0x0000440501007387 */ /* 0x0005e20000100800 */
[----:B------:R-:W-:Y:S02]  /*1ce0*/  SHF.R.S32.HI R22, RZ, 0x1f, R22 ;  /* 0x0000001fff167819 */ /* 0x000fe40000011416 */
[----:B------:R-:W-:Y:S01]  /*1cf0*/  SHF.R.S32.HI R21, RZ, 0x1f, R21 ;  /* 0x0000001fff157819 */ /* 0x000fe20000011415 */
[----:B------:R2:W-:Y:S01]  /*1d00*/  STL [R1+0x40], R4 ;  /* 0x0000400401007387 */ /* 0x0005e20000100800 */
[----:B------:R-:W-:Y:S02]  /*1d10*/  SHF.R.S32.HI R17, RZ, 0x1f, R17 ;  /* 0x0000001fff117819 */ /* 0x000fe40000011411 */
[----:B------:R-:W-:Y:S02]  /*1d20*/  SHF.R.S32.HI R16, RZ, 0x1f, R16 ;  /* 0x0000001fff107819 */ /* 0x000fe40000011410 */
.L_x_1140:
[----:B------:R-:W3:Y:S01]  /*1d30*/  LDL R27, [R1+0x24] ;  /* 0x00002400011b7983 */ /* 0x000ee20000100800 */
[----:B------:R-:W-:Y:S01]  /*1d40*/  ISETP.NE.U32.AND P0, PT, RZ, c[0x0][0x370], PT ;  /* 0x0000dc00ff007a0c */ /* 0x000fe20003f05070 */
[----:B------:R-:W-:Y:S01]  /*1d50*/  IMAD.MOV.U32 R20, RZ, RZ, 0x4 ;  /* 0x00000004ff147424 */ /* 0x000fe200078e00ff */
[----:B------:R-:W-:Y:S01]  /*1d60*/  ISETP.NE.U32.AND P1, PT, RZ, c[0x0][0x360], PT ;  /* 0x0000d800ff007a0c */ /* 0x000fe20003f25070 */
[----:B------:R-:W-:Y:S01]  /*1d70*/  IMAD.MOV.U32 R16, RZ, RZ, RZ ;  /* 0x000000ffff107224 */ /* 0x000fe200078e00ff */
[----:B------:R-:W-:Y:S01]  /*1d80*/  ISETP.NE.AND.EX P2, PT, RZ, c[0x0][0x374], PT, P0 ;  /* 0x0000dd00ff007a0c */ /* 0x000fe20003f45300 */
[----:B------:R-:W-:Y:S01]  /*1d90*/  IMAD.MOV.U32 R143, RZ, RZ, RZ ;  /* 0x000000ffff8f7224 */ /* 0x000fe200078e00ff */
[----:B------:R-:W-:Y:S01]  /*1da0*/  ISETP.NE.AND.EX P0, PT, RZ, c[0x0][0x364], PT, P1 ;  /* 0x0000d900ff007a0c */ /* 0x000fe20003f05310 */
[----:B------:R-:W-:Y:S01]  /*1db0*/  CS2R R18, SRZ ;  /* 0x0000000000127805 */ /* 0x000fe2000001ff00 */
[----:B------:R-:W-:-:S02]  /*1dc0*/  ISETP.NE.U32.AND P1, PT, RZ, c[0x0][0x348], PT ;  /* 0x0000d200ff007a0c */ /* 0x000fc40003f25070 */
[----:B------:R-:W-:Y:S02]  /*1dd0*/  ISETP.NE.U32.AND P3, PT, RZ, c[0x0][0x350], PT ;  /* 0x0000d400ff007a0c */ /* 0x000fe40003f65070 */
[----:B------:R-:W-:Y:S02]  /*1de0*/  ISETP.NE.U32.AND P4, PT, RZ, c[0x0][0x358], PT ;  /* 0x0000d600ff007a0c */ /* 0x000fe40003f85070 */
[----:B------:R-:W-:Y:S02]  /*1df0*/  ISETP.NE.AND.EX P1, PT, RZ, c[0x0][0x34c], PT, P1 ;  /* 0x0000d300ff007a0c */ /* 0x000fe40003f25310 */
[----:B------:R-:W-:Y:S02]  /*1e00*/  ISETP.NE.AND.EX P3, PT, RZ, c[0x0][0x354], PT, P3 ;  /* 0x0000d500ff007a0c */ /* 0x000fe40003f65330 */
[----:B------:R-:W-:Y:S01]  /*1e10*/  ISETP.NE.AND.EX P4, PT, RZ, c[0x0][0x35c], PT, P4 ;  /* 0x0000d700ff007a0c */ /* 0x000fe20003f85340 */
[----:B---3--:R-:W-:-:S04]  /*1e20*/  @P2 IMAD.WIDE R14, R27, R20, c[0x0][0x370] ;  /* 0x0000dc001b0e2625 */ /* 0x008fc800078e0214 */
[CC--:B--2---:R-:W-:Y:S01]  /*1e30*/  @P0 IMAD.WIDE R10, R27.reuse, R20.reuse, c[0x0][0x360] ;  /* 0x0000d8001b0a0625 */ /* 0x0c4fe200078e0214 */
[----:B------:R-:W2:Y:S03]  /*1e40*/  @P2 LDG.E R16, [R14.64] ;  /* 0x000000080e102981 */ /* 0x000ea6000c1e1900 */
[CC--:B------:R-:W-:Y:S01]  /*1e50*/  IMAD.WIDE R8, R27.reuse, R20.reuse, c[0x0][0x348] ;  /* 0x0000d2001b087625 */ /* 0x0c0fe200078e0214 */
[----:B------:R1:W5:Y:S03]  /*1e60*/  @P0 LDG.E R243, [R10.64] ;  /* 0x000000080af30981 */ /* 0x000366000c1e1900 */
[CC--:B------:R-:W-:Y:S01]  /*1e70*/  IMAD.WIDE R4, R27.reuse, R20.reuse, c[0x0][0x350] ;  /* 0x0000d4001b047625 */ /* 0x0c0fe200078e0214 */
[----:B------:R1:W5:Y:S03]  /*1e80*/  @P1 LDG.E R143, [R8.64] ;  /* 0x00000008088f1981 */ /* 0x000366000c1e1900 */
[----:B------:R-:W-:Y:S01]  /*1e90*/  IMAD.WIDE R2, R27, R20, c[0x0][0x358] ;  /* 0x0000d6001b027625 */ /* 0x000fe200078e0214 */
[----:B------:R1:W5:Y:S04]  /*1ea0*/  @P3 LDG.E R19, [R4.64] ;  /* 0x0000000804133981 */ /* 0x000368000c1e1900 */
[----:B------:R1:W5:Y:S01]  /*1eb0*/  @P4 LDG.E R18, [R2.64] ;  /* 0x0000000802124981 */ /* 0x000362000c1e1900 */
[----:B------:R-:W-:Y:S03]  /*1ec0*/  YIELD ;  /* 0x0000000000007946 */ /* 0x000fe60003800000 */
[----:B--2---:R1:W-:Y:S01]  /*1ed0*/  STL [R1+0x10], R16 ;  /* 0x0000101001007387 */ /* 0x0043e20000100800 */
[----:B------:R-:W-:Y:S05]  /*1ee0*/  @P0 BRA `(.L_x_905) ;  /* 0x0000005000000947 */ /* 0x000fea0003800000 */
[----:B-----5:R-:W-:Y:S01]  /*1ef0*/  MOV R243, c[0x0][0x168] ;  /* 0x00005a0000f37a02 */ /* 0x020fe20000000f00 */
[----:B------:R-:W-:Y:S05]  /*1f00*/  @!P1 BRA `(.L_x_905) ;  /* 0x0000003000009947 */ /* 0x000fea0003800000 */
[----:B-1----:R-:W2:Y:S04]  /*1f10*/  LDG.E R10, [R8.64] ;  /* 0x00000008080a7981 */ /* 0x002ea8000c1e1900 */
[----:B------:R-:W2:Y:S02]  /*1f20*/  LDG.E R6, [R8.64+0x4] ;  /* 0x0000040808067981 */ /* 0x000ea4000c1e1900 */
[----:B--2---:R-:W-:-:S02]  /*1f30*/  IADD3 R243, -R10, R6, RZ ;  /* 0x000000060af37210 */ /* 0x004fc40007ffe1ff */
.L_x_905:
[----:B------:R-:W-:-:S04]  /*1f40*/  ISETP.NE.U32.AND P0, PT, RZ, c[0x0][0x368], PT ;  /* 0x0000da00ff007a0c */ /* 0x000fc80003f05070 */
[----:B------:R-:W-:-:S13]  /*1f50*/  ISETP.NE.AND.EX P0, PT, RZ, c[0x0][0x36c], PT, P0 ;  /* 0x0000db00ff007a0c */ /* 0x000fda0003f05300 */
[----:B------:R-:W-:Y:S05]  /*1f60*/  @!P0 BRA `(.L_x_906) ;  /* 0x0000003000008947 */ /* 0x000fea0003800000 */
[----:B-1----:R-:W-:-:S05]  /*1f70*/  IMAD.WIDE R4, R27, R20, c[0x0][0x368] ;  /* 0x0000da001b047625 */ /* 0x002fca00078e0214 */
[----:B------:R1:W5:Y:S01]  /*1f80*/  LDG.E R17, [R4.64] ;  /* 0x0000000804117981 */ /* 0x000362000c1e1900 */
[----:B------:R-:W-:Y:S05]  /*1f90*/  BRA `(.L_x_907) ;  /* 0x0000005000007947 */ /* 0x000fea0003800000 */
.L_x_906:
[----:B------:R-:W-:Y:S01]  /*1fa0*/  MOV R17, UR6 ;  /* 0x0000000600117c02 */ /* 0x000fe20008000f00 */
[----:B------:R-:W-:Y:S05]  /*1fb0*/  @!P3 BRA `(.L_x_907) ;  /* 0x000000300000b947 */ /* 0x000fea0003800000 */
[----:B------:R2:W3:Y:S04]  /*1fc0*/  LDG.E R6, [R4.64] ;  /* 0x0000000804067981 */ /* 0x0004e8000c1e1900 */
[----:B-12---:R-:W3:Y:S02]  /*1fd0*/  LDG.E R4, [R4.64+0x4] ;  /* 0x0000040804047981 */ /* 0x006ee4000c1e1900 */
[----:B---3--:R-:W-:Y:S02]  /*1fe0*/  IADD3 R17, -R6, R4, RZ ;  /* 0x0000000406117210 */ /* 0x008fe40007ffe1ff */
.L_x_907:
[----:B------:R-:W2:Y:S04]  /*1ff0*/  LDL.LU R6, [R1+0x1c] ;  /* 0x00001c0001067983 */ /* 0x000ea80000300800 */
[----:B-1----:R1:W3:Y:S04]  /*2000*/  @P4 LDG.E R5, [R2.64] ;  /* 0x0000000802054981 */ /* 0x0022e8000c1e1900 */
[----:B------:R1:W3:Y:S01]  /*2010*/  @P4 LDG.E R4, [R2.64+0x4] ;  /* 0x0000040802044981 */ /* 0x0002e2000c1e1900 */
[----:B------:R-:W-:Y:S01]  /*2020*/  ISETP.NE.U32.AND P0, PT, RZ, c[0x0][0x378], PT ;  /* 0x0000de00ff007a0c */ /* 0x000fe20003f05070 */
[----:B-----5:R-:W-:-:S03]  /*2030*/  IMAD.MOV.U32 R132, RZ, RZ, R17 ;  /* 0x000000ffff847224 */ /* 0x020fc600078e0011 */
[----:B------:R-:W-:Y:S01]  /*2040*/  ISETP.NE.AND.EX P0, PT, RZ, c[0x0][0x37c], PT, P0 ;  /* 0x0000df00ff007a0c */ /* 0x000fe20003f05300 */
[----:B------:R-:W-:-:S05]  /*2050*/  IMAD.MOV.U32 R8, RZ, RZ, c[0x0][0x2c4] ;  /* 0x0000b100ff087624 */ /* 0x000fca00078e00ff */
[----:B------:R-:W-:Y:S01]  /*2060*/  ISETP.NE.AND P2, PT, R8, 0x1, PT ;  /* 0x000000010800780c */ /* 0x000fe20003f45270 */
[----:B------:R-:W-:Y:S02]  /*2070*/  IMAD.IADD R16, R17, 0x1, -R16 ;  /* 0x0000000111107824 */ /* 0x000fe400078e0a10 */
[----:B------:R-:W-:-:S04]  /*2080*/  IMAD.MOV.U32 R8, RZ, RZ, c[0x0][0x32c] ;  /* 0x0000cb00ff087624 */ /* 0x000fc800078e00ff */
[----:B-1----:R-:W-:-:S05]  /*2090*/  @P0 IMAD.WIDE R2, R27, R20, c[0x0][0x378] ;  /* 0x0000de001b020625 */ /* 0x002fca00078e0214 */
[----:B------:R1:W5:Y:S01]  /*20a0*/  @P0 LDG.E R132, [R2.64] ;  /* 0x0000000802840981 */ /* 0x000362000c1e1900 */
[----:B------:R-:W-:Y:S02]  /*20b0*/  ISETP.GE.AND P1, PT, R8, 0x1, PT ;  /* 0x000000010800780c */ /* 0x000fe40003f26270 */
[----:B------:R-:W-:-:S04]  /*20c0*/  LOP3.LUT R209, R209, 0xffefffff, RZ, 0xc0, !PT ;  /* 0xffefffffd1d17812 */ /* 0x000fc800078ec0ff */
[----:B------:R-:W-:-:S04]  /*20d0*/  @P2 LOP3.LUT R209, R209, 0x100000, RZ, 0xfc, !PT ;  /* 0x00100000d1d12812 */ /* 0x000fc800078efcff */
[----:B------:R-:W-:-:S04]  /*20e0*/  LOP3.LUT R209, R209, 0xffdfffff, RZ, 0xc0, !PT ;  /* 0xffdfffffd1d17812 */ /* 0x000fc800078ec0ff */
[----:B------:R-:W-:Y:S01]  /*20f0*/  @P1 LOP3.LUT R209, R209, 0x200000, RZ, 0xfc, !PT ;  /* 0x00200000d1d11812 */ /* 0x000fe200078efcff */
[----:B-1----:R-:W-:Y:S02]  /*2100*/  IMAD.MOV.U32 R2, RZ, RZ, c[0x0][0x228] ;  /* 0x00008a00ff027624 */ /* 0x002fe400078e00ff */
[----:B--2---:R-:W-:-:S05]  /*2110*/  IMAD.SHL.U32 R9, R6, 0x80, RZ ;  /* 0x0000008006097824 */ /* 0x004fca00078e00ff */
[----:B------:R-:W-:Y:S01]  /*2120*/  IADD3 R3, R9, 0x7f, RZ ;  /* 0x0000007f09037810 */ /* 0x000fe20007ffe0ff */
[----:B------:R1:W-:Y:S01]  /*2130*/  STL [R1+0xc], R9 ;  /* 0x00000c0901007387 */ /* 0x0003e20000100800 */
[----:B---3--:R-:W-:-:S03]  /*2140*/  @P4 IMAD.IADD R2, R4, 0x1, -R5 ;  /* 0x0000000104024824 */ /* 0x008fc600078e0a05 */
[----:B------:R-:W-:-:S04]  /*2150*/  @P2 IMAD.HI.U32 R5, R3, c[0x0][0x2c8], RZ ;  /* 0x0000b20003052a27 */ /* 0x000fc800078e00ff */
[----:B------:R-:W-:Y:S01]  /*2160*/  IMAD.IADD R244, R16, 0x1, R2 ;  /* 0x0000000110f47824 */ /* 0x000fe200078e0202 */
[----:B------:R-:W-:-:S04]  /*2170*/  @P2 SHF.R.U32.HI R3, RZ, c[0x0][0x2cc], R5 ;  /* 0x0000b300ff032a19 */ /* 0x000fc80000011605 */
[C---:B------:R-:W-:Y:S02]  /*2180*/  IADD3 R4, R244.reuse, 0x5f, RZ ;  /* 0x0000005ff4047810 */ /* 0x040fe40007ffe0ff */
[----:B------:R-:W-:-:S03]  /*2190*/  IADD3 R5, R244, 0x1, -R243 ;  /* 0x00000001f4057810 */ /* 0x000fc60007ffe8f3 */
[----:B------:R-:W-:-:S04]  /*21a0*/  IMAD.HI R4, R4, 0x2aaaaaab, RZ ;  /* 0x2aaaaaab04047827 */ /* 0x000fc800078e02ff */
[----:B------:R-:W-:Y:S01]  /*21b0*/  IMAD.IADD R3, R5, 0x1, R3 ;  /* 0x0000000105037824 */ /* 0x000fe200078e0203 */
[----:B------:R-:W-:-:S04]  /*21c0*/  SHF.R.U32.HI R6, RZ, 0x1f, R4 ;  /* 0x0000001fff067819 */ /* 0x000fc80000011604 */
[----:B------:R-:W-:Y:S02]  /*21d0*/  LEA.HI.SX32 R144, R4, R6, 0x1c ;  /* 0x0000000604907211 */ /* 0x000fe400078fe2ff */
[----:B------:R-:W-:Y:S01]  /*21e0*/  IADD3 R5, R3, c[0x0][0x328], RZ ;  /* 0x0000ca0003057a10 */ /* 0x000fe20007ffe0ff */
[----:B------:R-:W-:Y:S05]  /*21f0*/  @!P1 BRA `(.L_x_908) ;  /* 0x0000010000009947 */ /* 0x000fea0003800000 */
[C---:B-1----:R-:W-:Y:S01]  /*2200*/  ISETP.GT.AND P0, PT, R3.reuse, RZ, PT ;  /* 0x000000ff0300720c */ /* 0x042fe20003f04270 */
        /* <DEDUP_REMOVED lines=9> */
.L_x_910:
[----:B------:R-:W-:-:S13]  /*22a0*/  ISETP.NE.AND P0, PT, R8, 0x1, PT ;  /* 0x000000010800780c */ /* 0x000fda0003f05270 */
[----:B------:R-:W-:-:S05]  /*22b0*/  @P0 IMAD.HI.U32 R3, R4, c[0x0][0x330], RZ ;  /* 0x0000cc0004030a27 */ /* 0x000fca00078e00ff */
[----:B------:R-:W-:Y:S02]  /*22c0*/  @P0 SHF.R.U32.HI R4, RZ, c[0x0][0x334], R3 ;  /* 0x0000cd00ff040a19 */ /* 0x000fe40000011603 */
.L_x_911:
[----:B------:R-:W-:Y:S05]  /*22d0*/  BSYNC B0 ;  /* 0x0000000000007941 */ /* 0x000fea0003800000 */
.L_x_909:
[----:B------:R-:W-:-:S05]  /*22e0*/  IMAD R3, R4, R8, c[0x0][0x32c] ;  /* 0x0000cb0004037624 */ /* 0x000fca00078e0208 */
[----:B------:R-:W-:-:S04]  /*22f0*/  IMNMX R5, R5, R3, PT ;  /* 0x0000000305057217 */ /* 0x000fc80003800200 */
.L_x_908:
[----:B-1----:R-:W-:Y:S01]  /*2300*/  IADD3 R5, R5, 0x5f, RZ ;  /* 0x0000005f05057810 */ /* 0x002fe20007ffe0ff */
[----:B------:R-:W-:-:S04]  /*2310*/  @P2 IMAD.HI.U32 R4, R9, c[0x0][0x2c8], RZ ;  /* 0x0000b20009042a27 */ /* 0x000fc800078e00ff */
[----:B------:R-:W-:-:S04]  /*2320*/  IMAD.HI R5, R5, 0x2aaaaaab, RZ ;  /* 0x2aaaaaab05057827 */ /* 0x000fc800078e02ff */
[----:B------:R-:W-:Y:S01]  /*2330*/  IMAD.MOV.U32 R3, RZ, RZ, R9 ;  /* 0x000000ffff037224 */ /* 0x000fe200078e0009 */
[----:B------:R-:W-:Y:S01]  /*2340*/  @P2 SHF.R.U32.HI R3, RZ, c[0x0][0x2cc], R4 ;  /* 0x0000b300ff032a19 */ /* 0x000fe20000011604 */
[----:B------:R-:W-:Y:S01]  /*2350*/  IMAD.IADD R154, R244, 0x1, -R243 ;  /* 0x00000001f49a7824 */ /* 0x000fe200078e0af3 */
[----:B------:R-:W-:-:S03]  /*2360*/  SHF.R.U32.HI R4, RZ, 0x1f, R5 ;  /* 0x0000001fff047819 */ /* 0x000fc60000011605 */
[----:B------:R-:W-:Y:S01]  /*2370*/  IMAD.IADD R3, R154, 0x1, R3 ;  /* 0x000000019a037824 */ /* 0x000fe200078e0203 */
[----:B------:R-:W-:-:S04]  /*2380*/  LEA.HI.SX32 R5, R5, R4, 0x1c ;  /* 0x0000000405057211 */ /* 0x000fc800078fe2ff */
[----:B------:R-:W-:Y:S02]  /*2390*/  IADD3 R4, R3, -c[0x0][0x324], RZ ;  /* 0x8000c90003047a10 */ /* 0x000fe40007ffe0ff */
        /* <DEDUP_REMOVED lines=11> */
.L_x_914:
[----:B------:R-:W-:-:S13]  /*2450*/  ISETP.NE.AND P0, PT, R8, 0x1, PT ;  /* 0x000000010800780c */ /* 0x000fda0003f05270 */
[----:B------:R-:W-:-:S05]  /*2460*/  @P0 IMAD.HI.U32 R5, R3, c[0x0][0x330], RZ ;  /* 0x0000cc0003050a27 */ /* 0x000fca00078e00ff */
[----:B------:R-:W-:Y:S02]  /*2470*/  @P0 SHF.R.U32.HI R3, RZ, c[0x0][0x334], R5 ;  /* 0x0000cd00ff030a19 */ /* 0x000fe40000011605 */
.L_x_915:
[----:B------:R-:W-:Y:S05]  /*2480*/  BSYNC B0 ;  /* 0x0000000000007941 */ /* 0x000fea0003800000 */
.L_x_913:
[----:B------:R-:W-:-:S05]  /*2490*/  IMAD R3, R3, c[0x0][0x32c], RZ ;  /* 0x0000cb0003037a24 */ /* 0x000fca00078e02ff */
[----:B------:R-:W-:-:S04]  /*24a0*/  IMNMX R4, R4, R3, !PT ;  /* 0x0000000304047217 */ /* 0x000fc80007800200 */
.L_x_912:
[----:B------:R-:W2:Y:S01]  /*24b0*/  LDL R21, [R1+0x20] ;  /* 0x0000200001157983 */ /* 0x000ea20000100800 */
[----:B------:R-:W-:Y:S01]  /*24c0*/  IMAD.HI R3, R4, 0x2aaaaaab, RZ ;  /* 0x2aaaaaab04037827 */ /* 0x000fe200078e02ff */
[----:B------:R-:W-:Y:S04]  /*24d0*/  BSSY B0, `(.L_x_916) ;  /* 0x000002f000007945 */ /* 0x000fe80003800000 */
[----:B------:R-:W-:-:S04]  /*24e0*/  SHF.R.U32.HI R4, RZ, 0x1f, R3 ;  /* 0x0000001fff047819 */ /* 0x000fc80000011603 */
[----:B------:R-:W-:Y:S02]  /*24f0*/  LEA.HI.SX32 R3, R3, R4, 0x1c ;  /* 0x0000000403037211 */ /* 0x000fe400078fe2ff */
[C---:B--2---:R-:W-:Y:S02]  /*2500*/  LOP3.LUT R5, R21.reuse, 0xff000000, RZ, 0xc0, !PT ;  /* 0xff00000015057812 */ /* 0x044fe400078ec0ff */
[----:B------:R-:W-:Y:S02]  /*2510*/  LOP3.LUT R6, R21, 0xff0000, RZ, 0xc0, !PT ;  /* 0x00ff000015067812 */ /* 0x000fe400078ec0ff */
[----:B------:R-:W-:-:S04]  /*2520*/  SHF.R.U32.HI R5, RZ, 0x8, R5 ;  /* 0x00000008ff057819 */ /* 0x000fc80000011605 */
[----:B------:R-:W-:Y:S02]  /*2530*/  LEA.HI R4, R6, R5, RZ, 0x10 ;  /* 0x0000000506047211 */ /* 0x000fe400078f80ff */
[----:B------:R-:W-:Y:S01]  /*2540*/  IMNMX R6, RZ, R3, !PT ;  /* 0x00000003ff067217 */ /* 0x000fe20007800200 */
[----:B------:R-:W-:Y:S01]  /*2550*/  IMAD.MOV.U32 R3, RZ, RZ, RZ ;  /* 0x000000ffff037224 */ /* 0x000fe200078e00ff */
[----:B------:R-:W-:Y:S02]  /*2560*/  SHF.R.U32.HI R9, RZ, 0x10, R4 ;  /* 0x00000010ff097819 */ /* 0x000fe40000011604 */
[----:B------:R-:W-:Y:S02]  /*2570*/  LOP3.LUT R22, R4, 0xff, RZ, 0xc0, !PT ;  /* 0x000000ff04167812 */ /* 0x000fe400078ec0ff */
[----:B------:R-:W-:Y:S01]  /*2580*/  ISETP.GT.AND P0, PT, R10, R6, PT ;  /* 0x000000060a00720c */ /* 0x000fe20003f04270 */
[----:B------:R1:W-:Y:S01]  /*2590*/  STL [R1+0x1c], R9 ;  /* 0x00001c0901007387 */ /* 0x0003e20000100800 */
[----:B------:R-:W-:-:S03]  /*25a0*/  ISETP.NE.AND P1, PT, R9, RZ, PT ;  /* 0x000000ff0900720c */ /* 0x000fc60003f25270 */
[----:B------:R1:W-:Y:S01]  /*25b0*/  STL [R1+0x28], R22 ;  /* 0x0000281601007387 */ /* 0x0003e20000100800 */
[----:B------:R-:W-:-:S07]  /*25c0*/  SEL R131, R9, c[0x0][0x338], P1 ;  /* 0x0000ce0009837a07 */ /* 0x000fce0000800000 */
[----:B------:R-:W-:Y:S05]  /*25d0*/  @!P0 BRA `(.L_x_917) ;  /* 0x000001e000008947 */ /* 0x000fea0003800000 */
[----:B------:R-:W-:Y:S02]  /*25e0*/  IABS R3, R131 ;  /* 0x0000008300037213 */ /* 0x000fe40000000000 */
[----:B------:R-:W-:-:S03]  /*25f0*/  IADD3 R5, R131, -0x1, R10 ;  /* 0xffffffff83057810 */ /* 0x000fc60007ffe00a */
[----:B------:R-:W-:Y:S02]  /*2600*/  IMAD.MOV.U32 R4, RZ, RZ, R3 ;  /* 0x000000ffff047224 */ /* 0x000fe400078e0003 */
[----:B------:R-:W-:Y:S02]  /*2610*/  IMAD.IADD R11, R5, 0x1, -R6 ;  /* 0x00000001050b7824 */ /* 0x000fe400078e0a06 */
[----:B------:R-:W2:Y:S03]  /*2620*/  I2F.RP R3, R4 ;  /* 0x0000000400037306 */ /* 0x000ea60000209400 */
[----:B------:R-:W-:-:S05]  /*2630*/  IABS R15, R11 ;  /* 0x0000000b000f7213 */ /* 0x000fca0000000000 */
[----:B--2---:R-:W2:Y:S02]  /*2640*/  MUFU.RCP R3, R3 ;  /* 0x0000000300037308 */ /* 0x004ea40000001000 */
[----:B--2---:R-:W-:-:S06]  /*2650*/  IADD3 R3, R3, 0xffffffe, RZ ;  /* 0x0ffffffe03037810 */ /* 0x004fcc0007ffe0ff */
[----:B-1----:R-:W1:Y:S02]  /*2660*/  F2I.FTZ.U32.TRUNC.NTZ R9, R3 ;  /* 0x0000000300097305 */ /* 0x002e64000021f000 */
[----:B-1----:R-:W-:-:S04]  /*2670*/  IMAD.MOV R3, RZ, RZ, -R9 ;  /* 0x000000ffff037224 */ /* 0x002fc800078e0a09 */
[----:B------:R-:W-:Y:S01]  /*2680*/  IMAD.MOV.U32 R8, RZ, RZ, R3 ;  /* 0x000000ffff087224 */ /* 0x000fe200078e0003 */
[----:B------:R-:W-:-:S03]  /*2690*/  IABS R3, R131 ;  /* 0x0000008300037213 */ /* 0x000fc60000000000 */
[----:B------:R-:W-:Y:S01]  /*26a0*/  IMAD R5, R8, R4, RZ ;  /* 0x0000000408057224 */ /* 0x000fe200078e02ff */
[----:B------:R-:W-:Y:S01]  /*26b0*/  MOV R8, RZ ;  /* 0x000000ff00087202 */ /* 0x000fe20000000f00 */
[----:B------:R-:W-:-:S04]  /*26c0*/  IMAD.MOV R14, RZ, RZ, -R3 ;  /* 0x000000ffff0e7224 */ /* 0x000fc800078e0a03 */
[----:B------:R-:W-:-:S04]  /*26d0*/  IMAD.HI.U32 R3, R9, R5, R8 ;  /* 0x0000000509037227 */ /* 0x000fc800078e0008 */
[----:B------:R-:W-:Y:S02]  /*26e0*/  IMAD.MOV.U32 R5, RZ, RZ, R15 ;  /* 0x000000ffff057224 */ /* 0x000fe400078e000f */
        /* <DEDUP_REMOVED lines=9> */
[----:B------:R-:W-:-:S07]  /*2780*/  ISETP.GE.AND P1, PT, R4, RZ, PT ;  /* 0x000000ff0400720c */ /* 0x000fce0003f26270 */
[----:B------:R-:W-:-:S06]  /*2790*/  @P2 IADD3 R3, R3, 0x1, RZ ;  /* 0x0000000103032810 */ /* 0x000fcc0007ffe0ff */
[----:B------:R-:W-:Y:S01]  /*27a0*/  @!P1 IMAD.MOV R3, RZ, RZ, -R3 ;  /* 0x000000ffff039224 */ /* 0x000fe200078e0a03 */
[----:B------:R-:W-:Y:S02]  /*27b0*/  @!P0 LOP3.LUT R3, RZ, R131, RZ, 0x33, !PT ;  /* 0x00000083ff038212 */ /* 0x000fe400078e33ff */
.L_x_917:
[----:B------:R-:W-:Y:S05]  /*27c0*/  BSYNC B0 ;  /* 0x0000000000007941 */ /* 0x000fea0003800000 */
.L_x_916:
[----:B------:R-:W2:Y:S01]  /*27d0*/  LDL R8, [R1+0x60] ;  /* 0x0000600001087983 */ /* 0x000ea20000100800 */
[----:B------:R-:W-:-:S04]  /*27e0*/  IMAD R6, R22, R3, R6 ;  /* 0x0000000316067224 */ /* 0x000fc800078e0206 */
[----:B------:R-:W-:-:S05]  /*27f0*/  IMAD.IADD R3, R6, 0x1, R3 ;  /* 0x0000000106037824 */ /* 0x000fca00078e0203 */
[----:B------:R-:W-:Y:S01]  /*2800*/  IMNMX R5, R10, R3, PT ;  /* 0x000000030a057217 */ /* 0x000fe20003800200 */
[----:B------:R-:W-:-:S04]  /*2810*/  IMAD R3, R6, 0x60, -R16 ;  /* 0x0000006006037824 */ /* 0x000fc800078e0a10 */
[----:B------:R-:W-:Y:S01]  /*2820*/  IMAD R5, R5, 0x60, -R16 ;  /* 0x0000006005057824 */ /* 0x000fe200078e0a10 */
[----:B------:R-:W-:-:S04]  /*2830*/  IMNMX R4, RZ, R3, !PT ;  /* 0x00000003ff047217 */ /* 0x000fc80007800200 */
[----:B------:R-:W-:-:S04]  /*2840*/  IMNMX R3, R5, R2, PT ;  /* 0x0000000205037217 */ /* 0x000fc80003800200 */
[----:B------:R-:W-:Y:S01]  /*2850*/  ISETP.GT.AND P0, PT, R3, R4, PT ;  /* 0x000000040300720c */ /* 0x000fe20003f04270 */
[----:B------:R-:W-:-:S05]  /*2860*/  IMAD.WIDE.U32 R4, R4, -0x55555555, RZ ;  /* 0xaaaaaaab04047825 */ /* 0x000fca00078e00ff */
[----:B------:R-:W-:-:S07]  /*2870*/  SHF.R.U32.HI R121, RZ, 0x6, R5 ;  /* 0x00000006ff797819 */ /* 0x000fce0000011605 */
[----:B------:R-:W-:-:S05]  /*2880*/  @P0 IADD3 R3, R3, 0x5f, RZ ;  /* 0x0000005f03030810 */ /* 0x000fca0007ffe0ff */
[----:B------:R-:W-:-:S04]  /*2890*/  @P0 IMAD.HI R4, R3, 0x2aaaaaab, RZ ;  /* 0x2aaaaaab03040827 */ /* 0x000fc800078e02ff */
[----:B------:R-:W-:Y:S01]  /*28a0*/  IMAD.MOV.U32 R3, RZ, RZ, R121 ;  /* 0x000000ffff037224 */ /* 0x000fe200078e0079 */
[----:B------:R-:W-:-:S04]  /*28b0*/  @P0 SHF.R.U32.HI R5, RZ, 0x1f, R4 ;  /* 0x0000001fff050819 */ /* 0x000fc80000011604 */
[----:B------:R-:W-:-:S04]  /*28c0*/  @P0 LEA.HI.SX32 R3, R4, R5, 0x1c ;  /* 0x0000000504030211 */ /* 0x000fc800078fe2ff */
[----:B------:R-:W-:Y:S01]  /*28d0*/  ISETP.GT.AND P0, PT, R3, R121, PT ;  /* 0x000000790300720c */ /* 0x000fe20003f04270 */
[----:B--2---:R-:W-:-:S04]  /*28e0*/  IMAD.IADD R4, R7, 0x1, R8 ;  /* 0x0000000107047824 */ /* 0x004fc800078e0208 */
[----:B------:R-:W-:-:S08]  /*28f0*/  IMAD.SHL.U32 R210, R4, 0x2, RZ ;  /* 0x0000000204d27824 */ /* 0x000fd000078e00ff */
[----:B------:R-:W-:Y:S05]  /*2900*/  @!P0 BRA `(.L_x_918) ;  /* 0x000055f000008947 */ /* 0x000fea0003800000 */
[----:B------:R-:W-:Y:S02]  /*2910*/  ISETP.NE.U32.AND P0, PT, RZ, c[0x0][0x340], PT ;  /* 0x0000d000ff007a0c */ /* 0x000fe40003f05070 */
[----:B------:R-:W-:Y:S02]  /*2920*/  SHF.R.S32.HI R11, RZ, 0x1f, R101 ;  /* 0x0000001fff0b7819 */ /* 0x000fe40000011465 */
[----:B------:R-:W-:-:S13]  /*2930*/  ISETP.NE.AND.EX P2, PT, RZ, c[0x0][0x344], PT, P0 ;  /* 0x0000d100ff007a0c */ /* 0x000fda0003f45300 */
[----:B------:R-:W-:-:S05]  /*2940*/  @P2 IMAD.WIDE R4, R27, R20, c[0x0][0x340] ;  /* 0x0000d0001b042625 */ /* 0x000fca00078e0214 */
[----:B------:R2:W3:Y:S01]  /*2950*/  @P2 LDG.E R23, [R4.64] ;  /* 0x0000000804172981 */ /* 0x0004e2000c1e1900 */
[----:B------:R-:W-:Y:S01]  /*2960*/  IADD3 R108, P0, R101, R18, RZ ;  /* 0x00000012656c7210 */ /* 0x000fe20007f1e0ff */
[----:B------:R-:W-:Y:S01]  /*2970*/  IMAD.MOV.U32 R136, RZ, RZ, 0x60 ;  /* 0x00000060ff887424 */ /* 0x000fe200078e00ff */
[----:B------:R-:W-:Y:S01]  /*2980*/  LOP3.LUT R26, R21, 0xffff, RZ, 0xc0, !PT ;  /* 0x0000ffff151a7812 */ /* 0x000fe200078ec0ff */
[----:B------:R-:W-:Y:S01]  /*2990*/  IMAD.MOV.U32 R10, RZ, RZ, c[0x0][0x238] ;  /* 0x00008e00ff0a7624 */ /* 0x000fe200078e00ff */
[----:B------:R-:W-:Y:S01]  /*29a0*/  LEA.HI.X.SX32 R109, R18, R11, 0x1, P0 ;  /* 0x0000000b126d7211 */ /* 0x000fe200000f0eff */
[C---:B------:R-:W-:Y:S01]  /*29b0*/  IMAD R145, R136.reuse, c[0x0][0x23c], RZ ;  /* 0x00008f0088917a24 */ /* 0x040fe200078e02ff */
[----:B-1----:R-:W-:Y:S01]  /*29c0*/  SHF.R.S32.HI R22, RZ, 0x1f, R27 ;  /* 0x0000001fff167819 */ /* 0x002fe2000001141b */
[----:B------:R-:W-:Y:S01]  /*29d0*/  IMAD.WIDE.U32 R134, R136, c[0x0][0x238], RZ ;  /* 0x00008e0088867a25 */ /* 0x000fe200078e00ff */
[----:B------:R-:W-:Y:S02]  /*29e0*/  IADD3 R35, R3, -0x1, RZ ;  /* 0xffffffff03237810 */ /* 0x000fe40007ffe0ff */
[----:B------:R-:W-:Y:S01]  /*29f0*/  SEL R25, R22, RZ, !P4 ;  /* 0x000000ff16197207 */ /* 0x000fe20006000000 */
[----:B------:R-:W-:Y:S01]  /*2a00*/  IMAD R6, R109, c[0x0][0x238], RZ ;  /* 0x00008e006d067a24 */ /* 0x000fe200078e02ff */
[----:B------:R-:W-:Y:S01]  /*2a10*/  IADD3 R120, -R101, R2, RZ ;  /* 0x0000000265787210 */ /* 0x000fe20007ffe1ff */
[----:B------:R-:W-:Y:S01]  /*2a20*/  IMAD.IADD R145, R135, 0x1, R145 ;  /* 0x0000000187917824 */ /* 0x000fe200078e0291 */
[----:B------:R-:W-:Y:S01]  /*2a30*/  SEL R24, R27, RZ, !P4 ;  /* 0x000000ff1b187207 */ /* 0x000fe20006000000 */
[----:B------:R-:W-:Y:S01]  /*2a40*/  IMAD R6, R108, c[0x0][0x23c], R6 ;  /* 0x00008f006c067a24 */ /* 0x000fe200078e0206 */
[----:B------:R-:W-:Y:S01]  /*2a50*/  ISETP.GE.AND P5, PT, R76, c[0x0][0x1d4], PT ;  /* 0x000075004c007a0c */ /* 0x000fe20003fa6270 */
[----:B------:R-:W-:Y:S01]  /*2a60*/  IMAD R3, R25, c[0x0][0x248], RZ ;  /* 0x0000920019037a24 */ /* 0x000fe200078e02ff */
[----:B------:R-:W-:Y:S01]  /*2a70*/  ISETP.GE.AND P3, PT, R211, c[0x0][0x1d4], PT ;  /* 0x00007500d3007a0c */ /* 0x000fe20003f66270 */
[----:B------:R-:W-:Y:S01]  /*2a80*/  IMAD.WIDE.U32 R14, R101, c[0x0][0x290], R78 ;  /* 0x0000a400650e7a25 */ /* 0x000fe200078e004e */
[----:B------:R-:W-:-:S02]  /*2a90*/  MOV R142, 0x5 ;  /* 0x00000005008e7802 */ /* 0x000fc40000000f00 */
[----:B------:R-:W-:Y:S01]  /*2aa0*/  SHF.L.U32 R151, R10, 0x5, RZ ;  /* 0x000000050a977819 */ /* 0x000fe200000006ff */
[----:B------:R-:W-:Y:S01]  /*2ab0*/  IMAD R8, R24, c[0x0][0x24c], R3 ;  /* 0x0000930018087a24 */ /* 0x000fe200078e0203 */
[----:B------:R-:W-:Y:S01]  /*2ac0*/  SHF.L.U64.HI R148, R10, R142, c[0x0][0x23c] ;  /* 0x00008f000a947619 */ /* 0x000fe2000001028e */
[----:B--2---:R-:W-:Y:S01]  /*2ad0*/  IMAD.WIDE.U32 R4, R108, c[0x0][0x238], R76 ;  /* 0x00008e006c047a25 */ /* 0x004fe200078e004c */
[----:B------:R-:W-:Y:S02]  /*2ae0*/  IADD3 R128, R17, R19, RZ ;  /* 0x0000001311807210 */ /* 0x000fe40007ffe0ff */
[----:B------:R-:W-:Y:S01]  /*2af0*/  MOV R150, c[0x0][0x290] ;  /* 0x0000a40000967a02 */ /* 0x000fe20000000f00 */
[----:B------:R-:W-:Y:S01]  /*2b00*/  IMAD R3, R145, R35, RZ ;  /* 0x0000002391037224 */ /* 0x000fe200078e02ff */
[----:B------:R-:W-:Y:S01]  /*2b10*/  IADD3 R5, R5, R6, RZ ;  /* 0x0000000605057210 */ /* 0x000fe20007ffe0ff */
[----:B------:R-:W-:Y:S01]  /*2b20*/  IMAD R6, R35, -0x60, R120 ;  /* 0xffffffa023067824 */ /* 0x000fe200078e0278 */
[----:B------:R-:W-:Y:S01]  /*2b30*/  P2R R130, PR, RZ, 0x20 ;  /* 0x00000020ff827803 */ /* 0x000fe20000000000 */
[----:B------:R-:W-:Y:S01]  /*2b40*/  IMAD.WIDE.U32 R20, R101, c[0x0][0x290], R76 ;  /* 0x0000a40065147a25 */ /* 0x000fe200078e004c */
[----:B------:R-:W-:-:S02]  /*2b50*/  P2R R129, PR, RZ, 0x8 ;  /* 0x00000008ff817803 */ /* 0x000fc40000000000 */
[----:B------:R-:W-:Y:S01]  /*2b60*/  ISETP.GE.AND P0, PT, R6, 0x1, PT ;  /* 0x000000010600780c */ /* 0x000fe20003f06270 */
[----:B------:R-:W-:Y:S01]  /*2b70*/  IMAD.WIDE.U32 R4, R26, c[0x0][0x240], R4 ;  /* 0x000090001a047a25 */ /* 0x000fe200078e0004 */
[----:B------:R-:W-:-:S03]  /*2b80*/  SHF.L.U32 R153, R150, 0x5, RZ ;  /* 0x0000000596997819 */ /* 0x000fc600000006ff */
[----:B------:R-:W-:Y:S02]  /*2b90*/  IMAD R5, R26, c[0x0][0x244], R5 ;  /* 0x000091001a057a24 */ /* 0x000fe400078e0205 */
[----:B------:R-:W-:Y:S02]  /*2ba0*/  IMAD.MOV.U32 R133, RZ, RZ, c[0x0][0x280] ;  /* 0x0000a000ff857624 */ /* 0x000fe400078e00ff */
[----:B------:R-:W-:Y:S01]  /*2bb0*/  IMAD.WIDE.U32 R112, R24, c[0x0][0x248], R4 ;  /* 0x0000920018707a25 */ /* 0x000fe200078e0004 */
[----:B------:R-:W-:Y:S02]  /*2bc0*/  SHF.R.S32.HI R4, RZ, 0x1f, R35 ;  /* 0x0000001fff047819 */ /* 0x000fe40000011423 */
[----:B------:R-:W-:Y:S01]  /*2bd0*/  SHF.L.U64.HI R141, R133, R142, c[0x0][0x284] ;  /* 0x0000a100858d7619 */ /* 0x000fe2000001028e */
[----:B------:R-:W-:Y:S01]  /*2be0*/  IMAD.MOV.U32 R110, RZ, RZ, R112 ;  /* 0x000000ffff6e7224 */ /* 0x000fe200078e0070 */
[----:B------:R-:W-:Y:S01]  /*2bf0*/  IADD3 R111, R113, R8, RZ ;  /* 0x00000008716f7210 */ /* 0x000fe20007ffe0ff */
[----:B------:R-:W-:Y:S01]  /*2c00*/  IMAD R3, R4, R134, R3 ;  /* 0x0000008604037224 */ /* 0x000fe200078e0203 */
[----:B------:R-:W-:Y:S01]  /*2c10*/  SHF.L.U64.HI R142, R150, R142, c[0x0][0x294] ;  /* 0x0000a500968e7619 */ /* 0x000fe2000001028e */
[----:B------:R-:W-:-:S02]  /*2c20*/  IMAD R146, R136, c[0x0][0x284], RZ ;  /* 0x0000a10088927a24 */ /* 0x000fc400078e02ff */
[----:B------:R-:W-:-:S04]  /*2c30*/  IMAD.WIDE.U32 R8, R35, R134, R110 ;  /* 0x0000008623087225 */ /* 0x000fc800078e006e */
[C---:B------:R-:W-:Y:S01]  /*2c40*/  IMAD R147, R136.reuse, c[0x0][0x294], RZ ;  /* 0x0000a50088937a24 */ /* 0x040fe200078e02ff */
[----:B------:R-:W-:Y:S01]  /*2c50*/  IADD3 R3, R9, R3, RZ ;  /* 0x0000000309037210 */ /* 0x000fe20007ffe0ff */
[----:B------:R-:W-:Y:S01]  /*2c60*/  IMAD.WIDE.U32 R138, R136, c[0x0][0x280], RZ ;  /* 0x0000a000888a7a25 */ /* 0x000fe200078e00ff */
[----:B------:R-:W-:-:S03]  /*2c70*/  @P0 LEA R4, P1, R8, c[0x0][0x220], 0x1 ;  /* 0x0000880008040a11 */ /* 0x000fc600078208ff */
[----:B------:R-:W-:Y:S01]  /*2c80*/  IMAD.WIDE.U32 R136, R136, c[0x0][0x290], RZ ;  /* 0x0000a40088887a25 */ /* 0x000fe200078e00ff */
[----:B------:R-:W-:Y:S02]  /*2c90*/  @P0 LEA.HI.X R5, R8, c[0x0][0x224], R3, 0x1, P1 ;  /* 0x0000890008050a11 */ /* 0x000fe400008f0c03 */
[----:B------:R-:W-:Y:S01]  /*2ca0*/  ISETP.GE.AND P1, PT, R6, 0x21, PT ;  /* 0x000000210600780c */ /* 0x000fe20003f26270 */
[C---:B------:R-:W-:Y:S01]  /*2cb0*/  IMAD.WIDE.U32 R118, R26.reuse, c[0x0][0x1e8], RZ ;  /* 0x00007a001a767a25 */ /* 0x040fe200078e00ff */
[----:B------:R-:W-:Y:S01]  /*2cc0*/  IADD3 R146, R139, R146, RZ ;  /* 0x000000928b927210 */ /* 0x000fe20007ffe0ff */
[----:B------:R-:W-:Y:S01]  /*2cd0*/  @!PT LDS RZ, [RZ] ;  /* 0x00000000fffff984 */ /* 0x000fe20000000800 */
[----:B------:R-:W-:Y:S01]  /*2ce0*/  @!PT LDS RZ, [RZ] ;  /* 0x00000000fffff984 */ /* 0x000fe20000000800 */
[----:B------:R-:W-:Y:S01]  /*2cf0*/  @!PT LDS RZ, [RZ] ;  /* 0x00000000fffff984 */ /* 0x000fe20000000800 */
[----:B------:R1:W-:Y:S02]  /*2d00*/  @P0 LDGSTS.E.BYPASS.LTC128B.128 [R210+0x8100], [R4.64], !P5 ;  /* 0x0810000004d20fae */ /* 0x0003e4000e901d48 */
[----:B------:R-:W-:Y:S02]  /*2d10*/  IMAD.WIDE.U32 R116, R26, c[0x0][0x210], RZ ;  /* 0x000084001a747a25 */ /* 0x000fe400078e00ff */
[----:B------:R1:W-:Y:S02]  /*2d20*/  @P0 LDGSTS.E.BYPASS.LTC128B.128 [R210+0xb100], [R4.64+0x80], !P3 ;  /* 0x0b10008004d20fae */ /* 0x0003e4000d901d48 */
[----:B------:R-:W-:-:S02]  /*2d30*/  IMAD.SHL.U32 R152, R133, 0x20, RZ ;  /* 0x0000002085987824 */ /* 0x000fc400078e00ff */
[----:B------:R-:W-:Y:S02]  /*2d40*/  IMAD.IADD R147, R137, 0x1, R147 ;  /* 0x0000000189937824 */ /* 0x000fe400078e0293 */
[C---:B------:R-:W-:Y:S02]  /*2d50*/  IMAD R127, R26.reuse, c[0x0][0x1ec], R119 ;  /* 0x00007b001a7f7a24 */ /* 0x040fe400078e0277 */
[----:B------:R-:W-:Y:S01]  /*2d60*/  IMAD R126, R26, c[0x0][0x214], R117 ;  /* 0x000085001a7e7a24 */ /* 0x000fe200078e0275 */
[----:B-1----:R-:W-:-:S05]  /*2d70*/  @P1 IADD3 R5, P0, R151, R8, RZ ;  /* 0x0000000897051210 */ /* 0x002fca0007f1e0ff */
[----:B------:R-:W-:Y:S01]  /*2d80*/  @P1 IMAD.X R9, R3, 0x1, R148, P0 ;  /* 0x0000000103091824 */ /* 0x000fe200000e0694 */
[----:B------:R-:W-:-:S04]  /*2d90*/  @P1 LEA R4, P0, R5, c[0x0][0x220], 0x1 ;  /* 0x0000880005041a11 */ /* 0x000fc800078008ff */
[----:B------:R-:W-:Y:S01]  /*2da0*/  @P1 LEA.HI.X R5, R5, c[0x0][0x224], R9, 0x1, P0 ;  /* 0x0000890005051a11 */ /* 0x000fe200000f0c09 */
[C---:B------:R-:W-:Y:S01]  /*2db0*/  IMAD R9, R11.reuse, c[0x0][0x290], RZ ;  /* 0x0000a4000b097a24 */ /* 0x040fe200078e02ff */
[----:B------:R-:W-:Y:S01]  /*2dc0*/  ISETP.GT.AND P0, PT, R6, 0x40, PT ;  /* 0x000000400600780c */ /* 0x000fe20003f04270 */
[----:B------:R-:W-:Y:S02]  /*2dd0*/  IMAD R6, R11, c[0x0][0x280], RZ ;  /* 0x0000a0000b067a24 */ /* 0x000fe400078e02ff */
[----:B------:R1:W-:Y:S01]  /*2de0*/  @P1 LDGSTS.E.BYPASS.LTC128B.128 [R241+0x9100], [R4.64], !P5 ;  /* 0x0910000004f11fae */ /* 0x0003e2000e901d48 */
[C---:B------:R-:W-:Y:S02]  /*2df0*/  IMAD R9, R101.reuse, c[0x0][0x294], R9 ;  /* 0x0000a50065097a24 */ /* 0x040fe400078e0209 */
[----:B------:R-:W-:Y:S01]  /*2e00*/  IMAD R6, R101, c[0x0][0x284], R6 ;  /* 0x0000a10065067a24 */ /* 0x000fe200078e0206 */
[----:B------:R1:W-:Y:S02]  /*2e10*/  @P1 LDGSTS.E.BYPASS.LTC128B.128 [R241+0xc100], [R4.64+0x80], !P3 ;  /* 0x0c10008004f11fae */ /* 0x0003e4000d901d48 */
[----:B------:R-:W-:-:S04]  /*2e20*/  IADD3 R17, R15, R9, RZ ;  /* 0x000000090f117210 */ /* 0x000fc80007ffe0ff */
[----:B------:R-:W-:Y:S02]  /*2e30*/  @P0 LEA R16, P1, R10, R8, 0x6 ;  /* 0x000000080a100211 */ /* 0x000fe400078230ff */
[----:B------:R-:W-:-:S04]  /*2e40*/  @P0 MOV R8, c[0x0][0x23c] ;  /* 0x00008f0000080a02 */ /* 0x000fc80000000f00 */
[----:B------:R-:W-:Y:S01]  /*2e50*/  @P0 LEA.HI.X R3, R10, R3, R8, 0x6, P1 ;  /* 0x000000030a030211 */ /* 0x000fe200008f3408 */
[----:B------:R-:W-:Y:S01]  /*2e60*/  IMAD.WIDE.U32 R10, R101, c[0x0][0x280], R76 ;  /* 0x0000a000650a7a25 */ /* 0x000fe200078e004c */
[----:B------:R-:W-:-:S04]  /*2e70*/  @P0 LEA R8, P1, R16, c[0x0][0x220], 0x1 ;  /* 0x0000880010080a11 */ /* 0x000fc800078208ff */
[----:B------:R-:W-:Y:S01]  /*2e80*/  IADD3 R15, R6, R11, RZ ;  /* 0x0000000b060f7210 */ /* 0x000fe20007ffe0ff */
[----:B------:R-:W-:Y:S01]  /*2e90*/  IMAD.IADD R11, R9, 0x1, R21 ;  /* 0x00000001090b7824 */ /* 0x000fe200078e0215 */
[----:B------:R-:W-:Y:S02]  /*2ea0*/  @P0 LEA.HI.X R9, R16, c[0x0][0x224], R3, 0x1, P1 ;  /* 0x0000890010090a11 */ /* 0x000fe400008f0c03 */
[----:B------:R-:W-:Y:S01]  /*2eb0*/  MOV R16, R14 ;  /* 0x0000000e00107202 */ /* 0x000fe20000000f00 */
[----:B------:R-:W-:Y:S01]  /*2ec0*/  IMAD.MOV.U32 R14, RZ, RZ, R10 ;  /* 0x000000ffff0e7224 */ /* 0x000fe200078e000a */
[----:B------:R-:W-:Y:S01]  /*2ed0*/  MOV R10, R20 ;  /* 0x00000014000a7202 */ /* 0x000fe20000000f00 */
[----:B------:R2:W-:Y:S01]  /*2ee0*/  @P0 LDGSTS.E.BYPASS.LTC128B.128 [R241+0xa100], [R8.64], !P5 ;  /* 0x0a10000008f10fae */ /* 0x0005e2000e901d48 */
[----:B------:R-:W-:Y:S01]  /*2ef0*/  MOV R3, c[0x0][0x27c] ;  /* 0x00009f0000037a02 */ /* 0x000fe20000000f00 */
[----:B-1----:R-:W-:Y:S02]  /*2f00*/  IMAD.WIDE.U32 R4, R101, c[0x0][0x280], R78 ;  /* 0x0000a00065047a25 */ /* 0x002fe400078e004e */
[----:B------:R2:W-:Y:S01]  /*2f10*/  @P0 LDGSTS.E.BYPASS.LTC128B.128 [R241+0xd100], [R8.64+0x80], !P3 ;  /* 0x0d10008008f10fae */ /* 0x0005e2000d901d48 */
[----:B------:R-:W-:Y:S01]  /*2f20*/  SHF.L.U32 R66, R3, 0x1, RZ ;  /* 0x0000000103427819 */ /* 0x000fe200000006ff */
[----:B------:R-:W-:Y:S01]  /*2f30*/  IMAD.IADD R19, R5, 0x1, R6 ;  /* 0x0000000105137824 */ /* 0x000fe200078e0206 */
[----:B-----5:R-:W-:Y:S01]  /*2f40*/  SHF.R.S32.HI R6, RZ, 0x1f, R132 ;  /* 0x0000001fff067819 */ /* 0x020fe20000011484 */
[C---:B------:R-:W-:Y:S01]  /*2f50*/  IMAD.WIDE.U32 R92, R132.reuse, c[0x0][0x280], R14 ;  /* 0x0000a000845c7a25 */ /* 0x040fe200078e000e */
[----:B------:R-:W-:Y:S01]  /*2f60*/  MOV R18, R4 ;  /* 0x0000000400127202 */ /* 0x000fe20000000f00 */
[----:B------:R-:W0:Y:S01]  /*2f70*/  LDGDEPBAR ;  /* 0x00000000000079af */ /* 0x000e220000000000 */
[----:B------:R-:W-:Y:S01]  /*2f80*/  WARPSYNC 0xffffffff ;  /* 0xffffffff00007948 */ /* 0x000fe20003800000 */
[----:B------:R-:W-:-:S04]  /*2f90*/  IMAD.WIDE.U32 R90, R132, c[0x0][0x290], R10 ;  /* 0x0000a400845a7a25 */ /* 0x000fc800078e000a */
[----:B------:R-:W-:-:S04]  /*2fa0*/  IMAD.WIDE.U32 R96, R132, c[0x0][0x280], R18 ;  /* 0x0000a00084607a25 */ /* 0x000fc800078e0012 */
[----:B------:R-:W-:-:S04]  /*2fb0*/  IMAD.WIDE.U32 R94, R132, c[0x0][0x290], R16 ;  /* 0x0000a400845e7a25 */ /* 0x000fc800078e0010 */
[C---:B--2---:R-:W-:Y:S02]  /*2fc0*/  IMAD R9, R6.reuse, c[0x0][0x280], RZ ;  /* 0x0000a00006097a24 */ /* 0x044fe400078e02ff */
[----:B------:R-:W-:Y:S02]  /*2fd0*/  IMAD R8, R6, c[0x0][0x290], RZ ;  /* 0x0000a40006087a24 */ /* 0x000fe400078e02ff */
[C---:B------:R-:W-:Y:S02]  /*2fe0*/  IMAD R6, R132.reuse, c[0x0][0x284], R9 ;  /* 0x0000a10084067a24 */ /* 0x040fe400078e0209 */
[----:B------:R-:W-:-:S03]  /*2ff0*/  IMAD R3, R132, c[0x0][0x294], R8 ;  /* 0x0000a50084037a24 */ /* 0x000fc600078e0208 */
[----:B------:R-:W-:Y:S01]  /*3000*/  IADD3 R107, R97, R6, RZ ;  /* 0x00000006616b7210 */ /* 0x000fe20007ffe0ff */
[----:B------:R-:W-:Y:S01]  /*3010*/  IMAD.IADD R106, R95, 0x1, R3 ;  /* 0x000000015f6a7824 */ /* 0x000fe200078e0203 */
[----:B------:R-:W-:Y:S02]  /*3020*/  IADD3 R105, R6, R93, RZ ;  /* 0x0000005d06697210 */ /* 0x000fe40007ffe0ff */
[----:B------:R-:W-:Y:S02]  /*3030*/  IADD3 R104, R3, R91, RZ ;  /* 0x0000005b03687210 */ /* 0x000fe40007ffe0ff */
[----:B---3--:R-:W-:Y:S02]  /*3040*/  @P2 SHF.R.S32.HI R5, RZ, 0x1f, R23 ;  /* 0x0000001fff052819 */ /* 0x008fe40000011417 */
[----:B------:R-:W-:Y:S02]  /*3050*/  @!P2 MOV R5, R22 ;  /* 0x000000160005a202 */ /* 0x000fe40000000f00 */
[----:B------:R-:W-:Y:S01]  /*3060*/  @P2 MOV R4, R23 ;  /* 0x0000001700042202 */ /* 0x000fe20000000f00 */
[----:B------:R-:W-:-:S02]  /*3070*/  @!P2 IMAD.MOV.U32 R4, RZ, RZ, R27 ;  /* 0x000000ffff04a224 */ /* 0x000fc400078e001b */
[----:B------:R-:W-:Y:S02]  /*3080*/  IMAD R5, R5, c[0x0][0x2b0], RZ ;  /* 0x0000ac0005057a24 */ /* 0x000fe400078e02ff */
[----:B------:R-:W-:-:S04]  /*3090*/  IMAD.WIDE.U32 R114, R4, c[0x0][0x2b0], RZ ;  /* 0x0000ac0004727a25 */ /* 0x000fc800078e00ff */
[----:B------:R-:W-:-:S05]  /*30a0*/  IMAD R5, R4, c[0x0][0x2b4], R5 ;  /* 0x0000ad0004057a24 */ /* 0x000fca00078e0205 */
[----:B------:R-:W-:Y:S02]  /*30b0*/  IADD3 R125, R115, R5, RZ ;  /* 0x00000005737d7210 */ /* 0x000fe40007ffe0ff */
[----:B------:R-:W-:Y:S01]  /*30c0*/  ISETP.GE.AND P2, PT, R76, c[0x0][0x27c], PT ;  /* 0x00009f004c007a0c */ /* 0x000fe20003f46270 */
[C---:B------:R-:W-:Y:S01]  /*30d0*/  IMAD.SHL.U32 R20, R101.reuse, 0x40, RZ ;  /* 0x0000004065147824 */ /* 0x040fe200078e00ff */
[----:B------:R-:W-:Y:S01]  /*30e0*/  IADD3 R21, R101, 0x40, RZ ;  /* 0x0000004065157810 */ /* 0x000fe20007ffe0ff */
[----:B------:R-:W-:Y:S01]  /*30f0*/  IMAD R8, R25, c[0x0][0x268], RZ ;  /* 0x00009a0019087a24 */ /* 0x000fe200078e02ff */
[----:B------:R-:W-:Y:S01]  /*3100*/  SEL R3, RZ, c[0x0][0x27c], !P2 ;  /* 0x00009f00ff037a07 */ /* 0x000fe20005000000 */
[----:B------:R-:W-:Y:S01]  /*3110*/  IMAD.WIDE.U32 R4, R26, c[0x0][0x260], R76 ;  /* 0x000098001a047a25 */ /* 0x000fe200078e004c */
[----:B------:R-:W-:Y:S01]  /*3120*/  LOP3.LUT R20, R20, 0x1c0, RZ, 0xc0, !PT ;  /* 0x000001c014147812 */ /* 0x000fe200078ec0ff */
[----:B------:R-:W-:Y:S01]  /*3130*/  BAR.SYNC.DEFER_BLOCKING 0x0 ;  /* 0x0000000000007b1d */ /* 0x000fe20000010000 */
[----:B------:R-:W-:Y:S01]  /*3140*/  IADD3 R23, R101, 0x20, RZ ;  /* 0x0000002065177810 */ /* 0x000fe20007ffe0ff */
[C---:B------:R-:W-:Y:S01]  /*3150*/  IMAD.IADD R3, R76.reuse, 0x1, R3 ;  /* 0x000000014c037824 */ /* 0x040fe200078e0203 */
[----:B------:R-:W-:Y:S01]  /*3160*/  ISETP.GE.AND P5, PT, R76, c[0x0][0x1d4], PT ;  /* 0x000075004c007a0c */ /* 0x000fe20003fa6270 */
[----:B------:R-:W-:-:S02]  /*3170*/  IMAD.SHL.U32 R21, R21, 0x40, RZ ;  /* 0x0000004015157824 */ /* 0x000fc400078e00ff */
[----:B------:R-:W-:Y:S01]  /*3180*/  IMAD R14, R24, c[0x0][0x26c], R8 ;  /* 0x00009b00180e7a24 */ /* 0x000fe200078e0208 */
[----:B------:R-:W-:Y:S01]  /*3190*/  SHF.R.S32.HI R6, RZ, 0x1f, R3 ;  /* 0x0000001fff067819 */ /* 0x000fe20000011403 */
[----:B------:R-:W-:Y:S01]  /*31a0*/  IMAD.SHL.U32 R23, R23, 0x40, RZ ;  /* 0x0000004017177824 */ /* 0x000fe200078e00ff */
[----:B------:R-:W-:Y:S01]  /*31b0*/  LOP3.LUT R21, R21, 0x1c0, RZ, 0xc0, !PT ;  /* 0x000001c015157812 */ /* 0x000fe200078ec0ff */
[----:B------:R-:W-:Y:S01]  /*31c0*/  IMAD R5, R26, c[0x0][0x264], R5 ;  /* 0x000099001a057a24 */ /* 0x000fe200078e0205 */
[CC--:B------:R-:W-:Y:S01]  /*31d0*/  LEA.HI R9, R6.reuse, R3.reuse, RZ, 0x6 ;  /* 0x0000000306097211 */ /* 0x0c0fe200078f30ff */
[----:B------:R-:W-:Y:S01]  /*31e0*/  IMAD.MOV.U32 R140, RZ, RZ, 0x6 ;  /* 0x00000006ff8c7424 */ /* 0x000fe200078e00ff */
[----:B------:R-:W-:Y:S01]  /*31f0*/  LEA.HI R3, R6, R3, RZ, 0x3 ;  /* 0x0000000306037211 */ /* 0x000fe200078f18ff */
[----:B------:R-:W-:Y:S01]  /*3200*/  IMAD.WIDE.U32 R88, R24, c[0x0][0x268], R4 ;  /* 0x00009a0018587a25 */ /* 0x000fe200078e0004 */
[----:B------:R-:W-:Y:S01]  /*3210*/  LOP3.LUT R23, R23, 0x1c0, RZ, 0xc0, !PT ;  /* 0x000001c017177812 */ /* 0x000fe200078ec0ff */
[----:B------:R-:W-:Y:S01]  /*3220*/  ULDC.U8 UR5, c[0x0][0x298] ;  /* 0x0000a60000057ab9 */ /* 0x000fe20000000000 */
[--C-:B------:R-:W-:Y:S01]  /*3230*/  LOP3.LUT R6, R20, 0x38, R3.reuse, 0xf8, !PT ;  /* 0x0000003814067812 */ /* 0x100fe200078ef803 */
[----:B------:R-:W-:Y:S01]  /*3240*/  IMAD.SHL.U32 R20, R101, 0x40, RZ ;  /* 0x0000004065147824 */ /* 0x000fe200078e00ff */
[----:B------:R-:W-:Y:S01]  /*3250*/  LOP3.LUT R8, R21, 0x38, R3, 0xf8, !PT ;  /* 0x0000003815087812 */ /* 0x000fe200078ef803 */
[----:B------:R-:W-:Y:S01]  /*3260*/  IMAD.MOV.U32 R156, RZ, RZ, c[0x0][0x2b8] ;  /* 0x0000ae00ff9c7624 */ /* 0x000fe200078e00ff */
[----:B------:R-:W-:Y:S01]  /*3270*/  IADD3 R21, R101, 0x20, RZ ;  /* 0x0000002065157810 */ /* 0x000fe20007ffe0ff */
[----:B------:R-:W-:Y:S01]  /*3280*/  IMAD.MOV.U32 R155, RZ, RZ, c[0x0][0x27c] ;  /* 0x00009f00ff9b7624 */ /* 0x000fe200078e00ff */
[----:B------:R-:W-:Y:S01]  /*3290*/  LOP3.LUT R20, R20, 0x1c0, RZ, 0xc0, !PT ;  /* 0x000001c014147812 */ /* 0x000fe200078ec0ff */
[----:B------:R-:W-:Y:S01]  /*32a0*/  IMAD.SHL.U32 R149, R133, 0x40, RZ ;  /* 0x0000004085957824 */ /* 0x000fe200078e00ff */
[----:B------:R-:W-:Y:S01]  /*32b0*/  SHF.R.S32.HI R4, RZ, 0x6, R9 ;  /* 0x00000006ff047819 */ /* 0x000fe20000011409 */
[----:B------:R-:W-:Y:S01]  /*32c0*/  IMAD.SHL.U32 R21, R21, 0x40, RZ ;  /* 0x0000004015157824 */ /* 0x000fe200078e00ff */
[----:B------:R-:W-:Y:S01]  /*32d0*/  SHF.R.U32.HI R20, RZ, 0x3, R20 ;  /* 0x00000003ff147819 */ /* 0x000fe20000011614 */
[----:B------:R-:W-:Y:S01]  /*32e0*/  IMAD.IADD R99, R89, 0x1, R14 ;  /* 0x0000000159637824 */ /* 0x000fe200078e020e */
[----:B------:R-:W-:Y:S01]  /*32f0*/  LOP3.LUT R5, R23, 0x38, R3, 0xf8, !PT ;  /* 0x0000003817057812 */ /* 0x000fe200078ef803 */
[----:B------:R-:W-:Y:S01]  /*3300*/  IMAD R11, R4, 0x1800, R7 ;  /* 0x00001800040b7824 */ /* 0x000fe200078e0207 */
[----:B------:R-:W-:Y:S01]  /*3310*/  LOP3.LUT R10, R6, R20, RZ, 0x3c, !PT ;  /* 0x00000014060a7212 */ /* 0x000fe200078e3cff */
[----:B------:R-:W-:Y:S01]  /*3320*/  IMAD R9, R4, 0x1800, R12 ;  /* 0x0000180004097824 */ /* 0x000fe200078e020c */
[----:B------:R-:W-:-:S02]  /*3330*/  IADD3 R20, R101, 0x40, RZ ;  /* 0x0000004065147810 */ /* 0x000fc40007ffe0ff */
[----:B------:R-:W-:Y:S01]  /*3340*/  LOP3.LUT R21, R21, 0x1c0, RZ, 0xc0, !PT ;  /* 0x000001c015157812 */ /* 0x000fe200078ec0ff */
[----:B------:R-:W-:Y:S01]  /*3350*/  IMAD.IADD R10, R11, 0x1, R10 ;  /* 0x000000010b0a7824 */ /* 0x000fe200078e020a */
[----:B------:R-:W-:Y:S01]  /*3360*/  LOP3.LUT R86, R3, 0xfffffff8, RZ, 0xc0, !PT ;  /* 0xfffffff803567812 */ /* 0x000fe200078ec0ff */
[----:B------:R-:W-:Y:S01]  /*3370*/  IMAD.SHL.U32 R20, R20, 0x40, RZ ;  /* 0x0000004014147824 */ /* 0x000fe200078e00ff */
[----:B------:R-:W-:Y:S01]  /*3380*/  SHF.R.U32.HI R21, RZ, 0x3, R21 ;  /* 0x00000003ff157819 */ /* 0x000fe20000011615 */
[----:B------:R-:W-:Y:S01]  /*3390*/  IMAD.SHL.U32 R124, R10, 0x2, RZ ;  /* 0x000000020a7c7824 */ /* 0x000fe200078e00ff */
[----:B------:R-:W-:Y:S02]  /*33a0*/  SHF.L.U64.HI R133, R133, R140, c[0x0][0x284] ;  /* 0x0000a10085857619 */ /* 0x000fe4000001028c */
[----:B------:R-:W-:Y:S02]  /*33b0*/  LOP3.LUT R20, R20, 0x1c0, RZ, 0xc0, !PT ;  /* 0x000001c014147812 */ /* 0x000fe400078ec0ff */
[----:B------:R-:W-:Y:S01]  /*33c0*/  LOP3.LUT R6, R5, R21, RZ, 0x3c, !PT ;  /* 0x0000001505067212 */ /* 0x000fe200078e3cff */
[----:B------:R-:W-:Y:S01]  /*33d0*/  IMAD R5, R4, 0x1800, R13 ;  /* 0x0000180004057824 */ /* 0x000fe200078e020d */
[----:B------:R-:W-:-:S02]  /*33e0*/  SHF.R.U32.HI R20, RZ, 0x3, R20 ;  /* 0x00000003ff147819 */ /* 0x000fc40000011614 */
[----:B------:R-:W-:Y:S01]  /*33f0*/  SHF.L.U64.HI R140, R150, R140, c[0x0][0x294] ;  /* 0x0000a500968c7619 */ /* 0x000fe2000001028c */
[----:B------:R-:W-:Y:S01]  /*3400*/  IMAD.IADD R6, R9, 0x1, R6 ;  /* 0x0000000109067824 */ /* 0x000fe200078e0206 */
[----:B------:R-:W-:Y:S01]  /*3410*/  LOP3.LUT R4, R8, R20, RZ, 0x3c, !PT ;  /* 0x0000001408047212 */ /* 0x000fe200078e3cff */
[----:B------:R-:W-:Y:S01]  /*3420*/  IMAD.SHL.U32 R150, R150, 0x40, RZ ;  /* 0x0000004096967824 */ /* 0x000fe200078e00ff */
[----:B------:R-:W-:Y:S01]  /*3430*/  SHF.R.S32.HI R64, RZ, 0x3, R3 ;  /* 0x00000003ff407819 */ /* 0x000fe20000011403 */
[----:B------:R-:W-:Y:S01]  /*3440*/  IMAD.SHL.U32 R123, R6, 0x2, RZ ;  /* 0x00000002067b7824 */ /* 0x000fe200078e00ff */
[----:B------:R-:W-:Y:S01]  /*3450*/  SHF.R.S32.HI R103, RZ, 0x1f, R86 ;  /* 0x0000001fff677819 */ /* 0x000fe20000011456 */
[----:B------:R-:W-:Y:S01]  /*3460*/  IMAD.IADD R4, R5, 0x1, R4 ;  /* 0x0000000105047824 */ /* 0x000fe200078e0204 */
[----:B------:R-:W-:Y:S02]  /*3470*/  ISETP.NE.AND P1, PT, R156, 0x1, PT ;  /* 0x000000019c00780c */ /* 0x000fe40003f25270 */
[----:B------:R-:W-:Y:S01]  /*3480*/  ISETP.GE.AND P0, PT, R155, 0x1, PT ;  /* 0x000000019b00780c */ /* 0x000fe20003f06270 */
[----:B------:R-:W-:-:S02]  /*3490*/  IMAD.SHL.U32 R122, R4, 0x2, RZ ;  /* 0x00000002047a7824 */ /* 0x000fc400078e00ff */
.L_x_953:
[----:B------:R-:W-:Y:S01]  /*34a0*/  IMAD R3, R35, 0x60, R0 ;  /* 0x0000006023037824 */ /* 0x000fe200078e0200 */
[----:B------:R-:W-:Y:S01]  /*34b0*/  ISETP.NE.AND P1, PT, R156, 0x1, PT ;  /* 0x000000019c00780c */ /* 0x000fe20003f25270 */
[----:B------:R-:W-:Y:S01]  /*34c0*/  IMAD.MOV.U32 R84, RZ, RZ, RZ ;  /* 0x000000ffff547224 */ /* 0x000fe200078e00ff */
[----:B------:R-:W-:Y:S04]  /*34d0*/  DEPBAR.LE SB0, 0x0 ;  /* 0x000080000000791a */ /* 0x000fe80000000000 */
[----:B-1----:R-:W-:Y:S01]  /*34e0*/  IMAD.IADD R4, R128, 0x1, R3 ;  /* 0x0000000180047824 */ /* 0x002fe200078e0203 */
[----:B------:R-:W-:Y:S01]  /*34f0*/  ISETP.GE.AND P0, PT, R3, R2, PT ;  /* 0x000000020300720c */ /* 0x000fe20003f06270 */
[----:B------:R-:W-:Y:S01]  /*3500*/  WARPSYNC 0xffffffff ;  /* 0xffffffff00007948 */ /* 0x000fe20003800000 */
[----:B------:R-:W-:Y:S01]  /*3510*/  ISETP.GE.AND P3, PT, R155, 0x1, PT ;  /* 0x000000019b00780c */ /* 0x000fe20003f66270 */
[--C-:B------:R-:W-:Y:S01]  /*3520*/  IMAD.MOV.U32 R3, RZ, RZ, R4.reuse ;  /* 0x000000ffff037224 */ /* 0x100fe200078e0004 */
[----:B------:R-:W-:Y:S01]  /*3530*/  ISETP.GT.OR P0, PT, R0, 0x5f, P0 ;  /* 0x0000005f0000780c */ /* 0x000fe20000704670 */
[----:B------:R-:W-:Y:S01]  /*3540*/  BSSY B2, `(.L_x_919) ;  /* 0x000040f000027945 */ /* 0x000fe20003800000 */
[----:B------:R-:W-:Y:S05]  /*3550*/  @P1 IMAD.HI.U32 R5, R4, c[0x0][0x2bc], RZ ;  /* 0x0000af0004051a27 */ /* 0x000fea00078e00ff */
[----:B------:R-:W-:Y:S06]  /*3560*/  @P1 SHF.R.U32.HI R3, RZ, c[0x0][0x2c0], R5 ;  /* 0x0000b000ff031a19 */ /* 0x000fec0000011605 */
[C---:B------:R-:W-:Y:S04]  /*3570*/  @!P0 IADD3 R5, P1, R3.reuse, R114, RZ ;  /* 0x0000007203058210 */ /* 0x040fe80007f3e0ff */
[----:B------:R-:W-:Y:S01]  /*3580*/  @!P0 LEA.HI.X.SX32 R6, R3, R125, 0x1, P1 ;  /* 0x0000007d03068211 */ /* 0x000fe200008f0eff */
[----:B------:R-:W-:Y:S01]  /*3590*/  IMAD.MOV R3, RZ, RZ, -R3 ;  /* 0x000000ffff037224 */ /* 0x000fe200078e0a03 */
[----:B------:R-:W-:Y:S03]  /*35a0*/  @!P0 LEA R8, P1, R5, c[0x0][0x2a0], 0x2 ;  /* 0x0000a80005088a11 */ /* 0x000fe600078210ff */
[----:B------:R-:W-:Y:S01]  /*35b0*/  IMAD R85, R3, c[0x0][0x2b8], R4 ;  /* 0x0000ae0003557a24 */ /* 0x000fe200078e0204 */
[----:B------:R-:W-:Y:S03]  /*35c0*/  @!P0 LEA.HI.X R9, R5, c[0x0][0x2a4], R6, 0x2, P1 ;  /* 0x0000a90005098a11 */ /* 0x000fe600008f1406 */
[----:B------:R-:W-:Y:S01]  /*35d0*/  IMAD.WIDE.U32 R4, R85, c[0x0][0x1e0], RZ ;  /* 0x0000780055047a25 */ /* 0x000fe200078e00ff */
[----:B------:R-:W-:Y:S01]  /*35e0*/  SHF.R.S32.HI R87, RZ, 0x1f, R85 ;  /* 0x0000001fff577819 */ /* 0x000fe20000011455 */
[----:B--2---:R-:W2:Y:S04]  /*35f0*/  @!P0 LDG.E R84, [R8.64] ;  /* 0x0000000808548981 */ /* 0x004ea8000c1e1900 */
[----:B------:R-:W-:Y:S01]  /*3600*/  IMAD R3, R87, c[0x0][0x1e0], RZ ;  /* 0x0000780057037a24 */ /* 0x000fe200078e02ff */
[----:B------:R-:W-:Y:S03]  /*3610*/  BAR.SYNC.DEFER_BLOCKING 0x0 ;  /* 0x0000000000007b1d */ /* 0x000fe60000010000 */
[----:B------:R-:W-:Y:S04]  /*3620*/  IMAD R3, R85, c[0x0][0x1e4], R3 ;  /* 0x0000790055037a24 */ /* 0x000fe800078e0203 */
        /* <DEDUP_REMOVED lines=9> */
[----:B------:R-:W-:-:S05]  /*36c0*/  @!P3 BRA `(.L_x_920) ;  /* 0x00003c400000b947 */ /* 0x000fca0003800000 */
[-C--:B------:R-:W-:Y:S01]  /*36d0*/  IMAD R6, R146, R35.reuse, RZ ;  /* 0x0000002392067224 */ /* 0x080fe200078e02ff */
[----:B------:R-:W-:Y:S01]  /*36e0*/  ISETP.NE.AND P0, PT, RZ, UR5, PT ;  /* 0x00000005ff007c0c */ /* 0x000fe2000bf05270 */
[-C--:B------:R-:W-:Y:S01]  /*36f0*/  IMAD R5, R147, R35.reuse, RZ ;  /* 0x0000002393057224 */ /* 0x080fe200078e02ff */
[----:B------:R-:W-:Y:S01]  /*3700*/  SHF.R.S32.HI R4, RZ, 0x1f, R35 ;  /* 0x0000001fff047819 */ /* 0x000fe20000011423 */
[----:B------:R-:W-:Y:S02]  /*3710*/  IMAD R3, R35, -0x60, R2 ;  /* 0xffffffa023037824 */ /* 0x000fe400078e0202 */
[-C--:B------:R-:W-:Y:S03]  /*3720*/  IMAD.WIDE.U32 R62, R138, R35.reuse, RZ ;  /* 0x000000238a3e7225 */ /* 0x080fe600078e00ff */
[----:B------:R-:W-:Y:S01]  /*3730*/  IMNMX R67, R3, 0x60, PT ;  /* 0x0000006003437817 */ /* 0x000fe20003800200 */
[C---:B------:R-:W-:Y:S02]  /*3740*/  IMAD R6, R4.reuse, R138, R6 ;  /* 0x0000008a04067224 */ /* 0x040fe400078e0206 */
[----:B------:R-:W-:Y:S02]  /*3750*/  IMAD R5, R4, R136, R5 ;  /* 0x0000008804057224 */ /* 0x000fe400078e0205 */
[----:B------:R-:W-:Y:S01]  /*3760*/  IMAD.WIDE.U32 R60, R136, R35, RZ ;  /* 0x00000023883c7225 */ /* 0x000fe200078e00ff */
[----:B------:R-:W-:Y:S04]  /*3770*/  IADD3 R36, R63, R6, RZ ;  /* 0x000000063f247210 */ /* 0x000fe80007ffe0ff */
        /* <DEDUP_REMOVED lines=30> */
.L_x_923:
[----:B------:R-:W-:Y:S05]  /*3960*/  BSYNC B0 ;  /* 0x0000000000007941 */ /* 0x000fea0003800000 */
.L_x_922:
[----:B------:R-:W-:Y:S01]  /*3970*/  IADD3 R16, R101, 0x20, RZ ;  /* 0x0000002065107810 */ /* 0x000fe20007ffe0ff */
[----:B-1---5:R-:W-:Y:S01]  /*3980*/  IMAD.MOV.U32 R11, RZ, RZ, R40 ;  /* 0x000000ffff0b7224 */ /* 0x022fe200078e0028 */
[----:B------:R-:W-:Y:S01]  /*3990*/  BSSY B0, `(.L_x_924) ;  /* 0x0000026000007945 */ /* 0x000fe20003800000 */
[----:B------:R-:W-:Y:S01]  /*39a0*/  IMAD.MOV.U32 R10, RZ, RZ, R41 ;  /* 0x000000ffff0a7224 */ /* 0x000fe200078e0029 */
[----:B------:R-:W-:Y:S01]  /*39b0*/  ISETP.GE.AND P6, PT, R16, R67, PT ;  /* 0x000000431000720c */ /* 0x000fe20003fc6270 */
[----:B------:R-:W-:Y:S01]  /*39c0*/  IMAD.MOV.U32 R6, RZ, RZ, R32 ;  /* 0x000000ffff067224 */ /* 0x000fe200078e0020 */
[----:B------:R-:W-:Y:S01]  /*39d0*/  CS2R R42, SRZ ;  /* 0x00000000002a7805 */ /* 0x000fe2000001ff00 */
[----:B------:R-:W-:Y:S01]  /*39e0*/  IMAD.MOV.U32 R3, RZ, RZ, R33 ;  /* 0x000000ffff037224 */ /* 0x000fe200078e0021 */
[----:B------:R-:W-:Y:S01]  /*39f0*/  PRMT R39, R11, 0x5410, R10 ;  /* 0x000054100b277816 */ /* 0x000fe2000000000a */
[----:B------:R-:W-:Y:S01]  /*3a00*/  IMAD.MOV.U32 R10, RZ, RZ, R9 ;  /* 0x000000ffff0a7224 */ /* 0x000fe200078e0009 */
[----:B------:R-:W-:Y:S01]  /*3a10*/  PRMT R34, R6, 0x7610, R34 ;  /* 0x0000761006227816 */ /* 0x000fe20000000022 */
        /* <DEDUP_REMOVED lines=29> */
.L_x_925:
[----:B------:R-:W-:Y:S05]  /*3bf0*/  BSYNC B0 ;  /* 0x0000000000007941 */ /* 0x000fea0003800000 */
.L_x_924:
[----:B-1----:R-:W-:Y:S01]  /*3c00*/  IADD3 R16, R101, 0x40, RZ ;  /* 0x0000004065107810 */ /* 0x002fe20007ffe0ff */
[----:B-----5:R-:W-:Y:S01]  /*3c10*/  IMAD.MOV.U32 R11, RZ, RZ, R44 ;  /* 0x000000ffff0b7224 */ /* 0x020fe200078e002c */
        /* <DEDUP_REMOVED lines=8> */
[----:B------:R-:W-:Y:S01]  /*3ca0*/  MOV R11, R20 ;  /* 0x00000014000b7202 */ /* 0x000fe20000000f00 */
[----:B------:R-:W-:Y:S01]  /*3cb0*/  CS2R R46, SRZ ;  /* 0x00000000002e7805 */ /* 0x000fe2000001ff00 */
[----:B------:R-:W-:Y:S01]  /*3cc0*/  PRMT R50, R6, 0x5410, R3 ;  /* 0x0000541006327816 */ /* 0x000fe20000000003 */
[----:B------:R-:W-:Y:S01]  /*3cd0*/  IMAD.MOV.U32 R6, RZ, RZ, R14 ;  /* 0x000000ffff067224 */ /* 0x000fe200078e000e */
        /* <DEDUP_REMOVED lines=8> */
[----:B------:R-:W-:Y:S02]  /*3d60*/  CS2R R24, SRZ ;  /* 0x0000000000187805 */ /* 0x000fe4000001ff00 */
[----:B------:R-:W-:Y:S02]  /*3d70*/  IADD3.X R10, R107, R133, R36, P1, P0 ;  /* 0x000000856b0a7210 */ /* 0x000fe40000fe0424 */
        /* <DEDUP_REMOVED lines=14> */
.L_x_927:
[----:B------:R-:W-:Y:S05]  /*3e60*/  BSYNC B0 ;  /* 0x0000000000007941 */ /* 0x000fea0003800000 */
.L_x_926:
[----:B-----5:R-:W-:Y:S01]  /*3e70*/  MOV R6, R46 ;  /* 0x0000002e00067202 */ /* 0x020fe20000000f00 */
[----:B------:R2:W3:Y:S01]  /*3e80*/  SHFL.IDX PT, R57, R80, RZ, 0x181f ;  /* 0x00181fff50397589 */ /* 0x0004e200000e0000 */
[----:B-1----:R-:W-:Y:S01]  /*3e90*/  IMAD.MOV.U32 R11, RZ, RZ, R48 ;  /* 0x000000ffff0b7224 */ /* 0x002fe200078e0030 */
[----:B------:R-:W-:Y:S01]  /*3ea0*/  BSSY B1, `(.L_x_928) ;  /* 0x000007f000017945 */ /* 0x000fe20003800000 */
[----:B------:R-:W-:Y:S02]  /*3eb0*/  IMAD.MOV.U32 R10, RZ, RZ, R49 ;  /* 0x000000ffff0a7224 */ /* 0x000fe400078e0031 */
[----:B------:R-:W-:Y:S01]  /*3ec0*/  IMAD.MOV.U32 R3, RZ, RZ, R47 ;  /* 0x000000ffff037224 */ /* 0x000fe200078e002f */
[----:B------:R2:W1:Y:S02]  /*3ed0*/  SHFL.IDX PT, R56, R81, RZ, 0x181f ;  /* 0x00181fff51387589 */ /* 0x00046400000e0000 */
[----:B------:R-:W-:Y:S01]  /*3ee0*/  PRMT R53, R11, 0x5410, R10 ;  /* 0x000054100b357816 */ /* 0x000fe2000000000a */
[----:B------:R-:W-:Y:S01]  /*3ef0*/  IMAD.MOV.U32 R11, RZ, RZ, R24 ;  /* 0x000000ffff0b7224 */ /* 0x000fe200078e0018 */
[----:B------:R-:W-:Y:S01]  /*3f00*/  PRMT R52, R6, 0x5410, R3 ;  /* 0x0000541006347816 */ /* 0x000fe20000000003 */
[----:B------:R-:W-:Y:S01]  /*3f10*/  IMAD.MOV.U32 R6, RZ, RZ, R22 ;  /* 0x000000ffff067224 */ /* 0x000fe200078e0016 */
[----:B------:R-:W-:Y:S02]  /*3f20*/  MOV R10, R25 ;  /* 0x00000019000a7202 */ /* 0x000fe40000000f00 */
        /* <DEDUP_REMOVED lines=12> */
[--C-:B------:R-:W-:Y:S02]  /*3ff0*/  @!P0 SHF.R.U64 R10, R4, 0x10, R5.reuse ;  /* 0x00000010040a8819 */ /* 0x100fe40000001205 */
[----:B------:R-:W-:Y:S02]  /*4000*/  @!P0 SHF.R.U32.HI R11, RZ, 0x10, R5 ;  /* 0x00000010ff0b8819 */ /* 0x000fe40000011605 */
[--C-:B------:R-:W-:Y:S02]  /*4010*/  @!P0 SHF.R.U64 R36, R32, 0x10, R33.reuse ;  /* 0x0000001020248819 */ /* 0x100fe40000001221 */
[----:B------:R-:W-:Y:S01]  /*4020*/  @!P0 SHF.R.U32.HI R38, RZ, 0x10, R33 ;  /* 0x00000010ff268819 */ /* 0x000fe20000011621 */
[----:B------:R-:W-:Y:S02]  /*4030*/  @!P0 HADD2.F32 R33, -RZ, R34.H0_H0 ;  /* 0x20000022ff218230 */ /* 0x000fe40000004100 */
[----:B------:R-:W-:Y:S02]  /*4040*/  @!P0 HADD2.F32 R36, -RZ, R36.H0_H0 ;  /* 0x20000024ff248230 */ /* 0x000fe40000004100 */
[----:B------:R-:W-:Y:S01]  /*4050*/  @!P0 HADD2.F32 R38, -RZ, R38.H0_H0 ;  /* 0x20000026ff268230 */ /* 0x000fe20000004100 */
[----:B-1----:R-:W-:Y:S02]  /*4060*/  @!P0 MOV R6, R16 ;  /* 0x0000001000068202 */ /* 0x002fe40000000f00 */
[----:B------:R-:W-:Y:S03]  /*4070*/  @!P0 MOV R5, R17 ;  /* 0x0000001100058202 */ /* 0x000fe60000000f00 */
[--C-:B------:R-:W-:Y:S02]  /*4080*/  @!P0 HADD2.F32 R32, -RZ, R6.reuse.H1_H1 ;  /* 0x30000006ff208230 */ /* 0x100fe40000004100 */
[----:B------:R-:W-:Y:S02]  /*4090*/  @!P0 HADD2.F32 R4, -RZ, R6.H0_H0 ;  /* 0x20000006ff048230 */ /* 0x000fe40000004100 */
[----:B------:R-:W-:Y:S01]  /*40a0*/  @!P0 HADD2.F32 R6, -RZ, R10.H0_H0 ;  /* 0x2000000aff068230 */ /* 0x000fe20000004100 */
[-C--:B------:R-:W-:Y:S01]  /*40b0*/  @!P0 FMUL.FTZ R58, R32, R3.reuse ;  /* 0x00000003203a8220 */ /* 0x080fe20000410000 */
[--C-:B------:R-:W-:Y:S01]  /*40c0*/  @!P0 HADD2.F32 R34, -RZ, R5.reuse.H1_H1 ;  /* 0x30000005ff228230 */ /* 0x100fe20000004100 */
[C---:B------:R-:W-:Y:S01]  /*40d0*/  @!P0 FMUL.FTZ R3, R4.reuse, R3 ;  /* 0x0000000304038220 */ /* 0x040fe20000410000 */
[----:B------:R-:W-:Y:S01]  /*40e0*/  @!P0 HADD2.F32 R5, -RZ, R5.H0_H0 ;  /* 0x20000005ff058230 */ /* 0x000fe20000004100 */
[----:B------:R-:W-:Y:S01]  /*40f0*/  @!P0 FFMA.FTZ R60, R4, R33, -R58 ;  /* 0x00000021043c8223 */ /* 0x000fe2000001083a */
[----:B------:R-:W-:Y:S01]  /*4100*/  @!P0 MOV R10, R18 ;  /* 0x00000012000a8202 */ /* 0x000fe20000000f00 */
[-C--:B------:R-:W-:Y:S02]  /*4110*/  @!P0 FMUL.FTZ R58, R34, R6.reuse ;  /* 0x00000006223a8220 */ /* 0x080fe40000410000 */
[C---:B------:R-:W-:Y:S01]  /*4120*/  @!P0 FMUL.FTZ R4, R5.reuse, R6 ;  /* 0x0000000605048220 */ /* 0x040fe20000410000 */
[----:B------:R-:W-:Y:S01]  /*4130*/  @!P0 MOV R6, R19 ;  /* 0x0000001300068202 */ /* 0x000fe20000000f00 */
[----:B------:R-:W-:Y:S01]  /*4140*/  @!P0 FFMA.FTZ R3, R32, R33, R3 ;  /* 0x0000002120038223 */ /* 0x000fe20000010003 */
[----:B------:R-:W-:Y:S01]  /*4150*/  @!P0 HADD2.F32 R32, -RZ, R10.H1_H1 ;  /* 0x3000000aff208230 */ /* 0x000fe20000004100 */
[-C--:B------:R-:W-:Y:S01]  /*4160*/  @!P0 FFMA.FTZ R59, R5, R36.reuse, -R58 ;  /* 0x00000024053b8223 */ /* 0x080fe2000001083a */
[----:B------:R-:W-:Y:S01]  /*4170*/  @!P0 HADD2.F32 R5, -RZ, R26.H1_H1 ;  /* 0x3000001aff058230 */ /* 0x000fe20000004100 */
[----:B------:R-:W-:Y:S01]  /*4180*/  @!P0 FFMA.FTZ R4, R34, R36, R4 ;  /* 0x0000002422048223 */ /* 0x000fe20000010004 */
[----:B------:R-:W-:Y:S02]  /*4190*/  @!P0 HADD2.F32 R26, -RZ, R11.H0_H0 ;  /* 0x2000000bff1a8230 */ /* 0x000fe40000004100 */
        /* <DEDUP_REMOVED lines=21> */
.L_x_931:
[----:B------:R-:W-:Y:S05]  /*42f0*/  BSYNC B0 ;  /* 0x0000000000007941 */ /* 0x000fea0003800000 */
.L_x_930:
        /* <DEDUP_REMOVED lines=10> */
[----:B------:R-:W-:Y:S01]  /*43a0*/  @!P0 HADD2.F32 R10, -RZ, R39.H0_H0 ;  /* 0x20000027ff0a8230 */ /* 0x000fe20000004100 */
        /* <DEDUP_REMOVED lines=28> */
[----:B------:R-:W-:Y:S01]  /*4570*/  @!P0 HADD2.F32 R32, -RZ, R39.H1_H1 ;  /* 0x30000027ff208230 */ /* 0x000fe20000004100 */
[----:B------:R-:W-:Y:S01]  /*4580*/  @!P0 MOV R17, R4 ;  /* 0x0000000400118202 */ /* 0x000fe20000000f00 */
[----:B------:R-:W-:Y:S01]  /*4590*/  @!P0 HADD2.F32 R33, -RZ, R6.H1_H1 ;  /* 0x30000006ff218230 */ /* 0x000fe20000004100 */
[-C--:B------:R-:W-:Y:S02]  /*45a0*/  @!P0 FMUL.FTZ R6, R27, R5.reuse ;  /* 0x000000051b068220 */ /* 0x080fe40000410000 */
        /* <DEDUP_REMOVED lines=14> */
.L_x_929:
[----:B------:R-:W-:Y:S05]  /*4690*/  BSYNC B1 ;  /* 0x0000000000017941 */ /* 0x000fea0003800000 */
.L_x_928:
[----:B------:R4:W2:Y:S01]  /*46a0*/  SHFL.IDX PT, R34, R80, 0x1, 0x181f ;  /* 0x00381f0050227f89 */ /* 0x0008a200000e0000 */
[----:B------:R-:W-:Y:S03]  /*46b0*/  BSSY B1, `(.L_x_932) ;  /* 0x0000075000017945 */ /* 0x000fe60003800000 */
[----:B------:R4:W3:Y:S01]  /*46c0*/  SHFL.IDX PT, R33, R81, 0x1, 0x181f ;  /* 0x00381f0051217f89 */ /* 0x0008e200000e0000 */
[----:B------:R-:W-:-:S05]  /*46d0*/  @P6 BRA `(.L_x_933) ;  /* 0x0000072000006947 */ /* 0x000fca0003800000 */
[----:B------:R-:W-:Y:S01]  /*46e0*/  BSSY B0, `(.L_x_934) ;  /* 0x0000038000007945 */ /* 0x000fe20003800000 */
[----:B------:R-:W-:-:S05]  /*46f0*/  @P5 BRA `(.L_x_935) ;  /* 0x0000036000005947 */ /* 0x000fca0003800000 */
[C---:B-1-3--:R-:W-:Y:S01]  /*4700*/  LEA R36, P0, R76.reuse, R33, 0x1 ;  /* 0x000000214c247211 */ /* 0x04afe200078008ff */
[----:B------:R-:W1:Y:S03]  /*4710*/  LDS.128 R8, [R210+0x9100] ;  /* 0x00910000d2087984 */ /* 0x000e660000000c00 */
[----:B--2---:R-:W-:Y:S02]  /*4720*/  LEA.HI.X R37, R76, R34, R77, 0x1, P0 ;  /* 0x000000224c257211 */ /* 0x004fe400000f0c4d */
[----:B------:R-:W-:Y:S11]  /*4730*/  ISETP.GE.AND P0, PT, R78, c[0x0][0x27c], PT ;  /* 0x00009f004e007a0c */ /* 0x000ff60003f06270 */
[----:B------:R-:W-:Y:S02]  /*4740*/  @!UPT UIADD3 URZ, URZ, URZ, URZ ;  /* 0x0000003f3f3ff290 */ /* 0x000fe4000fffe03f */
[----:B------:R-:W-:Y:S01]  /*4750*/  @!P0 HADD2.F32 R3, -RZ, R28.H0_H0 ;  /* 0x2000001cff038230 */ /* 0x000fe20000004100 */
[----:B------:R-:W-:Y:S01]  /*4760*/  @!P0 SHF.R.U64 R6, R14, 0x10, R15 ;  /* 0x000000100e068819 */ /* 0x000fe2000000120f */
[--C-:B------:R-:W-:Y:S01]  /*4770*/  @!P0 HADD2.F32 R16, -RZ, R50.reuse.H0_H0 ;  /* 0x20000032ff108230 */ /* 0x100fe20000004100 */
[----:B------:R-:W-:Y:S01]  /*4780*/  @!P0 SHF.R.U64 R18, R42, 0x10, R43 ;  /* 0x000000102a128819 */ /* 0x000fe2000000122b */
[----:B------:R-:W-:Y:S01]  /*4790*/  @!P0 HADD2.F32 R26, -RZ, R50.H1_H1 ;  /* 0x30000032ff1a8230 */ /* 0x000fe20000004100 */
[----:B------:R-:W-:Y:S01]  /*47a0*/  @!P0 SHF.R.U32.HI R15, RZ, 0x10, R15 ;  /* 0x00000010ff0f8819 */ /* 0x000fe2000001160f */
[----:B------:R-:W-:Y:S01]  /*47b0*/  @!P0 HADD2.F32 R6, -RZ, R6.H0_H0 ;  /* 0x20000006ff068230 */ /* 0x000fe20000004100 */
[----:B------:R-:W-:Y:S01]  /*47c0*/  @!P0 SHF.R.U32.HI R32, RZ, 0x10, R43 ;  /* 0x00000010ff208819 */ /* 0x000fe2000001162b */
        /* <DEDUP_REMOVED lines=41> */
.L_x_935:
[----:B------:R-:W-:Y:S05]  /*4a60*/  BSYNC B0 ;  /* 0x0000000000007941 */ /* 0x000fea0003800000 */
.L_x_934:
[----:B------:R-:W-:Y:S11]  /*4a70*/  ISETP.GE.AND P0, PT, R211, c[0x0][0x1d4], PT ;  /* 0x00007500d3007a0c */ /* 0x000ff60003f06270 */
[----:B------:R-:W-:Y:S02]  /*4a80*/  @!UPT UIADD3 URZ, URZ, URZ, URZ ;  /* 0x0000003f3f3ff290 */ /* 0x000fe4000fffe03f */
[----:B------:R-:W-:-:S05]  /*4a90*/  @P0 BRA `(.L_x_933) ;  /* 0x0000036000000947 */ /* 0x000fca0003800000 */
[C---:B---3--:R-:W-:Y:S01]  /*4aa0*/  LEA R32, P0, R211.reuse, R33, 0x1 ;  /* 0x00000021d3207211 */ /* 0x048fe200078008ff */
[----:B-1----:R-:W1:Y:S03]  /*4ab0*/  LDS.128 R8, [R210+0xc100] ;  /* 0x00c10000d2087984 */ /* 0x002e660000000c00 */
        /* <DEDUP_REMOVED lines=52> */
.L_x_933:
[----:B------:R-:W-:Y:S05]  /*4e00*/  BSYNC B1 ;  /* 0x0000000000017941 */ /* 0x000fea0003800000 */
.L_x_932:
[----:B------:R4:W3:Y:S04]  /*4e10*/  SHFL.IDX PT, R29, R80, 0x2, 0x181f ;  /* 0x00581f00501d7f89 */ /* 0x0008e800000e0000 */
[----:B------:R4:W2:Y:S01]  /*4e20*/  SHFL.IDX PT, R28, R81, 0x2, 0x181f ;  /* 0x00581f00511c7f89 */ /* 0x0008a200000e0000 */
[----:B------:R-:W-:-:S05]  /*4e30*/  @P3 BRA `(.L_x_936) ;  /* 0x000027f000003947 */ /* 0x000fca0003800000 */
[----:B------:R-:W-:Y:S01]  /*4e40*/  BSSY B0, `(.L_x_937) ;  /* 0x0000038000007945 */ /* 0x000fe20003800000 */
[----:B------:R-:W-:-:S05]  /*4e50*/  @P5 BRA `(.L_x_938) ;  /* 0x0000036000005947 */ /* 0x000fca0003800000 */
[C---:B--2---:R-:W-:Y:S01]  /*4e60*/  LEA R26, P0, R76.reuse, R28, 0x1 ;  /* 0x0000001c4c1a7211 */ /* 0x044fe200078008ff */
[----:B-1----:R-:W1:Y:S03]  /*4e70*/  LDS.128 R8, [R210+0xa100] ;  /* 0x00a10000d2087984 */ /* 0x002e660000000c00 */
[----:B---3--:R-:W-:Y:S02]  /*4e80*/  LEA.HI.X R27, R76, R29, R77, 0x1, P0 ;  /* 0x0000001d4c1b7211 */ /* 0x008fe400000f0c4d */
        /* <DEDUP_REMOVED lines=51> */
.L_x_938:
[----:B------:R-:W-:Y:S05]  /*51c0*/  BSYNC B0 ;  /* 0x0000000000007941 */ /* 0x000fea0003800000 */
.L_x_937:
[----:B------:R-:W-:Y:S11]  /*51d0*/  ISETP.GE.AND P0, PT, R211, c[0x0][0x1d4], PT ;  /* 0x00007500d3007a0c */ /* 0x000ff60003f06270 */
[----:B------:R-:W-:Y:S02]  /*51e0*/  @!UPT UIADD3 URZ, URZ, URZ, URZ ;  /* 0x0000003f3f3ff290 */ /* 0x000fe4000fffe03f */
[----:B------:R-:W-:-:S05]  /*51f0*/  @P0 BRA `(.L_x_936) ;  /* 0x0000243000000947 */ /* 0x000fca0003800000 */
[C---:B-12---:R-:W-:Y:S01]  /*5200*/  LEA R26, P0, R211.reuse, R28, 0x1 ;  /* 0x0000001cd31a7211 */ /* 0x046fe200078008ff */
[----:B------:R-:W1:Y:S03]  /*5210*/  LDS.128 R8, [R210+0xd100] ;  /* 0x00d10000d2087984 */ /* 0x000e660000000c00 */
        /* <DEDUP_REMOVED lines=53> */
.L_x_921:
[C---:B------:R-:W-:Y:S01]  /*5570*/  IADD3 R158, R101.reuse, 0x20, RZ ;  /* 0x00000020659e7810 */ /* 0x040fe20007ffe0ff */
[----:B------:R-:W-:Y:S01]  /*5580*/  CS2R R18, SRZ ;  /* 0x0000000000127805 */ /* 0x000fe2000001ff00 */
[----:B------:R-:W-:Y:S01]  /*5590*/  IADD3 R157, R101, 0x40, RZ ;  /* 0x00000040659d7810 */ /* 0x000fe20007ffe0ff */
[----:B------:R-:W-:Y:S01]  /*55a0*/  CS2R R58, SRZ ;  /* 0x00000000003a7805 */ /* 0x000fe2000001ff00 */
[-C--:B------:R-:W-:Y:S01]  /*55b0*/  ISETP.GE.AND P1, PT, R158, R67.reuse, PT ;  /* 0x000000439e00720c */ /* 0x080fe20003f26270 */
[----:B------:R-:W-:Y:S01]  /*55c0*/  CS2R R56, SRZ ;  /* 0x0000000000387805 */ /* 0x000fe2000001ff00 */
[----:B------:R-:W-:Y:S01]  /*55d0*/  IADD3 R65, -R66, c[0x0][0x1d4], RZ ;  /* 0x0000750042417a10 */ /* 0x000fe20007ffe1ff */
[----:B------:R-:W-:Y:S01]  /*55e0*/  CS2R R30, SRZ ;  /* 0x00000000001e7805 */ /* 0x000fe2000001ff00 */
[----:B------:R-:W-:Y:S01]  /*55f0*/  ISETP.GE.OR P1, PT, R76, c[0x0][0x27c], P1 ;  /* 0x00009f004c007a0c */ /* 0x000fe20000f26670 */
[----:B------:R-:W-:Y:S01]  /*5600*/  CS2R R28, SRZ ;  /* 0x00000000001c7805 */ /* 0x000fe2000001ff00 */
[----:B------:R-:W-:Y:S01]  /*5610*/  CS2R R54, SRZ ;  /* 0x0000000000367805 */ /* 0x000fe2000001ff00 */
[----:B------:R-:W-:Y:S01]  /*5620*/  CS2R R52, SRZ ;  /* 0x0000000000347805 */ /* 0x000fe2000001ff00 */
[----:B------:R1:W2:Y:S01]  /*5630*/  SHFL.IDX PT, R69, R80, RZ, 0x181f ;  /* 0x00181fff50457589 */ /* 0x0002a200000e0000 */
[----:B------:R-:W-:Y:S06]  /*5640*/  BSSY B0, `(.L_x_939) ;  /* 0x00000c7000007945 */ /* 0x000fec0003800000 */
[----:B------:R1:W3:Y:S02]  /*5650*/  SHFL.IDX PT, R68, R81, RZ, 0x181f ;  /* 0x00181fff51447589 */ /* 0x0002e400000e0000 */
[----:B------:R-:W-:Y:S04]  /*5660*/  @!P1 IADD3 R3, P3, P0, R92, R62, R152 ;  /* 0x0000003e5c039210 */ /* 0x000fe8000787e098 */
[----:B------:R-:W-:Y:S02]  /*5670*/  @!P1 IADD3.X R4, R105, R36, R141, P3, P0 ;  /* 0x0000002469049210 */ /* 0x000fe40001fe048d */
[----:B------:R-:W-:Y:S04]  /*5680*/  @!P1 IADD3 R5, P3, P0, R90, R60, R153 ;  /* 0x0000003c5a059210 */ /* 0x000fe8000787e099 */
[----:B------:R-:W-:Y:S02]  /*5690*/  @!P1 IADD3.X R10, R104, R38, R142, P3, P0 ;  /* 0x00000026680a9210 */ /* 0x000fe40001fe048e */
[----:B------:R-:W-:Y:S04]  /*56a0*/  ISETP.GE.AND P0, PT, R157, R67, PT ;  /* 0x000000439d00720c */ /* 0x000fe80003f06270 */
[----:B------:R-:W-:Y:S11]  /*56b0*/  ISETP.GE.OR P0, PT, R76, c[0x0][0x27c], P0 ;  /* 0x00009f004c007a0c */ /* 0x000ff60000706670 */
[----:B------:R-:W-:Y:S02]  /*56c0*/  @!UPT UIADD3 URZ, URZ, URZ, URZ ;  /* 0x0000003f3f3ff290 */ /* 0x000fe4000fffe03f */
[----:B------:R-:W-:Y:S04]  /*56d0*/  @!P0 IADD3 R6, P4, P3, R92, R149, R62 ;  /* 0x000000955c068210 */ /* 0x000fe80007b9e03e */
[----:B------:R-:W-:Y:S02]  /*56e0*/  @!P0 IADD3.X R15, R105, R133, R36, P4, P3 ;  /* 0x00000085690f8210 */ /* 0x000fe400027e6424 */
[----:B------:R-:W-:Y:S04]  /*56f0*/  @!P0 IADD3 R11, P4, P3, R90, R150, R60 ;  /* 0x000000965a0b8210 */ /* 0x000fe80007b9e03c */
[----:B------:R-:W-:Y:S02]  /*5700*/  @!P0 IADD3.X R16, R104, R140, R38, P4, P3 ;  /* 0x0000008c68108210 */ /* 0x000fe400027e6426 */
        /* <DEDUP_REMOVED lines=10> */
[----:B------:R-:W-:Y:S04]  /*57b0*/  CS2R R16, SRZ ;  /* 0x0000000000107805 */ /* 0x000fe8000001ff00 */
[----:B------:R1:W3:Y:S01]  /*57c0*/  @!P0 LDG.E.128 R28, [R10.64] ;  /* 0x000000080a1c8981 */ /* 0x0002e2000c1e1d00 */
[-C--:B------:R-:W-:Y:S04]  /*57d0*/  ISETP.GE.AND P0, PT, R101, R67.reuse, PT ;  /* 0x000000436500720c */ /* 0x080fe80003f06270 */
[----:B------:R-:W-:Y:S01]  /*57e0*/  ISETP.GE.OR P0, PT, R76, c[0x0][0x27c], P0 ;  /* 0x00009f004c007a0c */ /* 0x000fe20000706670 */
[----:B----4-:R-:W-:Y:S01]  /*57f0*/  CS2R R8, SRZ ;  /* 0x0000000000087805 */ /* 0x010fe2000001ff00 */
[----:B------:R4:W3:Y:S11]  /*5800*/  @!P1 LDG.E.128 R16, [R4.64] ;  /* 0x0000000804109981 */ /* 0x0008f6000c1e1d00 */
[----:B------:R-:W-:Y:S01]  /*5810*/  @!P0 IADD3 R3, P1, R92, R62, RZ ;  /* 0x0000003e5c038210 */ /* 0x000fe20007f3e0ff */
[----:B-1----:R-:W-:Y:S04]  /*5820*/  CS2R R10, SRZ ;  /* 0x00000000000a7805 */ /* 0x002fe8000001ff00 */
[----:B----4-:R-:W-:Y:S01]  /*5830*/  @!P0 IMAD.X R4, R36, 0x1, R105, P1 ;  /* 0x0000000124048824 */ /* 0x010fe200008e0669 */
[C---:B------:R-:W-:Y:S01]  /*5840*/  @!P0 LEA R14, P1, R3.reuse, c[0x0][0x270], 0x1 ;  /* 0x00009c00030e8a11 */ /* 0x040fe200078208ff */
[----:B------:R-:W-:Y:S03]  /*5850*/  CS2R R36, SRZ ;  /* 0x0000000000247805 */ /* 0x000fe6000001ff00 */
[----:B------:R-:W-:Y:S02]  /*5860*/  @!P0 LEA.HI.X R15, R3, c[0x0][0x274], R4, 0x1, P1 ;  /* 0x00009d00030f8a11 */ /* 0x000fe400008f0c04 */
[----:B------:R-:W-:Y:S05]  /*5870*/  @!P0 IADD3 R3, P1, R90, R60, RZ ;  /* 0x0000003c5a038210 */ /* 0x000fea0007f3e0ff */
[----:B------:R-:W-:Y:S01]  /*5880*/  @!P0 IMAD.X R5, R38, 0x1, R104, P1 ;  /* 0x0000000126058824 */ /* 0x000fe200008e0668 */
[C---:B------:R-:W-:Y:S01]  /*5890*/  @!P0 LEA R4, P1, R3.reuse, c[0x0][0x288], 0x1 ;  /* 0x0000a20003048a11 */ /* 0x040fe200078208ff */
[----:B------:R-:W-:Y:S03]  /*58a0*/  CS2R R38, SRZ ;  /* 0x0000000000267805 */ /* 0x000fe6000001ff00 */
[----:B------:R-:W-:Y:S02]  /*58b0*/  @!P0 LEA.HI.X R5, R3, c[0x0][0x28c], R5, 0x1, P1 ;  /* 0x0000a30003058a11 */ /* 0x000fe400008f0c05 */
[----:B------:R-:W-:Y:S01]  /*58c0*/  ISETP.GE.AND P1, PT, R76, c[0x0][0x27c], PT ;  /* 0x00009f004c007a0c */ /* 0x000fe20003f26270 */
[----:B------:R1:W5:Y:S07]  /*58d0*/  @!P0 LDG.E.128 R36, [R14.64] ;  /* 0x000000080e248981 */ /* 0x00036e000c1e1d00 */
[----:B------:R4:W5:Y:S01]  /*58e0*/  @!P0 LDG.E.128 R8, [R4.64] ;  /* 0x0000000804088981 */ /* 0x000962000c1e1d00 */
[----:B------:R-:W-:Y:S01]  /*58f0*/  ISETP.GE.OR P0, PT, R101, R67, P5 ;  /* 0x000000436500720c */ /* 0x000fe20002f06670 */
[----:B--2---:R-:W-:Y:S02]  /*5900*/  IMAD.MOV.U32 R6, RZ, RZ, R54 ;  /* 0x000000ffff067224 */ /* 0x004fe400078e0036 */
[----:B----4-:R-:W-:Y:S02]  /*5910*/  IMAD.MOV.U32 R5, RZ, RZ, R55 ;  /* 0x000000ffff057224 */ /* 0x010fe400078e0037 */
        /* <DEDUP_REMOVED lines=23> */
[C---:B-1----:R-:W-:Y:S01]  /*5a90*/  IMAD.SHL.U32 R20, R101.reuse, 0x40, RZ ;  /* 0x0000004065147824 */ /* 0x042fe200078e00ff */
[----:B------:R-:W-:Y:S01]  /*5aa0*/  SEL R3, R66, R65, !P2 ;  /* 0x0000004142037207 */ /* 0x000fe20005000000 */
[----:B-----5:R-:W-:Y:S01]  /*5ab0*/  IMAD.MOV.U32 R5, RZ, RZ, R8 ;  /* 0x000000ffff057224 */ /* 0x020fe200078e0008 */
[----:B------:R-:W-:Y:S01]  /*5ac0*/  SHF.L.U32 R24, R101, 0x6, RZ ;  /* 0x0000000665187819 */ /* 0x000fe200000006ff */
[----:B------:R-:W-:Y:S01]  /*5ad0*/  IMAD.MOV.U32 R40, RZ, RZ, R36 ;  /* 0x000000ffff287224 */ /* 0x000fe200078e0024 */
[----:B------:R-:W-:Y:S01]  /*5ae0*/  SHF.R.S32.HI R4, RZ, 0x1f, R3 ;  /* 0x0000001fff047819 */ /* 0x000fe20000011403 */
[----:B------:R-:W-:Y:S01]  /*5af0*/  IMAD.MOV.U32 R15, RZ, RZ, R10 ;  /* 0x000000ffff0f7224 */ /* 0x000fe200078e000a */
[----:B------:R-:W-:Y:S01]  /*5b00*/  LOP3.LUT R20, R20, 0x1c0, RZ, 0xc0, !PT ;  /* 0x000001c014147812 */ /* 0x000fe200078ec0ff */
[----:B------:R-:W-:Y:S01]  /*5b10*/  IMAD.MOV.U32 R44, RZ, RZ, R38 ;  /* 0x000000ffff2c7224 */ /* 0x000fe200078e0026 */
[----:B------:R-:W-:Y:S01]  /*5b20*/  LEA.HI R3, R4, R3, RZ, 0x4 ;  /* 0x0000000304037211 */ /* 0x000fe200078f20ff */
[----:B------:R-:W-:Y:S01]  /*5b30*/  @!P1 HADD2.F32 R5, -RZ, R5.H0_H0 ;  /* 0x20000005ff059230 */ /* 0x000fe20000004100 */
[----:B------:R-:W-:Y:S02]  /*5b40*/  LOP3.LUT R24, R24, 0x1c0, RZ, 0xc0, !PT ;  /* 0x000001c018187812 */ /* 0x000fe400078ec0ff */
[----:B------:R-:W-:Y:S02]  /*5b50*/  LEA.HI.SX32 R3, R3, R64, 0x1c ;  /* 0x0000004003037211 */ /* 0x000fe400078fe2ff */
[----:B------:R-:W-:Y:S02]  /*5b60*/  SHF.R.U32.HI R24, RZ, 0x3, R24 ;  /* 0x00000003ff187819 */ /* 0x000fe40000011618 */
[----:B------:R-:W-:Y:S02]  /*5b70*/  SHF.R.S32.HI R4, RZ, 0x1f, R3 ;  /* 0x0000001fff047819 */ /* 0x000fe40000011403 */
[----:B------:R-:W-:Y:S02]  /*5b80*/  SHF.L.U32 R6, R3, 0x3, RZ ;  /* 0x0000000303067819 */ /* 0x000fe400000006ff */
[----:B------:R-:W-:Y:S02]  /*5b90*/  LEA.HI R4, R4, R3, RZ, 0x3 ;  /* 0x0000000304047211 */ /* 0x000fe400078f18ff */
[----:B------:R-:W-:Y:S02]  /*5ba0*/  LEA R72, P0, R86, R68, 0x1 ;  /* 0x0000004456487211 */ /* 0x000fe400078008ff */
[----:B------:R-:W-:Y:S02]  /*5bb0*/  SHF.R.S32.HI R3, RZ, 0x3, R4 ;  /* 0x00000003ff037819 */ /* 0x000fe40000011404 */
[----:B------:R-:W-:Y:S02]  /*5bc0*/  LOP3.LUT R4, R20, 0x38, R6, 0xf8, !PT ;  /* 0x0000003814047812 */ /* 0x000fe400078ef806 */
[----:B------:R-:W1:Y:S01]  /*5bd0*/  LDS.128 R20, [R124+0x8100] ;  /* 0x008100007c147984 */ /* 0x000e620000000c00 */
[----:B------:R-:W-:Y:S01]  /*5be0*/  IMAD R3, R3, 0x1800, R7 ;  /* 0x0000180003037824 */ /* 0x000fe200078e0207 */
[----:B------:R-:W-:Y:S02]  /*5bf0*/  LOP3.LUT R4, R4, R24, RZ, 0x3c, !PT ;  /* 0x0000001804047212 */ /* 0x000fe400078e3cff */
[----:B------:R-:W-:Y:S02]  /*5c00*/  LEA.HI.X R73, R86, R69, R103, 0x1, P0 ;  /* 0x0000004556497211 */ /* 0x000fe400000f0c67 */
[----:B------:R-:W-:Y:S01]  /*5c10*/  ISETP.GE.AND P0, PT, R6, c[0x0][0x1d4], PT ;  /* 0x0000750006007a0c */ /* 0x000fe20003f06270 */
[----:B------:R-:W-:Y:S01]  /*5c20*/  IMAD.IADD R3, R3, 0x1, R4 ;  /* 0x0000000103037824 */ /* 0x000fe200078e0204 */
[--C-:B------:R-:W-:Y:S02]  /*5c30*/  @!P1 SHF.R.U64 R24, R10, 0x10, R11.reuse ;  /* 0x000000100a189819 */ /* 0x100fe4000000120b */
[----:B------:R-:W-:Y:S02]  /*5c40*/  MOV R25, R11 ;  /* 0x0000000b00197202 */ /* 0x000fe40000000f00 */
[----:B------:R-:W-:Y:S02]  /*5c50*/  SHF.L.U32 R3, R3, 0x1, RZ ;  /* 0x0000000103037819 */ /* 0x000fe400000006ff */
[----:B------:R-:W-:Y:S01]  /*5c60*/  @!P1 SHF.R.U32.HI R26, RZ, 0x10, R11 ;  /* 0x00000010ff1a9819 */ /* 0x000fe2000001160b */
[----:B------:R-:W-:Y:S01]  /*5c70*/  @!P1 HADD2.F32 R11, -RZ, R40.H0_H0 ;  /* 0x20000028ff0b9230 */ /* 0x000fe20000004100 */
[----:B------:R-:W-:Y:S01]  /*5c80*/  MOV R42, R37 ;  /* 0x00000025002a7202 */ /* 0x000fe20000000f00 */
[----:B------:R1:W2:Y:S01]  /*5c90*/  LDS.128 R48, [R3+0x8100] ;  /* 0x0081000003307984 */ /* 0x0002a20000000c00 */
[----:B------:R-:W-:Y:S01]  /*5ca0*/  @!P1 SHF.R.U32.HI R47, RZ, 0x10, R39 ;  /* 0x00000010ff2f9819 */ /* 0x000fe20000011627 */
[----:B------:R-:W-:Y:S01]  /*5cb0*/  @!P0 IMAD.WIDE R68, R6, 0x2, R68 ;  /* 0x0000000206448825 */ /* 0x000fe200078e0244 */
[----:B------:R-:W-:Y:S02]  /*5cc0*/  @!P1 SHF.R.U64 R4, R8, 0x10, R9 ;  /* 0x0000001008049819 */ /* 0x000fe40000001209 */
[----:B------:R-:W-:Y:S02]  /*5cd0*/  @!P1 SHF.R.U64 R41, R36, 0x10, R37 ;  /* 0x0000001024299819 */ /* 0x000fe40000001225 */
[----:B------:R-:W-:Y:S01]  /*5ce0*/  @!P1 SHF.R.U64 R45, R38, 0x10, R39 ;  /* 0x00000010262d9819 */ /* 0x000fe20000001227 */
[----:B------:R-:W-:Y:S01]  /*5cf0*/  @!P1 HADD2.F32 R4, -RZ, R4.H0_H0 ;  /* 0x20000004ff049230 */ /* 0x000fe20000004100 */
[----:B------:R-:W-:Y:S01]  /*5d00*/  @!P1 SHF.R.U32.HI R43, RZ, 0x10, R37 ;  /* 0x00000010ff2b9819 */ /* 0x000fe20000011625 */
[----:B------:R-:W-:Y:S01]  /*5d10*/  @!P1 HADD2.F32 R37, -RZ, R41.H0_H0 ;  /* 0x20000029ff259230 */ /* 0x000fe20000004100 */
[----:B------:R-:W-:Y:S01]  /*5d20*/  MOV R14, R9 ;  /* 0x00000009000e7202 */ /* 0x000fe20000000f00 */
[----:B------:R-:W-:Y:S01]  /*5d30*/  @!P1 HADD2.F32 R41, -RZ, R44.H0_H0 ;  /* 0x2000002cff299230 */ /* 0x000fe20000004100 */
[----:B------:R-:W-:Y:S02]  /*5d40*/  @!P1 SHF.R.U32.HI R9, RZ, 0x10, R9 ;  /* 0x00000010ff099819 */ /* 0x000fe40000011609 */
[----:B------:R-:W-:Y:S01]  /*5d50*/  MOV R46, R39 ;  /* 0x00000027002e7202 */ /* 0x000fe20000000f00 */
[----:B------:R-:W-:Y:S02]  /*5d60*/  @!P1 HADD2.F32 R39, -RZ, R43.H0_H0 ;  /* 0x2000002bff279230 */ /* 0x000fe40000004100 */
[----:B------:R-:W-:Y:S02]  /*5d70*/  @!P1 HADD2.F32 R43, -RZ, R45.H0_H0 ;  /* 0x2000002dff2b9230 */ /* 0x000fe40000004100 */
[----:B------:R-:W-:Y:S01]  /*5d80*/  @!P1 HADD2.F32 R45, -RZ, R47.H0_H0 ;  /* 0x2000002fff2d9230 */ /* 0x000fe20000004100 */
[----:B-1----:R-:W-:Y:S05]  /*5d90*/  @!P1 IMAD.MOV.U32 R3, RZ, RZ, R20 ;  /* 0x000000ffff039224 */ /* 0x002fea00078e0014 */
[--C-:B------:R-:W-:Y:S01]  /*5da0*/  @!P1 HADD2.F32 R8, -RZ, R3.reuse.H0_H0 ;  /* 0x20000003ff089230 */ /* 0x100fe20000004100 */
[----:B--2---:R-:W-:Y:S05]  /*5db0*/  @!P1 MOV R6, R48 ;  /* 0x0000003000069202 */ /* 0x004fea0000000f00 */
[--C-:B------:R-:W-:Y:S02]  /*5dc0*/  @!P1 HADD2.F32 R10, -RZ, R6.reuse.H0_H0 ;  /* 0x20000006ff0a9230 */ /* 0x100fe40000004100 */
[----:B------:R-:W-:Y:S02]  /*5dd0*/  @!P1 HADD2.F32 R36, -RZ, R6.H1_H1 ;  /* 0x30000006ff249230 */ /* 0x000fe40000004100 */
[----:B------:R-:W-:Y:S01]  /*5de0*/  @!P1 HADD2.F32 R6, -RZ, R3.H1_H1 ;  /* 0x30000003ff069230 */ /* 0x000fe20000004100 */
[-C--:B------:R-:W-:Y:S02]  /*5df0*/  @!P1 FMUL.FTZ R3, R8, R5.reuse ;  /* 0x0000000508039220 */ /* 0x080fe40000410000 */
[----:B------:R-:W-:Y:S02]  /*5e00*/  @!P1 FMUL.FTZ R38, R10, R5 ;  /* 0x000000050a269220 */ /* 0x000fe40000410000 */
[-C--:B------:R-:W-:Y:S02]  /*5e10*/  @!P1 FMUL.FTZ R5, R36, R4.reuse ;  /* 0x0000000424059220 */ /* 0x080fe40000410000 */
[-C--:B------:R-:W-:Y:S02]  /*5e20*/  @!P1 FFMA.FTZ R3, R10, R11.reuse, R3 ;  /* 0x0000000b0a039223 */ /* 0x080fe40000010003 */
[----:B------:R-:W-:Y:S01]  /*5e30*/  @!P1 FFMA.FTZ R83, R8, R11, -R38 ;  /* 0x0000000b08539223 */ /* 0x000fe20000010826 */
[----:B------:R-:W-:Y:S01]  /*5e40*/  @!P1 HADD2.F32 R8, -RZ, R9.H0_H0 ;  /* 0x20000009ff089230 */ /* 0x000fe20000004100 */
[----:B------:R-:W-:Y:S02]  /*5e50*/  @!P1 IMAD.MOV.U32 R11, RZ, RZ, R49 ;  /* 0x000000ffff0b9224 */ /* 0x000fe400078e0031 */
[C---:B------:R-:W-:Y:S02]  /*5e60*/  @!P1 FMUL.FTZ R4, R6.reuse, R4 ;  /* 0x0000000406049220 */ /* 0x040fe40000410000 */
[----:B------:R-:W-:Y:S01]  /*5e70*/  @!P1 FFMA.FTZ R82, R6, R37, -R5 ;  /* 0x0000002506529223 */ /* 0x000fe20000010805 */
[----:B------:R-:W-:Y:S01]  /*5e80*/  @!P1 MOV R6, R21 ;  /* 0x0000001500069202 */ /* 0x000fe20000000f00 */
[----:B------:R-:W-:Y:S01]  /*5e90*/  @!P1 FFMA.FTZ R4, R36, R37, R4 ;  /* 0x0000002524049223 */ /* 0x000fe20000010004 */
[--C-:B------:R-:W-:Y:S02]  /*5ea0*/  @!P1 HADD2.F32 R36, -RZ, R11.reuse.H0_H0 ;  /* 0x2000000bff249230 */ /* 0x100fe40000004100 */
[----:B------:R-:W-:Y:S01]  /*5eb0*/  @!P1 HADD2.F32 R38, -RZ, R11.H1_H1 ;  /* 0x3000000bff269230 */ /* 0x000fe20000004100 */
[----:B------:R-:W-:Y:S01]  /*5ec0*/  @!P1 IMAD.MOV.U32 R11, RZ, RZ, R50 ;  /* 0x000000ffff0b9224 */ /* 0x000fe200078e0032 */
[----:B------:R-:W-:Y:S02]  /*5ed0*/  @!P1 HADD2.F32 R5, -RZ, R14.H0_H0 ;  /* 0x2000000eff059230 */ /* 0x000fe40000004100 */
[----:B------:R-:W-:Y:S01]  /*5ee0*/  @!P1 HADD2.F32 R37, -RZ, R42.H0_H0 ;  /* 0x2000002aff259230 */ /* 0x000fe20000004100 */
[-C--:B------:R-:W-:Y:S01]  /*5ef0*/  @!P1 FMUL.FTZ R14, R38, R8.reuse ;  /* 0x00000008260e9220 */ /* 0x080fe20000410000 */
[--C-:B------:R-:W-:Y:S02]  /*5f00*/  @!P1 HADD2.F32 R9, -RZ, R6.reuse.H1_H1 ;  /* 0x30000006ff099230 */ /* 0x100fe40000004100 */
[----:B------:R-:W-:Y:S01]  /*5f10*/  @!P1 HADD2.F32 R10, -RZ, R6.H0_H0 ;  /* 0x20000006ff0a9230 */ /* 0x000fe20000004100 */
[----:B------:R-:W-:Y:S01]  /*5f20*/  @!P1 FMUL.FTZ R6, R36, R5 ;  /* 0x0000000524069220 */ /* 0x000fe20000410000 */
[--C-:B------:R-:W-:Y:S01]  /*5f30*/  @!P1 HADD2.F32 R40, -RZ, R11.reuse.H0_H0 ;  /* 0x2000000bff289230 */ /* 0x100fe20000004100 */
[C---:B------:R-:W-:Y:S01]  /*5f40*/  @!P1 FFMA.FTZ R74, R9.reuse, R39, -R14 ;  /* 0x00000027094a9223 */ /* 0x040fe2000001080e */
[----:B------:R-:W-:Y:S01]  /*5f50*/  @!P1 HADD2.F32 R42, -RZ, R11.H1_H1 ;  /* 0x3000000bff2a9230 */ /* 0x000fe20000004100 */
[C---:B------:R-:W-:Y:S02]  /*5f60*/  @!P1 FFMA.FTZ R75, R10.reuse, R37, -R6 ;  /* 0x000000250a4b9223 */ /* 0x040fe40000010806 */
[----:B------:R-:W-:Y:S01]  /*5f70*/  @!P1 FMUL.FTZ R6, R9, R8 ;  /* 0x0000000809069220 */ /* 0x000fe20000410000 */
[----:B------:R-:W-:Y:S01]  /*5f80*/  @!P1 MOV R9, R22 ;  /* 0x0000001600099202 */ /* 0x000fe20000000f00 */
[----:B------:R-:W-:Y:S01]  /*5f90*/  @!P1 FMUL.FTZ R5, R10, R5 ;  /* 0x000000050a059220 */ /* 0x000fe20000410000 */
[----:B------:R-:W-:Y:S01]  /*5fa0*/  @!P1 HADD2.F32 R8, -RZ, R15.H0_H0 ;  /* 0x2000000fff089230 */ /* 0x000fe20000004100 */
[----:B------:R-:W-:Y:S01]  /*5fb0*/  @!P1 IMAD.MOV.U32 R15, RZ, RZ, R51 ;  /* 0x000000ffff0f9224 */ /* 0x000fe200078e0033 */
[----:B------:R-:W-:Y:S01]  /*5fc0*/  @!P1 HADD2.F32 R10, -RZ, R24.H0_H0 ;  /* 0x20000018ff0a9230 */ /* 0x000fe20000004100 */
[----:B------:R-:W-:Y:S01]  /*5fd0*/  @!P1 FFMA.FTZ R5, R36, R37, R5 ;  /* 0x0000002524059223 */ /* 0x000fe20000010005 */
[--C-:B------:R-:W-:Y:S01]  /*5fe0*/  @!P1 HADD2.F32 R11, -RZ, R9.reuse.H1_H1 ;  /* 0x30000009ff0b9230 */ /* 0x100fe20000004100 */
[----:B------:R-:W-:Y:S01]  /*5ff0*/  @!P1 FFMA.FTZ R6, R38, R39, R6 ;  /* 0x0000002726069223 */ /* 0x000fe20000010006 */
[----:B------:R-:W-:Y:S01]  /*6000*/  @!P1 HADD2.F32 R14, -RZ, R9.H0_H0 ;  /* 0x20000009ff0e9230 */ /* 0x000fe20000004100 */
[----:B------:R-:W-:Y:S01]  /*6010*/  @!P1 FMUL.FTZ R9, R40, R8 ;  /* 0x0000000828099220 */ /* 0x000fe20000410000 */
[----:B------:R-:W-:Y:S01]  /*6020*/  @!P1 HADD2.F32 R44, -RZ, R15.H1_H1 ;  /* 0x3000000fff2c9230 */ /* 0x000fe20000004100 */
[-C--:B------:R-:W-:Y:S01]  /*6030*/  @!P1 FMUL.FTZ R24, R42, R10.reuse ;  /* 0x0000000a2a189220 */ /* 0x080fe20000410000 */
[----:B------:R-:W-:Y:S01]  /*6040*/  @!P1 F2FP.PACK_AB R5, R6, R5 ;  /* 0x000000050605923e */ /* 0x000fe200000000ff */
[C---:B------:R-:W-:Y:S02]  /*6050*/  @!P1 FFMA.FTZ R71, R14.reuse, R41, -R9 ;  /* 0x000000290e479223 */ /* 0x040fe40000010809 */
[C---:B------:R-:W-:Y:S01]  /*6060*/  @!P1 FMUL.FTZ R9, R11.reuse, R10 ;  /* 0x0000000a0b099220 */ /* 0x040fe20000410000 */
[----:B------:R-:W-:Y:S01]  /*6070*/  @!P1 HADD2.F32 R10, -RZ, R25.H0_H0 ;  /* 0x20000019ff0a9230 */ /* 0x000fe20000004100 */
[----:B------:R-:W-:Y:S01]  /*6080*/  @!P1 FFMA.FTZ R70, R11, R43, -R24 ;  /* 0x0000002b0b469223 */ /* 0x000fe20000010818 */
[----:B------:R-:W-:Y:S01]  /*6090*/  @!P1 MOV R11, R23 ;  /* 0x00000017000b9202 */ /* 0x000fe20000000f00 */
[----:B------:R-:W-:Y:S01]  /*60a0*/  @!P1 FMUL.FTZ R8, R14, R8 ;  /* 0x000000080e089220 */ /* 0x000fe20000410000 */
[----:B------:R-:W-:Y:S01]  /*60b0*/  @!P1 HADD2.F32 R14, -RZ, R26.H0_H0 ;  /* 0x2000001aff0e9230 */ /* 0x000fe20000004100 */
[----:B------:R-:W-:Y:S01]  /*60c0*/  @!P1 IMAD.MOV.U32 R49, RZ, RZ, R5 ;  /* 0x000000ffff319224 */ /* 0x000fe200078e0005 */
[----:B------:R-:W-:Y:S01]  /*60d0*/  @!P1 F2FP.PACK_AB R36, R70, R71 ;  /* 0x000000474624923e */ /* 0x000fe200000000ff */
[----:B------:R-:W-:Y:S01]  /*60e0*/  @!P1 FFMA.FTZ R8, R40, R41, R8 ;  /* 0x0000002928089223 */ /* 0x000fe20000010008 */
[----:B------:R-:W-:Y:S01]  /*60f0*/  @!P1 HADD2.F32 R25, -RZ, R15.H0_H0 ;  /* 0x2000000fff199230 */ /* 0x000fe20000004100 */
[----:B------:R-:W-:Y:S01]  /*6100*/  @!P1 FFMA.FTZ R9, R42, R43, R9 ;  /* 0x0000002b2a099223 */ /* 0x000fe20000010009 */
[--C-:B------:R-:W-:Y:S01]  /*6110*/  @!P1 HADD2.F32 R24, -RZ, R11.reuse.H0_H0 ;  /* 0x2000000bff189230 */ /* 0x100fe20000004100 */
[----:B------:R-:W-:Y:S01]  /*6120*/  @!P1 IMAD.MOV.U32 R22, RZ, RZ, R36 ;  /* 0x000000ffff169224 */ /* 0x000fe200078e0024 */
[----:B------:R-:W-:Y:S01]  /*6130*/  @!P1 HADD2.F32 R15, -RZ, R11.H1_H1 ;  /* 0x3000000bff0f9230 */ /* 0x000fe20000004100 */
[----:B------:R-:W-:Y:S01]  /*6140*/  @!P1 FMUL.FTZ R11, R25, R10 ;  /* 0x0000000a190b9220 */ /* 0x000fe20000410000 */
[----:B------:R-:W-:Y:S01]  /*6150*/  @!P1 HADD2.F32 R26, -RZ, R46.H0_H0 ;  /* 0x2000002eff1a9230 */ /* 0x000fe20000004100 */
[----:B------:R-:W-:Y:S02]  /*6160*/  @!P1 FMUL.FTZ R46, R44, R14 ;  /* 0x0000000e2c2e9220 */ /* 0x000fe40000410000 */
[C---:B------:R-:W-:Y:S02]  /*6170*/  @!P1 FMUL.FTZ R10, R24.reuse, R10 ;  /* 0x0000000a180a9220 */ /* 0x040fe40000410000 */
[----:B------:R-:W-:Y:S01]  /*6180*/  @!P1 FFMA.FTZ R47, R24, R26, -R11 ;  /* 0x0000001a182f9223 */ /* 0x000fe2000001080b */
[----:B------:R-:W-:Y:S01]  /*6190*/  @!P1 F2FP.PACK_AB R24, R74, R75 ;  /* 0x0000004b4a18923e */ /* 0x000fe200000000ff */
[C---:B------:R-:W-:Y:S02]  /*61a0*/  @!P1 FMUL.FTZ R11, R15.reuse, R14 ;  /* 0x0000000e0f0b9220 */ /* 0x040fe40000410000 */
[----:B------:R-:W-:Y:S01]  /*61b0*/  @!P1 FFMA.FTZ R14, R15, R45, -R46 ;  /* 0x0000002d0f0e9223 */ /* 0x000fe2000001082e */
[----:B------:R-:W-:Y:S01]  /*61c0*/  @!P1 F2FP.PACK_AB R15, R82, R83 ;  /* 0x00000053520f923e */ /* 0x000fe200000000ff */
[----:B------:R-:W-:Y:S01]  /*61d0*/  @!P1 FFMA.FTZ R10, R25, R26, R10 ;  /* 0x0000001a190a9223 */ /* 0x000fe2000001000a */
[----:B------:R-:W-:Y:S01]  /*61e0*/  @!P1 MOV R21, R24 ;  /* 0x0000001800159202 */ /* 0x000fe20000000f00 */
[----:B------:R-:W-:Y:S01]  /*61f0*/  @!P1 FFMA.FTZ R11, R44, R45, R11 ;  /* 0x0000002d2c0b9223 */ /* 0x000fe2000001000b */
[----:B------:R-:W-:Y:S01]  /*6200*/  @!P1 F2FP.PACK_AB R37, R14, R47 ;  /* 0x0000002f0e25923e */ /* 0x000fe200000000ff */
[----:B------:R-:W-:Y:S01]  /*6210*/  @!P1 IMAD.MOV.U32 R20, RZ, RZ, R15 ;  /* 0x000000ffff149224 */ /* 0x000fe200078e000f */
[----:B------:R-:W-:Y:S02]  /*6220*/  @!P1 F2FP.PACK_AB R14, R4, R3 ;  /* 0x00000003040e923e */ /* 0x000fe400000000ff */
[----:B------:R-:W-:Y:S02]  /*6230*/  @!P1 MOV R23, R37 ;  /* 0x0000002500179202 */ /* 0x000fe40000000f00 */
[----:B------:R-:W-:Y:S02]  /*6240*/  @!P1 F2FP.PACK_AB R4, R9, R8 ;  /* 0x000000080904923e */ /* 0x000fe400000000ff */
[----:B------:R-:W-:Y:S01]  /*6250*/  @!P1 F2FP.PACK_AB R3, R11, R10 ;  /* 0x0000000a0b03923e */ /* 0x000fe200000000ff */
[----:B------:R1:W-:Y:S01]  /*6260*/  ST.E.128 [R72.64], R20 ;  /* 0x0000001448007985 */ /* 0x0003e2000c101d08 */
[----:B------:R-:W-:Y:S02]  /*6270*/  @!P1 MOV R48, R14 ;  /* 0x0000000e00309202 */ /* 0x000fe40000000f00 */
[----:B------:R-:W-:Y:S02]  /*6280*/  @!P1 MOV R50, R4 ;  /* 0x0000000400329202 */ /* 0x000fe40000000f00 */
[----:B------:R-:W-:Y:S05]  /*6290*/  @!P1 MOV R51, R3 ;  /* 0x0000000300339202 */ /* 0x000fea0000000f00 */
[----:B------:R1:W-:Y:S02]  /*62a0*/  @!P0 ST.E.128 [R68.64], R48 ;  /* 0x0000003044008985 */ /* 0x0003e4000c101d08 */
.L_x_940:
[----:B-1----:R-:W-:Y:S05]  /*62b0*/  BSYNC B0 ;  /* 0x0000000000007941 */ /* 0x002fea0003800000 */
.L_x_939:
[----:B-----5:R1:W2:Y:S01]  /*62c0*/  SHFL.IDX PT, R37, R80, 0x1, 0x181f ;  /* 0x00381f0050257f89 */ /* 0x0202a200000e0000 */
[----:B------:R-:W-:Y:S01]  /*62d0*/  ISETP.GE.OR P0, PT, R158, R67, P5 ;  /* 0x000000439e00720c */ /* 0x000fe20002f06670 */
[----:B------:R-:W-:Y:S02]  /*62e0*/  BSSY B0, `(.L_x_941) ;  /* 0x000007f000007945 */ /* 0x000fe40003800000 */
[----:B------:R1:W3:Y:S10]  /*62f0*/  SHFL.IDX PT, R36, R81, 0x1, 0x181f ;  /* 0x00381f0051247f89 */ /* 0x0002f400000e0000 */
[----:B------:R-:W-:-:S05]  /*6300*/  @P0 BRA `(.L_x_942) ;  /* 0x000007c000000947 */ /* 0x000fca0003800000 */
[----:B------:R-:W-:Y:S01]  /*6310*/  SEL R3, R66, R65, !P2 ;  /* 0x0000004142037207 */ /* 0x000fe20005000000 */
[----:B------:R-:W-:Y:S01]  /*6320*/  LDS.128 R20, [R123+0x8100] ;  /* 0x008100007b147984 */ /* 0x000fe20000000c00 */
[C---:B------:R-:W-:Y:S01]  /*6330*/  IADD3 R6, R101.reuse, 0x20, RZ ;  /* 0x0000002065067810 */ /* 0x040fe20007ffe0ff */
[----:B------:R-:W-:Y:S01]  /*6340*/  @!P1 HADD2.F32 R15, -RZ, R60.H0_H0 ;  /* 0x2000003cff0f9230 */ /* 0x000fe20000004100 */
[----:B------:R-:W-:Y:S01]  /*6350*/  SHF.R.S32.HI R4, RZ, 0x1f, R3 ;  /* 0x0000001fff047819 */ /* 0x000fe20000011403 */
[----:B------:R-:W-:Y:S01]  /*6360*/  @!P1 HADD2.F32 R26, -RZ, R61.H1_H1 ;  /* 0x3000003dff1a9230 */ /* 0x000fe20000004100 */
        /* <DEDUP_REMOVED lines=14> */
[----:B---3--:R-:W-:Y:S02]  /*6450*/  LEA R48, P0, R86, R36, 0x1 ;  /* 0x0000002456307211 */ /* 0x008fe400078008ff */
[----:B------:R-:W-:Y:S02]  /*6460*/  LOP3.LUT R4, R4, R6, RZ, 0x3c, !PT ;  /* 0x0000000604047212 */ /* 0x000fe400078e3cff */
[----:B--2---:R-:W-:Y:S02]  /*6470*/  LEA.HI.X R49, R86, R37, R103, 0x1, P0 ;  /* 0x0000002556317211 */ /* 0x004fe400000f0c67 */
[----:B------:R-:W-:Y:S02]  /*6480*/  IADD3 R3, R3, R4, RZ ;  /* 0x0000000403037210 */ /* 0x000fe40007ffe0ff */
[----:B------:R-:W-:Y:S02]  /*6490*/  ISETP.GE.AND P0, PT, R5, c[0x0][0x1d4], PT ;  /* 0x0000750005007a0c */ /* 0x000fe40003f06270 */
[----:B------:R-:W-:Y:S01]  /*64a0*/  @!P1 SHF.R.U32.HI R25, RZ, 0x10, R55 ;  /* 0x00000010ff199819 */ /* 0x000fe20000011637 */
[----:B------:R-:W-:Y:S01]  /*64b0*/  IMAD.SHL.U32 R3, R3, 0x2, RZ ;  /* 0x0000000203037824 */ /* 0x000fe200078e00ff */
[----:B------:R-:W-:Y:S02]  /*64c0*/  @!P1 SHF.R.U64 R4, R16, 0x10, R17 ;  /* 0x0000001010049819 */ /* 0x000fe40000001211 */
[----:B------:R-:W-:Y:S01]  /*64d0*/  @!P1 SHF.R.U64 R44, R54, 0x10, R55 ;  /* 0x00000010362c9819 */ /* 0x000fe20000001237 */
[----:B------:R-:W-:Y:S01]  /*64e0*/  @!P1 HADD2.F32 R39, -RZ, R25.H0_H0 ;  /* 0x20000019ff279230 */ /* 0x000fe20000004100 */
[----:B------:R-:W2:Y:S01]  /*64f0*/  LDS.128 R40, [R3+0x8100] ;  /* 0x0081000003287984 */ /* 0x000ea20000000c00 */
[----:B------:R-:W-:Y:S01]  /*6500*/  @!P1 SHF.R.U32.HI R9, RZ, 0x10, R17 ;  /* 0x00000010ff099819 */ /* 0x000fe20000011611 */
[----:B------:R-:W-:Y:S01]  /*6510*/  @!P1 HADD2.F32 R4, -RZ, R4.H0_H0 ;  /* 0x20000004ff049230 */ /* 0x000fe20000004100 */
[----:B------:R-:W-:Y:S02]  /*6520*/  @!P1 SHF.R.U64 R17, R52, 0x10, R53 ;  /* 0x0000001034119819 */ /* 0x000fe40000001235 */
[----:B------:R-:W-:Y:S01]  /*6530*/  @!P0 IMAD.WIDE R54, R5, 0x2, R36 ;  /* 0x0000000205368825 */ /* 0x000fe200078e0224 */
[----:B------:R-:W-:Y:S01]  /*6540*/  @!P1 SHF.R.U64 R14, R18, 0x10, R19 ;  /* 0x00000010120e9819 */ /* 0x000fe20000001213 */
[----:B------:R-:W-:Y:S01]  /*6550*/  @!P1 HADD2.F32 R37, -RZ, R61.H0_H0 ;  /* 0x2000003dff259230 */ /* 0x000fe20000004100 */
[----:B------:R-:W-:Y:S01]  /*6560*/  @!P1 SHF.R.U32.HI R24, RZ, 0x10, R53 ;  /* 0x00000010ff189819 */ /* 0x000fe20000011635 */
[----:B------:R-:W-:Y:S01]  /*6570*/  @!P1 HADD2.F32 R17, -RZ, R17.H0_H0 ;  /* 0x20000011ff119230 */ /* 0x000fe20000004100 */
[----:B------:R-:W-:Y:S01]  /*6580*/  @!P1 SHF.R.U32.HI R11, RZ, 0x10, R19 ;  /* 0x00000010ff0b9819 */ /* 0x000fe20000011613 */
[----:B------:R-:W-:Y:S02]  /*6590*/  @!P1 HADD2.F32 R14, -RZ, R14.H0_H0 ;  /* 0x2000000eff0e9230 */ /* 0x000fe40000004100 */
[----:B------:R-:W-:Y:S02]  /*65a0*/  @!P1 HADD2.F32 R24, -RZ, R24.H0_H0 ;  /* 0x20000018ff189230 */ /* 0x000fe40000004100 */
[----:B------:R-:W-:Y:S02]  /*65b0*/  @!P1 HADD2.F32 R5, -RZ, R27.H0_H0 ;  /* 0x2000001bff059230 */ /* 0x000fe40000004100 */
[----:B------:R-:W-:Y:S01]  /*65c0*/  @!P1 HADD2.F32 R11, -RZ, R11.H0_H0 ;  /* 0x2000000bff0b9230 */ /* 0x000fe20000004100 */
[----:B--2---:R-:W-:Y:S01]  /*65d0*/  @!P1 IMAD.MOV.U32 R6, RZ, RZ, R40 ;  /* 0x000000ffff069224 */ /* 0x004fe200078e0028 */
[----:B------:R-:W-:Y:S04]  /*65e0*/  @!P1 MOV R3, R20 ;  /* 0x0000001400039202 */ /* 0x000fe80000000f00 */
[--C-:B------:R-:W-:Y:S02]  /*65f0*/  @!P1 HADD2.F32 R10, -RZ, R6.reuse.H0_H0 ;  /* 0x20000006ff0a9230 */ /* 0x100fe40000004100 */
[--C-:B------:R-:W-:Y:S02]  /*6600*/  @!P1 HADD2.F32 R8, -RZ, R3.reuse.H0_H0 ;  /* 0x20000003ff089230 */ /* 0x100fe40000004100 */
[----:B------:R-:W-:Y:S01]  /*6610*/  @!P1 HADD2.F32 R16, -RZ, R6.H1_H1 ;  /* 0x30000006ff109230 */ /* 0x000fe20000004100 */
[-C--:B------:R-:W-:Y:S01]  /*6620*/  @!P1 FMUL.FTZ R18, R10, R5.reuse ;  /* 0x000000050a129220 */ /* 0x080fe20000410000 */
[----:B------:R-:W-:Y:S01]  /*6630*/  @!P1 HADD2.F32 R6, -RZ, R3.H1_H1 ;  /* 0x30000003ff069230 */ /* 0x000fe20000004100 */
[----:B------:R-:W-:Y:S02]  /*6640*/  @!P1 FMUL.FTZ R3, R8, R5 ;  /* 0x0000000508039220 */ /* 0x000fe40000410000 */
[-C--:B------:R-:W-:Y:S02]  /*6650*/  @!P1 FMUL.FTZ R5, R16, R4.reuse ;  /* 0x0000000410059220 */ /* 0x080fe40000410000 */
        /* <DEDUP_REMOVED lines=13> */
[----:B------:R-:W-:Y:S01]  /*6730*/  @!P1 FMUL.FTZ R16, R19, R8 ;  /* 0x0000000813109220 */ /* 0x000fe20000410000 */
        /* <DEDUP_REMOVED lines=8> */
[C---:B------:R-:W-:Y:S02]  /*67c0*/  @!P1 FMUL.FTZ R6, R9.reuse, R8 ;  /* 0x0000000809069220 */ /* 0x040fe40000410000 */
        /* <DEDUP_REMOVED lines=12> */
[--C-:B------:R-:W-:Y:S01]  /*6890*/  @!P1 HADD2.F32 R25, -RZ, R15.reuse.H0_H0 ;  /* 0x2000000fff199230 */ /* 0x100fe20000004100 */
[----:B------:R-:W-:Y:S01]  /*68a0*/  @!P1 FFMA.FTZ R46, R8, R39, -R16 ;  /* 0x00000027082e9223 */ /* 0x000fe20000010810 */
[----:B------:R-:W-:Y:S01]  /*68b0*/  @!P1 HADD2.F32 R8, -RZ, R32.H1_H1 ;  /* 0x30000020ff089230 */ /* 0x000fe20000004100 */
[----:B------:R-:W-:Y:S01]  /*68c0*/  @!P1 FFMA.FTZ R6, R19, R24, R6 ;  /* 0x0000001813069223 */ /* 0x000fe20000010006 */
[----:B------:R-:W-:Y:S02]  /*68d0*/  @!P1 HADD2.F32 R27, -RZ, R15.H1_H1 ;  /* 0x3000000fff1b9230 */ /* 0x000fe40000004100 */
[--C-:B------:R-:W-:Y:S01]  /*68e0*/  @!P1 HADD2.F32 R16, -RZ, R9.reuse.H0_H0 ;  /* 0x20000009ff109230 */ /* 0x100fe20000004100 */
[----:B------:R-:W-:Y:S01]  /*68f0*/  @!P1 F2FP.PACK_AB R18, R46, R47 ;  /* 0x0000002f2e12923e */ /* 0x000fe200000000ff */
[----:B------:R-:W-:Y:S01]  /*6900*/  @!P1 HADD2.F32 R15, -RZ, R9.H1_H1 ;  /* 0x30000009ff0f9230 */ /* 0x000fe20000004100 */
[----:B------:R-:W-:Y:S01]  /*6910*/  @!P1 FMUL.FTZ R9, R25, R8 ;  /* 0x0000000819099220 */ /* 0x000fe20000410000 */
[----:B------:R-:W-:Y:S01]  /*6920*/  @!P1 HADD2.F32 R32, -RZ, R44.H0_H0 ;  /* 0x2000002cff209230 */ /* 0x000fe20000004100 */
[----:B------:R-:W-:Y:S01]  /*6930*/  @!P1 FMUL.FTZ R44, R27, R14 ;  /* 0x0000000e1b2c9220 */ /* 0x000fe20000410000 */
[----:B------:R-:W-:Y:S01]  /*6940*/  @!P1 F2FP.PACK_AB R5, R6, R5 ;  /* 0x000000050605923e */ /* 0x000fe200000000ff */
        /* <DEDUP_REMOVED lines=24> */
.L_x_942:
[----:B------:R-:W-:Y:S05]  /*6ad0*/  BSYNC B0 ;  /* 0x0000000000007941 */ /* 0x000fea0003800000 */
.L_x_941:
[----:B--2---:R2:W4:Y:S01]  /*6ae0*/  SHFL.IDX PT, R41, R80, 0x2, 0x181f ;  /* 0x00581f0050297f89 */ /* 0x00452200000e0000 */
[----:B------:R-:W-:Y:S03]  /*6af0*/  ISETP.GE.OR P0, PT, R157, R67, P5 ;  /* 0x000000439d00720c */ /* 0x000fe60002f06670 */
[----:B------:R2:W1:Y:S10]  /*6b00*/  SHFL.IDX PT, R40, R81, 0x2, 0x181f ;  /* 0x00581f0051287f89 */ /* 0x00047400000e0000 */
        /* <DEDUP_REMOVED lines=21> */
[----:B-1----:R-:W-:Y:S02]  /*6c60*/  LEA R48, P0, R86, R40, 0x1 ;  /* 0x0000002856307211 */ /* 0x002fe400078008ff */
[----:B------:R-:W-:Y:S01]  /*6c70*/  LOP3.LUT R4, R4, R5, RZ, 0x3c, !PT ;  /* 0x0000000504047212 */ /* 0x000fe200078e3cff */
[----:B------:R-:W-:Y:S01]  /*6c80*/  @!P1 HADD2.F32 R5, -RZ, R33.H0_H0 ;  /* 0x20000021ff059230 */ /* 0x000fe20000004100 */
[----:B----4-:R-:W-:Y:S02]  /*6c90*/  LEA.HI.X R49, R86, R41, R103, 0x1, P0 ;  /* 0x0000002956317211 */ /* 0x010fe400000f0c67 */
[----:B------:R-:W-:Y:S02]  /*6ca0*/  IADD3 R3, R3, R4, RZ ;  /* 0x0000000403037210 */ /* 0x000fe40007ffe0ff */
[--C-:B------:R-:W-:Y:S02]  /*6cb0*/  @!P1 SHF.R.U32.HI R9, RZ, 0x10, R29.reuse ;  /* 0x00000010ff099819 */ /* 0x100fe4000001161d */
[----:B------:R-:W-:Y:S01]  /*6cc0*/  @!P1 SHF.R.U64 R4, R28, 0x10, R29 ;  /* 0x000000101c049819 */ /* 0x000fe2000000121d */
[----:B------:R-:W-:Y:S01]  /*6cd0*/  IMAD.SHL.U32 R3, R3, 0x2, RZ ;  /* 0x0000000203037824 */ /* 0x000fe200078e00ff */
[--C-:B------:R-:W-:Y:S02]  /*6ce0*/  @!P1 SHF.R.U64 R17, R56, 0x10, R57.reuse ;  /* 0x0000001038119819 */ /* 0x100fe40000001239 */
[----:B------:R-:W-:Y:S01]  /*6cf0*/  @!P1 SHF.R.U32.HI R24, RZ, 0x10, R57 ;  /* 0x00000010ff189819 */ /* 0x000fe20000011639 */
[----:B------:R-:W-:Y:S01]  /*6d00*/  @!P1 HADD2.F32 R4, -RZ, R4.H0_H0 ;  /* 0x20000004ff049230 */ /* 0x000fe20000004100 */
[----:B---3--:R-:W1:Y:S01]  /*6d10*/  LDS.128 R36, [R3+0x8100] ;  /* 0x0081000003247984 */ /* 0x008e620000000c00 */
[----:B------:R-:W-:Y:S01]  /*6d20*/  @!P1 HADD2.F32 R17, -RZ, R17.H0_H0 ;  /* 0x20000011ff119230 */ /* 0x000fe20000004100 */
[----:B------:R-:W-:Y:S01]  /*6d30*/  @!P1 SHF.R.U64 R14, R30, 0x10, R31 ;  /* 0x000000101e0e9819 */ /* 0x000fe2000000121f */
[----:B------:R-:W-:Y:S01]  /*6d40*/  @!P1 HADD2.F32 R24, -RZ, R24.H0_H0 ;  /* 0x20000018ff189230 */ /* 0x000fe20000004100 */
[--C-:B------:R-:W-:Y:S01]  /*6d50*/  @!P1 SHF.R.U32.HI R25, RZ, 0x10, R59.reuse ;  /* 0x00000010ff199819 */ /* 0x100fe2000001163b */
[----:B------:R-:W-:Y:S01]  /*6d60*/  @!P1 HADD2.F32 R30, -RZ, R63.H0_H0 ;  /* 0x2000003fff1e9230 */ /* 0x000fe20000004100 */
[----:B------:R-:W-:Y:S01]  /*6d70*/  @!P1 SHF.R.U64 R28, R58, 0x10, R59 ;  /* 0x000000103a1c9819 */ /* 0x000fe2000000123b */
[----:B------:R-:W-:Y:S01]  /*6d80*/  @!P1 HADD2.F32 R14, -RZ, R14.H0_H0 ;  /* 0x2000000eff0e9230 */ /* 0x000fe20000004100 */
[----:B------:R-:W-:Y:S01]  /*6d90*/  @!P1 SHF.R.U32.HI R11, RZ, 0x10, R31 ;  /* 0x00000010ff0b9819 */ /* 0x000fe2000001161f */
[----:B------:R-:W-:Y:S01]  /*6da0*/  @!P1 HADD2.F32 R32, -RZ, R25.H0_H0 ;  /* 0x20000019ff209230 */ /* 0x000fe20000004100 */
[----:B------:R-:W-:Y:S01]  /*6db0*/  ISETP.GE.AND P0, PT, R42, c[0x0][0x1d4], PT ;  /* 0x000075002a007a0c */ /* 0x000fe20003f06270 */
        /* <DEDUP_REMOVED lines=19> */
[----:B------:R-:W-:Y:S01]  /*6ef0*/  @!P1 HADD2.F32 R5, -RZ, R33.H1_H1 ;  /* 0x30000021ff059230 */ /* 0x000fe20000004100 */
[----:B------:R-:W-:Y:S01]  /*6f00*/  @!P1 FFMA.FTZ R4, R16, R17, R4 ;  /* 0x0000001110049223 */ /* 0x000fe20000010004 */
[--C-:B------:R-:W-:Y:S02]  /*6f10*/  @!P1 HADD2.F32 R17, -RZ, R15.reuse.H0_H0 ;  /* 0x2000000fff119230 */ /* 0x100fe40000004100 */
[--C-:B------:R-:W-:Y:S02]  /*6f20*/  @!P1 HADD2.F32 R10, -RZ, R6.reuse.H0_H0 ;  /* 0x20000006ff0a9230 */ /* 0x100fe40000004100 */
[----:B------:R-:W-:Y:S01]  /*6f30*/  @!P1 HADD2.F32 R19, -RZ, R15.H1_H1 ;  /* 0x3000000fff139230 */ /* 0x000fe20000004100 */
[----:B------:R-:W-:Y:S01]  /*6f40*/  @!P1 MOV R15, R39 ;  /* 0x00000027000f9202 */ /* 0x000fe20000000f00 */
[----:B------:R-:W-:Y:S01]  /*6f50*/  @!P1 HADD2.F32 R9, -RZ, R6.H1_H1 ;  /* 0x30000006ff099230 */ /* 0x000fe20000004100 */
[-C--:B------:R-:W-:Y:S02]  /*6f60*/  @!P1 FMUL.FTZ R6, R17, R5.reuse ;  /* 0x0000000511069220 */ /* 0x080fe40000410000 */
[----:B------:R-:W-:Y:S01]  /*6f70*/  @!P1 FMUL.FTZ R16, R19, R8 ;  /* 0x0000000813109220 */ /* 0x000fe20000410000 */
[--C-:B------:R-:W-:Y:S01]  /*6f80*/  @!P1 HADD2.F32 R29, -RZ, R15.reuse.H0_H0 ;  /* 0x2000000fff1d9230 */ /* 0x100fe20000004100 */
[C---:B------:R-:W-:Y:S01]  /*6f90*/  @!P1 FFMA.FTZ R46, R10.reuse, R18, -R6 ;  /* 0x000000120a2e9223 */ /* 0x040fe20000010806 */
[----:B------:R-:W-:Y:S01]  /*6fa0*/  @!P1 HADD2.F32 R31, -RZ, R15.H1_H1 ;  /* 0x3000000fff1f9230 */ /* 0x000fe20000004100 */
[C---:B------:R-:W-:Y:S02]  /*6fb0*/  @!P1 FMUL.FTZ R6, R9.reuse, R8 ;  /* 0x0000000809069220 */ /* 0x040fe40000410000 */
[----:B------:R-:W-:Y:S02]  /*6fc0*/  @!P1 IMAD.MOV.U32 R8, RZ, RZ, R23 ;  /* 0x000000ffff089224 */ /* 0x000fe400078e0017 */
[----:B------:R-:W-:Y:S01]  /*6fd0*/  @!P1 FMUL.FTZ R5, R10, R5 ;  /* 0x000000050a059220 */ /* 0x000fe20000410000 */
[----:B------:R-:W-:Y:S01]  /*6fe0*/  @!P1 HADD2.F32 R10, -RZ, R34.H0_H0 ;  /* 0x20000022ff0a9230 */ /* 0x000fe20000004100 */
[----:B------:R-:W-:Y:S01]  /*6ff0*/  @!P1 FFMA.FTZ R45, R9, R24, -R16 ;  /* 0x00000018092d9223 */ /* 0x000fe20000010810 */
[--C-:B------:R-:W-:Y:S01]  /*7000*/  @!P1 HADD2.F32 R9, -RZ, R8.reuse.H0_H0 ;  /* 0x20000008ff099230 */ /* 0x100fe20000004100 */
[-C--:B------:R-:W-:Y:S01]  /*7010*/  @!P1 FMUL.FTZ R16, R31, R11.reuse ;  /* 0x0000000b1f109220 */ /* 0x080fe20000410000 */
[----:B------:R-:W-:Y:S01]  /*7020*/  @!P1 HADD2.F32 R8, -RZ, R8.H1_H1 ;  /* 0x30000008ff089230 */ /* 0x000fe20000004100 */
[-C--:B------:R-:W-:Y:S02]  /*7030*/  @!P1 FMUL.FTZ R15, R29, R10.reuse ;  /* 0x0000000a1d0f9220 */ /* 0x080fe40000410000 */
[C---:B------:R-:W-:Y:S02]  /*7040*/  @!P1 FMUL.FTZ R10, R9.reuse, R10 ;  /* 0x0000000a090a9220 */ /* 0x040fe40000410000 */
[----:B------:R-:W-:Y:S01]  /*7050*/  @!P1 FFMA.FTZ R44, R9, R30, -R15 ;  /* 0x0000001e092c9223 */ /* 0x000fe2000001080f */
[----:B------:R-:W-:Y:S01]  /*7060*/  @!P1 MOV R15, R38 ;  /* 0x00000026000f9202 */ /* 0x000fe20000000f00 */
[----:B------:R-:W-:Y:S02]  /*7070*/  @!P1 IMAD.MOV.U32 R9, RZ, RZ, R22 ;  /* 0x000000ffff099224 */ /* 0x000fe400078e0016 */
[C---:B------:R-:W-:Y:S02]  /*7080*/  @!P1 FMUL.FTZ R11, R8.reuse, R11 ;  /* 0x0000000b080b9220 */ /* 0x040fe40000410000 */
[----:B------:R-:W-:Y:S01]  /*7090*/  @!P1 FFMA.FTZ R43, R8, R32, -R16 ;  /* 0x00000020082b9223 */ /* 0x000fe20000010810 */
[----:B------:R-:W-:Y:S01]  /*70a0*/  @!P1 HADD2.F32 R8, -RZ, R34.H1_H1 ;  /* 0x30000022ff089230 */ /* 0x000fe20000004100 */
[----:B------:R-:W-:Y:S01]  /*70b0*/  @!P1 FFMA.FTZ R5, R17, R18, R5 ;  /* 0x0000001211059223 */ /* 0x000fe20000010005 */
[--C-:B------:R-:W-:Y:S01]  /*70c0*/  @!P1 HADD2.F32 R25, -RZ, R15.reuse.H0_H0 ;  /* 0x2000000fff199230 */ /* 0x100fe20000004100 */
[----:B------:R-:W-:Y:S01]  /*70d0*/  @!P1 FFMA.FTZ R6, R19, R24, R6 ;  /* 0x0000001813069223 */ /* 0x000fe20000010006 */
[----:B------:R-:W-:Y:S01]  /*70e0*/  @!P1 HADD2.F32 R27, -RZ, R15.H1_H1 ;  /* 0x3000000fff1b9230 */ /* 0x000fe20000004100 */
[----:B------:R-:W-:Y:S01]  /*70f0*/  @!P1 F2FP.PACK_AB R18, R45, R46 ;  /* 0x0000002e2d12923e */ /* 0x000fe200000000ff */
[--C-:B------:R-:W-:Y:S01]  /*7100*/  @!P1 HADD2.F32 R16, -RZ, R9.reuse.H0_H0 ;  /* 0x20000009ff109230 */ /* 0x100fe20000004100 */
[----:B------:R-:W-:Y:S01]  /*7110*/  @!P1 F2FP.PACK_AB R17, R47, R50 ;  /* 0x000000322f11923e */ /* 0x000fe200000000ff */
[----:B------:R-:W-:Y:S01]  /*7120*/  @!P1 HADD2.F32 R15, -RZ, R9.H1_H1 ;  /* 0x30000009ff0f9230 */ /* 0x000fe20000004100 */
[----:B------:R-:W-:Y:S01]  /*7130*/  @!P1 FMUL.FTZ R9, R25, R8 ;  /* 0x0000000819099220 */ /* 0x000fe20000410000 */
[----:B------:R-:W-:Y:S01]  /*7140*/  @!P1 F2FP.PACK_AB R5, R6, R5 ;  /* 0x000000050605923e */ /* 0x000fe200000000ff */
[----:B------:R-:W-:Y:S01]  /*7150*/  @!P1 FMUL.FTZ R33, R27, R14 ;  /* 0x0000000e1b219220 */ /* 0x000fe20000410000 */
[----:B------:R-:W-:Y:S01]  /*7160*/  @!P1 MOV R20, R17 ;  /* 0x0000001100149202 */ /* 0x000fe20000000f00 */
[C---:B------:R-:W-:Y:S02]  /*7170*/  @!P1 FFMA.FTZ R34, R16.reuse, R26, -R9 ;  /* 0x0000001a10229223 */ /* 0x040fe40000010809 */
[----:B------:R-:W-:Y:S02]  /*7180*/  @!P1 FFMA.FTZ R33, R15, R28, -R33 ;  /* 0x0000001c0f219223 */ /* 0x000fe40000010821 */
[----:B------:R-:W-:Y:S01]  /*7190*/  @!P1 FMUL.FTZ R8, R16, R8 ;  /* 0x0000000810089220 */ /* 0x000fe20000410000 */
[----:B------:R-:W-:Y:S01]  /*71a0*/  @!P1 F2FP.PACK_AB R16, R43, R44 ;  /* 0x0000002c2b10923e */ /* 0x000fe200000000ff */
[----:B------:R-:W-:Y:S01]  /*71b0*/  @!P1 FMUL.FTZ R9, R15, R14 ;  /* 0x0000000e0f099220 */ /* 0x000fe20000410000 */
[----:B------:R-:W-:Y:S01]  /*71c0*/  @!P1 F2FP.PACK_AB R15, R33, R34 ;  /* 0x00000022210f923e */ /* 0x000fe200000000ff */
[----:B------:R-:W-:Y:S01]  /*71d0*/  @!P1 IMAD.MOV.U32 R21, RZ, RZ, R18 ;  /* 0x000000ffff159224 */ /* 0x000fe200078e0012 */
[----:B------:R-:W-:Y:S01]  /*71e0*/  @!P1 F2FP.PACK_AB R14, R4, R3 ;  /* 0x00000003040e923e */ /* 0x000fe200000000ff */
[----:B------:R-:W-:Y:S01]  /*71f0*/  @!P1 IMAD.MOV.U32 R23, RZ, RZ, R16 ;  /* 0x000000ffff179224 */ /* 0x000fe200078e0010 */
[----:B------:R-:W-:Y:S01]  /*7200*/  @!P1 MOV R22, R15 ;  /* 0x0000000f00169202 */ /* 0x000fe20000000f00 */
[----:B------:R-:W-:Y:S01]  /*7210*/  @!P1 FFMA.FTZ R8, R25, R26, R8 ;  /* 0x0000001a19089223 */ /* 0x000fe20000010008 */
[----:B------:R-:W-:Y:S01]  /*7220*/  @!P1 MOV R36, R14 ;  /* 0x0000000e00249202 */ /* 0x000fe20000000f00 */
[----:B------:R-:W-:Y:S02]  /*7230*/  @!P1 FFMA.FTZ R9, R27, R28, R9 ;  /* 0x0000001c1b099223 */ /* 0x000fe40000010009 */
[----:B------:R1:W-:Y:S01]  /*7240*/  ST.E.128 [R48.64], R20 ;  /* 0x0000001430007985 */ /* 0x0003e2000c101d08 */
        /* <DEDUP_REMOVED lines=12> */
.L_x_920:
        /* <DEDUP_REMOVED lines=19> */
.L_x_944:
[----:B-12---:R-:W-:Y:S05]  /*7440*/  BSYNC B0 ;  /* 0x0000000000007941 */ /* 0x006fea0003800000 */
.L_x_943:
        /* <DEDUP_REMOVED lines=15> */
.L_x_946:
[----:B------:R-:W-:Y:S05]  /*7540*/  BSYNC B0 ;  /* 0x0000000000007941 */ /* 0x000fea0003800000 */
.L_x_945:
[----:B--2---:R2:W4:Y:S01]  /*7550*/  SHFL.IDX PT, R5, R80, 0x2, 0x181f ;  /* 0x00581f0050057f89 */ /* 0x00452200000e0000 */
[----:B------:R-:W-:Y:S03]  /*7560*/  ISETP.GE.AND P0, PT, R3, 0x41, PT ;  /* 0x000000410300780c */ /* 0x000fe60003f06270 */
        /* <DEDUP_REMOVED lines=12> */
.L_x_936:
[----:B------:R-:W-:Y:S05]  /*7630*/  BSYNC B2 ;  /* 0x0000000000027941 */ /* 0x000fea0003800000 */
.L_x_919:
[----:B-1----:R-:W-:Y:S01]  /*7640*/  IMAD R17, R35, -0x60, RZ ;  /* 0xffffffa023117824 */ /* 0x002fe200078e02ff */
[----:B------:R-:W-:Y:S01]  /*7650*/  ISETP.NE.AND P6, PT, R129, RZ, PT ;  /* 0x000000ff8100720c */ /* 0x000fe20003fc5270 */
[----:B---3--:R-:W-:Y:S01]  /*7660*/  IMAD.WIDE R8, R35, 0x60, R108 ;  /* 0x0000006023087825 */ /* 0x008fe200078e026c */
[----:B------:R-:W-:Y:S03]  /*7670*/  BSSY B0, `(.L_x_947) ;  /* 0x000004a000007945 */ /* 0x000fe60003800000 */
[----:B------:R-:W-:Y:S02]  /*7680*/  IMAD.IADD R3, R120, 0x1, R17 ;  /* 0x0000000178037824 */ /* 0x000fe400078e0211 */
[----:B------:R-:W-:Y:S02]  /*7690*/  IMAD R4, R87, c[0x0][0x208], RZ ;  /* 0x0000820057047a24 */ /* 0x000fe400078e02ff */
[----:B------:R-:W-:Y:S01]  /*76a0*/  IMAD R10, R98, c[0x0][0x218], RZ ;  /* 0x00008600620a7a24 */ /* 0x000fe200078e02ff */
[----:B------:R-:W-:Y:S01]  /*76b0*/  ISETP.GE.AND P1, PT, R3, 0x21, PT ;  /* 0x000000210300780c */ /* 0x000fe20003f26270 */
[C---:B------:R-:W-:Y:S02]  /*76c0*/  IMAD R6, R85.reuse, c[0x0][0x20c], R4 ;  /* 0x0000830055067a24 */ /* 0x040fe400078e0204 */
[----:B----4-:R-:W-:Y:S04]  /*76d0*/  IMAD.WIDE.U32 R4, R85, c[0x0][0x208], RZ ;  /* 0x0000820055047a25 */ /* 0x010fe800078e00ff */
[----:B------:R-:W-:Y:S01]  /*76e0*/  IMAD R10, R84, c[0x0][0x21c], R10 ;  /* 0x00008700540a7a24 */ /* 0x000fe200078e020a */
[----:B------:R-:W-:Y:S05]  /*76f0*/  IADD3 R5, R5, R6, RZ ;  /* 0x0000000605057210 */ /* 0x000fea0007ffe0ff */
[----:B------:R-:W-:Y:S01]  /*7700*/  @P1 IADD3 R11, P0, R8, 0x20, RZ ;  /* 0x00000020080b1810 */ /* 0x000fe20007f1e0ff */
[----:B------:R-:W-:Y:S03]  /*7710*/  IMAD.WIDE.U32 R4, R84, c[0x0][0x218], R4 ;  /* 0x0000860054047a25 */ /* 0x000fe600078e0004 */
[----:B------:R-:W-:Y:S02]  /*7720*/  @P1 IADD3.X R18, RZ, R9, RZ, P0, !PT ;  /* 0x00000009ff121210 */ /* 0x000fe400007fe4ff */
[C---:B------:R-:W-:Y:S11]  /*7730*/  ISETP.GE.AND P0, PT, R3.reuse, 0x41, PT ;  /* 0x000000410300780c */ /* 0x040ff60003f06270 */
[----:B------:R-:W-:Y:S02]  /*7740*/  @!UPT UIADD3 URZ, URZ, URZ, URZ ;  /* 0x0000003f3f3ff290 */ /* 0x000fe4000fffe03f */
[----:B------:R-:W-:Y:S05]  /*7750*/  @P0 IADD3 R16, P3, R8, 0x40, RZ ;  /* 0x0000004008100810 */ /* 0x000fea0007f7e0ff */
[----:B------:R-:W-:Y:S01]  /*7760*/  @P0 IMAD.X R19, RZ, RZ, R9, P3 ;  /* 0x000000ffff130224 */ /* 0x000fe200018e0609 */
[----:B------:R-:W-:Y:S04]  /*7770*/  IADD3 R6, P3, R116, R4, RZ ;  /* 0x0000000474067210 */ /* 0x000fe80007f7e0ff */
[----:B------:R-:W-:Y:S02]  /*7780*/  IADD3.X R10, R126, R5, R10, P3, !PT ;  /* 0x000000057e0a7210 */ /* 0x000fe40001ffe40a */
[----:B------:R-:W-:Y:S11]  /*7790*/  ISETP.GE.AND P3, PT, R3, 0x1, PT ;  /* 0x000000010300780c */ /* 0x000ff60003f66270 */
[----:B------:R-:W-:Y:S02]  /*77a0*/  @!UPT UIADD3 URZ, URZ, URZ, URZ ;  /* 0x0000003f3f3ff290 */ /* 0x000fe4000fffe03f */
[----:B------:R-:W-:Y:S01]  /*77b0*/  @P3 MOV R5, R99 ;  /* 0x0000006300053202 */ /* 0x000fe20000000f00 */
        /* <DEDUP_REMOVED lines=9> */
[----:B------:R-:W-:Y:S02]  /*7850*/  @P1 MOV R4, R88 ;  /* 0x0000005800041202 */ /* 0x000fe40000000f00 */
[C---:B------:R-:W-:Y:S01]  /*7860*/  LEA R20, P4, R6.reuse, c[0x0][0x1f8], 0x1 ;  /* 0x00007e0006147a11 */ /* 0x040fe200078808ff */
[C---:B------:R-:W-:Y:S02]  /*7870*/  @P1 IMAD R3, R11.reuse, c[0x0][0x25c], R3 ;  /* 0x000097000b031a24 */ /* 0x040fe400078e0203 */
[----:B------:R-:W-:Y:S01]  /*7880*/  @P1 IMAD.WIDE.U32 R4, R11, c[0x0][0x258], R4 ;  /* 0x000096000b041a25 */ /* 0x000fe200078e0004 */
[----:B------:R-:W-:Y:S04]  /*7890*/  LEA.HI.X R6, R6, c[0x0][0x1fc], R10, 0x1, P4 ;  /* 0x00007f0006067a11 */ /* 0x000fe800020f0c0a */
[C---:B------:R-:W-:Y:S02]  /*78a0*/  @P1 LEA R10, P4, R4.reuse, c[0x0][0x250], 0x1 ;  /* 0x00009400040a1a11 */ /* 0x040fe400078808ff */
[----:B------:R-:W-:Y:S02]  /*78b0*/  @P1 IADD3 R3, R5, R3, RZ ;  /* 0x0000000305031210 */ /* 0x000fe40007ffe0ff */
[----:B------:R-:W-:Y:S02]  /*78c0*/  @P0 MOV R5, R99 ;  /* 0x0000006300050202 */ /* 0x000fe40000000f00 */
[----:B------:R-:W-:Y:S01]  /*78d0*/  @P1 LEA.HI.X R11, R4, c[0x0][0x254], R3, 0x1, P4 ;  /* 0x00009500040b1a11 */ /* 0x000fe200020f0c03 */
[----:B------:R-:W-:Y:S02]  /*78e0*/  @P0 IMAD.MOV.U32 R4, RZ, RZ, R88 ;  /* 0x000000ffff040224 */ /* 0x000fe400078e0058 */
[----:B------:R-:W-:Y:S02]  /*78f0*/  @P0 IMAD R3, R19, c[0x0][0x258], RZ ;  /* 0x0000960013030a24 */ /* 0x000fe400078e02ff */
[C---:B------:R-:W-:Y:S04]  /*7900*/  @P0 IMAD.WIDE.U32 R4, R16.reuse, c[0x0][0x258], R4 ;  /* 0x0000960010040a25 */ /* 0x040fe800078e0004 */
[----:B------:R-:W-:Y:S01]  /*7910*/  @P0 IMAD R3, R16, c[0x0][0x25c], R3 ;  /* 0x0000970010030a24 */ /* 0x000fe200078e0203 */
[C---:B------:R-:W-:Y:S03]  /*7920*/  @P0 LEA R8, P4, R4.reuse, c[0x0][0x250], 0x1 ;  /* 0x0000940004080a11 */ /* 0x040fe600078808ff */
[----:B------:R-:W-:Y:S02]  /*7930*/  @P0 IMAD.IADD R3, R5, 0x1, R3 ;  /* 0x0000000105030824 */ /* 0x000fe400078e0203 */
[----:B------:R1:W3:Y:S03]  /*7940*/  SHFL.IDX PT, R5, R6, RZ, 0x181f ;  /* 0x00181fff06057589 */ /* 0x0002e600000e0000 */
[----:B------:R-:W-:Y:S02]  /*7950*/  @P0 LEA.HI.X R9, R4, c[0x0][0x254], R3, 0x1, P4 ;  /* 0x0000950004090a11 */ /* 0x000fe400020f0c03 */
[----:B------:R1:W4:Y:S01]  /*7960*/  SHFL.IDX PT, R4, R20, RZ, 0x181f ;  /* 0x00181fff14047589 */ /* 0x00032200000e0000 */
[----:B------:R-:W-:Y:S02]  /*7970*/  ISETP.NE.AND P4, PT, R130, RZ, PT ;  /* 0x000000ff8200720c */ /* 0x000fe40003f85270 */
[----:B------:R-:W-:Y:S04]  /*7980*/  IADD3 R3, R17, R2, RZ ;  /* 0x0000000211037210 */ /* 0x000fe80007ffe0ff */
[----:B------:R-:W-:Y:S05]  /*7990*/  IMNMX R3, R3, 0x60, PT ;  /* 0x0000006003037817 */ /* 0x000fea0003800200 */
[----:B------:R-:W-:Y:S02]  /*79a0*/  IMAD.IADD R3, R3, 0x1, -R101 ;  /* 0x0000000103037824 */ /* 0x000fe400078e0a65 */
[----:B------:R-:W-:Y:S01]  /*79b0*/  @!PT LDS RZ, [RZ] ;  /* 0x00000000fffff984 */ /* 0x000fe20000000800 */
[----:B------:R1:W-:Y:S05]  /*79c0*/  @P3 LDGSTS.E.BYPASS.LTC128B.128 [R210+0x100], [R14.64], !P4 ;  /* 0x001000000ed23fae */ /* 0x0003ea000e101d48 */
[----:B------:R1:W-:Y:S05]  /*79d0*/  @P3 LDGSTS.E.BYPASS.LTC128B.128 [R210+0x3100], [R14.64+0x80], !P6 ;  /* 0x031000800ed23fae */ /* 0x0003ea000f101d48 */
[----:B------:R1:W-:Y:S05]  /*79e0*/  @P1 LDGSTS.E.BYPASS.LTC128B.128 [R241+0x1100], [R10.64], !P4 ;  /* 0x011000000af11fae */ /* 0x0003ea000e101d48 */
[----:B------:R1:W-:Y:S05]  /*79f0*/  @P1 LDGSTS.E.BYPASS.LTC128B.128 [R241+0x4100], [R10.64+0x80], !P6 ;  /* 0x041000800af11fae */ /* 0x0003ea000f101d48 */
[----:B------:R1:W-:Y:S05]  /*7a00*/  @P0 LDGSTS.E.BYPASS.LTC128B.128 [R241+0x2100], [R8.64], !P4 ;  /* 0x0210000008f10fae */ /* 0x0003ea000e101d48 */
[----:B------:R1:W-:Y:S01]  /*7a10*/  @P0 LDGSTS.E.BYPASS.LTC128B.128 [R241+0x5100], [R8.64+0x80], !P6 ;  /* 0x0510008008f10fae */ /* 0x0003e2000f101d48 */
[----:B------:R-:W-:Y:S04]  /*7a20*/  ISETP.GE.AND P0, PT, R3, 0x1, PT ;  /* 0x000000010300780c */ /* 0x000fe80003f06270 */
[----:B------:R-:W0:Y:S01]  /*7a30*/  LDGDEPBAR ;  /* 0x00000000000079af */ /* 0x000e220000000000 */
[----:B------:R-:W-:Y:S04]  /*7a40*/  DEPBAR.LE SB0, 0x0 ;  /* 0x000080000000791a */ /* 0x000fe80000000000 */
[----:B------:R-:W-:Y:S06]  /*7a50*/  BAR.SYNC.DEFER_BLOCKING 0x0 ;  /* 0x0000000000007b1d */ /* 0x000fec0000010000 */
[----:B------:R-:W-:-:S05]  /*7a60*/  @!P0 BRA `(.L_x_948) ;  /* 0x000000a000008947 */ /* 0x000fca0003800000 */
[----:B-1-34-:R-:W1:Y:S01]  /*7a70*/  @!P5 LDS.128 R16, [R210+0x100] ;  /* 0x00010000d210d984 */ /* 0x01ae620000000c00 */
[CC--:B------:R-:W-:Y:S04]  /*7a80*/  @!P5 LEA R8, P0, R76.reuse, R4.reuse, 0x1 ;  /* 0x000000044c08d211 */ /* 0x0c0fe800078008ff */
        /* <DEDUP_REMOVED lines=8> */
.L_x_948:
[----:B-1-34-:R-:W-:Y:S05]  /*7b10*/  BSYNC B0 ;  /* 0x0000000000007941 */ /* 0x01afea0003800000 */
.L_x_947:
[----:B------:R1:W3:Y:S01]  /*7b20*/  SHFL.IDX PT, R5, R6, 0x1, 0x181f ;  /* 0x00381f0006057f89 */ /* 0x0002e200000e0000 */
[----:B------:R-:W-:Y:S01]  /*7b30*/  ISETP.GE.AND P0, PT, R3, 0x21, PT ;  /* 0x000000210300780c */ /* 0x000fe20003f06270 */
[----:B------:R-:W-:Y:S02]  /*7b40*/  BSSY B0, `(.L_x_949) ;  /* 0x000000d000007945 */ /* 0x000fe40003800000 */
[----:B------:R1:W4:Y:S10]  /*7b50*/  SHFL.IDX PT, R4, R20, 0x1, 0x181f ;  /* 0x00381f0014047f89 */ /* 0x00033400000e0000 */
[----:B------:R-:W-:-:S05]  /*7b60*/  @!P0 BRA `(.L_x_950) ;  /* 0x000000a000008947 */ /* 0x000fca0003800000 */
[----:B------:R-:W5:Y:S01]  /*7b70*/  @!P5 LDS.128 R16, [R210+0x1100] ;  /* 0x00110000d210d984 */ /* 0x000f620000000c00 */
[CC--:B----4-:R-:W-:Y:S04]  /*7b80*/  @!P5 LEA R8, P0, R76.reuse, R4.reuse, 0x1 ;  /* 0x000000044c08d211 */ /* 0x0d0fe800078008ff */
[-C--:B---3--:R-:W-:Y:S02]  /*7b90*/  @!P5 LEA.HI.X R9, R76, R5.reuse, R77, 0x1, P0 ;  /* 0x000000054c09d211 */ /* 0x088fe400000f0c4d */
[C---:B------:R-:W-:Y:S11]  /*7ba0*/  ISETP.GE.AND P0, PT, R211.reuse, c[0x0][0x1d4], PT ;  /* 0x00007500d3007a0c */ /* 0x040ff60003f06270 */
[----:B------:R-:W-:Y:S02]  /*7bb0*/  @!UPT UIADD3 URZ, URZ, URZ, URZ ;  /* 0x0000003f3f3ff290 */ /* 0x000fe4000fffe03f */
[C---:B------:R-:W-:Y:S04]  /*7bc0*/  @!P0 LEA R4, P1, R211.reuse, R4, 0x1 ;  /* 0x00000004d3048211 */ /* 0x040fe800078208ff */
[----:B------:R-:W-:Y:S01]  /*7bd0*/  @!P0 LEA.HI.X R5, R211, R5, R237, 0x1, P1 ;  /* 0x00000005d3058211 */ /* 0x000fe200008f0ced */
[----:B-----5:R-:W-:Y:S04]  /*7be0*/  @!P5 ST.E.128 [R8.64], R16 ;  /* 0x000000100800d985 */ /* 0x020fe8000c101d08 */
[----:B------:R-:W3:Y:S04]  /*7bf0*/  @!P0 LDS.128 R8, [R210+0x4100] ;  /* 0x00410000d2088984 */ /* 0x000ee80000000c00 */
[----:B---3--:R3:W-:Y:S02]  /*7c00*/  @!P0 ST.E.128 [R4.64], R8 ;  /* 0x0000000804008985 */ /* 0x0087e4000c101d08 */
.L_x_950:
[----:B------:R-:W-:Y:S05]  /*7c10*/  BSYNC B0 ;  /* 0x0000000000007941 */ /* 0x000fea0003800000 */
.L_x_949:
[----:B---3--:R3:W1:Y:S01]  /*7c20*/  SHFL.IDX PT, R5, R6, 0x2, 0x181f ;  /* 0x00581f0006057f89 */ /* 0x00866200000e0000 */
[----:B------:R-:W-:Y:S01]  /*7c30*/  ISETP.GE.AND P0, PT, R3, 0x41, PT ;  /* 0x000000410300780c */ /* 0x000fe20003f06270 */
[----:B------:R-:W-:Y:S02]  /*7c40*/  BSSY B0, `(.L_x_951) ;  /* 0x000000d000007945 */ /* 0x000fe40003800000 */
[----:B----4-:R3:W4:Y:S10]  /*7c50*/  SHFL.IDX PT, R4, R20, 0x2, 0x181f ;  /* 0x00581f0014047f89 */ /* 0x01073400000e0000 */
[----:B------:R-:W-:-:S05]  /*7c60*/  @!P0 BRA `(.L_x_952) ;  /* 0x000000a000008947 */ /* 0x000fca0003800000 */
[----:B------:R-:W5:Y:S01]  /*7c70*/  @!P5 LDS.128 R16, [R210+0x2100] ;  /* 0x00210000d210d984 */ /* 0x000f620000000c00 */
[CC--:B----4-:R-:W-:Y:S04]  /*7c80*/  @!P5 LEA R8, P0, R76.reuse, R4.reuse, 0x1 ;  /* 0x000000044c08d211 */ /* 0x0d0fe800078008ff */
[-C--:B-1----:R-:W-:Y:S02]  /*7c90*/  @!P5 LEA.HI.X R9, R76, R5.reuse, R77, 0x1, P0 ;  /* 0x000000054c09d211 */ /* 0x082fe400000f0c4d */
[C---:B------:R-:W-:Y:S11]  /*7ca0*/  ISETP.GE.AND P0, PT, R211.reuse, c[0x0][0x1d4], PT ;  /* 0x00007500d3007a0c */ /* 0x040ff60003f06270 */
[----:B------:R-:W-:Y:S02]  /*7cb0*/  @!UPT UIADD3 URZ, URZ, URZ, URZ ;  /* 0x0000003f3f3ff290 */ /* 0x000fe4000fffe03f */
[C---:B------:R-:W-:Y:S04]  /*7cc0*/  @!P0 LEA R4, P1, R211.reuse, R4, 0x1 ;  /* 0x00000004d3048211 */ /* 0x040fe800078208ff */
[----:B------:R-:W-:Y:S01]  /*7cd0*/  @!P0 LEA.HI.X R5, R211, R5, R237, 0x1, P1 ;  /* 0x00000005d3058211 */ /* 0x000fe200008f0ced */
[----:B-----5:R-:W-:Y:S04]  /*7ce0*/  @!P5 ST.E.128 [R8.64], R16 ;  /* 0x000000100800d985 */ /* 0x020fe8000c101d08 */
[----:B------:R-:W1:Y:S04]  /*7cf0*/  @!P0 LDS.128 R8, [R210+0x5100] ;  /* 0x00510000d2088984 */ /* 0x000e680000000c00 */
[----:B-1----:R1:W-:Y:S02]  /*7d00*/  @!P0 ST.E.128 [R4.64], R8 ;  /* 0x0000000804008985 */ /* 0x0023e4000c101d08 */
.L_x_952:
[----:B------:R-:W-:Y:S05]  /*7d10*/  BSYNC B0 ;  /* 0x0000000000007941 */ /* 0x000fea0003800000 */
.L_x_951:
[C---:B------:R-:W-:Y:S02]  /*7d20*/  ISETP.GT.AND P0, PT, R35.reuse, R121, PT ;  /* 0x000000792300720c */ /* 0x040fe40003f04270 */
[----:B------:R-:W-:Y:S11]  /*7d30*/  IADD3 R35, R35, -0x1, RZ ;  /* 0xffffffff23237810 */ /* 0x000ff60007ffe0ff */
[----:B-1-3--:R-:W-:Y:S01]  /*7d40*/  @P0 SHF.R.S32.HI R6, RZ, 0x1f, R35 ;  /* 0x0000001fff060819 */ /* 0x00afe20000011423 */
[----:B----4-:R-:W-:Y:S02]  /*7d50*/  @P0 IMAD.MOV.U32 R4, RZ, RZ, R112 ;  /* 0x000000ffff040224 */ /* 0x010fe400078e0070 */
[----:B------:R-:W-:Y:S02]  /*7d60*/  @P0 IMAD.MOV.U32 R5, RZ, RZ, R111 ;  /* 0x000000ffff050224 */ /* 0x000fe400078e006f */
[----:B------:R-:W-:Y:S02]  /*7d70*/  @P0 IMAD R3, R145, R35, RZ ;  /* 0x0000002391030224 */ /* 0x000fe400078e02ff */
[-C--:B------:R-:W-:Y:S04]  /*7d80*/  @P0 IMAD.WIDE.U32 R4, R35, R134.reuse, R4 ;  /* 0x0000008623040225 */ /* 0x080fe800078e0004 */
[----:B------:R-:W-:Y:S01]  /*7d90*/  @P0 IMAD R3, R6, R134, R3 ;  /* 0x0000008606030224 */ /* 0x000fe200078e0203 */
[C---:B------:R-:W-:Y:S02]  /*7da0*/  @P0 LEA R8, P1, R4.reuse, c[0x0][0x220], 0x1 ;  /* 0x0000880004080a11 */ /* 0x040fe400078208ff */
[----:B------:R-:W-:Y:S01]  /*7db0*/  @P0 SHF.L.U64.HI R6, R151, 0x1, R148 ;  /* 0x0000000197060819 */ /* 0x000fe20000010294 */
[----:B------:R-:W-:Y:S05]  /*7dc0*/  @P0 IMAD.IADD R3, R5, 0x1, R3 ;  /* 0x0000000105030824 */ /* 0x000fea00078e0203 */
[----:B------:R-:W-:Y:S02]  /*7dd0*/  @P0 LEA.HI.X R9, R4, c[0x0][0x224], R3, 0x1, P1 ;  /* 0x0000890004090a11 */ /* 0x000fe400008f0c03 */
[----:B------:R-:W-:Y:S03]  /*7de0*/  @P0 SHF.L.U32 R3, R151, 0x1, RZ ;  /* 0x0000000197030819 */ /* 0x000fe600000006ff */
[----:B------:R-:W-:Y:S01]  /*7df0*/  @!PT LDS RZ, [RZ] ;  /* 0x00000000fffff984 */ /* 0x000fe20000000800 */
[----:B------:R-:W-:Y:S01]  /*7e00*/  @!PT LDS RZ, [RZ] ;  /* 0x00000000fffff984 */ /* 0x000fe20000000800 */
[----:B------:R-:W-:Y:S01]  /*7e10*/  @!PT LDS RZ, [RZ] ;  /* 0x00000000fffff984 */ /* 0x000fe20000000800 */
[----:B------:R1:W-:Y:S01]  /*7e20*/  @P0 LDGSTS.E.BYPASS.LTC128B.128 [R210+0x8100], [R8.64], !P4 ;  /* 0x0810000008d20fae */ /* 0x0003e2000e101d48 */
[----:B------:R-:W-:Y:S03]  /*7e30*/  @P0 IADD3 R4, P1, R3, R8, RZ ;  /* 0x0000000803040210 */ /* 0x000fe60007f3e0ff */
[----:B------:R1:W-:Y:S02]  /*7e40*/  @P0 LDGSTS.E.BYPASS.LTC128B.128 [R210+0xb100], [R8.64+0x80], !P6 ;  /* 0x0b10008008d20fae */ /* 0x0003e4000f101d48 */
[----:B------:R-:W-:Y:S01]  /*7e50*/  @P0 IMAD.X R5, R6, 0x1, R9, P1 ;  /* 0x0000000106050824 */ /* 0x000fe200008e0609 */
[----:B------:R-:W-:Y:S04]  /*7e60*/  @P0 IADD3 R10, P1, R4, R3, RZ ;  /* 0x00000003040a0210 */ /* 0x000fe80007f3e0ff */
[----:B------:R1:W-:Y:S01]  /*7e70*/  @P0 LDGSTS.E.BYPASS.LTC128B.128 [R210+0x9100], [R4.64], !P4 ;  /* 0x0910000004d20fae */ /* 0x0003e2000e101d48 */
[----:B------:R-:W-:Y:S03]  /*7e80*/  @P0 IADD3.X R11, R5, R6, RZ, P1, !PT ;  /* 0x00000006050b0210 */ /* 0x000fe60000ffe4ff */
[----:B------:R1:W-:Y:S04]  /*7e90*/  @P0 LDGSTS.E.BYPASS.LTC128B.128 [R210+0xc100], [R4.64+0x80], !P6 ;  /* 0x0c10008004d20fae */ /* 0x0003e8000f101d48 */
[----:B------:R1:W-:Y:S04]  /*7ea0*/  @P0 LDGSTS.E.BYPASS.LTC128B.128 [R210+0xa100], [R10.64], !P4 ;  /* 0x0a1000000ad20fae */ /* 0x0003e8000e101d48 */
[----:B------:R1:W-:Y:S04]  /*7eb0*/  @P0 LDGSTS.E.BYPASS.LTC128B.128 [R210+0xd100], [R10.64+0x80], !P6 ;  /* 0x0d1000800ad20fae */ /* 0x0003e8000f101d48 */
[----:B------:R-:W0:Y:S01]  /*7ec0*/  LDGDEPBAR ;  /* 0x00000000000079af */ /* 0x000e220000000000 */
[----:B------:R-:W-:-:S05]  /*7ed0*/  @P0 BRA `(.L_x_953) ;  /* 0xffffb5c000000947 */ /* 0x000fca000383ffff */
[----:B------:R-:W-:Y:S01]  /*7ee0*/  WARPSYNC 0xffffffff ;  /* 0xffffffff00007948 */ /* 0x000fe20003800000 */
[----:B------:R-:W-:Y:S06]  /*7ef0*/  BAR.SYNC.DEFER_BLOCKING 0x0 ;  /* 0x0000000000007b1d */ /* 0x000fec0000010000 */
.L_x_918:
[----:B------:R-:W3:Y:S01]  /*7f00*/  LDL R71, [R1+0xc] ;  /* 0x00000c0001477983 */ /* 0x000ee20000100800 */
[----:B------:R-:W-:-:S05]  /*7f10*/  IMAD.MOV.U32 R74, RZ, RZ, c[0x0][0x2c4] ;  /* 0x0000b100ff4a7624 */ /* 0x000fca00078e00ff */
[----:B------:R-:W-:Y:S01]  /*7f20*/  ISETP.NE.AND P3, PT, R74, 0x1, PT ;  /* 0x000000014a00780c */ /* 0x000fe20003f65270 */
[----:B-1----:R-:W-:-:S05]  /*7f30*/  IMAD.MOV.U32 R5, RZ, RZ, c[0x0][0x32c] ;  /* 0x0000cb00ff057624 */ /* 0x002fca00078e00ff */
[----:B------:R-:W-:Y:S02]  /*7f40*/  ISETP.GE.AND P1, PT, R5, 0x1, PT ;  /* 0x000000010500780c */ /* 0x000fe40003f26270 */
[----:B------:R-:W-:Y:S02]  /*7f50*/  IADD3 R3, R244, 0x1, -R243 ;  /* 0x00000001f4037810 */ /* 0x000fe40007ffe8f3 */
[----:B---3--:R-:W-:-:S05]  /*7f60*/  IADD3 R2, R71, 0x7f, RZ ;  /* 0x0000007f47027810 */ /* 0x008fca0007ffe0ff */
[----:B------:R-:W-:-:S05]  /*7f70*/  @P3 IMAD.HI.U32 R4, R2, c[0x0][0x2c8], RZ ;  /* 0x0000b20002043a27 */ /* 0x000fca00078e00ff */
[----:B------:R-:W-:-:S05]  /*7f80*/  @P3 SHF.R.U32.HI R2, RZ, c[0x0][0x2cc], R4 ;  /* 0x0000b300ff023a19 */ /* 0x000fca0000011604 */
[----:B------:R-:W-:-:S05]  /*7f90*/  IMAD.IADD R2, R3, 0x1, R2 ;  /* 0x0000000103027824 */ /* 0x000fca00078e0202 */
[----:B------:R-:W-:Y:S01]  /*7fa0*/  IADD3 R4, R2, c[0x0][0x328], RZ ;  /* 0x0000ca0002047a10 */ /* 0x000fe20007ffe0ff */
[----:B------:R-:W-:Y:S05]  /*7fb0*/  @!P1 BRA `(.L_x_954) ;  /* 0x0000011000009947 */ /* 0x000fea0003800000 */
[C---:B------:R-:W-:Y:S01]  /*7fc0*/  ISETP.GT.AND P0, PT, R2.reuse, RZ, PT ;  /* 0x000000ff0200720c */ /* 0x040fe20003f04270 */
[----:B------:R-:W-:Y:S01]  /*7fd0*/  BSSY B0, `(.L_x_955) ;  /* 0x000000d000007945 */ /* 0x000fe20003800000 */
[----:B------:R-:W-:Y:S01]  /*7fe0*/  IADD3 R3, R2, -0x1, RZ ;  /* 0xffffffff02037810 */ /* 0x000fe20007ffe0ff */
[----:B------:R-:W-:-:S10]  /*7ff0*/  IMAD.MOV.U32 R5, RZ, RZ, c[0x0][0x32c] ;  /* 0x0000cb00ff057624 */ /* 0x000fd400078e00ff */
[----:B------:R-:W-:Y:S05]  /*8000*/  @P0 BRA `(.L_x_956) ;  /* 0x0000006000000947 */ /* 0x000fea0003800000 */
[----:B------:R-:W-:Y:S01]  /*8010*/  ISETP.NE.AND P0, PT, R5, 0x1, PT ;  /* 0x000000010500780c */ /* 0x000fe20003f05270 */
[----:B------:R-:W-:-:S12]  /*8020*/  IMAD.MOV R2, RZ, RZ, -R2 ;  /* 0x000000ffff027224 */ /* 0x000fd800078e0a02 */
[----:B------:R-:W-:-:S05]  /*8030*/  @P0 IMAD.HI.U32 R3, R2, c[0x0][0x330], RZ ;  /* 0x0000cc0002030a27 */ /* 0x000fca00078e00ff */
[----:B------:R-:W-:-:S04]  /*8040*/  @P0 SHF.R.U32.HI R2, RZ, c[0x0][0x334], R3 ;  /* 0x0000cd00ff020a19 */ /* 0x000fc80000011603 */
[----:B------:R-:W-:Y:S01]  /*8050*/  LOP3.LUT R3, RZ, R2, RZ, 0x33, !PT ;  /* 0x00000002ff037212 */ /* 0x000fe200078e33ff */
[----:B------:R-:W-:Y:S05]  /*8060*/  BRA `(.L_x_957) ;  /* 0x0000003000007947 */ /* 0x000fea0003800000 */
.L_x_956:
[----:B------:R-:W-:-:S13]  /*8070*/  ISETP.NE.AND P0, PT, R5, 0x1, PT ;  /* 0x000000010500780c */ /* 0x000fda0003f05270 */
[----:B------:R-:W-:-:S05]  /*8080*/  @P0 IMAD.HI.U32 R2, R3, c[0x0][0x330], RZ ;  /* 0x0000cc0003020a27 */ /* 0x000fca00078e00ff */
[----:B------:R-:W-:Y:S02]  /*8090*/  @P0 SHF.R.U32.HI R3, RZ, c[0x0][0x334], R2 ;  /* 0x0000cd00ff030a19 */ /* 0x000fe40000011602 */
.L_x_957:
[----:B------:R-:W-:Y:S05]  /*80a0*/  BSYNC B0 ;  /* 0x0000000000007941 */ /* 0x000fea0003800000 */
.L_x_955:
[----:B------:R-:W-:-:S05]  /*80b0*/  IMAD R3, R3, R5, c[0x0][0x32c] ;  /* 0x0000cb0003037624 */ /* 0x000fca00078e0205 */
[----:B------:R-:W-:-:S04]  /*80c0*/  IMNMX R4, R4, R3, PT ;  /* 0x0000000304047217 */ /* 0x000fc80003800200 */
.L_x_954:
[----:B------:R-:W-:Y:S01]  /*80d0*/  IADD3 R4, R4, 0x5f, RZ ;  /* 0x0000005f04047810 */ /* 0x000fe20007ffe0ff */
[----:B------:R-:W-:-:S04]  /*80e0*/  @P3 IMAD.HI.U32 R3, R71, c[0x0][0x2c8], RZ ;  /* 0x0000b20047033a27 */ /* 0x000fc800078e00ff */
[----:B------:R-:W-:-:S04]  /*80f0*/  IMAD.HI R4, R4, 0x2aaaaaab, RZ ;  /* 0x2aaaaaab04047827 */ /* 0x000fc800078e02ff */
[----:B------:R-:W-:Y:S01]  /*8100*/  IMAD.MOV.U32 R2, RZ, RZ, R71 ;  /* 0x000000ffff027224 */ /* 0x000fe200078e0047 */
[----:B------:R-:W-:Y:S02]  /*8110*/  @P3 SHF.R.U32.HI R2, RZ, c[0x0][0x2cc], R3 ;  /* 0x0000b300ff023a19 */ /* 0x000fe40000011603 */
        /* <DEDUP_REMOVED lines=16> */
.L_x_960:
[----:B------:R-:W-:-:S04]  /*8220*/  MOV R4, c[0x0][0x32c] ;  /* 0x0000cb0000047a02 */ /* 0x000fc80000000f00 */
[----:B------:R-:W-:-:S13]  /*8230*/  ISETP.NE.AND P0, PT, R4, 0x1, PT ;  /* 0x000000010400780c */ /* 0x000fda0003f05270 */
[----:B------:R-:W-:-:S05]  /*8240*/  @P0 IMAD.HI.U32 R4, R2, c[0x0][0x330], RZ ;  /* 0x0000cc0002040a27 */ /* 0x000fca00078e00ff */
[----:B------:R-:W-:Y:S02]  /*8250*/  @P0 SHF.R.U32.HI R2, RZ, c[0x0][0x334], R4 ;  /* 0x0000cd00ff020a19 */ /* 0x000fe40000011604 */
.L_x_961:
[----:B------:R-:W-:Y:S05]  /*8260*/  BSYNC B0 ;  /* 0x0000000000007941 */ /* 0x000fea0003800000 */
.L_x_959:
[----:B------:R-:W-:-:S05]  /*8270*/  IMAD R2, R2, c[0x0][0x32c], RZ ;  /* 0x0000cb0002027a24 */ /* 0x000fca00078e02ff */
[----:B------:R-:W-:-:S05]  /*8280*/  IMNMX R3, R3, R2, !PT ;  /* 0x0000000203037217 */ /* 0x000fca0007800200 */
.L_x_958:
[----:B------:R-:W-:Y:S01]  /*8290*/  IMAD.HI R3, R3, 0x2aaaaaab, RZ ;  /* 0x2aaaaaab03037827 */ /* 0x000fe200078e02ff */
[----:B------:R-:W-:Y:S04]  /*82a0*/  BSSY B0, `(.L_x_962) ;  /* 0x0000024000007945 */ /* 0x000fe80003800000 */
[----:B------:R-:W-:-:S04]  /*82b0*/  SHF.R.U32.HI R2, RZ, 0x1f, R3 ;  /* 0x0000001fff027819 */ /* 0x000fc80000011603 */
[----:B------:R-:W-:Y:S01]  /*82c0*/  LEA.HI.SX32 R3, R3, R2, 0x1c ;  /* 0x0000000203037211 */ /* 0x000fe200078fe2ff */
[----:B------:R-:W-:-:S03]  /*82d0*/  IMAD.MOV.U32 R2, RZ, RZ, RZ ;  /* 0x000000ffff027224 */ /* 0x000fc600078e00ff */
[----:B------:R-:W-:-:S04]  /*82e0*/  IMNMX R6, RZ, R3, !PT ;  /* 0x00000003ff067217 */ /* 0x000fc80007800200 */
[----:B------:R-:W-:-:S13]  /*82f0*/  ISETP.GT.AND P0, PT, R8, R6, PT ;  /* 0x000000060800720c */ /* 0x000fda0003f04270 */
[----:B------:R-:W-:Y:S05]  /*8300*/  @!P0 BRA `(.L_x_963) ;  /* 0x000001d000008947 */ /* 0x000fea0003800000 */
[----:B------:R-:W-:Y:S02]  /*8310*/  IABS R3, R131 ;  /* 0x0000008300037213 */ /* 0x000fe40000000000 */
[----:B------:R-:W-:Y:S02]  /*8320*/  IADD3 R4, R131, -0x1, R8 ;  /* 0xffffffff83047810 */ /* 0x000fe40007ffe008 */
[----:B------:R-:W1:Y:S03]  /*8330*/  I2F.RP R2, R3 ;  /* 0x0000000300027306 */ /* 0x000e660000209400 */
[----:B------:R-:W-:Y:S02]  /*8340*/  IMAD.IADD R9, R4, 0x1, -R6 ;  /* 0x0000000104097824 */ /* 0x000fe400078e0a06 */
[----:B------:R-:W-:-:S03]  /*8350*/  IMAD.MOV.U32 R4, RZ, RZ, RZ ;  /* 0x000000ffff047224 */ /* 0x000fc600078e00ff */
        /* <DEDUP_REMOVED lines=24> */
.L_x_963:
[----:B------:R-:W-:Y:S05]  /*84e0*/  BSYNC B0 ;  /* 0x0000000000007941 */ /* 0x000fea0003800000 */
.L_x_962:
[----:B------:R-:W3:Y:S01]  /*84f0*/  LDL R3, [R1+0x28] ;  /* 0x0000280001037983 */ /* 0x000ee20000100800 */
        /* <DEDUP_REMOVED lines=13> */
[----:B--2---:R-:W-:Y:S01]  /*85d0*/  CS2R R80, SRZ ;  /* 0x0000000000507805 */ /* 0x004fe2000001ff00 */
        /* <DEDUP_REMOVED lines=19> */
[----:B---3--:R-:W-:-:S04]  /*8710*/  IMAD R242, R3, R2, R6 ;  /* 0x0000000203f27224 */ /* 0x008fc800078e0206 */
[--C-:B------:R-:W-:Y:S01]  /*8720*/  IMAD.IADD R3, R242, 0x1, R2.reuse ;  /* 0x00000001f2037824 */ /* 0x100fe200078e0202 */
[----:B------:R-:W-:-:S04]  /*8730*/  PRMT R2, RZ, 0x7610, R2 ;  /* 0x00007610ff027816 */ /* 0x000fc80000000002 */
[----:B------:R-:W-:-:S04]  /*8740*/  IMNMX R212, R8, R3, PT ;  /* 0x0000000308d47217 */ /* 0x000fc80003800200 */
[----:B------:R-:W-:-:S13]  /*8750*/  ISETP.GT.AND P0, PT, R212, R242, PT ;  /* 0x000000f2d400720c */ /* 0x000fda0003f04270 */
[----:B------:R-:W-:Y:S05]  /*8760*/  @!P0 BRA `(.L_x_964) ;  /* 0x00014db000008947 */ /* 0x000fea0003800000 */
[----:B------:R-:W2:Y:S01]  /*8770*/  LDL R10, [R1+0x24] ;  /* 0x00002400010a7983 */ /* 0x000ea20000100800 */
[----:B------:R-:W-:-:S03]  /*8780*/  ISETP.NE.U32.AND P0, PT, RZ, c[0x0][0x340], PT ;  /* 0x0000d000ff007a0c */ /* 0x000fc60003f05070 */
[----:B------:R-:W3:Y:S01]  /*8790*/  LDL R9, [R1+0x20] ;  /* 0x0000200001097983 */ /* 0x000ee20000100800 */
[----:B------:R-:W-:-:S13]  /*87a0*/  ISETP.NE.AND.EX P0, PT, RZ, c[0x0][0x344], PT, P0 ;  /* 0x0000d100ff007a0c */ /* 0x000fda0003f05300 */
[----:B------:R-:W-:-:S04]  /*87b0*/  @P0 IMAD.MOV.U32 R2, RZ, RZ, 0x4 ;  /* 0x00000004ff020424 */ /* 0x000fc800078e00ff */
[----:B--2---:R-:W-:-:S06]  /*87c0*/  @P0 IMAD.WIDE R2, R10, R2, c[0x0][0x340] ;  /* 0x0000d0000a020625 */ /* 0x004fcc00078e0202 */
[----:B------:R1:W5:Y:S01]  /*87d0*/  @P0 LDG.E R2, [R2.64] ;  /* 0x0000000802020981 */ /* 0x000362000c1e1900 */
[----:B------:R-:W-:Y:S01]  /*87e0*/  ISETP.NE.U32.AND P1, PT, RZ, c[0x0][0x348], PT ;  /* 0x0000d200ff007a0c */ /* 0x000fe20003f25070 */
[----:B------:R-:W-:Y:S01]  /*87f0*/  IMAD.WIDE.U32 R4, R143, c[0x0][0x178], RZ ;  /* 0x00005e008f047a25 */ /* 0x000fe200078e00ff */
[----:B------:R-:W-:Y:S02]  /*8800*/  SHF.R.S32.HI R6, RZ, 0x1f, R10 ;  /* 0x0000001fff067819 */ /* 0x000fe4000001140a */
[----:B------:R-:W-:Y:S01]  /*8810*/  ISETP.NE.AND.EX P1, PT, RZ, c[0x0][0x34c], PT, P1 ;  /* 0x0000d300ff007a0c */ /* 0x000fe20003f25310 */
[----:B------:R-:W-:Y:S01]  /*8820*/  WARPSYNC 0xffffffff ;  /* 0xffffffff00007948 */ /* 0x000fe20003800000 */
[----:B---3--:R-:W-:Y:S02]  /*8830*/  LOP3.LUT R82, R9, 0xffff, RZ, 0xc0, !PT ;  /* 0x0000ffff09527812 */ /* 0x008fe400078ec0ff */
[----:B------:R-:W-:Y:S02]  /*8840*/  SEL R11, R6, RZ, !P1 ;  /* 0x000000ff060b7207 */ /* 0x000fe40004800000 */
[----:B------:R-:W-:-:S02]  /*8850*/  IADD3 R126, R212, -0x1, RZ ;  /* 0xffffffffd47e7810 */ /* 0x000fc40007ffe0ff */
[----:B-1----:R-:W-:-:S05]  /*8860*/  SHF.R.S32.HI R3, RZ, 0x1f, R143 ;  /* 0x0000001fff037819 */ /* 0x002fca000001148f */
[----:B------:R-:W-:-:S04]  /*8870*/  IMAD R3, R3, c[0x0][0x178], RZ ;  /* 0x00005e0003037a24 */ /* 0x000fc800078e02ff */
[----:B------:R-:W-:Y:S01]  /*8880*/  IMAD R3, R143, c[0x0][0x17c], R3 ;  /* 0x00005f008f037a24 */ /* 0x000fe200078e0203 */
[----:B------:R-:W-:-:S03]  /*8890*/  SEL R6, R10, RZ, !P1 ;  /* 0x000000ff0a067207 */ /* 0x000fc60004800000 */
[----:B------:R-:W-:Y:S02]  /*88a0*/  IMAD.IADD R9, R5, 0x1, R3 ;  /* 0x0000000105097824 */ /* 0x000fe400078e0203 */
[----:B------:R-:W-:-:S03]  /*88b0*/  @!P0 IMAD.MOV.U32 R2, RZ, RZ, R10 ;  /* 0x000000ffff028224 */ /* 0x000fc600078e000a */
[----:B------:R-:W2:Y:S01]  /*88c0*/  LDL R130, [R1+0x10] ;  /* 0x0000100001827983 */ /* 0x000ea20000100800 */
[----:B------:R-:W-:Y:S01]  /*88d0*/  IMAD.MOV.U32 R61, RZ, RZ, 0x60 ;  /* 0x00000060ff3d7424 */ /* 0x000fe200078e00ff */
[----:B-----5:R-:W-:Y:S01]  /*88e0*/  SHF.R.S32.HI R5, RZ, 0x1f, R2 ;  /* 0x0000001fff057819 */ /* 0x020fe20000011402 */
[----:B------:R-:W-:Y:S01]  /*88f0*/  IMAD.MOV.U32 R131, RZ, RZ, c[0x0][0x2b8] ;  /* 0x0000ae00ff837624 */ /* 0x000fe200078e00ff */
[----:B------:R-:W-:Y:S01]  /*8900*/  LOP3.LUT R209, R209, 0xfff7ffff, RZ, 0xc0, !PT ;  /* 0xfff7ffffd1d17812 */ /* 0x000fe200078ec0ff */
[----:B------:R-:W-:Y:S02]  /*8910*/  IMAD R125, R212, R61, -0x60 ;  /* 0xffffffa0d47d7424 */ /* 0x000fe400078e023d */
[----:B------:R-:W-:Y:S01]  /*8920*/  IMAD.WIDE.U32 R128, R2, c[0x0][0x2b0], RZ ;  /* 0x0000ac0002807a25 */ /* 0x000fe200078e00ff */
[----:B------:R-:W-:Y:S01]  /*8930*/  BAR.SYNC.DEFER_BLOCKING 0x0 ;  /* 0x0000000000007b1d */ /* 0x000fe20000010000 */
[----:B------:R-:W-:-:S02]  /*8940*/  ISETP.NE.AND P1, PT, R131, 0x1, PT ;  /* 0x000000018300780c */ /* 0x000fc40003f25270 */
[----:B------:R-:W-:Y:S02]  /*8950*/  IMAD.IADD R3, R0, 0x1, R125 ;  /* 0x0000000100037824 */ /* 0x000fe400078e027d */
[----:B------:R-:W-:Y:S01]  /*8960*/  IMAD.MOV.U32 R213, RZ, RZ, RZ ;  /* 0x000000ffffd57224 */ /* 0x000fe200078e00ff */
[----:B------:R-:W-:Y:S02]  /*8970*/  STL.64 [R1], R128 ;  /* 0x0000008001007387 */ /* 0x000fe40000100a00 */
[----:B------:R-:W-:-:S04]  /*8980*/  ISETP.GE.AND P0, PT, R3, R244, PT ;  /* 0x000000f40300720c */ /* 0x000fc80003f06270 */
[----:B------:R-:W-:Y:S02]  /*8990*/  ISETP.GT.OR P0, PT, R0, 0x5f, P0 ;  /* 0x0000005f0000780c */ /* 0x000fe40000704670 */
[----:B------:R-:W-:Y:S01]  /*89a0*/  @P1 LOP3.LUT R209, R209, 0x80000, RZ, 0xfc, !PT ;  /* 0x00080000d1d11812 */ /* 0x000fe200078efcff */
[----:B--2---:R-:W-:Y:S02]  /*89b0*/  IMAD.IADD R14, R3, 0x1, R130 ;  /* 0x00000001030e7824 */ /* 0x004fe400078e0282 */
[----:B------:R-:W-:Y:S02]  /*89c0*/  IMAD R3, R5, c[0x0][0x2b0], RZ ;  /* 0x0000ac0005037a24 */ /* 0x000fe400078e02ff */
[----:B------:R-:W-:-:S04]  /*89d0*/  @P1 IMAD.HI.U32 R5, R14, c[0x0][0x2bc], RZ ;  /* 0x0000af000e051a27 */ /* 0x000fc800078e00ff */
[----:B------:R-:W-:Y:S01]  /*89e0*/  IMAD.MOV.U32 R8, RZ, RZ, R14 ;  /* 0x000000ffff087224 */ /* 0x000fe200078e000e */
[----:B------:R-:W-:Y:S01]  /*89f0*/  @P1 SHF.R.U32.HI R8, RZ, c[0x0][0x2c0], R5 ;  /* 0x0000b000ff081a19 */ /* 0x000fe20000011605 */
[----:B------:R-:W-:-:S04]  /*8a00*/  IMAD R3, R2, c[0x0][0x2b4], R3 ;  /* 0x0000ad0002037a24 */ /* 0x000fc800078e0203 */
[----:B------:R-:W-:Y:S01]  /*8a10*/  IMAD.IADD R127, R129, 0x1, R3 ;  /* 0x00000001817f7824 */ /* 0x000fe200078e0203 */
[----:B------:R-:W-:-:S04]  /*8a20*/  @!P0 IADD3 R3, P1, R8, R128, RZ ;  /* 0x0000008008038210 */ /* 0x000fc80007f3e0ff */
[----:B------:R-:W-:Y:S01]  /*8a30*/  @!P0 LEA.HI.X.SX32 R5, R8, R127, 0x1, P1 ;  /* 0x0000007f08058211 */ /* 0x000fe200008f0eff */
[----:B------:R-:W-:Y:S01]  /*8a40*/  IMAD R48, R243, c[0x0][0x2c4], RZ ;  /* 0x0000b100f3307a24 */ /* 0x000fe200078e02ff */
[C---:B------:R-:W-:Y:S01]  /*8a50*/  @!P0 LEA R2, P1, R3.reuse, c[0x0][0x2a0], 0x2 ;  /* 0x0000a80003028a11 */ /* 0x040fe200078210ff */
[----:B------:R-:W-:Y:S01]  /*8a60*/  IMAD.WIDE.U32 R250, R82, c[0x0][0x1e8], RZ ;  /* 0x00007a0052fa7a25 */ /* 0x000fe200078e00ff */
[----:B------:R-:W-:Y:S02]  /*8a70*/  STL [R1+0x8], R127 ;  /* 0x0000087f01007387 */ /* 0x000fe40000100800 */
[----:B------:R-:W-:-:S05]  /*8a80*/  @!P0 LEA.HI.X R3, R3, c[0x0][0x2a4], R5, 0x2, P1 ;  /* 0x0000a90003038a11 */ /* 0x000fca00008f1405 */
[----:B------:R1:W2:Y:S01]  /*8a90*/  @!P0 LDG.E R213, [R2.64] ;  /* 0x0000000802d58981 */ /* 0x0002a2000c1e1900 */
[----:B------:R-:W-:Y:S01]  /*8aa0*/  IMAD.MOV.U32 R5, RZ, RZ, R9 ;  /* 0x000000ffff057224 */ /* 0x000fe200078e0009 */
[----:B------:R-:W-:Y:S01]  /*8ab0*/  ISETP.GE.AND P1, PT, R76, c[0x0][0x198], PT ;  /* 0x000066004c007a0c */ /* 0x000fe20003f26270 */
[----:B------:R-:W-:Y:S01]  /*8ac0*/  IMAD R9, R11, c[0x0][0x1c0], RZ ;  /* 0x000070000b097a24 */ /* 0x000fe200078e02ff */
[----:B------:R-:W-:Y:S01]  /*8ad0*/  LOP3.LUT R209, R209, 0xfffbffff, RZ, 0xc0, !PT ;  /* 0xfffbffffd1d17812 */ /* 0x000fe200078ec0ff */
[----:B------:R-:W-:-:S04]  /*8ae0*/  IMAD.WIDE.U32 R4, R82, c[0x0][0x1b8], R4 ;  /* 0x00006e0052047a25 */ /* 0x000fc800078e0004 */
[----:B------:R-:W-:Y:S02]  /*8af0*/  IMAD R5, R82, c[0x0][0x1bc], R5 ;  /* 0x00006f0052057a24 */ /* 0x000fe400078e0205 */
[C---:B------:R-:W-:Y:S02]  /*8b00*/  IMAD R9, R6.reuse, c[0x0][0x1c4], R9 ;  /* 0x0000710006097a24 */ /* 0x040fe400078e0209 */
[----:B------:R-:W-:-:S04]  /*8b10*/  IMAD.WIDE.U32 R4, R6, c[0x0][0x1c0], R4 ;  /* 0x0000700006047a25 */ /* 0x000fc800078e0004 */
[----:B------:R-:W-:Y:S02]  /*8b20*/  IMAD.IADD R5, R5, 0x1, R9 ;  /* 0x0000000105057824 */ /* 0x000fe400078e0209 */
[----:B------:R-:W-:Y:S02]  /*8b30*/  IMAD R252, R82, c[0x0][0x1ec], R251 ;  /* 0x00007b0052fc7a24 */ /* 0x000fe400078e02fb */
[----:B------:R-:W-:Y:S02]  /*8b40*/  IMAD R61, R212, -0x60, R61 ;  /* 0xffffffa0d43d7824 */ /* 0x000fe400078e023d */
[----:B-1----:R-:W-:Y:S02]  /*8b50*/  IMAD.IADD R3, R0, 0x1, R71 ;  /* 0x0000000100037824 */ /* 0x002fe400078e0247 */
[----:B------:R-:W-:Y:S02]  /*8b60*/  IMAD.IADD R124, R244, 0x1, R61 ;  /* 0x00000001f47c7824 */ /* 0x000fe400078e023d */
[----:B------:R-:W-:-:S04]  /*8b70*/  @P3 IMAD.HI.U32 R10, R3, c[0x0][0x2c8], RZ ;  /* 0x0000b200030a3a27 */ /* 0x000fc800078e00ff */
[----:B------:R-:W-:Y:S01]  /*8b80*/  IMAD.MOV.U32 R2, RZ, RZ, R3 ;  /* 0x000000ffff027224 */ /* 0x000fe200078e0003 */
[----:B------:R-:W-:Y:S01]  /*8b90*/  @P3 SHF.R.U32.HI R2, RZ, c[0x0][0x2cc], R10 ;  /* 0x0000b300ff023a19 */ /* 0x000fe2000001160a */
[----:B------:R-:W-:-:S03]  /*8ba0*/  IMAD.IADD R72, R124, 0x1, -R101 ;  /* 0x000000017c487824 */ /* 0x000fc600078e0a65 */
[--C-:B------:R-:W-:Y:S01]  /*8bb0*/  SHF.R.S32.HI R10, RZ, 0x1f, R2.reuse ;  /* 0x0000001fff0a7819 */ /* 0x100fe20000011402 */
[----:B------:R-:W-:Y:S01]  /*8bc0*/  IMAD.MOV R6, RZ, RZ, -R2 ;  /* 0x000000ffff067224 */ /* 0x000fe200078e0a02 */
[----:B------:R-:W-:-:S03]  /*8bd0*/  ISETP.GE.AND P2, PT, R72, 0x1, PT ;  /* 0x000000014800780c */ /* 0x000fc60003f46270 */
        /* <DEDUP_REMOVED lines=10> */
[----:B------:R-:W-:Y:S01]  /*8c80*/  LEA R3, P0, R2, c[0x0][0x160], 0x1 ;  /* 0x0000580002037a11 */ /* 0x000fe200078008ff */
[----:B------:R-:W-:-:S03]  /*8c90*/  IMAD.IADD R6, R101, 0x1, R71 ;  /* 0x0000000165067824 */ /* 0x000fc600078e0247 */
[----:B------:R-:W-:Y:S01]  /*8ca0*/  LEA.HI.X R2, R2, c[0x0][0x164], R4, 0x1, P0 ;  /* 0x0000590002027a11 */ /* 0x000fe200000f0c04 */
[----:B------:R-:W-:Y:S01]  /*8cb0*/  SHFL.IDX PT, R9, R3, 0x1, 0x181f ;  /* 0x00381f0003097f89 */ /* 0x000fe200000e0000 */
[CC--:B------:R-:W-:Y:S02]  /*8cc0*/  ISETP.GE.AND P3, PT, R6.reuse, R48.reuse, PT ;  /* 0x000000300600720c */ /* 0x0c0fe40003f66270 */
[----:B------:R-:W-:Y:S01]  /*8cd0*/  IADD3 R11, R6, 0x20, RZ ;  /* 0x00000020060b7810 */ /* 0x000fe20007ffe0ff */
[----:B------:R-:W1:Y:S03]  /*8ce0*/  SHFL.IDX PT, R4, R3, RZ, 0x181f ;  /* 0x00181fff03047589 */ /* 0x000e6600000e0000 */
[----:B------:R-:W-:Y:S01]  /*8cf0*/  ISETP.GE.AND P4, PT, R11, R48, PT ;  /* 0x000000300b00720c */ /* 0x000fe20003f86270 */
[----:B------:R-:W3:Y:S01]  /*8d00*/  SHFL.IDX PT, R5, R2, RZ, 0x181f ;  /* 0x00181fff02057589 */ /* 0x000ee200000e0000 */
[----:B------:R-:W-:-:S03]  /*8d10*/  IMAD.MOV R11, RZ, RZ, -R8 ;  /* 0x000000ffff0b7224 */ /* 0x000fc600078e0a08 */
[----:B------:R-:W4:Y:S01]  /*8d20*/  SHFL.IDX PT, R10, R2, 0x1, 0x181f ;  /* 0x00381f00020a7f89 */ /* 0x000f2200000e0000 */
[----:B------:R-:W-:-:S03]  /*8d30*/  IMAD R214, R11, c[0x0][0x2b8], R14 ;  /* 0x0000ae000bd67a24 */ /* 0x000fc600078e020e */
[----:B------:R-:W4:Y:S02]  /*8d40*/  SHFL.IDX PT, R8, R3, 0x2, 0x181f ;  /* 0x00581f0003087f89 */ /* 0x000f2400000e0000 */
[----:B------:R-:W-:Y:S02]  /*8d50*/  SHF.R.S32.HI R90, RZ, 0x1f, R214 ;  /* 0x0000001fff5a7819 */ /* 0x000fe400000114d6 */
[----:B------:R-:W4:Y:S03]  /*8d60*/  SHFL.IDX PT, R11, R2, 0x2, 0x181f ;  /* 0x00581f00020b7f89 */ /* 0x000f2600000e0000 */
[----:B------:R-:W-:-:S04]  /*8d70*/  IMAD R14, R90, c[0x0][0x1e0], RZ ;  /* 0x000078005a0e7a24 */ /* 0x000fc800078e02ff */
[----:B------:R-:W-:Y:S01]  /*8d80*/  IMAD R14, R214, c[0x0][0x1e4], R14 ;  /* 0x00007900d60e7a24 */ /* 0x000fe200078e020e */
[----:B-1----:R-:W-:-:S04]  /*8d90*/  @!P3 LEA R26, P0, R76, R4, 0x1 ;  /* 0x000000044c1ab211 */ /* 0x002fc800078008ff */
[-C--:B---3--:R-:W-:Y:S02]  /*8da0*/  @!P3 LEA.HI.X R27, R76, R5.reuse, R77, 0x1, P0 ;  /* 0x000000054c1bb211 */ /* 0x088fe400000f0c4d */
[C---:B------:R-:W-:Y:S02]  /*8db0*/  @!P3 LEA R24, P0, R211.reuse, R4, 0x1 ;  /* 0x00000004d318b211 */ /* 0x040fe400078008ff */
[----:B------:R-:W-:Y:S01]  /*8dc0*/  IADD3 R4, R6, 0x40, RZ ;  /* 0x0000004006047810 */ /* 0x000fe20007ffe0ff */
[----:B------:R1:W-:Y:S01]  /*8dd0*/  @!P3 LDGSTS.E.BYPASS.LTC128B.128 [R210+0x100], [R26.64], !P1 ;  /* 0x001000001ad2bfae */ /* 0x0003e2000c901d48 */
[----:B------:R-:W-:Y:S02]  /*8de0*/  @!P3 LEA.HI.X R25, R211, R5, R237, 0x1, P0 ;  /* 0x00000005d319b211 */ /* 0x000fe400000f0ced */
[----:B------:R-:W-:Y:S01]  /*8df0*/  ISETP.GE.AND P5, PT, R4, R48, PT ;  /* 0x000000300400720c */ /* 0x000fe20003fa6270 */
[----:B------:R-:W-:Y:S01]  /*8e00*/  IMAD.WIDE.U32 R4, R214, c[0x0][0x1e0], RZ ;  /* 0x00007800d6047a25 */ /* 0x000fe200078e00ff */
[----:B------:R-:W-:-:S03]  /*8e10*/  @!P4 LEA R22, P0, R76, R9, 0x1 ;  /* 0x000000094c16c211 */ /* 0x000fc600078008ff */
[----:B------:R-:W-:Y:S01]  /*8e20*/  IMAD.IADD R5, R5, 0x1, R14 ;  /* 0x0000000105057824 */ /* 0x000fe200078e020e */
[----:B----4-:R-:W-:Y:S02]  /*8e30*/  @!P4 LEA.HI.X R23, R76, R10, R77, 0x1, P0 ;  /* 0x0000000a4c17c211 */ /* 0x010fe400000f0c4d */
[----:B------:R-:W-:-:S04]  /*8e40*/  @!P4 LEA R20, P0, R211, R9, 0x1 ;  /* 0x00000009d314c211 */ /* 0x000fc800078008ff */
[----:B------:R-:W-:Y:S02]  /*8e50*/  @!P4 LEA.HI.X R21, R211, R10, R237, 0x1, P0 ;  /* 0x0000000ad315c211 */ /* 0x000fe400000f0ced */
[----:B------:R-:W-:-:S04]  /*8e60*/  @!P5 LEA R18, P0, R76, R8, 0x1 ;  /* 0x000000084c12d211 */ /* 0x000fc800078008ff */
[-C--:B------:R-:W-:Y:S02]  /*8e70*/  @!P5 LEA.HI.X R19, R76, R11.reuse, R77, 0x1, P0 ;  /* 0x0000000b4c13d211 */ /* 0x080fe400000f0c4d */
[C---:B------:R-:W-:Y:S02]  /*8e80*/  @!P5 LEA R14, P0, R211.reuse, R8, 0x1 ;  /* 0x00000008d30ed211 */ /* 0x040fe400078008ff */
[----:B------:R3:W4:Y:S02]  /*8e90*/  SHFL.IDX PT, R8, R3, 0x3, 0x181f ;  /* 0x00781f0003087f89 */ /* 0x00072400000e0000 */
[----:B------:R-:W-:Y:S02]  /*8ea0*/  @!P5 LEA.HI.X R15, R211, R11, R237, 0x1, P0 ;  /* 0x0000000bd30fd211 */ /* 0x000fe400000f0ced */
[----:B--2---:R-:W-:Y:S01]  /*8eb0*/  SHF.R.S32.HI R91, RZ, 0x1f, R213 ;  /* 0x0000001fff5b7819 */ /* 0x004fe200000114d5 */
[----:B------:R-:W-:-:S04]  /*8ec0*/  IMAD.WIDE.U32 R4, R213, c[0x0][0x1f0], R4 ;  /* 0x00007c00d5047a25 */ /* 0x000fc800078e0004 */
[----:B------:R-:W-:Y:S01]  /*8ed0*/  IMAD R9, R91, c[0x0][0x1f0], RZ ;  /* 0x00007c005b097a24 */ /* 0x000fe200078e02ff */
[----:B---3--:R-:W-:Y:S02]  /*8ee0*/  IADD3 R3, P0, R4, R250, RZ ;  /* 0x000000fa04037210 */ /* 0x008fe40007f1e0ff */
[----:B------:R2:W3:Y:S01]  /*8ef0*/  SHFL.IDX PT, R4, R2, 0x3, 0x181f ;  /* 0x00781f0002047f89 */ /* 0x0004e200000e0000 */
[----:B------:R-:W-:-:S05]  /*8f00*/  IMAD R9, R213, c[0x0][0x1f4], R9 ;  /* 0x00007d00d5097a24 */ /* 0x000fca00078e0209 */
[----:B--2---:R-:W-:Y:S02]  /*8f10*/  IADD3.X R2, R252, R5, R9, P0, !PT ;  /* 0x00000005fc027210 */ /* 0x004fe400007fe409 */
[C---:B------:R-:W-:Y:S02]  /*8f20*/  LEA R10, P0, R3.reuse, c[0x0][0x1c8], 0x1 ;  /* 0x00007200030a7a11 */ /* 0x040fe400078008ff */
[----:B------:R-:W-:Y:S02]  /*8f30*/  IADD3 R5, R6, 0x60, RZ ;  /* 0x0000006006057810 */ /* 0x000fe40007ffe0ff */
[----:B------:R-:W-:Y:S01]  /*8f40*/  LEA.HI.X R17, R3, c[0x0][0x1cc], R2, 0x1, P0 ;  /* 0x0000730003117a11 */ /* 0x000fe200000f0c02 */
[----:B------:R-:W2:Y:S01]  /*8f50*/  SHFL.IDX PT, R11, R10, RZ, 0x181f ;  /* 0x00181fff0a0b7589 */ /* 0x000ea200000e0000 */
[----:B------:R-:W-:-:S03]  /*8f60*/  ISETP.GE.AND P6, PT, R5, R48, PT ;  /* 0x000000300500720c */ /* 0x000fc60003fc6270 */
[----:B------:R-:W1:Y:S10]  /*8f70*/  SHFL.IDX PT, R16, R17, RZ, 0x181f ;  /* 0x00181fff11107589 */ /* 0x000e7400000e0000 */
[----:B----4-:R-:W-:-:S04]  /*8f80*/  @!P6 LEA R2, P0, R76, R8, 0x1 ;  /* 0x000000084c02e211 */ /* 0x010fc800078008ff */
[----:B---3--:R-:W-:Y:S02]  /*8f90*/  @!P6 LEA.HI.X R3, R76, R4, R77, 0x1, P0 ;  /* 0x000000044c03e211 */ /* 0x008fe400000f0c4d */
[----:B------:R-:W-:-:S04]  /*8fa0*/  @!P6 LEA R8, P0, R211, R8, 0x1 ;  /* 0x00000008d308e211 */ /* 0x000fc800078008ff */
[----:B------:R-:W-:Y:S02]  /*8fb0*/  @!P6 LEA.HI.X R9, R211, R4, R237, 0x1, P0 ;  /* 0x00000004d309e211 */ /* 0x000fe400000f0ced */
[----:B--2---:R-:W-:-:S04]  /*8fc0*/  @P2 LEA R4, P0, R76, R11, 0x1 ;  /* 0x0000000b4c042211 */ /* 0x004fc800078008ff */
[----:B-1----:R-:W-:Y:S02]  /*8fd0*/  @P2 LEA.HI.X R5, R76, R16, R77, 0x1, P0 ;  /* 0x000000104c052211 */ /* 0x002fe400000f0c4d */
[----:B------:R-:W-:-:S13]  /*8fe0*/  ISETP.GE.AND P0, PT, R211, c[0x0][0x198], PT ;  /* 0x00006600d3007a0c */ /* 0x000fda0003f06270 */
[----:B------:R1:W-:Y:S04]  /*8ff0*/  @!P3 LDGSTS.E.BYPASS.LTC128B.128 [R210+0x4100], [R24.64], !P0 ;  /* 0x0410000018d2bfae */ /* 0x0003e8000c101d48 */
[----:B------:R1:W-:Y:S04]  /*9000*/  @!P4 LDGSTS.E.BYPASS.LTC128B.128 [R241+0x1100], [R22.64], !P1 ;  /* 0x0110000016f1cfae */ /* 0x0003e8000c901d48 */
[----:B------:R1:W-:Y:S04]  /*9010*/  @!P4 LDGSTS.E.BYPASS.LTC128B.128 [R241+0x5100], [R20.64], !P0 ;  /* 0x0510000014f1cfae */ /* 0x0003e8000c101d48 */
[----:B------:R1:W-:Y:S04]  /*9020*/  @!P5 LDGSTS.E.BYPASS.LTC128B.128 [R241+0x2100], [R18.64], !P1 ;  /* 0x0210000012f1dfae */ /* 0x0003e8000c901d48 */
[----:B------:R1:W-:Y:S04]  /*9030*/  @!P5 LDGSTS.E.BYPASS.LTC128B.128 [R241+0x6100], [R14.64], !P0 ;  /* 0x061000000ef1dfae */ /* 0x0003e8000c101d48 */
[----:B------:R2:W-:Y:S04]  /*9040*/  @!P6 LDGSTS.E.BYPASS.LTC128B.128 [R241+0x3100], [R2.64], !P1 ;  /* 0x0310000002f1efae */ /* 0x0005e8000c901d48 */
[----:B------:R1:W-:Y:S01]  /*9050*/  @!P6 LDGSTS.E.BYPASS.LTC128B.128 [R241+0x7100], [R8.64], !P0 ;  /* 0x0710000008f1efae */ /* 0x0003e2000c101d48 */
[----:B------:R-:W-:-:S03]  /*9060*/  @P2 ISETP.GE.AND P0, PT, R76, c[0x0][0x1d4], PT ;  /* 0x000075004c002a0c */ /* 0x000fc60003f06270 */
[----:B------:R-:W0:Y:S10]  /*9070*/  LDGDEPBAR ;  /* 0x00000000000079af */ /* 0x000e340000000000 */
[----:B------:R3:W-:Y:S01]  /*9080*/  @P2 LDGSTS.E.BYPASS.LTC128B.128 [R210+0x8100], [R4.64], !P0 ;  /* 0x0810000004d22fae */ /* 0x0007e2000c101d48 */
[----:B------:R-:W-:-:S02]  /*9090*/  @P2 ISETP.GE.AND P0, PT, R211, c[0x0][0x1d4], PT ;  /* 0x00007500d3002a0c */ /* 0x000fc40003f06270 */
[----:B--2---:R-:W-:-:S04]  /*90a0*/  @P2 LEA R2, P1, R211, R11, 0x1 ;  /* 0x0000000bd3022211 */ /* 0x004fc800078208ff */
[----:B------:R-:W-:Y:S02]  /*90b0*/  @P2 LEA.HI.X R3, R211, R16, R237, 0x1, P1 ;  /* 0x00000010d3032211 */ /* 0x000fe400008f0ced */
[----:B------:R-:W-:-:S05]  /*90c0*/  ISETP.GE.AND P1, PT, R72, 0x21, PT ;  /* 0x000000214800780c */ /* 0x000fca0003f26270 */
[----:B------:R2:W-:Y:S04]  /*90d0*/  @P2 LDGSTS.E.BYPASS.LTC128B.128 [R210+0xb100], [R2.64], !P0 ;  /* 0x0b10000002d22fae */ /* 0x0005e8000c101d48 */
[----:B--2---:R-:W3:Y:S04]  /*90e0*/  SHFL.IDX PT, R2, R10, 0x1, 0x181f ;  /* 0x00381f000a027f89 */ /* 0x004ee800000e0000 */
[----:B------:R-:W2:Y:S01]  /*90f0*/  SHFL.IDX PT, R3, R17, 0x1, 0x181f ;  /* 0x00381f0011037f89 */ /* 0x000ea200000e0000 */
[----:B---3--:R-:W-:-:S04]  /*9100*/  @P1 LEA R4, P0, R76, R2, 0x1 ;  /* 0x000000024c041211 */ /* 0x008fc800078008ff */
[----:B--2---:R-:W-:Y:S02]  /*9110*/  @P1 LEA.HI.X R5, R76, R3, R77, 0x1, P0 ;  /* 0x000000034c051211 */ /* 0x004fe400000f0c4d */
[----:B------:R-:W-:-:S04]  /*9120*/  @P1 LEA R2, P0, R211, R2, 0x1 ;  /* 0x00000002d3021211 */ /* 0x000fc800078008ff */
[----:B------:R-:W-:Y:S02]  /*9130*/  @P1 LEA.HI.X R3, R211, R3, R237, 0x1, P0 ;  /* 0x00000003d3031211 */ /* 0x000fe400000f0ced */
[----:B------:R-:W-:-:S13]  /*9140*/  @P1 ISETP.GE.AND P0, PT, R76, c[0x0][0x1d4], PT ;  /* 0x000075004c001a0c */ /* 0x000fda0003f06270 */
[----:B------:R2:W-:Y:S01]  /*9150*/  @P1 LDGSTS.E.BYPASS.LTC128B.128 [R241+0x9100], [R4.64], !P0 ;  /* 0x0910000004f11fae */ /* 0x0005e2000c101d48 */
[----:B------:R-:W-:-:S13]  /*9160*/  @P1 ISETP.GE.AND P0, PT, R211, c[0x0][0x1d4], PT ;  /* 0x00007500d3001a0c */ /* 0x000fda0003f06270 */
[----:B------:R3:W-:Y:S01]  /*9170*/  @P1 LDGSTS.E.BYPASS.LTC128B.128 [R241+0xc100], [R2.64], !P0 ;  /* 0x0c10000002f11fae */ /* 0x0007e2000c101d48 */
[----:B------:R-:W-:-:S03]  /*9180*/  ISETP.GE.AND P1, PT, R72, 0x41, PT ;  /* 0x000000414800780c */ /* 0x000fc60003f26270 */
[----:B---3--:R-:W2:Y:S04]  /*9190*/  SHFL.IDX PT, R2, R10, 0x2, 0x181f ;  /* 0x00581f000a027f89 */ /* 0x008ea800000e0000 */
[----:B------:R-:W3:Y:S06]  /*91a0*/  SHFL.IDX PT, R3, R17, 0x2, 0x181f ;  /* 0x00581f0011037f89 */ /* 0x000eec00000e0000 */
[----:B--2---:R-:W-:-:S04]  /*91b0*/  @P1 LEA R4, P0, R76, R2, 0x1 ;  /* 0x000000024c041211 */ /* 0x004fc800078008ff */
[----:B---3--:R-:W-:Y:S02]  /*91c0*/  @P1 LEA.HI.X R5, R76, R3, R77, 0x1, P0 ;  /* 0x000000034c051211 */ /* 0x008fe400000f0c4d */
[----:B------:R-:W-:-:S04]  /*91d0*/  @P1 LEA R2, P0, R211, R2, 0x1 ;  /* 0x00000002d3021211 */ /* 0x000fc800078008ff */
[----:B------:R-:W-:Y:S02]  /*91e0*/  @P1 LEA.HI.X R3, R211, R3, R237, 0x1, P0 ;  /* 0x00000003d3031211 */ /* 0x000fe400000f0ced */
[----:B------:R-:W-:-:S13]  /*91f0*/  @P1 ISETP.GE.AND P0, PT, R76, c[0x0][0x1d4], PT ;  /* 0x000075004c001a0c */ /* 0x000fda0003f06270 */
[----:B------:R1:W-:Y:S01]  /*9200*/  @P1 LDGSTS.E.BYPASS.LTC128B.128 [R241+0xa100], [R4.64], !P0 ;  /* 0x0a10000004f11fae */ /* 0x0003e2000c101d48 */
[----:B------:R-:W-:-:S13]  /*9210*/  @P1 ISETP.GE.AND P0, PT, R211, c[0x0][0x1d4], PT ;  /* 0x00007500d3001a0c */ /* 0x000fda0003f06270 */
[----:B------:R1:W-:Y:S01]  /*9220*/  @P1 LDGSTS.E.BYPASS.LTC128B.128 [R241+0xd100], [R2.64], !P0 ;  /* 0x0d10000002f11fae */ /* 0x0003e2000c101d48 */
[----:B------:R-:W-:Y:S02]  /*9230*/  ISETP.LT.AND P0, PT, RZ, c[0x0][0x27c], PT ;  /* 0x00009f00ff007a0c */ /* 0x000fe40003f01270 */
[----:B------:R-:W-:Y:S01]  /*9240*/  ISETP.GT.AND P1, PT, R0, 0x5f, PT ;  /* 0x0000005f0000780c */ /* 0x000fe20003f24270 */
[----:B------:R-:W0:-:S12]  /*9250*/  LDGDEPBAR ;  /* 0x00000000000079af */ /* 0x000e180000000000 */
[----:B------:R-:W-:Y:S01]  /*9260*/  @P1 LOP3.LUT R209, R209, 0x40000, RZ, 0xfc, !PT ;  /* 0x00040000d1d11812 */ /* 0x000fe200078efcff */
[----:B------:R-:W-:Y:S05]  /*9270*/  @P0 BRA `(.L_x_965) ;  /* 0x0000002000000947 */ /* 0x000fea0003800000 */
[----:B------:R-:W-:-:S04]  /*9280*/  DEPBAR.LE SB0, 0x1 ;  /* 0x000080400000791a */ /* 0x000fc80000000000 */
[----:B------:R-:W-:Y:S05]  /*9290*/  BRA `(.L_x_966) ;  /* 0x00004a7000007947 */ /* 0x000fea0003800000 */
.L_x_965:
[----:B------:R-:W-:Y:S01]  /*92a0*/  ULDC.U8 UR4, c[0x0][0x298] ;  /* 0x0000a60000047ab9 */ /* 0x000fe20000000000 */
[----:B-1----:R-:W-:Y:S01]  /*92b0*/  SHF.R.S32.HI R2, RZ, 0x1f, R132 ;  /* 0x0000001fff027819 */ /* 0x002fe20000011484 */
[----:B------:R-:W-:Y:S01]  /*92c0*/  IMAD.WIDE.U32 R8, R132, c[0x0][0x280], RZ ;  /* 0x0000a00084087a25 */ /* 0x000fe200078e00ff */
[----:B------:R-:W-:Y:S01]  /*92d0*/  ISETP.NE.AND P0, PT, RZ, UR4, PT ;  /* 0x00000004ff007c0c */ /* 0x000fe2000bf05270 */
[----:B------:R-:W-:Y:S02]  /*92e0*/  BSSY B2, `(.L_x_966) ;  /* 0x00004a2000027945 */ /* 0x000fe40003800000 */
[C---:B------:R-:W-:Y:S02]  /*92f0*/  IMAD R3, R2.reuse, c[0x0][0x280], RZ ;  /* 0x0000a00002037a24 */ /* 0x040fe400078e02ff */
[----:B------:R-:W-:Y:S02]  /*9300*/  IMAD R2, R2, c[0x0][0x290], RZ ;  /* 0x0000a40002027a24 */ /* 0x000fe400078e02ff */
[----:B------:R-:W-:-:S02]  /*9310*/  IMAD R3, R132, c[0x0][0x284], R3 ;  /* 0x0000a10084037a24 */ /* 0x000fc400078e0203 */
[----:B------:R-:W-:Y:S01]  /*9320*/  IMAD R10, R132, c[0x0][0x294], R2 ;  /* 0x0000a500840a7a24 */ /* 0x000fe200078e0202 */
[----:B------:R-:W-:Y:S01]  /*9330*/  LEA R2, R102, R6, 0x5 ;  /* 0x0000000666027211 */ /* 0x000fe200078e28ff */
[----:B------:R-:W-:Y:S01]  /*9340*/  IMAD.WIDE.U32 R4, R132, c[0x0][0x290], RZ ;  /* 0x0000a40084047a25 */ /* 0x000fe200078e00ff */
[----:B------:R-:W-:-:S04]  /*9350*/  IADD3 R3, R3, R9, RZ ;  /* 0x0000000903037210 */ /* 0x000fc80007ffe0ff */
[----:B------:R-:W-:Y:S01]  /*9360*/  IADD3 R6, R10, R5, RZ ;  /* 0x000000050a067210 */ /* 0x000fe20007ffe0ff */
[----:B------:R-:W-:Y:S05]  /*9370*/  @!P0 BRA `(.L_x_967) ;  /* 0x0000253000008947 */ /* 0x000fea0003800000 */
[----:B------:R1:W5:Y:S01]  /*9380*/  LDL R65, [R1+0x2c] ;  /* 0x00002c0001417983 */ /* 0x0003620000100800 */
[----:B------:R-:W-:Y:S01]  /*9390*/  ISETP.NE.AND P1, PT, R74, 0x1, PT ;  /* 0x000000014a00780c */ /* 0x000fe20003f25270 */
[----:B------:R-:W-:Y:S01]  /*93a0*/  IMAD.MOV.U32 R9, RZ, RZ, R3 ;  /* 0x000000ffff097224 */ /* 0x000fe200078e0003 */
[----:B------:R-:W-:Y:S01]  /*93b0*/  BSSY B0, `(.L_x_968) ;  /* 0x0000031000007945 */ /* 0x000fe20003800000 */
[----:B------:R-:W-:Y:S01]  /*93c0*/  CS2R R36, SRZ ;  /* 0x0000000000247805 */ /* 0x000fe2000001ff00 */
[----:B------:R-:W-:Y:S01]  /*93d0*/  CS2R R16, SRZ ;  /* 0x0000000000107805 */ /* 0x000fe2000001ff00 */
[----:B------:R-:W-:-:S08]  /*93e0*/  CS2R R14, SRZ ;  /* 0x00000000000e7805 */ /* 0x000fd0000001ff00 */
[----:B------:R-:W-:-:S05]  /*93f0*/  @P1 IMAD.HI.U32 R5, R2, c[0x0][0x2c8], RZ ;  /* 0x0000b20002051a27 */ /* 0x000fca00078e00ff */
[----:B------:R-:W-:-:S04]  /*9400*/  @P1 SHF.R.U32.HI R2, RZ, c[0x0][0x2cc], R5 ;  /* 0x0000b300ff021a19 */ /* 0x000fc80000011605 */
[----:B------:R-:W-:Y:S01]  /*9410*/  SHF.R.S32.HI R5, RZ, 0x1f, R2 ;  /* 0x0000001fff057819 */ /* 0x000fe20000011402 */
[----:B------:R-:W-:-:S04]  /*9420*/  IMAD.WIDE.U32 R8, R2, c[0x0][0x280], R8 ;  /* 0x0000a00002087a25 */ /* 0x000fc800078e0008 */
[----:B------:R-:W-:Y:S01]  /*9430*/  IMAD R10, R5, c[0x0][0x280], RZ ;  /* 0x0000a000050a7a24 */ /* 0x000fe200078e02ff */
[----:B------:R-:W-:-:S03]  /*9440*/  LEA R32, P0, R8, c[0x0][0x270], 0x1 ;  /* 0x00009c0008207a11 */ /* 0x000fc600078008ff */
[----:B------:R-:W-:Y:S02]  /*9450*/  IMAD R3, R2, c[0x0][0x284], R10 ;  /* 0x0000a10002037a24 */ /* 0x000fe400078e020a */
[----:B------:R1:W2:Y:S01]  /*9460*/  SHFL.IDX PT, R18, R32, RZ, 0x181f ;  /* 0x00181fff20127589 */ /* 0x0002a200000e0000 */
[----:B------:R-:W-:Y:S01]  /*9470*/  CS2R R10, SRZ ;  /* 0x00000000000a7805 */ /* 0x000fe2000001ff00 */
[----:B------:R-:W-:-:S05]  /*9480*/  IMAD.IADD R3, R9, 0x1, R3 ;  /* 0x0000000109037824 */ /* 0x000fca00078e0203 */
[----:B------:R-:W-:Y:S01]  /*9490*/  LEA.HI.X R31, R8, c[0x0][0x274], R3, 0x1, P0 ;  /* 0x00009d00081f7a11 */ /* 0x000fe200000f0c03 */
[----:B------:R-:W-:Y:S01]  /*94a0*/  IMAD R3, R5, c[0x0][0x290], RZ ;  /* 0x0000a40005037a24 */ /* 0x000fe200078e02ff */
[----:B------:R-:W-:Y:S01]  /*94b0*/  MOV R5, R6 ;  /* 0x0000000600057202 */ /* 0x000fe20000000f00 */
[----:B------:R-:W-:Y:S02]  /*94c0*/  CS2R R8, SRZ ;  /* 0x0000000000087805 */ /* 0x000fe4000001ff00 */
[----:B------:R1:W3:Y:S02]  /*94d0*/  SHFL.IDX PT, R21, R31, RZ, 0x181f ;  /* 0x00181fff1f157589 */ /* 0x0002e400000e0000 */
[----:B------:R-:W-:-:S04]  /*94e0*/  IMAD.WIDE.U32 R4, R2, c[0x0][0x290], R4 ;  /* 0x0000a40002047a25 */ /* 0x000fc800078e0004 */
[----:B------:R-:W-:Y:S01]  /*94f0*/  IMAD R2, R2, c[0x0][0x294], R3 ;  /* 0x0000a50002027a24 */ /* 0x000fe200078e0203 */
[----:B------:R-:W-:-:S04]  /*9500*/  LEA R30, P0, R4, c[0x0][0x288], 0x1 ;  /* 0x0000a200041e7a11 */ /* 0x000fc800078008ff */
[----:B------:R-:W-:Y:S01]  /*9510*/  IADD3 R2, R5, R2, RZ ;  /* 0x0000000205027210 */ /* 0x000fe20007ffe0ff */
[----:B------:R1:W4:Y:S03]  /*9520*/  SHFL.IDX PT, R19, R30, RZ, 0x181f ;  /* 0x00181fff1e137589 */ /* 0x00032600000e0000 */
[----:B------:R-:W-:-:S05]  /*9530*/  LEA.HI.X R28, R4, c[0x0][0x28c], R2, 0x1, P0 ;  /* 0x0000a300041c7a11 */ /* 0x000fca00000f0c02 */
[----:B------:R1:W1:Y:S01]  /*9540*/  SHFL.IDX PT, R22, R28, RZ, 0x181f ;  /* 0x00181fff1c167589 */ /* 0x00026200000e0000 */
[----:B------:R-:W-:Y:S05]  /*9550*/  @P3 BRA `(.L_x_969) ;  /* 0x0000016000003947 */ /* 0x000fea0003800000 */
[----:B--2---:R-:W-:Y:S01]  /*9560*/  ISETP.GE.AND P1, PT, R78, c[0x0][0x27c], PT ;  /* 0x00009f004e007a0c */ /* 0x004fe20003f26270 */
[----:B------:R-:W-:-:S12]  /*9570*/  CS2R R14, SRZ ;  /* 0x00000000000e7805 */ /* 0x000fd8000001ff00 */
[C---:B------:R-:W-:Y:S01]  /*9580*/  @!P1 IMAD.SHL.U32 R2, R78.reuse, 0x2, RZ ;  /* 0x000000024e029824 */ /* 0x040fe200078e00ff */
[----:B------:R-:W-:-:S04]  /*9590*/  @!P1 SHF.L.U64.HI R3, R78, 0x1, R79 ;  /* 0x000000014e039819 */ /* 0x000fc8000001024f */
[----:B------:R-:W-:-:S05]  /*95a0*/  @!P1 IADD3 R4, P0, R18, R2, RZ ;  /* 0x0000000212049210 */ /* 0x000fca0007f1e0ff */
[--C-:B---3--:R-:W-:Y:S01]  /*95b0*/  @!P1 IMAD.X R5, R21, 0x1, R3.reuse, P0 ;  /* 0x0000000115059824 */ /* 0x108fe200000e0603 */
[----:B----4-:R-:W-:Y:S01]  /*95c0*/  @!P1 IADD3 R2, P0, R19, R2, RZ ;  /* 0x0000000213029210 */ /* 0x010fe20007f1e0ff */
[----:B------:R-:W-:Y:S01]  /*95d0*/  CS2R R16, SRZ ;  /* 0x0000000000107805 */ /* 0x000fe2000001ff00 */
[----:B------:R-:W-:Y:S02]  /*95e0*/  CS2R R10, SRZ ;  /* 0x00000000000a7805 */ /* 0x000fe4000001ff00 */
[----:B------:R2:W5:Y:S01]  /*95f0*/  @!P1 LD.E.64 R14, [R4.64] ;  /* 0x00000008040e9980 */ /* 0x000562000c101b00 */
[----:B-1----:R-:W-:Y:S01]  /*9600*/  @!P1 IMAD.X R3, R22, 0x1, R3, P0 ;  /* 0x0000000116039824 */ /* 0x002fe200000e0603 */
[----:B------:R-:W-:-:S13]  /*9610*/  ISETP.GE.AND P0, PT, R100, c[0x0][0x27c], PT ;  /* 0x00009f0064007a0c */ /* 0x000fda0003f06270 */
[C---:B------:R-:W-:Y:S01]  /*9620*/  @!P0 IMAD.SHL.U32 R6, R100.reuse, 0x2, RZ ;  /* 0x0000000264068824 */ /* 0x040fe200078e00ff */
[----:B-----5:R-:W-:-:S04]  /*9630*/  @!P0 SHF.L.U64.HI R8, R100, 0x1, R65 ;  /* 0x0000000164088819 */ /* 0x020fc80000010241 */
[----:B------:R-:W-:-:S05]  /*9640*/  @!P0 IADD3 R20, P2, R18, R6, RZ ;  /* 0x0000000612148210 */ /* 0x000fca0007f5e0ff */
[----:B------:R-:W-:Y:S01]  /*9650*/  @!P0 IMAD.X R21, R21, 0x1, R8, P2 ;  /* 0x0000000115158824 */ /* 0x000fe200010e0608 */
[----:B------:R-:W-:-:S04]  /*9660*/  @!P0 IADD3 R18, P2, R19, R6, RZ ;  /* 0x0000000613128210 */ /* 0x000fc80007f5e0ff */
[----:B------:R2:W5:Y:S01]  /*9670*/  @!P0 LD.E.64 R16, [R20.64] ;  /* 0x0000000814108980 */ /* 0x000562000c101b00 */
[----:B------:R-:W-:Y:S02]  /*9680*/  @!P0 IMAD.X R19, R22, 0x1, R8, P2 ;  /* 0x0000000116138824 */ /* 0x000fe400010e0608 */
[----:B------:R-:W-:-:S03]  /*9690*/  CS2R R8, SRZ ;  /* 0x0000000000087805 */ /* 0x000fc6000001ff00 */
[----:B------:R2:W5:Y:S04]  /*96a0*/  @!P0 LD.E.64 R10, [R18.64] ;  /* 0x00000008120a8980 */ /* 0x000568000c101b00 */
[----:B------:R2:W5:Y:S02]  /*96b0*/  @!P1 LD.E.64 R8, [R2.64] ;  /* 0x0000000802089980 */ /* 0x000564000c101b00 */
.L_x_969:
[----:B--2---:R-:W-:Y:S05]  /*96c0*/  BSYNC B0 ;  /* 0x0000000000007941 */ /* 0x004fea0003800000 */
.L_x_968:
[----:B-----5:R-:W-:Y:S01]  /*96d0*/  IMAD.MOV.U32 R5, RZ, RZ, R16 ;  /* 0x000000ffff057224 */ /* 0x020fe200078e0010 */
[----:B----4-:R2:W4:Y:S01]  /*96e0*/  SHFL.IDX PT, R19, R31, 0x1, 0x181f ;  /* 0x00381f001f137f89 */ /* 0x01052200000e0000 */
        /* <DEDUP_REMOVED lines=9> */
[----:B------:R-:W-:Y:S01]  /*9780*/  PRMT R52, R52, 0x5410, R2 ;  /* 0x0000541034347816 */ /* 0x000fe20000000002 */
[----:B------:R-:W-:Y:S01]  /*9790*/  IMAD.MOV.U32 R3, RZ, RZ, R8 ;  /* 0x000000ffff037224 */ /* 0x000fe200078e0008 */
[----:B------:R2:W3:Y:S01]  /*97a0*/  SHFL.IDX PT, R6, R32, 0x1, 0x181f ;  /* 0x00381f0020067f89 */ /* 0x0004e200000e0000 */
[----:B------:R-:W-:Y:S01]  /*97b0*/  IMAD.MOV.U32 R2, RZ, RZ, R9 ;  /* 0x000000ffff027224 */ /* 0x000fe200078e0009 */
[----:B------:R-:W-:Y:S01]  /*97c0*/  PRMT R53, R5, 0x7610, R53 ;  /* 0x0000761005357816 */ /* 0x000fe20000000035 */
[----:B------:R-:W-:Y:S01]  /*97d0*/  CS2R R34, SRZ ;  /* 0x0000000000227805 */ /* 0x000fe2000001ff00 */
[----:B------:R2:W1:Y:S01]  /*97e0*/  SHFL.IDX PT, R26, R28, 0x1, 0x181f ;  /* 0x00381f001c1a7f89 */ /* 0x00046200000e0000 */
[----:B------:R-:W-:-:S02]  /*97f0*/  PRMT R54, R4, 0x7610, R54 ;  /* 0x0000761004367816 */ /* 0x000fc40000000036 */
[----:B------:R-:W-:Y:S01]  /*9800*/  PRMT R49, R3, 0x7610, R49 ;  /* 0x0000761003317816 */ /* 0x000fe20000000031 */
[----:B------:R2:W1:Y:S01]  /*9810*/  SHFL.IDX PT, R18, R30, 0x1, 0x181f ;  /* 0x00381f001e127f89 */ /* 0x00046200000e0000 */
[----:B------:R-:W-:Y:S01]  /*9820*/  PRMT R52, R2, 0x7610, R52 ;  /* 0x0000761002347816 */ /* 0x000fe20000000034 */
[----:B------:R-:W-:Y:S01]  /*9830*/  CS2R R4, SRZ ;  /* 0x0000000000047805 */ /* 0x000fe2000001ff00 */
[----:B------:R-:W-:Y:S01]  /*9840*/  CS2R R2, SRZ ;  /* 0x0000000000027805 */ /* 0x000fe2000001ff00 */
[----:B------:R-:W-:Y:S05]  /*9850*/  @P4 BRA `(.L_x_971) ;  /* 0x0000016000004947 */ /* 0x000fea0003800000 */
[----:B----4-:R-:W-:Y:S01]  /*9860*/  ISETP.GE.AND P1, PT, R78, c[0x0][0x27c], PT ;  /* 0x00009f004e007a0c */ /* 0x010fe20003f26270 */
[----:B------:R-:W-:-:S12]  /*9870*/  CS2R R4, SRZ ;  /* 0x0000000000047805 */ /* 0x000fd8000001ff00 */
[C---:B------:R-:W-:Y:S01]  /*9880*/  @!P1 IMAD.SHL.U32 R2, R78.reuse, 0x2, RZ ;  /* 0x000000024e029824 */ /* 0x040fe200078e00ff */
[----:B------:R-:W-:-:S04]  /*9890*/  @!P1 SHF.L.U64.HI R3, R78, 0x1, R79 ;  /* 0x000000014e039819 */ /* 0x000fc8000001024f */
[----:B---3--:R-:W-:-:S05]  /*98a0*/  @!P1 IADD3 R24, P0, R6, R2, RZ ;  /* 0x0000000206189210 */ /* 0x008fca0007f1e0ff */
[--C-:B------:R-:W-:Y:S01]  /*98b0*/  @!P1 IMAD.X R25, R19, 0x1, R3.reuse, P0 ;  /* 0x0000000113199824 */ /* 0x100fe200000e0603 */
[----:B-1----:R-:W-:Y:S01]  /*98c0*/  @!P1 IADD3 R22, P0, R18, R2, RZ ;  /* 0x0000000212169210 */ /* 0x002fe20007f1e0ff */
[----:B------:R-:W-:Y:S01]  /*98d0*/  CS2R R36, SRZ ;  /* 0x0000000000247805 */ /* 0x000fe2000001ff00 */
[----:B------:R-:W-:Y:S02]  /*98e0*/  CS2R R34, SRZ ;  /* 0x0000000000227805 */ /* 0x000fe4000001ff00 */
[----:B------:R1:W5:Y:S01]  /*98f0*/  @!P1 LD.E.64 R4, [R24.64] ;  /* 0x0000000818049980 */ /* 0x000362000c101b00 */
[----:B------:R-:W-:Y:S01]  /*9900*/  @!P1 IMAD.X R23, R26, 0x1, R3, P0 ;  /* 0x000000011a179824 */ /* 0x000fe200000e0603 */
[----:B------:R-:W-:-:S13]  /*9910*/  ISETP.GE.AND P0, PT, R100, c[0x0][0x27c], PT ;  /* 0x00009f0064007a0c */ /* 0x000fda0003f06270 */
[C---:B------:R-:W-:Y:S01]  /*9920*/  @!P0 IMAD.SHL.U32 R2, R100.reuse, 0x2, RZ ;  /* 0x0000000264028824 */ /* 0x040fe200078e00ff */
[----:B------:R-:W-:-:S04]  /*9930*/  @!P0 SHF.L.U64.HI R3, R100, 0x1, R65 ;  /* 0x0000000164038819 */ /* 0x000fc80000010241 */
        /* <DEDUP_REMOVED lines=8> */
.L_x_971:
[----:B----4-:R-:W-:Y:S05]  /*99c0*/  BSYNC B0 ;  /* 0x0000000000007941 */ /* 0x010fea0003800000 */
.L_x_970:
[----:B-1---5:R-:W-:Y:S01]  /*99d0*/  IMAD.MOV.U32 R22, RZ, RZ, R36 ;  /* 0x000000ffff167224 */ /* 0x022fe200078e0024 */
[----:B---3--:R1:W3:Y:S01]  /*99e0*/  SHFL.IDX PT, R21, R31, 0x2, 0x181f ;  /* 0x00581f001f157f89 */ /* 0x0082e200000e0000 */
        /* <DEDUP_REMOVED lines=11> */
[----:B------:R1:W4:Y:S01]  /*9aa0*/  SHFL.IDX PT, R19, R32, 0x2, 0x181f ;  /* 0x00581f0020137f89 */ /* 0x00032200000e0000 */
[----:B------:R-:W-:Y:S01]  /*9ab0*/  IMAD.MOV.U32 R6, RZ, RZ, R3 ;  /* 0x000000ffff067224 */ /* 0x000fe200078e0003 */
[----:B------:R-:W-:Y:S01]  /*9ac0*/  PRMT R57, R22, 0x7610, R57 ;  /* 0x0000761016397816 */ /* 0x000fe20000000039 */
[----:B------:R-:W-:Y:S01]  /*9ad0*/  CS2R R50, SRZ ;  /* 0x0000000000327805 */ /* 0x000fe2000001ff00 */
[----:B------:R1:W2:Y:S01]  /*9ae0*/  SHFL.IDX PT, R29, R28, 0x2, 0x181f ;  /* 0x00581f001c1d7f89 */ /* 0x0002a200000e0000 */
[----:B------:R-:W-:Y:S01]  /*9af0*/  PRMT R58, R20, 0x7610, R58 ;  /* 0x00007610143a7816 */ /* 0x000fe2000000003a */
[----:B------:R-:W-:Y:S01]  /*9b00*/  CS2R R42, SRZ ;  /* 0x00000000002a7805 */ /* 0x000fe2000001ff00 */
[----:B------:R-:W-:Y:S01]  /*9b10*/  PRMT R55, R18, 0x7610, R55 ;  /* 0x0000761012377816 */ /* 0x000fe20000000037 */
[----:B------:R1:W1:Y:S01]  /*9b20*/  SHFL.IDX PT, R27, R30, 0x2, 0x181f ;  /* 0x00581f001e1b7f89 */ /* 0x00026200000e0000 */
[----:B------:R-:W-:Y:S01]  /*9b30*/  PRMT R56, R6, 0x7610, R56 ;  /* 0x0000761006387816 */ /* 0x000fe20000000038 */
[----:B------:R-:W-:Y:S01]  /*9b40*/  CS2R R38, SRZ ;  /* 0x0000000000267805 */ /* 0x000fe2000001ff00 */
[----:B------:R-:W-:Y:S01]  /*9b50*/  CS2R R44, SRZ ;  /* 0x00000000002c7805 */ /* 0x000fe2000001ff00 */
[----:B------:R-:W-:Y:S01]  /*9b60*/  CS2R R40, SRZ ;  /* 0x0000000000287805 */ /* 0x000fe2000001ff00 */
[----:B------:R-:W-:Y:S05]  /*9b70*/  @P5 BRA `(.L_x_973) ;  /* 0x0000016000005947 */ /* 0x000fea0003800000 */
[----:B---3--:R-:W-:Y:S01]  /*9b80*/  ISETP.GE.AND P1, PT, R78, c[0x0][0x27c], PT ;  /* 0x00009f004e007a0c */ /* 0x008fe20003f26270 */
[----:B------:R-:W-:Y:S01]  /*9b90*/  CS2R R42, SRZ ;  /* 0x00000000002a7805 */ /* 0x000fe2000001ff00 */
[----:B------:R-:W-:-:S11]  /*9ba0*/  CS2R R38, SRZ ;  /* 0x0000000000267805 */ /* 0x000fd6000001ff00 */
[C---:B------:R-:W-:Y:S01]  /*9bb0*/  @!P1 IMAD.SHL.U32 R6, R78.reuse, 0x2, RZ ;  /* 0x000000024e069824 */ /* 0x040fe200078e00ff */
[----:B------:R-:W-:-:S04]  /*9bc0*/  @!P1 SHF.L.U64.HI R18, R78, 0x1, R79 ;  /* 0x000000014e129819 */ /* 0x000fc8000001024f */
[----:B----4-:R-:W-:-:S05]  /*9bd0*/  @!P1 IADD3 R24, P0, R19, R6, RZ ;  /* 0x0000000613189210 */ /* 0x010fca0007f1e0ff */
[--C-:B------:R-:W-:Y:S01]  /*9be0*/  @!P1 IMAD.X R25, R21, 0x1, R18.reuse, P0 ;  /* 0x0000000115199824 */ /* 0x100fe200000e0612 */
[----:B-1----:R-:W-:Y:S01]  /*9bf0*/  @!P1 IADD3 R22, P0, R27, R6, RZ ;  /* 0x000000061b169210 */ /* 0x002fe20007f1e0ff */
[----:B------:R-:W-:Y:S01]  /*9c00*/  CS2R R40, SRZ ;  /* 0x0000000000287805 */ /* 0x000fe2000001ff00 */
[----:B------:R-:W-:Y:S02]  /*9c10*/  CS2R R44, SRZ ;  /* 0x00000000002c7805 */ /* 0x000fe4000001ff00 */
[----:B------:R1:W5:Y:S01]  /*9c20*/  @!P1 LD.E.64 R38, [R24.64] ;  /* 0x0000000818269980 */ /* 0x000362000c101b00 */
[----:B--2---:R-:W-:Y:S01]  /*9c30*/  @!P1 IMAD.X R23, R29, 0x1, R18, P0 ;  /* 0x000000011d179824 */ /* 0x004fe200000e0612 */
[----:B------:R-:W-:-:S04]  /*9c40*/  ISETP.GE.AND P0, PT, R100, c[0x0][0x27c], PT ;  /* 0x00009f0064007a0c */ /* 0x000fc80003f06270 */
[----:B------:R1:W5:Y:S09]  /*9c50*/  @!P1 LD.E.64 R40, [R22.64] ;  /* 0x0000000816289980 */ /* 0x000372000c101b00 */
[C---:B------:R-:W-:Y:S01]  /*9c60*/  @!P0 IMAD.SHL.U32 R6, R100.reuse, 0x2, RZ ;  /* 0x0000000264068824 */ /* 0x040fe200078e00ff */
[----:B------:R-:W-:-:S04]  /*9c70*/  @!P0 SHF.L.U64.HI R26, R100, 0x1, R65 ;  /* 0x00000001641a8819 */ /* 0x000fc80000010241 */
[----:B------:R-:W-:-:S05]  /*9c80*/  @!P0 IADD3 R20, P2, R19, R6, RZ ;  /* 0x0000000613148210 */ /* 0x000fca0007f5e0ff */
[----:B------:R-:W-:Y:S01]  /*9c90*/  @!P0 IMAD.X R21, R21, 0x1, R26, P2 ;  /* 0x0000000115158824 */ /* 0x000fe200010e061a */
[----:B------:R-:W-:-:S04]  /*9ca0*/  @!P0 IADD3 R18, P2, R27, R6, RZ ;  /* 0x000000061b128210 */ /* 0x000fc80007f5e0ff */
[----:B------:R1:W5:Y:S01]  /*9cb0*/  @!P0 LD.E.64 R42, [R20.64] ;  /* 0x00000008142a8980 */ /* 0x000362000c101b00 */
[----:B------:R-:W-:-:S05]  /*9cc0*/  @!P0 IMAD.X R19, R29, 0x1, R26, P2 ;  /* 0x000000011d138824 */ /* 0x000fca00010e061a */
[----:B------:R1:W5:Y:S03]  /*9cd0*/  @!P0 LD.E.64 R44, [R18.64] ;  /* 0x00000008122c8980 */ /* 0x000366000c101b00 */
.L_x_973:
[----:B---3--:R-:W-:Y:S05]  /*9ce0*/  BSYNC B0 ;  /* 0x0000000000007941 */ /* 0x008fea0003800000 */
.L_x_972:
[----:B-1---5:R-:W-:Y:S01]  /*9cf0*/  IMAD.MOV.U32 R22, RZ, RZ, R42 ;  /* 0x000000ffff167224 */ /* 0x022fe200078e002a */
[----:B------:R-:W1:Y:S01]  /*9d00*/  SHFL.IDX PT, R21, R31, 0x3, 0x181f ;  /* 0x00781f001f157f89 */ /* 0x000e6200000e0000 */
        /* <DEDUP_REMOVED lines=11> */
[----:B----4-:R3:W4:Y:S01]  /*9dc0*/  SHFL.IDX PT, R19, R32, 0x3, 0x181f ;  /* 0x00781f0020137f89 */ /* 0x01072200000e0000 */
[----:B------:R-:W-:Y:S01]  /*9dd0*/  IMAD.MOV.U32 R6, RZ, RZ, R41 ;  /* 0x000000ffff067224 */ /* 0x000fe200078e0029 */
[----:B------:R-:W-:Y:S01]  /*9de0*/  PRMT R62, R22, 0x7610, R62 ;  /* 0x00007610163e7816 */ /* 0x000fe2000000003e */
[----:B------:R-:W-:Y:S01]  /*9df0*/  CS2R R46, SRZ ;  /* 0x00000000002e7805 */ /* 0x000fe2000001ff00 */
[----:B--2---:R-:W2:Y:S01]  /*9e00*/  SHFL.IDX PT, R28, R28, 0x3, 0x181f ;  /* 0x00781f001c1c7f89 */ /* 0x004ea200000e0000 */
[----:B------:R-:W-:-:S02]  /*9e10*/  PRMT R63, R20, 0x7610, R63 ;  /* 0x00007610143f7816 */ /* 0x000fc4000000003f */
[----:B------:R-:W-:Y:S01]  /*9e20*/  PRMT R58, R58, 0x5410, R18 ;  /* 0x000054103a3a7816 */ /* 0x000fe20000000012 */
[----:B------:R1:W2:Y:S01]  /*9e30*/  SHFL.IDX PT, R26, R30, 0x3, 0x181f ;  /* 0x00781f001e1a7f89 */ /* 0x0002a200000e0000 */
[----:B------:R-:W-:Y:S01]  /*9e40*/  PRMT R60, R6, 0x7610, R60 ;  /* 0x00007610063c7816 */ /* 0x000fe2000000003c */
[----:B---3--:R-:W-:Y:S01]  /*9e50*/  CS2R R32, SRZ ;  /* 0x0000000000207805 */ /* 0x008fe2000001ff00 */
[----:B-1----:R-:W-:Y:S01]  /*9e60*/  CS2R R30, SRZ ;  /* 0x00000000001e7805 */ /* 0x002fe2000001ff00 */
[----:B------:R-:W-:Y:S05]  /*9e70*/  @P6 BRA `(.L_x_975) ;  /* 0x0000016000006947 */ /* 0x000fea0003800000 */
[----:B--2-4-:R-:W-:Y:S01]  /*9e80*/  ISETP.GE.AND P1, PT, R78, c[0x0][0x27c], PT ;  /* 0x00009f004e007a0c */ /* 0x014fe20003f26270 */
[----:B------:R-:W-:Y:S01]  /*9e90*/  CS2R R50, SRZ ;  /* 0x0000000000327805 */ /* 0x000fe2000001ff00 */
[----:B------:R-:W-:Y:S01]  /*9ea0*/  ISETP.GE.AND P0, PT, R100, c[0x0][0x27c], PT ;  /* 0x00009f0064007a0c */ /* 0x000fe20003f06270 */
[----:B------:R-:W-:-:S10]  /*9eb0*/  CS2R R30, SRZ ;  /* 0x00000000001e7805 */ /* 0x000fd4000001ff00 */
[C---:B------:R-:W-:Y:S01]  /*9ec0*/  @!P1 IMAD.SHL.U32 R6, R78.reuse, 0x2, RZ ;  /* 0x000000024e069824 */ /* 0x040fe200078e00ff */
[----:B------:R-:W-:Y:S02]  /*9ed0*/  @!P1 SHF.L.U64.HI R18, R78, 0x1, R79 ;  /* 0x000000014e129819 */ /* 0x000fe4000001024f */
[----:B------:R-:W-:Y:S02]  /*9ee0*/  @!P0 SHF.L.U64.HI R27, R100, 0x1, R65 ;  /* 0x00000001641b8819 */ /* 0x000fe40000010241 */
[----:B------:R-:W-:-:S05]  /*9ef0*/  @!P1 IADD3 R24, P2, R19, R6, RZ ;  /* 0x0000000613189210 */ /* 0x000fca0007f5e0ff */
[--C-:B------:R-:W-:Y:S01]  /*9f00*/  @!P1 IMAD.X R25, R21, 0x1, R18.reuse, P2 ;  /* 0x0000000115199824 */ /* 0x100fe200010e0612 */
[----:B------:R-:W-:Y:S01]  /*9f10*/  @!P1 IADD3 R22, P2, R26, R6, RZ ;  /* 0x000000061a169210 */ /* 0x000fe20007f5e0ff */
[----:B------:R-:W-:Y:S01]  /*9f20*/  @!P0 IMAD.SHL.U32 R6, R100, 0x2, RZ ;  /* 0x0000000264068824 */ /* 0x000fe200078e00ff */
[----:B------:R-:W-:Y:S01]  /*9f30*/  CS2R R32, SRZ ;  /* 0x0000000000207805 */ /* 0x000fe2000001ff00 */
[----:B------:R-:W-:Y:S01]  /*9f40*/  CS2R R46, SRZ ;  /* 0x00000000002e7805 */ /* 0x000fe2000001ff00 */
[----:B------:R1:W5:Y:S01]  /*9f50*/  @!P1 LD.E.64 R30, [R24.64] ;  /* 0x00000008181e9980 */ /* 0x000362000c101b00 */
[----:B------:R-:W-:Y:S01]  /*9f60*/  @!P1 IMAD.X R23, R28, 0x1, R18, P2 ;  /* 0x000000011c179824 */ /* 0x000fe200010e0612 */
[----:B------:R-:W-:-:S04]  /*9f70*/  @!P0 IADD3 R20, P2, R19, R6, RZ ;  /* 0x0000000613148210 */ /* 0x000fc80007f5e0ff */
[----:B------:R1:W5:Y:S01]  /*9f80*/  @!P1 LD.E.64 R32, [R22.64] ;  /* 0x0000000816209980 */ /* 0x000362000c101b00 */
[----:B------:R-:W-:Y:S01]  /*9f90*/  @!P0 IMAD.X R21, R21, 0x1, R27, P2 ;  /* 0x0000000115158824 */ /* 0x000fe200010e061b */
[----:B------:R-:W-:-:S04]  /*9fa0*/  @!P0 IADD3 R18, P2, R26, R6, RZ ;  /* 0x000000061a128210 */ /* 0x000fc80007f5e0ff */
[----:B------:R1:W5:Y:S01]  /*9fb0*/  @!P0 LD.E.64 R50, [R20.64] ;  /* 0x0000000814328980 */ /* 0x000362000c101b00 */
[----:B------:R-:W-:-:S05]  /*9fc0*/  @!P0 IMAD.X R19, R28, 0x1, R27, P2 ;  /* 0x000000011c138824 */ /* 0x000fca00010e061b */
[----:B------:R1:W5:Y:S03]  /*9fd0*/  @!P0 LD.E.64 R46, [R18.64] ;  /* 0x00000008122e8980 */ /* 0x000366000c101b00 */
.L_x_975:
[----:B--2-4-:R-:W-:Y:S05]  /*9fe0*/  BSYNC B0 ;  /* 0x0000000000007941 */ /* 0x014fea0003800000 */
.L_x_974:
[----:B-1----:R-:W-:Y:S01]  /*9ff0*/  IMAD.IADD R19, R48, 0x1, -R71 ;  /* 0x0000000130137824 */ /* 0x002fe200078e0a47 */
[----:B------:R-:W-:-:S04]  /*a000*/  DEPBAR.LE SB0, 0x1 ;  /* 0x000080400000791a */ /* 0x000fc80000000000 */
[----:B------:R-:W-:Y:S01]  /*a010*/  IMNMX R48, R19, 0x80, PT ;  /* 0x0000008013307817 */ /* 0x000fe20003800200 */
[----:B-----5:R-:W-:Y:S01]  /*a020*/  IMAD.MOV.U32 R6, RZ, RZ, R50 ;  /* 0x000000ffff067224 */ /* 0x020fe200078e0032 */
[----:B------:R-:W-:Y:S01]  /*a030*/  BSSY B1, `(.L_x_976) ;  /* 0x000006b000017945 */ /* 0x000fe20003800000 */
[----:B------:R-:W-:Y:S01]  /*a040*/  IMAD.MOV.U32 R20, RZ, RZ, R51 ;  /* 0x000000ffff147224 */ /* 0x000fe200078e0033 */
[----:B------:R-:W-:Y:S01]  /*a050*/  BAR.SYNC.DEFER_BLOCKING 0x0 ;  /* 0x0000000000007b1d */ /* 0x000fe20000010000 */
[----:B------:R-:W-:Y:S01]  /*a060*/  ISETP.GE.AND P0, PT, R101, R48, PT ;  /* 0x000000306500720c */ /* 0x000fe20003f06270 */
[----:B------:R-:W-:Y:S02]  /*a070*/  IMAD.MOV.U32 R18, RZ, RZ, R30 ;  /* 0x000000ffff127224 */ /* 0x000fe400078e001e */
[----:B------:R-:W-:Y:S01]  /*a080*/  PRMT R67, R6, 0x5410, R20 ;  /* 0x0000541006437816 */ /* 0x000fe20000000014 */
[----:B------:R-:W-:Y:S01]  /*a090*/  IMAD.MOV.U32 R20, RZ, RZ, R46 ;  /* 0x000000ffff147224 */ /* 0x000fe200078e002e */
[----:B------:R-:W-:Y:S01]  /*a0a0*/  MOV R6, R31 ;  /* 0x0000001f00067202 */ /* 0x000fe20000000f00 */
[----:B------:R-:W-:Y:S01]  /*a0b0*/  IMAD.MOV.U32 R19, RZ, RZ, R47 ;  /* 0x000000ffff137224 */ /* 0x000fe200078e002f */
[----:B------:R-:W-:-:S02]  /*a0c0*/  PRMT R64, R64, 0x5410, R18 ;  /* 0x0000541040407816 */ /* 0x000fc40000000012 */
[----:B------:R-:W-:Y:S01]  /*a0d0*/  PRMT R65, R65, 0x5410, R6 ;  /* 0x0000541041417816 */ /* 0x000fe20000000006 */
[----:B------:R-:W-:Y:S01]  /*a0e0*/  IMAD.MOV.U32 R6, RZ, RZ, R33 ;  /* 0x000000ffff067224 */ /* 0x000fe200078e0021 */
[----:B------:R-:W-:Y:S02]  /*a0f0*/  MOV R18, R32 ;  /* 0x0000002000127202 */ /* 0x000fe40000000f00 */
[----:B------:R-:W-:Y:S02]  /*a100*/  PRMT R66, R20, 0x5410, R19 ;  /* 0x0000541014427816 */ /* 0x000fe40000000013 */
[----:B------:R-:W-:Y:S02]  /*a110*/  PRMT R63, R63, 0x5410, R18 ;  /* 0x000054103f3f7816 */ /* 0x000fe40000000012 */
[----:B------:R-:W-:Y:S01]  /*a120*/  PRMT R65, R6, 0x7610, R65 ;  /* 0x0000761006417816 */ /* 0x000fe20000000041 */
[----:B------:R-:W-:Y:S05]  /*a130*/  @P0 BRA `(.L_x_977) ;  /* 0x000005a000000947 */ /* 0x000fea0003800000 */
[----:B------:R-:W-:Y:S01]  /*a140*/  ISETP.GE.AND P0, PT, R78, c[0x0][0x27c], PT ;  /* 0x00009f004e007a0c */ /* 0x000fe20003f06270 */
[----:B------:R-:W-:-:S12]  /*a150*/  BSSY B0, `(.L_x_978) ;  /* 0x000002c000007945 */ /* 0x000fd80003800000 */
[----:B------:R-:W-:Y:S05]  /*a160*/  @P0 BRA `(.L_x_979) ;  /* 0x000002a000000947 */ /* 0x000fea0003800000 */
[----:B------:R-:W1:Y:S01]  /*a170*/  LDS.128 R20, [R210+0x100] ;  /* 0x00010000d2147984 */ /* 0x000e620000000c00 */
[--C-:B------:R-:W-:Y:S02]  /*a180*/  SHF.R.U32.HI R6, RZ, 0x10, R9.reuse ;  /* 0x00000010ff067819 */ /* 0x100fe40000011609 */
[----:B------:R-:W-:Y:S01]  /*a190*/  SHF.R.U64 R28, R8, 0x10, R9 ;  /* 0x00000010081c7819 */ /* 0x000fe20000001209 */
[----:B------:R-:W-:Y:S01]  /*a1a0*/  HADD2.F32 R9, -RZ, R49.H1_H1 ;  /* 0x30000031ff097230 */ /* 0x000fe20000004100 */
[--C-:B------:R-:W-:Y:S02]  /*a1b0*/  SHF.R.U64 R29, R14, 0x10, R15.reuse ;  /* 0x000000100e1d7819 */ /* 0x100fe4000000120f */
[----:B------:R-:W-:-:S05]  /*a1c0*/  SHF.R.U32.HI R25, RZ, 0x10, R15 ;  /* 0x00000010ff197819 */ /* 0x000fca000001160f */
[----:B------:R-:W-:Y:S02]  /*a1d0*/  HADD2.F32 R26, -RZ, R25.H0_H0 ;  /* 0x20000019ff1a7230 */ /* 0x000fe40000004100 */
[--C-:B-1----:R-:W-:Y:S02]  /*a1e0*/  HADD2.F32 R24, -RZ, R23.reuse.H0_H0 ;  /* 0x20000017ff187230 */ /* 0x102fe40000004100 */
[----:B------:R-:W-:Y:S02]  /*a1f0*/  HADD2.F32 R8, -RZ, R23.H1_H1 ;  /* 0x30000017ff087230 */ /* 0x000fe40000004100 */
[--C-:B------:R-:W-:Y:S02]  /*a200*/  HADD2.F32 R23, -RZ, R20.reuse.H0_H0 ;  /* 0x20000014ff177230 */ /* 0x100fe40000004100 */
[----:B------:R-:W-:Y:S02]  /*a210*/  HADD2.F32 R19, -RZ, R20.H1_H1 ;  /* 0x30000014ff137230 */ /* 0x000fe40000004100 */
[----:B------:R-:W-:-:S02]  /*a220*/  HADD2.F32 R20, -RZ, R22.H0_H0 ;  /* 0x20000016ff147230 */ /* 0x000fc40000004100 */
[----:B------:R-:W-:Y:S02]  /*a230*/  HADD2.F32 R14, -RZ, R22.H1_H1 ;  /* 0x30000016ff0e7230 */ /* 0x000fe40000004100 */
[----:B------:R-:W-:Y:S02]  /*a240*/  HADD2.F32 R22, -RZ, R6.H0_H0 ;  /* 0x20000006ff167230 */ /* 0x000fe40000004100 */
[--C-:B------:R-:W-:Y:S02]  /*a250*/  HADD2.F32 R18, -RZ, R21.reuse.H0_H0 ;  /* 0x20000015ff127230 */ /* 0x100fe40000004100 */
[----:B------:R-:W-:Y:S01]  /*a260*/  HADD2.F32 R15, -RZ, R21.H1_H1 ;  /* 0x30000015ff0f7230 */ /* 0x000fe20000004100 */
[-C--:B------:R-:W-:Y:S01]  /*a270*/  FMUL.FTZ R21, R8, R22.reuse ;  /* 0x0000001608157220 */ /* 0x080fe20000410000 */
[----:B------:R-:W-:Y:S01]  /*a280*/  HADD2.F32 R6, -RZ, R49.H0_H0 ;  /* 0x20000031ff067230 */ /* 0x000fe20000004100 */
[C---:B------:R-:W-:Y:S02]  /*a290*/  FMUL.FTZ R22, R24.reuse, R22 ;  /* 0x0000001618167220 */ /* 0x040fe40000410000 */
[----:B------:R-:W-:-:S02]  /*a2a0*/  FFMA.FTZ R27, R24, R26, -R21 ;  /* 0x0000001a181b7223 */ /* 0x000fc40000010815 */
[-C--:B------:R-:W-:Y:S02]  /*a2b0*/  FMUL.FTZ R21, R23, R6.reuse ;  /* 0x0000000617157220 */ /* 0x080fe40000410000 */
[C---:B------:R-:W-:Y:S01]  /*a2c0*/  FMUL.FTZ R25, R19.reuse, R6 ;  /* 0x0000000613197220 */ /* 0x040fe20000410000 */
[----:B------:R-:W-:Y:S01]  /*a2d0*/  HADD2.F32 R6, -RZ, R52.H0_H0 ;  /* 0x20000034ff067230 */ /* 0x000fe20000004100 */
[-C--:B------:R-:W-:Y:S01]  /*a2e0*/  FFMA.FTZ R24, R19, R9.reuse, R21 ;  /* 0x0000000913187223 */ /* 0x080fe20000010015 */
[----:B------:R-:W-:Y:S01]  /*a2f0*/  HADD2.F32 R21, -RZ, R28.H0_H0 ;  /* 0x2000001cff157230 */ /* 0x000fe20000004100 */
[----:B------:R-:W-:Y:S01]  /*a300*/  FFMA.FTZ R26, R8, R26, R22 ;  /* 0x0000001a081a7223 */ /* 0x000fe20000010016 */
[----:B------:R-:W-:Y:S01]  /*a310*/  HADD2.F32 R8, -RZ, R52.H1_H1 ;  /* 0x30000034ff087230 */ /* 0x000fe20000004100 */
[----:B------:R-:W-:Y:S01]  /*a320*/  FFMA.FTZ R25, R23, R9, -R25 ;  /* 0x0000000917197223 */ /* 0x000fe20000010819 */
[----:B------:R-:W-:Y:S01]  /*a330*/  HADD2.F32 R23, -RZ, R29.H0_H0 ;  /* 0x2000001dff177230 */ /* 0x000fe20000004100 */
[----:B------:R-:W-:-:S02]  /*a340*/  FMUL.FTZ R9, R14, R6 ;  /* 0x000000060e097220 */ /* 0x000fc40000410000 */
[----:B------:R-:W-:Y:S02]  /*a350*/  FMUL.FTZ R6, R20, R6 ;  /* 0x0000000614067220 */ /* 0x000fe40000410000 */
[-C--:B------:R-:W-:Y:S02]  /*a360*/  FMUL.FTZ R19, R15, R21.reuse ;  /* 0x000000150f137220 */ /* 0x080fe40000410000 */
[----:B------:R-:W-:Y:S02]  /*a370*/  FMUL.FTZ R21, R18, R21 ;  /* 0x0000001512157220 */ /* 0x000fe40000410000 */
[-C--:B------:R-:W-:Y:S01]  /*a380*/  FFMA.FTZ R22, R20, R8.reuse, -R9 ;  /* 0x0000000814167223 */ /* 0x080fe20000010809 */
[----:B------:R-:W-:Y:S01]  /*a390*/  F2FP.PACK_AB R20, R24, R25 ;  /* 0x000000191814723e */ /* 0x000fe200000000ff */
[----:B------:R-:W-:Y:S02]  /*a3a0*/  FFMA.FTZ R6, R14, R8, R6 ;  /* 0x000000080e067223 */ /* 0x000fe40000010006 */
[----:B------:R-:W-:-:S02]  /*a3b0*/  FFMA.FTZ R9, R18, R23, -R19 ;  /* 0x0000001712097223 */ /* 0x000fc40000010813 */
[----:B------:R-:W-:Y:S01]  /*a3c0*/  FFMA.FTZ R8, R15, R23, R21 ;  /* 0x000000170f087223 */ /* 0x000fe20000010015 */
[----:B------:R-:W-:Y:S02]  /*a3d0*/  F2FP.PACK_AB R23, R26, R27 ;  /* 0x0000001b1a17723e */ /* 0x000fe400000000ff */
[----:B------:R-:W-:Y:S02]  /*a3e0*/  F2FP.PACK_AB R22, R6, R22 ;  /* 0x000000160616723e */ /* 0x000fe400000000ff */
[----:B------:R-:W-:-:S05]  /*a3f0*/  F2FP.PACK_AB R21, R8, R9 ;  /* 0x000000090815723e */ /* 0x000fca00000000ff */
[----:B------:R1:W-:Y:S02]  /*a400*/  STS.128 [R210+0x100], R20 ;  /* 0x00010014d2007388 */ /* 0x0003e40000000c00 */
.L_x_979:
[----:B------:R-:W-:Y:S05]  /*a410*/  BSYNC B0 ;  /* 0x0000000000007941 */ /* 0x000fea0003800000 */
.L_x_978:
[----:B------:R-:W-:-:S13]  /*a420*/  ISETP.GE.AND P0, PT, R100, c[0x0][0x27c], PT ;  /* 0x00009f0064007a0c */ /* 0x000fda0003f06270 */
[----:B------:R-:W-:Y:S05]  /*a430*/  @P0 BRA `(.L_x_977) ;  /* 0x000002a000000947 */ /* 0x000fea0003800000 */
[----:B-1----:R-:W1:Y:S01]  /*a440*/  LDS.128 R20, [R210+0x4100] ;  /* 0x00410000d2147984 */ /* 0x002e620000000c00 */
[----:B------:R-:W-:Y:S02]  /*a450*/  SHF.R.U32.HI R6, RZ, 0x10, R11 ;  /* 0x00000010ff067819 */ /* 0x000fe4000001160b */
[--C-:B------:R-:W-:Y:S02]  /*a460*/  SHF.R.U64 R25, R16, 0x10, R17.reuse ;  /* 0x0000001010197819 */ /* 0x100fe40000001211 */
[----:B------:R-:W-:Y:S02]  /*a470*/  SHF.R.U32.HI R9, RZ, 0x10, R17 ;  /* 0x00000010ff097819 */ /* 0x000fe40000011611 */
[----:B------:R-:W-:Y:S01]  /*a480*/  SHF.R.U64 R24, R10, 0x10, R11 ;  /* 0x000000100a187819 */ /* 0x000fe2000000120b */
[--C-:B-1----:R-:W-:Y:S02]  /*a490*/  HADD2.F32 R16, -RZ, R20.reuse.H0_H0 ;  /* 0x20000014ff107230 */ /* 0x102fe40000004100 */
[----:B------:R-:W-:-:S02]  /*a4a0*/  HADD2.F32 R15, -RZ, R20.H1_H1 ;  /* 0x30000014ff0f7230 */ /* 0x000fc40000004100 */
[----:B------:R-:W-:Y:S02]  /*a4b0*/  HADD2.F32 R8, -RZ, R23.H1_H1 ;  /* 0x30000017ff087230 */ /* 0x000fe40000004100 */
[----:B------:R-:W-:Y:S02]  /*a4c0*/  HADD2.F32 R20, -RZ, R6.H0_H0 ;  /* 0x20000006ff147230 */ /* 0x000fe40000004100 */
[----:B------:R-:W-:Y:S02]  /*a4d0*/  HADD2.F32 R6, -RZ, R53.H0_H0 ;  /* 0x20000035ff067230 */ /* 0x000fe40000004100 */
[----:B------:R-:W-:Y:S01]  /*a4e0*/  HADD2.F32 R17, -RZ, R23.H0_H0 ;  /* 0x20000017ff117230 */ /* 0x000fe20000004100 */
[-C--:B------:R-:W-:Y:S01]  /*a4f0*/  FMUL.FTZ R19, R8, R20.reuse ;  /* 0x0000001408137220 */ /* 0x080fe20000410000 */
[----:B------:R-:W-:Y:S02]  /*a500*/  HADD2.F32 R23, -RZ, R9.H0_H0 ;  /* 0x20000009ff177230 */ /* 0x000fe40000004100 */
[--C-:B------:R-:W-:Y:S01]  /*a510*/  HADD2.F32 R14, -RZ, R21.reuse.H0_H0 ;  /* 0x20000015ff0e7230 */ /* 0x100fe20000004100 */
[----:B------:R-:W-:Y:S01]  /*a520*/  FMUL.FTZ R20, R17, R20 ;  /* 0x0000001411147220 */ /* 0x000fe20000410000 */
[----:B------:R-:W-:Y:S01]  /*a530*/  HADD2.F32 R11, -RZ, R21.H1_H1 ;  /* 0x30000015ff0b7230 */ /* 0x000fe20000004100 */
[----:B------:R-:W-:Y:S01]  /*a540*/  FMUL.FTZ R21, R15, R6 ;  /* 0x000000060f157220 */ /* 0x000fe20000410000 */
[----:B------:R-:W-:-:S02]  /*a550*/  HADD2.F32 R9, -RZ, R53.H1_H1 ;  /* 0x30000035ff097230 */ /* 0x000fc40000004100 */
[--C-:B------:R-:W-:Y:S02]  /*a560*/  HADD2.F32 R18, -RZ, R22.reuse.H0_H0 ;  /* 0x20000016ff127230 */ /* 0x100fe40000004100 */
[----:B------:R-:W-:Y:S01]  /*a570*/  HADD2.F32 R10, -RZ, R22.H1_H1 ;  /* 0x30000016ff0a7230 */ /* 0x000fe20000004100 */
[----:B------:R-:W-:Y:S02]  /*a580*/  FFMA.FTZ R22, R17, R23, -R19 ;  /* 0x0000001711167223 */ /* 0x000fe40000010813 */
[C---:B------:R-:W-:Y:S01]  /*a590*/  FMUL.FTZ R17, R16.reuse, R6 ;  /* 0x0000000610117220 */ /* 0x040fe20000410000 */
[----:B------:R-:W-:Y:S01]  /*a5a0*/  HADD2.F32 R6, -RZ, R54.H0_H0 ;  /* 0x20000036ff067230 */ /* 0x000fe20000004100 */
[----:B------:R-:W-:Y:S01]  /*a5b0*/  FFMA.FTZ R21, R16, R9, -R21 ;  /* 0x0000000910157223 */ /* 0x000fe20000010815 */
[----:B------:R-:W-:Y:S01]  /*a5c0*/  HADD2.F32 R16, -RZ, R24.H0_H0 ;  /* 0x20000018ff107230 */ /* 0x000fe20000004100 */
[----:B------:R-:W-:Y:S01]  /*a5d0*/  FFMA.FTZ R19, R8, R23, R20 ;  /* 0x0000001708137223 */ /* 0x000fe20000010014 */
[----:B------:R-:W-:Y:S01]  /*a5e0*/  HADD2.F32 R8, -RZ, R54.H1_H1 ;  /* 0x30000036ff087230 */ /* 0x000fe20000004100 */
[----:B------:R-:W-:Y:S01]  /*a5f0*/  FFMA.FTZ R17, R15, R9, R17 ;  /* 0x000000090f117223 */ /* 0x000fe20000010011 */
[----:B------:R-:W-:Y:S01]  /*a600*/  HADD2.F32 R20, -RZ, R25.H0_H0 ;  /* 0x20000019ff147230 */ /* 0x000fe20000004100 */
[----:B------:R-:W-:-:S02]  /*a610*/  FMUL.FTZ R9, R10, R6 ;  /* 0x000000060a097220 */ /* 0x000fc40000410000 */
[----:B------:R-:W-:Y:S02]  /*a620*/  FMUL.FTZ R15, R11, R16 ;  /* 0x000000100b0f7220 */ /* 0x000fe40000410000 */
[----:B------:R-:W-:Y:S02]  /*a630*/  FMUL.FTZ R6, R18, R6 ;  /* 0x0000000612067220 */ /* 0x000fe40000410000 */
[----:B------:R-:W-:Y:S02]  /*a640*/  FMUL.FTZ R16, R14, R16 ;  /* 0x000000100e107220 */ /* 0x000fe40000410000 */
[-C--:B------:R-:W-:Y:S02]  /*a650*/  FFMA.FTZ R18, R18, R8.reuse, -R9 ;  /* 0x0000000812127223 */ /* 0x080fe40000010809 */
[----:B------:R-:W-:Y:S01]  /*a660*/  FFMA.FTZ R6, R10, R8, R6 ;  /* 0x000000080a067223 */ /* 0x000fe20000010006 */
[----:B------:R-:W-:Y:S01]  /*a670*/  F2FP.PACK_AB R8, R17, R21 ;  /* 0x000000151108723e */ /* 0x000fe200000000ff */
[----:B------:R-:W-:-:S02]  /*a680*/  FFMA.FTZ R14, R14, R20, -R15 ;  /* 0x000000140e0e7223 */ /* 0x000fc4000001080f */
[----:B------:R-:W-:Y:S01]  /*a690*/  FFMA.FTZ R9, R11, R20, R16 ;  /* 0x000000140b097223 */ /* 0x000fe20000010010 */
[----:B------:R-:W-:Y:S02]  /*a6a0*/  F2FP.PACK_AB R11, R19, R22 ;  /* 0x00000016130b723e */ /* 0x000fe400000000ff */
[----:B------:R-:W-:Y:S02]  /*a6b0*/  F2FP.PACK_AB R10, R6, R18 ;  /* 0x00000012060a723e */ /* 0x000fe400000000ff */
[----:B------:R-:W-:-:S05]  /*a6c0*/  F2FP.PACK_AB R9, R9, R14 ;  /* 0x0000000e0909723e */ /* 0x000fca00000000ff */
[----:B------:R1:W-:Y:S02]  /*a6d0*/  STS.128 [R210+0x4100], R8 ;  /* 0x00410008d2007388 */ /* 0x0003e40000000c00 */
.L_x_977:
[----:B------:R-:W-:Y:S05]  /*a6e0*/  BSYNC B1 ;  /* 0x0000000000017941 */ /* 0x000fea0003800000 */
.L_x_976:
        /* <DEDUP_REMOVED lines=8> */
[--C-:B------:R-:W-:Y:S02]  /*a770*/  SHF.R.U64 R19, R2, 0x10, R3.reuse ;  /* 0x0000001002137819 */ /* 0x100fe40000001203 */
[----:B------:R-:W-:Y:S02]  /*a780*/  SHF.R.U32.HI R2, RZ, 0x10, R3 ;  /* 0x00000010ff027819 */ /* 0x000fe40000011603 */
[--C-:B------:R-:W-:Y:S02]  /*a790*/  SHF.R.U64 R20, R4, 0x10, R5.reuse ;  /* 0x0000001004147819 */ /* 0x100fe40000001205 */
[----:B------:R-:W-:-:S05]  /*a7a0*/  SHF.R.U32.HI R4, RZ, 0x10, R5 ;  /* 0x00000010ff047819 */ /* 0x000fca0000011605 */
[----:B------:R-:W-:Y:S02]  /*a7b0*/  HADD2.F32 R21, -RZ, R4.H0_H0 ;  /* 0x20000004ff157230 */ /* 0x000fe40000004100 */
[----:B------:R-:W-:Y:S02]  /*a7c0*/  HADD2.F32 R4, -RZ, R55.H1_H1 ;  /* 0x30000037ff047230 */ /* 0x000fe40000004100 */
[--C-:B-1----:R-:W-:Y:S02]  /*a7d0*/  HADD2.F32 R16, -RZ, R10.reuse.H0_H0 ;  /* 0x2000000aff107230 */ /* 0x102fe40000004100 */
[----:B------:R-:W-:Y:S02]  /*a7e0*/  HADD2.F32 R5, -RZ, R10.H1_H1 ;  /* 0x3000000aff057230 */ /* 0x000fe40000004100 */
[----:B------:R-:W-:Y:S02]  /*a7f0*/  HADD2.F32 R3, -RZ, R11.H1_H1 ;  /* 0x3000000bff037230 */ /* 0x000fe40000004100 */
[----:B------:R-:W-:-:S02]  /*a800*/  HADD2.F32 R10, -RZ, R2.H0_H0 ;  /* 0x20000002ff0a7230 */ /* 0x000fc40000004100 */
[----:B------:R-:W-:Y:S02]  /*a810*/  HADD2.F32 R15, -RZ, R11.H0_H0 ;  /* 0x2000000bff0f7230 */ /* 0x000fe40000004100 */
[--C-:B------:R-:W-:Y:S02]  /*a820*/  HADD2.F32 R14, -RZ, R8.reuse.H0_H0 ;  /* 0x20000008ff0e7230 */ /* 0x100fe40000004100 */
[----:B------:R-:W-:Y:S02]  /*a830*/  HADD2.F32 R11, -RZ, R8.H1_H1 ;  /* 0x30000008ff0b7230 */ /* 0x000fe40000004100 */
[--C-:B------:R-:W-:Y:S02]  /*a840*/  HADD2.F32 R8, -RZ, R9.reuse.H0_H0 ;  /* 0x20000009ff087230 */ /* 0x100fe40000004100 */
[----:B------:R-:W-:Y:S01]  /*a850*/  HADD2.F32 R6, -RZ, R9.H1_H1 ;  /* 0x30000009ff067230 */ /* 0x000fe20000004100 */
[-C--:B------:R-:W-:Y:S01]  /*a860*/  FMUL.FTZ R9, R3, R10.reuse ;  /* 0x0000000a03097220 */ /* 0x080fe20000410000 */
[----:B------:R-:W-:Y:S01]  /*a870*/  HADD2.F32 R2, -RZ, R55.H0_H0 ;  /* 0x20000037ff027230 */ /* 0x000fe20000004100 */
[----:B------:R-:W-:-:S02]  /*a880*/  FMUL.FTZ R10, R15, R10 ;  /* 0x0000000a0f0a7220 */ /* 0x000fc40000410000 */
[-C--:B------:R-:W-:Y:S02]  /*a890*/  FFMA.FTZ R18, R15, R21.reuse, -R9 ;  /* 0x000000150f127223 */ /* 0x080fe40000010809 */
[CC--:B------:R-:W-:Y:S02]  /*a8a0*/  FMUL.FTZ R17, R11.reuse, R2.reuse ;  /* 0x000000020b117220 */ /* 0x0c0fe40000410000 */
[C---:B------:R-:W-:Y:S01]  /*a8b0*/  FMUL.FTZ R9, R14.reuse, R2 ;  /* 0x000000020e097220 */ /* 0x040fe20000410000 */
[--C-:B------:R-:W-:Y:S01]  /*a8c0*/  HADD2.F32 R2, -RZ, R56.reuse.H0_H0 ;  /* 0x20000038ff027230 */ /* 0x100fe20000004100 */
[-C--:B------:R-:W-:Y:S02]  /*a8d0*/  FFMA.FTZ R17, R14, R4.reuse, -R17 ;  /* 0x000000040e117223 */ /* 0x080fe40000010811 */
[----:B------:R-:W-:Y:S01]  /*a8e0*/  FFMA.FTZ R14, R11, R4, R9 ;  /* 0x000000040b0e7223 */ /* 0x000fe20000010009 */
[----:B------:R-:W-:Y:S01]  /*a8f0*/  HADD2.F32 R11, -RZ, R19.H0_H0 ;  /* 0x20000013ff0b7230 */ /* 0x000fe20000004100 */
[----:B------:R-:W-:Y:S01]  /*a900*/  FFMA.FTZ R15, R3, R21, R10 ;  /* 0x00000015030f7223 */ /* 0x000fe2000001000a */
[----:B------:R-:W-:Y:S01]  /*a910*/  HADD2.F32 R3, -RZ, R56.H1_H1 ;  /* 0x30000038ff037230 */ /* 0x000fe20000004100 */
[-C--:B------:R-:W-:Y:S01]  /*a920*/  FMUL.FTZ R4, R5, R2.reuse ;  /* 0x0000000205047220 */ /* 0x080fe20000410000 */
[----:B------:R-:W-:Y:S01]  /*a930*/  HADD2.F32 R19, -RZ, R20.H0_H0 ;  /* 0x20000014ff137230 */ /* 0x000fe20000004100 */
[----:B------:R-:W-:-:S02]  /*a940*/  FMUL.FTZ R2, R16, R2 ;  /* 0x0000000210027220 */ /* 0x000fc40000410000 */
[-C--:B------:R-:W-:Y:S02]  /*a950*/  FMUL.FTZ R9, R6, R11.reuse ;  /* 0x0000000b06097220 */ /* 0x080fe40000410000 */
[----:B------:R-:W-:Y:S02]  /*a960*/  FMUL.FTZ R11, R8, R11 ;  /* 0x0000000b080b7220 */ /* 0x000fe40000410000 */
[-C--:B------:R-:W-:Y:S02]  /*a970*/  FFMA.FTZ R10, R16, R3.reuse, -R4 ;  /* 0x00000003100a7223 */ /* 0x080fe40000010804 */
[----:B------:R-:W-:Y:S02]  /*a980*/  FFMA.FTZ R3, R5, R3, R2 ;  /* 0x0000000305037223 */ /* 0x000fe40000010002 */
[----:B------:R-:W-:Y:S01]  /*a990*/  FFMA.FTZ R4, R8, R19, -R9 ;  /* 0x0000001308047223 */ /* 0x000fe20000010809 */
[----:B------:R-:W-:Y:S01]  /*a9a0*/  F2FP.PACK_AB R8, R14, R17 ;  /* 0x000000110e08723e */ /* 0x000fe200000000ff */
[----:B------:R-:W-:Y:S01]  /*a9b0*/  FFMA.FTZ R2, R6, R19, R11 ;  /* 0x0000001306027223 */ /* 0x000fe2000001000b */
[----:B------:R-:W-:-:S02]  /*a9c0*/  F2FP.PACK_AB R11, R15, R18 ;  /* 0x000000120f0b723e */ /* 0x000fc400000000ff */
[----:B------:R-:W-:Y:S02]  /*a9d0*/  F2FP.PACK_AB R10, R3, R10 ;  /* 0x0000000a030a723e */ /* 0x000fe400000000ff */
[----:B------:R-:W-:-:S05]  /*a9e0*/  F2FP.PACK_AB R9, R2, R4 ;  /* 0x000000040209723e */ /* 0x000fca00000000ff */
[----:B------:R1:W-:Y:S02]  /*a9f0*/  STS.128 [R210+0x1100], R8 ;  /* 0x00110008d2007388 */ /* 0x0003e40000000c00 */
.L_x_983:
[----:B------:R-:W-:Y:S05]  /*aa00*/  BSYNC B0 ;  /* 0x0000000000007941 */ /* 0x000fea0003800000 */
.L_x_982:
[----:B------:R-:W-:-:S13]  /*aa10*/  ISETP.GE.AND P0, PT, R100, c[0x0][0x27c], PT ;  /* 0x00009f0064007a0c */ /* 0x000fda0003f06270 */
[----:B------:R-:W-:Y:S05]  /*aa20*/  @P0 BRA `(.L_x_981) ;  /* 0x000002a000000947 */ /* 0x000fea0003800000 */
[----:B-1----:R-:W1:Y:S01]  /*aa30*/  LDS.128 R8, [R210+0x5100] ;  /* 0x00510000d2087984 */ /* 0x002e620000000c00 */
[----:B------:R-:W-:Y:S02]  /*aa40*/  SHF.R.U32.HI R2, RZ, 0x10, R35 ;  /* 0x00000010ff027819 */ /* 0x000fe40000011623 */
[----:B------:R-:W-:Y:S02]  /*aa50*/  SHF.R.U32.HI R3, RZ, 0x10, R37 ;  /* 0x00000010ff037819 */ /* 0x000fe40000011625 */
[----:B------:R-:W-:Y:S02]  /*aa60*/  SHF.R.U64 R18, R34, 0x10, R35 ;  /* 0x0000001022127819 */ /* 0x000fe40000001223 */
[----:B------:R-:W-:Y:S01]  /*aa70*/  SHF.R.U64 R19, R36, 0x10, R37 ;  /* 0x0000001024137819 */ /* 0x000fe20000001225 */
[----:B------:R-:W-:Y:S02]  /*aa80*/  HADD2.F32 R21, -RZ, R3.H0_H0 ;  /* 0x20000003ff157230 */ /* 0x000fe40000004100 */
[----:B------:R-:W-:-:S02]  /*aa90*/  HADD2.F32 R3, -RZ, R57.H1_H1 ;  /* 0x30000039ff037230 */ /* 0x000fc40000004100 */
[----:B------:R-:W-:Y:S02]  /*aaa0*/  HADD2.F32 R19, -RZ, R19.H0_H0 ;  /* 0x20000013ff137230 */ /* 0x000fe40000004100 */
[--C-:B-1----:R-:W-:Y:S02]  /*aab0*/  HADD2.F32 R16, -RZ, R10.reuse.H0_H0 ;  /* 0x2000000aff107230 */ /* 0x102fe40000004100 */
[----:B------:R-:W-:Y:S02]  /*aac0*/  HADD2.F32 R6, -RZ, R10.H1_H1 ;  /* 0x3000000aff067230 */ /* 0x000fe40000004100 */
[--C-:B------:R-:W-:Y:S02]  /*aad0*/  HADD2.F32 R5, -RZ, R11.reuse.H1_H1 ;  /* 0x3000000bff057230 */ /* 0x100fe40000004100 */
[----:B------:R-:W-:Y:S02]  /*aae0*/  HADD2.F32 R10, -RZ, R2.H0_H0 ;  /* 0x20000002ff0a7230 */ /* 0x000fe40000004100 */
[----:B------:R-:W-:-:S02]  /*aaf0*/  HADD2.F32 R15, -RZ, R11.H0_H0 ;  /* 0x2000000bff0f7230 */ /* 0x000fc40000004100 */
[--C-:B------:R-:W-:Y:S02]  /*ab00*/  HADD2.F32 R14, -RZ, R8.reuse.H0_H0 ;  /* 0x20000008ff0e7230 */ /* 0x100fe40000004100 */
[----:B------:R-:W-:Y:S02]  /*ab10*/  HADD2.F32 R11, -RZ, R8.H1_H1 ;  /* 0x30000008ff0b7230 */ /* 0x000fe40000004100 */
[--C-:B------:R-:W-:Y:S02]  /*ab20*/  HADD2.F32 R8, -RZ, R9.reuse.H0_H0 ;  /* 0x20000009ff087230 */ /* 0x100fe40000004100 */
[----:B------:R-:W-:Y:S01]  /*ab30*/  HADD2.F32 R4, -RZ, R9.H1_H1 ;  /* 0x30000009ff047230 */ /* 0x000fe20000004100 */
[-C--:B------:R-:W-:Y:S01]  /*ab40*/  FMUL.FTZ R9, R5, R10.reuse ;  /* 0x0000000a05097220 */ /* 0x080fe20000410000 */
[----:B------:R-:W-:Y:S01]  /*ab50*/  HADD2.F32 R2, -RZ, R57.H0_H0 ;  /* 0x20000039ff027230 */ /* 0x000fe20000004100 */
[C---:B------:R-:W-:Y:S02]  /*ab60*/  FMUL.FTZ R10, R15.reuse, R10 ;  /* 0x0000000a0f0a7220 */ /* 0x040fe40000410000 */
[----:B------:R-:W-:-:S02]  /*ab70*/  FFMA.FTZ R20, R15, R21, -R9 ;  /* 0x000000150f147223 */ /* 0x000fc40000010809 */
[CC--:B------:R-:W-:Y:S02]  /*ab80*/  FMUL.FTZ R17, R11.reuse, R2.reuse ;  /* 0x000000020b117220 */ /* 0x0c0fe40000410000 */
[C---:B------:R-:W-:Y:S01]  /*ab90*/  FMUL.FTZ R9, R14.reuse, R2 ;  /* 0x000000020e097220 */ /* 0x040fe20000410000 */
[----:B------:R-:W-:Y:S01]  /*aba0*/  HADD2.F32 R2, -RZ, R58.H0_H0 ;  /* 0x2000003aff027230 */ /* 0x000fe20000004100 */
[-C--:B------:R-:W-:Y:S02]  /*abb0*/  FFMA.FTZ R17, R14, R3.reuse, -R17 ;  /* 0x000000030e117223 */ /* 0x080fe40000010811 */
[----:B------:R-:W-:Y:S01]  /*abc0*/  FFMA.FTZ R14, R11, R3, R9 ;  /* 0x000000030b0e7223 */ /* 0x000fe20000010009 */
[----:B------:R-:W-:Y:S01]  /*abd0*/  HADD2.F32 R11, -RZ, R18.H0_H0 ;  /* 0x20000012ff0b7230 */ /* 0x000fe20000004100 */
[----:B------:R-:W-:Y:S01]  /*abe0*/  FFMA.FTZ R15, R5, R21, R10 ;  /* 0x00000015050f7223 */ /* 0x000fe2000001000a */
[----:B------:R-:W-:Y:S01]  /*abf0*/  HADD2.F32 R3, -RZ, R59.H0_H0 ;  /* 0x2000003bff037230 */ /* 0x000fe20000004100 */
[----:B------:R-:W-:-:S02]  /*ac00*/  FMUL.FTZ R5, R6, R2 ;  /* 0x0000000206057220 */ /* 0x000fc40000410000 */
[----:B------:R-:W-:Y:S02]  /*ac10*/  FMUL.FTZ R2, R16, R2 ;  /* 0x0000000210027220 */ /* 0x000fe40000410000 */
        /* <DEDUP_REMOVED lines=11> */
.L_x_981:
[----:B------:R-:W-:Y:S05]  /*acd0*/  BSYNC B1 ;  /* 0x0000000000017941 */ /* 0x000fea0003800000 */
.L_x_980:
        /* <DEDUP_REMOVED lines=25> */
[----:B------:R-:W-:Y:S01]  /*ae70*/  HADD2.F32 R2, -RZ, R58.H1_H1 ;  /* 0x3000003aff027230 */ /* 0x000fe20000004100 */
        /* <DEDUP_REMOVED lines=9> */
[----:B------:R-:W-:Y:S01]  /*af10*/  HADD2.F32 R3, -RZ, R60.H1_H1 ;  /* 0x3000003cff037230 */ /* 0x000fe20000004100 */
        /* <DEDUP_REMOVED lines=13> */
.L_x_987:
[----:B------:R-:W-:Y:S05]  /*aff0*/  BSYNC B0 ;  /* 0x0000000000007941 */ /* 0x000fea0003800000 */
.L_x_986:
        /* <DEDUP_REMOVED lines=44> */
.L_x_985:
[----:B------:R-:W-:Y:S05]  /*b2c0*/  BSYNC B1 ;  /* 0x0000000000017941 */ /* 0x000fea0003800000 */
.L_x_984:
[----:B------:R-:W-:-:S04]  /*b2d0*/  IADD3 R2, R101, 0x60, RZ ;  /* 0x0000006065027810 */ /* 0x000fc80007ffe0ff */
        /* <DEDUP_REMOVED lines=47> */
.L_x_990:
[----:B------:R-:W-:Y:S05]  /*b5d0*/  BSYNC B0 ;  /* 0x0000000000007941 */ /* 0x000fea0003800000 */
.L_x_989:
        /* <DEDUP_REMOVED lines=8> */
[----:B------:R-:W-:-:S02]  /*b660*/  HADD2.F32 R3, -RZ, R67.H0_H0 ;  /* 0x20000043ff037230 */ /* 0x000fc40000004100 */
        /* <DEDUP_REMOVED lines=16> */
[----:B------:R-:W-:Y:S01]  /*b770*/  HADD2.F32 R2, -RZ, R66.H1_H1 ;  /* 0x30000042ff027230 */ /* 0x000fe20000004100 */
        /* <DEDUP_REMOVED lines=17> */
[----:B------:R1:W-:Y:S01]  /*b890*/  STS.128 [R210+0x7100], R8 ;  /* 0x00710008d2007388 */ /* 0x0003e20000000c00 */
[----:B------:R-:W-:Y:S05]  /*b8a0*/  BRA `(.L_x_988) ;  /* 0x0000245000007947 */ /* 0x000fea0003800000 */
.L_x_967:
[----:B------:R-:W-:Y:S01]  /*b8b0*/  ISETP.NE.AND P0, PT, R74, 0x1, PT ;  /* 0x000000014a00780c */ /* 0x000fe20003f05270 */
[----:B------:R-:W-:Y:S01]  /*b8c0*/  IMAD.MOV.U32 R9, RZ, RZ, R3 ;  /* 0x000000ffff097224 */ /* 0x000fe200078e0003 */
[----:B------:R-:W-:Y:S01]  /*b8d0*/  CS2R R26, SRZ ;  /* 0x00000000001a7805 */ /* 0x000fe2000001ff00 */
[----:B------:R-:W-:-:S10]  /*b8e0*/  CS2R R24, SRZ ;  /* 0x0000000000187805 */ /* 0x000fd4000001ff00 */
[----:B------:R-:W-:-:S05]  /*b8f0*/  @P0 IMAD.HI.U32 R5, R2, c[0x0][0x2c8], RZ ;  /* 0x0000b20002050a27 */ /* 0x000fca00078e00ff */
[----:B------:R-:W-:-:S04]  /*b900*/  @P0 SHF.R.U32.HI R2, RZ, c[0x0][0x2cc], R5 ;  /* 0x0000b300ff020a19 */ /* 0x000fc80000011605 */
[----:B------:R-:W-:Y:S01]  /*b910*/  SHF.R.S32.HI R5, RZ, 0x1f, R2 ;  /* 0x0000001fff057819 */ /* 0x000fe20000011402 */
[----:B------:R-:W-:-:S04]  /*b920*/  IMAD.WIDE.U32 R8, R2, c[0x0][0x280], R8 ;  /* 0x0000a00002087a25 */ /* 0x000fc800078e0008 */
[----:B------:R-:W-:Y:S01]  /*b930*/  IMAD R10, R5, c[0x0][0x280], RZ ;  /* 0x0000a000050a7a24 */ /* 0x000fe200078e02ff */
[----:B------:R-:W-:-:S03]  /*b940*/  LEA R28, P0, R8, c[0x0][0x270], 0x1 ;  /* 0x00009c00081c7a11 */ /* 0x000fc600078008ff */
[----:B------:R-:W-:-:S04]  /*b950*/  IMAD R3, R2, c[0x0][0x284], R10 ;  /* 0x0000a10002037a24 */ /* 0x000fc800078e020a */
[----:B------:R-:W-:-:S05]  /*b960*/  IMAD.IADD R3, R9, 0x1, R3 ;  /* 0x0000000109037824 */ /* 0x000fca00078e0203 */
[----:B------:R-:W-:Y:S01]  /*b970*/  LEA.HI.X R15, R8, c[0x0][0x274], R3, 0x1, P0 ;  /* 0x00009d00080f7a11 */ /* 0x000fe200000f0c03 */
[----:B------:R-:W-:Y:S02]  /*b980*/  IMAD R3, R5, c[0x0][0x290], RZ ;  /* 0x0000a40005037a24 */ /* 0x000fe400078e02ff */
[----:B------:R-:W-:-:S04]  /*b990*/  IMAD.MOV.U32 R5, RZ, RZ, R6 ;  /* 0x000000ffff057224 */ /* 0x000fc800078e0006 */
[----:B------:R-:W-:-:S04]  /*b9a0*/  IMAD.WIDE.U32 R4, R2, c[0x0][0x290], R4 ;  /* 0x0000a40002047a25 */ /* 0x000fc800078e0004 */
[----:B------:R-:W-:Y:S01]  /*b9b0*/  IMAD R2, R2, c[0x0][0x294], R3 ;  /* 0x0000a50002027a24 */ /* 0x000fe200078e0203 */
[C---:B------:R-:W-:Y:S01]  /*b9c0*/  LEA R14, P0, R4.reuse, c[0x0][0x288], 0x1 ;  /* 0x0000a200040e7a11 */ /* 0x040fe200078008ff */
[----:B------:R-:W-:Y:S02]  /*b9d0*/  SHFL.IDX PT, R3, R15, RZ, 0x181f ;  /* 0x00181fff0f037589 */ /* 0x000fe400000e0000 */
[----:B------:R-:W-:Y:S02]  /*b9e0*/  IMAD.IADD R2, R5, 0x1, R2 ;  /* 0x0000000105027824 */ /* 0x000fe400078e0202 */
[----:B------:R-:W-:Y:S03]  /*b9f0*/  SHFL.IDX PT, R8, R14, RZ, 0x181f ;  /* 0x00181fff0e087589 */ /* 0x000fe600000e0000 */
[----:B------:R-:W-:Y:S02]  /*ba00*/  LEA.HI.X R6, R4, c[0x0][0x28c], R2, 0x1, P0 ;  /* 0x0000a30004067a11 */ /* 0x000fe400000f0c02 */
[----:B------:R-:W1:Y:S01]  /*ba10*/  SHFL.IDX PT, R2, R28, RZ, 0x181f ;  /* 0x00181fff1c027589 */ /* 0x000e6200000e0000 */
[----:B------:R-:W-:-:S03]  /*ba20*/  ISETP.GE.OR P0, PT, R76, c[0x0][0x27c], P3 ;  /* 0x00009f004c007a0c */ /* 0x000fc60001f06670 */
[----:B------:R-:W2:Y:S10]  /*ba30*/  SHFL.IDX PT, R9, R6, RZ, 0x181f ;  /* 0x00181fff06097589 */ /* 0x000eb400000e0000 */
[C---:B------:R-:W-:Y:S01]  /*ba40*/  @!P0 IMAD.SHL.U32 R4, R76.reuse, 0x2, RZ ;  /* 0x000000024c048824 */ /* 0x040fe200078e00ff */
[----:B------:R-:W-:-:S04]  /*ba50*/  @!P0 SHF.L.U64.HI R5, R76, 0x1, R77 ;  /* 0x000000014c058819 */ /* 0x000fc8000001024d */
[----:B-1----:R-:W-:-:S04]  /*ba60*/  @!P0 IADD3 R2, P1, R2, R4, RZ ;  /* 0x0000000402028210 */ /* 0x002fc80007f3e0ff */
[----:B------:R-:W-:Y:S02]  /*ba70*/  @!P0 IADD3.X R3, R3, R5, RZ, P1, !PT ;  /* 0x0000000503038210 */ /* 0x000fe40000ffe4ff */
[----:B------:R-:W-:Y:S01]  /*ba80*/  @!P0 IADD3 R4, P1, R8, R4, RZ ;  /* 0x0000000408048210 */ /* 0x000fe20007f3e0ff */
[----:B------:R-:W-:Y:S01]  /*ba90*/  CS2R R22, SRZ ;  /* 0x0000000000167805 */ /* 0x000fe2000001ff00 */
[----:B------:R-:W-:Y:S01]  /*baa0*/  CS2R R20, SRZ ;  /* 0x0000000000147805 */ /* 0x000fe2000001ff00 */
[----:B------:R-:W3:Y:S02]  /*bab0*/  @!P0 LD.E.128 R24, [R2.64] ;  /* 0x0000000802188980 */ /* 0x000ee4000c101d00 */
[----:B--2---:R-:W-:-:S05]  /*bac0*/  @!P0 IMAD.X R5, R9, 0x1, R5, P1 ;  /* 0x0000000109058824 */ /* 0x004fca00008e0605 */
[----:B------:R-:W2:Y:S01]  /*bad0*/  @!P0 LD.E.128 R20, [R4.64] ;  /* 0x0000000804148980 */ /* 0x000ea2000c101d00 */
[----:B------:R-:W-:Y:S03]  /*bae0*/  BSSY B0, `(.L_x_991) ;  /* 0x0000026000007945 */ /* 0x000fe60003800000 */
[----:B------:R1:W4:Y:S01]  /*baf0*/  SHFL.IDX PT, R29, R28, 0x1, 0x181f ;  /* 0x00381f001c1d7f89 */ /* 0x00032200000e0000 */
[----:B------:R-:W-:-:S03]  /*bb00*/  CS2R R18, SRZ ;  /* 0x0000000000127805 */ /* 0x000fc6000001ff00 */
[----:B------:R1:W1:Y:S01]  /*bb10*/  SHFL.IDX PT, R30, R14, 0x1, 0x181f ;  /* 0x00381f000e1e7f89 */ /* 0x00026200000e0000 */
[----:B------:R-:W-:-:S03]  /*bb20*/  CS2R R16, SRZ ;  /* 0x0000000000107805 */ /* 0x000fc6000001ff00 */
[----:B------:R1:W1:Y:S01]  /*bb30*/  SHFL.IDX PT, R31, R15, 0x1, 0x181f ;  /* 0x00381f000f1f7f89 */ /* 0x00026200000e0000 */
[----:B------:R-:W-:-:S03]  /*bb40*/  ISETP.GE.AND P2, PT, R76, c[0x0][0x27c], PT ;  /* 0x00009f004c007a0c */ /* 0x000fc60003f46270 */
[----:B------:R1:W1:Y:S01]  /*bb50*/  SHFL.IDX PT, R32, R6, 0x1, 0x181f ;  /* 0x00381f0006207f89 */ /* 0x00026200000e0000 */
[----:B---3--:R-:W-:Y:S01]  /*bb60*/  IMAD.MOV.U32 R10, RZ, RZ, R27 ;  /* 0x000000ffff0a7224 */ /* 0x008fe200078e001b */
[----:B------:R-:W-:Y:S01]  /*bb70*/  MOV R9, R24 ;  /* 0x0000001800097202 */ /* 0x000fe20000000f00 */
[----:B------:R-:W-:Y:S02]  /*bb80*/  IMAD.MOV.U32 R11, RZ, RZ, R26 ;  /* 0x000000ffff0b7224 */ /* 0x000fe400078e001a */
[----:B------:R-:W-:Y:S01]  /*bb90*/  IMAD.MOV.U32 R8, RZ, RZ, R25 ;  /* 0x000000ffff087224 */ /* 0x000fe200078e0019 */
[----:B------:R-:W-:Y:S01]  /*bba0*/  PRMT R69, R69, 0x5410, R10 ;  /* 0x0000541045457816 */ /* 0x000fe2000000000a */
[----:B--2---:R-:W-:Y:S01]  /*bbb0*/  IMAD.MOV.U32 R5, RZ, RZ, R22 ;  /* 0x000000ffff057224 */ /* 0x004fe200078e0016 */
[----:B------:R-:W-:Y:S01]  /*bbc0*/  PRMT R51, R9, 0x7610, R51 ;  /* 0x0000761009337816 */ /* 0x000fe20000000033 */
[----:B------:R-:W-:Y:S01]  /*bbd0*/  IMAD.MOV.U32 R4, RZ, RZ, R23 ;  /* 0x000000ffff047224 */ /* 0x000fe200078e0017 */
[----:B------:R-:W-:Y:S01]  /*bbe0*/  MOV R3, R20 ;  /* 0x0000001400037202 */ /* 0x000fe20000000f00 */
[----:B------:R-:W-:Y:S01]  /*bbf0*/  IMAD.MOV.U32 R2, RZ, RZ, R21 ;  /* 0x000000ffff027224 */ /* 0x000fe200078e0015 */
[----:B------:R-:W-:-:S02]  /*bc00*/  PRMT R70, R11, 0x7610, R70 ;  /* 0x000076100b467816 */ /* 0x000fc40000000046 */
[----:B------:R-:W-:Y:S01]  /*bc10*/  PRMT R50, R8, 0x7610, R50 ;  /* 0x0000761008327816 */ /* 0x000fe20000000032 */
[----:B------:R-:W-:Y:S01]  /*bc20*/  CS2R R10, SRZ ;  /* 0x00000000000a7805 */ /* 0x000fe2000001ff00 */
[----:B------:R-:W-:Y:S01]  /*bc30*/  PRMT R51, R51, 0x5410, R5 ;  /* 0x0000541033337816 */ /* 0x000fe20000000005 */
[----:B------:R-:W-:Y:S01]  /*bc40*/  CS2R R8, SRZ ;  /* 0x0000000000087805 */ /* 0x000fe2000001ff00 */
[----:B------:R-:W-:Y:S02]  /*bc50*/  PRMT R69, R4, 0x7610, R69 ;  /* 0x0000761004457816 */ /* 0x000fe40000000045 */
[----:B------:R-:W-:Y:S01]  /*bc60*/  PRMT R49, R2, 0x5410, R3 ;  /* 0x0000541002317816 */ /* 0x000fe20000000003 */
[----:B------:R-:W-:Y:S05]  /*bc70*/  @P4 BRA `(.L_x_992) ;  /* 0x000000c000004947 */ /* 0x000fea0003800000 */
[----:B-1--4-:R-:W-:Y:S01]  /*bc80*/  CS2R R16, SRZ ;  /* 0x0000000000107805 */ /* 0x012fe2000001ff00 */
[----:B------:R-:W-:Y:S01]  /*bc90*/  CS2R R10, SRZ ;  /* 0x00000000000a7805 */ /* 0x000fe2000001ff00 */
[----:B------:R-:W-:Y:S01]  /*bca0*/  CS2R R8, SRZ ;  /* 0x0000000000087805 */ /* 0x000fe2000001ff00 */
[----:B------:R-:W-:Y:S05]  /*bcb0*/  @P2 BRA `(.L_x_992) ;  /* 0x0000008000002947 */ /* 0x000fea0003800000 */
[C---:B------:R-:W-:Y:S01]  /*bcc0*/  IMAD.SHL.U32 R4, R76.reuse, 0x2, RZ ;  /* 0x000000024c047824 */ /* 0x040fe200078e00ff */
[----:B------:R-:W-:-:S04]  /*bcd0*/  SHF.L.U64.HI R5, R76, 0x1, R77 ;  /* 0x000000014c057819 */ /* 0x000fc8000001024d */
[----:B------:R-:W-:-:S05]  /*bce0*/  IADD3 R2, P0, R29, R4, RZ ;  /* 0x000000041d027210 */ /* 0x000fca0007f1e0ff */
[----:B------:R-:W-:Y:S01]  /*bcf0*/  IMAD.X R3, R31, 0x1, R5, P0 ;  /* 0x000000011f037824 */ /* 0x000fe200000e0605 */
[----:B------:R-:W-:-:S04]  /*bd00*/  IADD3 R4, P0, R30, R4, RZ ;  /* 0x000000041e047210 */ /* 0x000fc80007f1e0ff */
[----:B------:R1:W5:Y:S01]  /*bd10*/  LD.E.128 R16, [R2.64] ;  /* 0x0000000802107980 */ /* 0x000362000c101d00 */
[----:B------:R-:W-:-:S05]  /*bd20*/  IMAD.X R5, R32, 0x1, R5, P0 ;  /* 0x0000000120057824 */ /* 0x000fca00000e0605 */
[----:B------:R1:W5:Y:S03]  /*bd30*/  LD.E.128 R8, [R4.64] ;  /* 0x0000000804087980 */ /* 0x000366000c101d00 */
.L_x_992:
[----:B-1--4-:R-:W-:Y:S05]  /*bd40*/  BSYNC B0 ;  /* 0x0000000000007941 */ /* 0x012fea0003800000 */
.L_x_991:
[----:B------:R-:W1:Y:S01]  /*bd50*/  SHFL.IDX PT, R4, R28, 0x2, 0x181f ;  /* 0x00581f001c047f89 */ /* 0x000e6200000e0000 */
[C---:B------:R-:W-:Y:S01]  /*bd60*/  ISETP.GE.OR P0, PT, R76.reuse, c[0x0][0x27c], P5 ;  /* 0x00009f004c007a0c */ /* 0x040fe20002f06670 */
[----:B------:R-:W-:Y:S01]  /*bd70*/  CS2R R42, SRZ ;  /* 0x00000000002a7805 */ /* 0x000fe2000001ff00 */
[----:B------:R-:W-:Y:S01]  /*bd80*/  CS2R R40, SRZ ;  /* 0x0000000000287805 */ /* 0x000fe2000001ff00 */
[----:B------:R-:W2:Y:S04]  /*bd90*/  SHFL.IDX PT, R5, R15, 0x2, 0x181f ;  /* 0x00581f000f057f89 */ /* 0x000ea800000e0000 */
[----:B------:R-:W3:Y:S04]  /*bda0*/  SHFL.IDX PT, R29, R14, 0x2, 0x181f ;  /* 0x00581f000e1d7f89 */ /* 0x000ee800000e0000 */
[----:B------:R-:W4:Y:S02]  /*bdb0*/  SHFL.IDX PT, R30, R6, 0x2, 0x181f ;  /* 0x00581f00061e7f89 */ /* 0x000f2400000e0000 */
[C---:B------:R-:W-:Y:S01]  /*bdc0*/  @!P0 IMAD.SHL.U32 R2, R76.reuse, 0x2, RZ ;  /* 0x000000024c028824 */ /* 0x040fe200078e00ff */
[----:B------:R-:W-:-:S04]  /*bdd0*/  @!P0 SHF.L.U64.HI R3, R76, 0x1, R77 ;  /* 0x000000014c038819 */ /* 0x000fc8000001024d */
[----:B-1----:R-:W-:-:S05]  /*bde0*/  @!P0 IADD3 R4, P1, R4, R2, RZ ;  /* 0x0000000204048210 */ /* 0x002fca0007f3e0ff */
[----:B--2---:R-:W-:Y:S01]  /*bdf0*/  @!P0 IMAD.X R5, R5, 0x1, R3, P1 ;  /* 0x0000000105058824 */ /* 0x004fe200008e0603 */
[----:B---3--:R-:W-:Y:S01]  /*be00*/  @!P0 IADD3 R2, P1, R29, R2, RZ ;  /* 0x000000021d028210 */ /* 0x008fe20007f3e0ff */
[----:B------:R-:W-:-:S03]  /*be10*/  CS2R R46, SRZ ;  /* 0x00000000002e7805 */ /* 0x000fc6000001ff00 */
[----:B------:R1:W2:Y:S01]  /*be20*/  @!P0 LD.E.128 R40, [R4.64] ;  /* 0x0000000804288980 */ /* 0x0002a2000c101d00 */
[----:B------:R-:W-:Y:S01]  /*be30*/  CS2R R44, SRZ ;  /* 0x00000000002c7805 */ /* 0x000fe2000001ff00 */
[----:B----4-:R-:W-:-:S05]  /*be40*/  @!P0 IMAD.X R3, R30, 0x1, R3, P1 ;  /* 0x000000011e038824 */ /* 0x010fca00008e0603 */
[----:B------:R3:W4:Y:S01]  /*be50*/  @!P0 LD.E.128 R44, [R2.64] ;  /* 0x00000008022c8980 */ /* 0x000722000c101d00 */
[----:B-1---5:R-:W-:Y:S01]  /*be60*/  IMAD.MOV.U32 R4, RZ, RZ, R19 ;  /* 0x000000ffff047224 */ /* 0x022fe200078e0013 */
[----:B------:R-:W-:Y:S01]  /*be70*/  MOV R5, R18 ;  /* 0x0000001200057202 */ /* 0x000fe20000000f00 */
[----:B---3--:R-:W-:Y:S02]  /*be80*/  IMAD.MOV.U32 R3, RZ, RZ, R16 ;  /* 0x000000ffff037224 */ /* 0x008fe400078e0010 */
[----:B------:R-:W-:Y:S01]  /*be90*/  IMAD.MOV.U32 R2, RZ, RZ, R17 ;  /* 0x000000ffff027224 */ /* 0x000fe200078e0011 */
[----:B------:R-:W-:Y:S01]  /*bea0*/  PRMT R80, R4, 0x5410, R5 ;  /* 0x0000541004507816 */ /* 0x000fe20000000005 */
[----:B------:R-:W-:Y:S01]  /*beb0*/  IMAD.MOV.U32 R4, RZ, RZ, R11 ;  /* 0x000000ffff047224 */ /* 0x000fe200078e000b */
[----:B------:R-:W-:Y:S02]  /*bec0*/  MOV R5, R10 ;  /* 0x0000000a00057202 */ /* 0x000fe40000000f00 */
[----:B------:R-:W-:Y:S01]  /*bed0*/  PRMT R74, R2, 0x5410, R3 ;  /* 0x00005410024a7816 */ /* 0x000fe20000000003 */
[----:B------:R-:W-:-:S02]  /*bee0*/  IMAD.MOV.U32 R3, RZ, RZ, R8 ;  /* 0x000000ffff037224 */ /* 0x000fc400078e0008 */
[----:B------:R-:W-:Y:S01]  /*bef0*/  IMAD.MOV.U32 R2, RZ, RZ, R9 ;  /* 0x000000ffff027224 */ /* 0x000fe200078e0009 */
[----:B------:R-:W-:-:S04]  /*bf00*/  PRMT R75, R5, 0x5410, R4 ;  /* 0x00005410054b7816 */ /* 0x000fc80000000004 */
[----:B------:R-:W-:Y:S01]  /*bf10*/  PRMT R73, R2, 0x5410, R3 ;  /* 0x0000541002497816 */ /* 0x000fe20000000003 */
[----:B------:R1:W3:Y:S01]  /*bf20*/  SHFL.IDX PT, R29, R15, 0x3, 0x181f ;  /* 0x00781f000f1d7f89 */ /* 0x0002e200000e0000 */
[----:B------:R-:W-:Y:S03]  /*bf30*/  BSSY B0, `(.L_x_993) ;  /* 0x0000021000007945 */ /* 0x000fe60003800000 */
[----:B------:R1:W1:Y:S01]  /*bf40*/  SHFL.IDX PT, R15, R28, 0x3, 0x181f ;  /* 0x00781f001c0f7f89 */ /* 0x00026200000e0000 */
[----:B------:R-:W-:-:S03]  /*bf50*/  CS2R R58, SRZ ;  /* 0x00000000003a7805 */ /* 0x000fc6000001ff00 */
[----:B------:R-:W1:Y:S01]  /*bf60*/  SHFL.IDX PT, R14, R14, 0x3, 0x181f ;  /* 0x00781f000e0e7f89 */ /* 0x000e6200000e0000 */
[----:B------:R-:W-:-:S03]  /*bf70*/  CS2R R56, SRZ ;  /* 0x0000000000387805 */ /* 0x000fc6000001ff00 */
[----:B------:R-:W1:Y:S01]  /*bf80*/  SHFL.IDX PT, R6, R6, 0x3, 0x181f ;  /* 0x00781f0006067f89 */ /* 0x000e6200000e0000 */
[----:B------:R-:W-:Y:S01]  /*bf90*/  CS2R R54, SRZ ;  /* 0x0000000000367805 */ /* 0x000fe2000001ff00 */
[----:B------:R-:W-:Y:S01]  /*bfa0*/  CS2R R52, SRZ ;  /* 0x0000000000347805 */ /* 0x000fe2000001ff00 */
[----:B--2---:R-:W-:Y:S01]  /*bfb0*/  IMAD.MOV.U32 R4, RZ, RZ, R43 ;  /* 0x000000ffff047224 */ /* 0x004fe200078e002b */
[----:B------:R-:W-:Y:S01]  /*bfc0*/  MOV R5, R42 ;  /* 0x0000002a00057202 */ /* 0x000fe20000000f00 */
[----:B------:R-:W-:Y:S01]  /*bfd0*/  IMAD.MOV.U32 R3, RZ, RZ, R40 ;  /* 0x000000ffff037224 */ /* 0x000fe200078e0028 */
[----:B------:R-:W-:Y:S02]  /*bfe0*/  MOV R2, R41 ;  /* 0x0000002900027202 */ /* 0x000fe40000000f00 */
[----:B------:R-:W-:Y:S02]  /*bff0*/  PRMT R85, R4, 0x5410, R5 ;  /* 0x0000541004557816 */ /* 0x000fe40000000005 */
[----:B------:R-:W-:Y:S01]  /*c000*/  PRMT R83, R2, 0x5410, R3 ;  /* 0x0000541002537816 */ /* 0x000fe20000000003 */
[----:B----4-:R-:W-:Y:S01]  /*c010*/  IMAD.MOV.U32 R5, RZ, RZ, R46 ;  /* 0x000000ffff057224 */ /* 0x010fe200078e002e */
[----:B------:R-:W-:Y:S01]  /*c020*/  MOV R3, R44 ;  /* 0x0000002c00037202 */ /* 0x000fe20000000f00 */
[----:B------:R-:W-:-:S02]  /*c030*/  IMAD.MOV.U32 R4, RZ, RZ, R47 ;  /* 0x000000ffff047224 */ /* 0x000fc400078e002f */
[----:B------:R-:W-:-:S03]  /*c040*/  IMAD.MOV.U32 R2, RZ, RZ, R45 ;  /* 0x000000ffff027224 */ /* 0x000fc600078e002d */
[----:B------:R-:W-:Y:S02]  /*c050*/  PRMT R84, R5, 0x5410, R4 ;  /* 0x0000541005547816 */ /* 0x000fe40000000004 */
[----:B------:R-:W-:Y:S01]  /*c060*/  PRMT R81, R2, 0x5410, R3 ;  /* 0x0000541002517816 */ /* 0x000fe20000000003 */
[----:B------:R-:W-:Y:S05]  /*c070*/  @P6 BRA `(.L_x_994) ;  /* 0x000000c000006947 */ /* 0x000fea0003800000 */
[----:B-1-3--:R-:W-:Y:S01]  /*c080*/  CS2R R56, SRZ ;  /* 0x0000000000387805 */ /* 0x00afe2000001ff00 */
[----:B------:R-:W-:Y:S01]  /*c090*/  CS2R R54, SRZ ;  /* 0x0000000000367805 */ /* 0x000fe2000001ff00 */
[----:B------:R-:W-:Y:S01]  /*c0a0*/  CS2R R52, SRZ ;  /* 0x0000000000347805 */ /* 0x000fe2000001ff00 */
[----:B------:R-:W-:Y:S05]  /*c0b0*/  @P2 BRA `(.L_x_994) ;  /* 0x0000008000002947 */ /* 0x000fea0003800000 */
[C---:B------:R-:W-:Y:S01]  /*c0c0*/  IMAD.SHL.U32 R2, R76.reuse, 0x2, RZ ;  /* 0x000000024c027824 */ /* 0x040fe200078e00ff */
[----:B------:R-:W-:-:S04]  /*c0d0*/  SHF.L.U64.HI R3, R76, 0x1, R77 ;  /* 0x000000014c037819 */ /* 0x000fc8000001024d */
[-C--:B------:R-:W-:Y:S02]  /*c0e0*/  IADD3 R4, P1, R15, R2.reuse, RZ ;  /* 0x000000020f047210 */ /* 0x080fe40007f3e0ff */
[----:B------:R-:W-:-:S03]  /*c0f0*/  IADD3 R2, P0, R14, R2, RZ ;  /* 0x000000020e027210 */ /* 0x000fc60007f1e0ff */
[--C-:B------:R-:W-:Y:S02]  /*c100*/  IMAD.X R5, R29, 0x1, R3.reuse, P1 ;  /* 0x000000011d057824 */ /* 0x100fe400008e0603 */
[----:B------:R-:W-:-:S03]  /*c110*/  IMAD.X R3, R6, 0x1, R3, P0 ;  /* 0x0000000106037824 */ /* 0x000fc600000e0603 */
[----:B------:R1:W5:Y:S04]  /*c120*/  LD.E.128 R56, [R4.64] ;  /* 0x0000000804387980 */ /* 0x000368000c101d00 */
[----:B------:R1:W5:Y:S02]  /*c130*/  LD.E.128 R52, [R2.64] ;  /* 0x0000000802347980 */ /* 0x000364000c101d00 */
.L_x_994:
[----:B-1-3--:R-:W-:Y:S05]  /*c140*/  BSYNC B0 ;  /* 0x0000000000007941 */ /* 0x00afea0003800000 */
.L_x_993:
[----:B------:R-:W-:Y:S01]  /*c150*/  IADD3 R4, -R71, R48, RZ ;  /* 0x0000003047047210 */ /* 0x000fe20007ffe1ff */
[----:B-----5:R-:W-:Y:S01]  /*c160*/  IMAD.MOV.U32 R2, RZ, RZ, R58 ;  /* 0x000000ffff027224 */ /* 0x020fe200078e003a */
[----:B------:R-:W-:-:S04]  /*c170*/  DEPBAR.LE SB0, 0x1 ;  /* 0x000080400000791a */ /* 0x000fc80000000000 */
[----:B------:R-:W-:Y:S01]  /*c180*/  IMNMX R68, R4, 0x80, PT ;  /* 0x0000008004447817 */ /* 0x000fe20003800200 */
[----:B------:R-:W-:Y:S01]  /*c190*/  IMAD.MOV.U32 R5, RZ, RZ, R59 ;  /* 0x000000ffff057224 */ /* 0x000fe200078e003b */
[----:B------:R-:W-:Y:S01]  /*c1a0*/  MOV R4, R55 ;  /* 0x0000003700047202 */ /* 0x000fe20000000f00 */
[----:B------:R-:W-:Y:S01]  /*c1b0*/  IMAD.MOV.U32 R3, RZ, RZ, R56 ;  /* 0x000000ffff037224 */ /* 0x000fe200078e0038 */
[----:B------:R-:W-:Y:S01]  /*c1c0*/  BAR.SYNC.DEFER_BLOCKING 0x0 ;  /* 0x0000000000007b1d */ /* 0x000fe20000010000 */
[----:B------:R-:W-:Y:S02]  /*c1d0*/  ISETP.GE.OR P0, PT, R101, R68, P2 ;  /* 0x000000446500720c */ /* 0x000fe40001706670 */
[----:B------:R-:W-:Y:S01]  /*c1e0*/  PRMT R89, R5, 0x5410, R2 ;  /* 0x0000541005597816 */ /* 0x000fe20000000002 */
[----:B------:R-:W-:Y:S02]  /*c1f0*/  IMAD.MOV.U32 R2, RZ, RZ, R57 ;  /* 0x000000ffff027224 */ /* 0x000fe400078e0039 */
[----:B------:R-:W-:Y:S01]  /*c200*/  IMAD.MOV.U32 R5, RZ, RZ, R54 ;  /* 0x000000ffff057224 */ /* 0x000fe200078e0036 */
[----:B------:R-:W-:Y:S02]  /*c210*/  BSSY B0, `(.L_x_995) ;  /* 0x000006b000007945 */ /* 0x000fe40003800000 */
[----:B------:R-:W-:Y:S01]  /*c220*/  PRMT R87, R2, 0x5410, R3 ;  /* 0x0000541002577816 */ /* 0x000fe20000000003 */
[----:B------:R-:W-:Y:S01]  /*c230*/  IMAD.MOV.U32 R3, RZ, RZ, R52 ;  /* 0x000000ffff037224 */ /* 0x000fe200078e0034 */
[----:B------:R-:W-:-:S02]  /*c240*/  MOV R2, R53 ;  /* 0x0000003500027202 */ /* 0x000fc40000000f00 */
[----:B------:R-:W-:Y:S02]  /*c250*/  PRMT R88, R5, 0x5410, R4 ;  /* 0x0000541005587816 */ /* 0x000fe40000000004 */
[----:B------:R-:W-:Y:S01]  /*c260*/  PRMT R86, R2, 0x5410, R3 ;  /* 0x0000541002567816 */ /* 0x000fe20000000003 */
[----:B------:R-:W-:Y:S05]  /*c270*/  @P0 BRA `(.L_x_996) ;  /* 0x0000064000000947 */ /* 0x000fea0003800000 */
[----:B------:R-:W-:Y:S01]  /*c280*/  MOV R2, c[0x0][0x27c] ;  /* 0x00009f0000027a02 */ /* 0x000fe20000000f00 */
[----:B------:R-:W1:Y:S01]  /*c290*/  LDS.128 R28, [R210+0x100] ;  /* 0x00010000d21c7984 */ /* 0x000e620000000c00 */
[C---:B------:R-:W-:Y:S01]  /*c2a0*/  SHF.L.U32 R6, R101.reuse, 0x6, RZ ;  /* 0x0000000665067819 */ /* 0x040fe200000006ff */
[----:B------:R-:W-:Y:S01]  /*c2b0*/  HADD2.F32 R15, -RZ, R50.H0_H0 ;  /* 0x20000032ff0f7230 */ /* 0x000fe20000004100 */
[----:B------:R-:W-:Y:S02]  /*c2c0*/  LEA.HI R2, R2, R102, RZ, 0x1d ;  /* 0x0000006602027211 */ /* 0x000fe400078fe8ff */
[----:B------:R-:W-:Y:S02]  /*c2d0*/  SHF.L.U32 R14, R101, 0x6, RZ ;  /* 0x00000006650e7819 */ /* 0x000fe400000006ff */
[----:B------:R-:W-:-:S02]  /*c2e0*/  SHF.R.S32.HI R4, RZ, 0x1f, R2 ;  /* 0x0000001fff047819 */ /* 0x000fc40000011402 */
[----:B------:R-:W-:Y:S02]  /*c2f0*/  SHF.L.U32 R3, R2, 0x3, RZ ;  /* 0x0000000302037819 */ /* 0x000fe400000006ff */
[----:B------:R-:W-:Y:S02]  /*c300*/  LOP3.LUT R14, R14, 0x1c0, RZ, 0xc0, !PT ;  /* 0x000001c00e0e7812 */ /* 0x000fe400078ec0ff */
[----:B------:R-:W-:Y:S02]  /*c310*/  LOP3.LUT R6, R6, 0x1c0, RZ, 0xc0, !PT ;  /* 0x000001c006067812 */ /* 0x000fe400078ec0ff */
[----:B------:R-:W-:Y:S02]  /*c320*/  LEA.HI R2, R4, R2, RZ, 0x3 ;  /* 0x0000000204027211 */ /* 0x000fe400078f18ff */
[----:B------:R-:W-:Y:S02]  /*c330*/  SHF.R.U32.HI R6, RZ, 0x3, R6 ;  /* 0x00000003ff067819 */ /* 0x000fe40000011606 */
[----:B------:R-:W-:-:S02]  /*c340*/  LOP3.LUT R3, R14, 0x38, R3, 0xf8, !PT ;  /* 0x000000380e037812 */ /* 0x000fc400078ef803 */
[----:B------:R-:W-:Y:S02]  /*c350*/  SHF.L.U32 R2, R2, 0xa, RZ ;  /* 0x0000000a02027819 */ /* 0x000fe400000006ff */
[----:B------:R-:W-:Y:S02]  /*c360*/  LOP3.LUT R3, R3, R6, RZ, 0x3c, !PT ;  /* 0x0000000603037212 */ /* 0x000fe400078e3cff */
[----:B------:R-:W-:Y:S02]  /*c370*/  LOP3.LUT R2, R2, 0x7fffe000, RZ, 0xc0, !PT ;  /* 0x7fffe00002027812 */ /* 0x000fe400078ec0ff */
[----:B------:R-:W-:Y:S02]  /*c380*/  SHF.R.U32.HI R5, RZ, 0x10, R21 ;  /* 0x00000010ff057819 */ /* 0x000fe40000011615 */
[----:B------:R-:W-:Y:S02]  /*c390*/  IADD3 R2, R3, R2, R7 ;  /* 0x0000000203027210 */ /* 0x000fe40007ffe007 */
[----:B------:R-:W-:-:S02]  /*c3a0*/  SHF.R.U64 R67, R24, 0x10, R25 ;  /* 0x0000001018437819 */ /* 0x000fc40000001219 */
[----:B------:R-:W-:Y:S01]  /*c3b0*/  SHF.L.U32 R39, R2, 0x1, RZ ;  /* 0x0000000102277819 */ /* 0x000fe200000006ff */
[----:B------:R-:W-:Y:S01]  /*c3c0*/  HADD2.F32 R2, -RZ, R49.H0_H0 ;  /* 0x20000031ff027230 */ /* 0x000fe20000004100 */
[----:B------:R-:W-:Y:S02]  /*c3d0*/  SHF.R.U32.HI R38, RZ, 0x10, R25 ;  /* 0x00000010ff267819 */ /* 0x000fe40000011619 */
[----:B------:R-:W-:Y:S01]  /*c3e0*/  SHF.R.U64 R66, R26, 0x10, R27 ;  /* 0x000000101a427819 */ /* 0x000fe2000000121b */
[----:B------:R-:W2:Y:S01]  /*c3f0*/  LDS.128 R32, [R39+0x100] ;  /* 0x0001000027207984 */ /* 0x000ea20000000c00 */
[----:B------:R-:W-:Y:S01]  /*c400*/  SHF.R.U32.HI R48, RZ, 0x10, R23 ;  /* 0x00000010ff307819 */ /* 0x000fe20000011617 */
[----:B-1----:R-:W-:Y:S01]  /*c410*/  HADD2.F32 R37, -RZ, R29.H0_H0 ;  /* 0x2000001dff257230 */ /* 0x002fe20000004100 */
[----:B------:R-:W-:Y:S01]  /*c420*/  SHF.R.U64 R65, R20, 0x10, R21 ;  /* 0x0000001014417819 */ /* 0x000fe20000001215 */
[--C-:B------:R-:W-:Y:S01]  /*c430*/  HADD2.F32 R26, -RZ, R31.reuse.H0_H0 ;  /* 0x2000001fff1a7230 */ /* 0x100fe20000004100 */
[----:B------:R-:W-:Y:S01]  /*c440*/  SHF.R.U32.HI R60, RZ, 0x10, R27 ;  /* 0x00000010ff3c7819 */ /* 0x000fe2000001161b */
[----:B------:R-:W-:Y:S01]  /*c450*/  HADD2.F32 R25, -RZ, R31.H1_H1 ;  /* 0x3000001fff197230 */ /* 0x000fe20000004100 */
[----:B------:R-:W-:Y:S01]  /*c460*/  FMUL.FTZ R14, R37, R2 ;  /* 0x00000002250e7220 */ /* 0x000fe20000410000 */
[----:B------:R-:W-:Y:S01]  /*c470*/  HADD2.F32 R29, -RZ, R29.H1_H1 ;  /* 0x3000001dff1d7230 */ /* 0x000fe20000004100 */
[----:B------:R-:W-:Y:S01]  /*c480*/  SHF.R.U64 R62, R22, 0x10, R23 ;  /* 0x00000010163e7819 */ /* 0x000fe20000001217 */
[----:B------:R-:W-:-:S02]  /*c490*/  HADD2.F32 R31, -RZ, R5.H0_H0 ;  /* 0x20000005ff1f7230 */ /* 0x000fc40000004100 */
[----:B------:R-:W-:Y:S02]  /*c4a0*/  HADD2.F32 R36, -RZ, R28.H0_H0 ;  /* 0x2000001cff247230 */ /* 0x000fe40000004100 */
[----:B------:R-:W-:Y:S02]  /*c4b0*/  HADD2.F32 R5, -RZ, R49.H1_H1 ;  /* 0x30000031ff057230 */ /* 0x000fe40000004100 */
[----:B------:R-:W-:Y:S02]  /*c4c0*/  HADD2.F32 R71, -RZ, R38.H0_H0 ;  /* 0x20000026ff477230 */ /* 0x000fe40000004100 */
[----:B------:R-:W-:Y:S02]  /*c4d0*/  HADD2.F32 R27, -RZ, R30.H0_H0 ;  /* 0x2000001eff1b7230 */ /* 0x000fe40000004100 */
[----:B------:R-:W-:Y:S02]  /*c4e0*/  HADD2.F32 R28, -RZ, R28.H1_H1 ;  /* 0x3000001cff1c7230 */ /* 0x000fe40000004100 */
[----:B------:R-:W-:-:S02]  /*c4f0*/  HADD2.F32 R30, -RZ, R30.H1_H1 ;  /* 0x3000001eff1e7230 */ /* 0x000fc40000004100 */
[--C-:B--2---:R-:W-:Y:S02]  /*c500*/  HADD2.F32 R4, -RZ, R33.reuse.H0_H0 ;  /* 0x20000021ff047230 */ /* 0x104fe40000004100 */
[----:B------:R-:W-:Y:S02]  /*c510*/  HADD2.F32 R3, -RZ, R33.H1_H1 ;  /* 0x30000021ff037230 */ /* 0x000fe40000004100 */
[--C-:B------:R-:W-:Y:S01]  /*c520*/  HADD2.F32 R6, -RZ, R32.reuse.H0_H0 ;  /* 0x20000020ff067230 */ /* 0x100fe20000004100 */
[C---:B------:R-:W-:Y:S01]  /*c530*/  FMUL.FTZ R50, R4.reuse, R2 ;  /* 0x0000000204327220 */ /* 0x040fe20000410000 */
[----:B------:R-:W-:Y:S01]  /*c540*/  HADD2.F32 R21, -RZ, R35.H0_H0 ;  /* 0x20000023ff157230 */ /* 0x000fe20000004100 */
[----:B------:R-:W-:Y:S01]  /*c550*/  FMUL.FTZ R2, R29, R31 ;  /* 0x0000001f1d027220 */ /* 0x000fe20000410000 */
[----:B------:R-:W-:Y:S01]  /*c560*/  HADD2.F32 R24, -RZ, R32.H1_H1 ;  /* 0x30000020ff187230 */ /* 0x000fe20000004100 */
[----:B------:R-:W-:Y:S01]  /*c570*/  FFMA.FTZ R64, R4, R15, R14 ;  /* 0x0000000f04407223 */ /* 0x000fe2000001000e */
[----:B------:R-:W-:Y:S01]  /*c580*/  HADD2.F32 R14, -RZ, R51.H0_H0 ;  /* 0x20000033ff0e7230 */ /* 0x000fe20000004100 */
[----:B------:R-:W-:Y:S01]  /*c590*/  FMUL.FTZ R4, R36, R5 ;  /* 0x0000000524047220 */ /* 0x000fe20000410000 */
[----:B------:R-:W-:Y:S01]  /*c5a0*/  HADD2.F32 R23, -RZ, R34.H0_H0 ;  /* 0x20000022ff177230 */ /* 0x000fe20000004100 */
[C---:B------:R-:W-:Y:S01]  /*c5b0*/  FFMA.FTZ R63, R3.reuse, R71, R2 ;  /* 0x00000047033f7223 */ /* 0x040fe20000010002 */
[----:B------:R-:W-:Y:S01]  /*c5c0*/  HADD2.F32 R2, -RZ, R69.H0_H0 ;  /* 0x20000045ff027230 */ /* 0x000fe20000004100 */
[----:B------:R-:W-:Y:S01]  /*c5d0*/  FMUL.FTZ R49, R3, R31 ;  /* 0x0000001f03317220 */ /* 0x000fe20000410000 */
[----:B------:R-:W-:Y:S01]  /*c5e0*/  HADD2.F32 R3, -RZ, R51.H1_H1 ;  /* 0x30000033ff037230 */ /* 0x000fe20000004100 */
[C---:B------:R-:W-:Y:S01]  /*c5f0*/  FFMA.FTZ R51, R6.reuse, R14, R4 ;  /* 0x0000000e06337223 */ /* 0x040fe20000010004 */
[----:B------:R-:W-:Y:S01]  /*c600*/  HADD2.F32 R4, -RZ, R69.H1_H1 ;  /* 0x30000045ff047230 */ /* 0x000fe20000004100 */
[----:B------:R-:W-:Y:S01]  /*c610*/  FMUL.FTZ R38, R6, R5 ;  /* 0x0000000506267220 */ /* 0x000fe20000410000 */
[----:B------:R-:W-:Y:S01]  /*c620*/  HADD2.F32 R69, -RZ, R48.H0_H0 ;  /* 0x20000030ff457230 */ /* 0x000fe20000004100 */
[-C--:B------:R-:W-:Y:S01]  /*c630*/  FMUL.FTZ R6, R26, R2.reuse ;  /* 0x000000021a067220 */ /* 0x080fe20000410000 */
[----:B------:R-:W-:Y:S01]  /*c640*/  HADD2.F32 R5, -RZ, R70.H0_H0 ;  /* 0x20000046ff057230 */ /* 0x000fe20000004100 */
[----:B------:R-:W-:Y:S01]  /*c650*/  FMUL.FTZ R31, R27, R3 ;  /* 0x000000031b1f7220 */ /* 0x000fe20000410000 */
[----:B------:R-:W-:Y:S01]  /*c660*/  HADD2.F32 R20, -RZ, R35.H1_H1 ;  /* 0x30000023ff147230 */ /* 0x000fe20000004100 */
[C---:B------:R-:W-:Y:S01]  /*c670*/  FMUL.FTZ R32, R21.reuse, R2 ;  /* 0x0000000215207220 */ /* 0x040fe20000410000 */
[----:B------:R-:W-:Y:S01]  /*c680*/  HADD2.F32 R70, -RZ, R60.H0_H0 ;  /* 0x2000003cff467230 */ /* 0x000fe20000004100 */
[----:B------:R-:W-:Y:S01]  /*c690*/  FFMA.FTZ R33, R21, R4, R6 ;  /* 0x0000000415217223 */ /* 0x000fe20000010006 */
[----:B------:R-:W-:Y:S01]  /*c6a0*/  HADD2.F32 R6, -RZ, R65.H0_H0 ;  /* 0x20000041ff067230 */ /* 0x000fe20000004100 */
[----:B------:R-:W-:Y:S01]  /*c6b0*/  FMUL.FTZ R2, R25, R69 ;  /* 0x0000004519027220 */ /* 0x000fe20000410000 */
[----:B------:R-:W-:Y:S01]  /*c6c0*/  HADD2.F32 R35, -RZ, R62.H0_H0 ;  /* 0x2000003eff237230 */ /* 0x000fe20000004100 */
[C---:B------:R-:W-:Y:S01]  /*c6d0*/  FFMA.FTZ R48, R23.reuse, R5, R31 ;  /* 0x0000000517307223 */ /* 0x040fe2000001001f */
[----:B------:R-:W-:Y:S01]  /*c6e0*/  HADD2.F32 R22, -RZ, R34.H1_H1 ;  /* 0x30000022ff167230 */ /* 0x000fe20000004100 */
[----:B------:R-:W-:Y:S01]  /*c6f0*/  FMUL.FTZ R34, R23, R3 ;  /* 0x0000000317227220 */ /* 0x000fe20000410000 */
[----:B------:R-:W-:Y:S01]  /*c700*/  HADD2.F32 R62, -RZ, R67.H0_H0 ;  /* 0x20000043ff3e7230 */ /* 0x000fe20000004100 */
[----:B------:R-:W-:Y:S01]  /*c710*/  FFMA.FTZ R31, R20, R70, R2 ;  /* 0x00000046141f7223 */ /* 0x000fe20000010002 */
[----:B------:R-:W-:Y:S01]  /*c720*/  HADD2.F32 R60, -RZ, R66.H0_H0 ;  /* 0x20000042ff3c7230 */ /* 0x000fe20000004100 */
[----:B------:R-:W-:-:S02]  /*c730*/  FMUL.FTZ R3, R28, R6 ;  /* 0x000000061c037220 */ /* 0x000fc40000410000 */
[----:B------:R-:W-:Y:S02]  /*c740*/  FMUL.FTZ R2, R30, R35 ;  /* 0x000000231e027220 */ /* 0x000fe40000410000 */
[----:B------:R-:W-:Y:S02]  /*c750*/  FMUL.FTZ R23, R20, R69 ;  /* 0x0000004514177220 */ /* 0x000fe40000410000 */
[----:B------:R-:W-:Y:S02]  /*c760*/  FMUL.FTZ R21, R24, R6 ;  /* 0x0000000618157220 */ /* 0x000fe40000410000 */
[----:B------:R-:W-:Y:S02]  /*c770*/  FMUL.FTZ R20, R22, R35 ;  /* 0x0000002316147220 */ /* 0x000fe40000410000 */
[----:B------:R-:W-:Y:S02]  /*c780*/  FFMA.FTZ R24, R24, R62, R3 ;  /* 0x0000003e18187223 */ /* 0x000fe40000010003 */
[----:B------:R-:W-:-:S02]  /*c790*/  FFMA.FTZ R35, R22, R60, R2 ;  /* 0x0000003c16237223 */ /* 0x000fc40000010002 */
[----:B------:R-:W-:Y:S02]  /*c7a0*/  FFMA.FTZ R22, R37, R15, -R50 ;  /* 0x0000000f25167223 */ /* 0x000fe40000010832 */
[----:B------:R-:W-:Y:S02]  /*c7b0*/  FFMA.FTZ R6, R27, R5, -R34 ;  /* 0x000000051b067223 */ /* 0x000fe40000010822 */
[----:B------:R-:W-:Y:S02]  /*c7c0*/  FFMA.FTZ R3, R26, R4, -R32 ;  /* 0x000000041a037223 */ /* 0x000fe40000010820 */
[----:B------:R-:W-:Y:S02]  /*c7d0*/  FFMA.FTZ R15, R29, R71, -R49 ;  /* 0x000000471d0f7223 */ /* 0x000fe40000010831 */
[----:B------:R-:W-:Y:S02]  /*c7e0*/  FFMA.FTZ R14, R36, R14, -R38 ;  /* 0x0000000e240e7223 */ /* 0x000fe40000010826 */
[----:B------:R-:W-:Y:S01]  /*c7f0*/  FFMA.FTZ R2, R25, R70, -R23 ;  /* 0x0000004619027223 */ /* 0x000fe20000010817 */
[----:B------:R-:W-:Y:S01]  /*c800*/  F2FP.PACK_AB R25, R15, R22 ;  /* 0x000000160f19723e */ /* 0x000fe200000000ff */
[----:B------:R-:W-:Y:S01]  /*c810*/  FFMA.FTZ R5, R28, R62, -R21 ;  /* 0x0000003e1c057223 */ /* 0x000fe20000010815 */
[----:B------:R-:W-:Y:S01]  /*c820*/  F2FP.PACK_AB R23, R31, R33 ;  /* 0x000000211f17723e */ /* 0x000fe200000000ff */
[----:B------:R-:W-:Y:S01]  /*c830*/  FFMA.FTZ R4, R30, R60, -R20 ;  /* 0x0000003c1e047223 */ /* 0x000fe20000010814 */
[----:B------:R-:W-:-:S02]  /*c840*/  F2FP.PACK_AB R20, R24, R51 ;  /* 0x000000331814723e */ /* 0x000fc400000000ff */
[----:B------:R-:W-:Y:S02]  /*c850*/  F2FP.PACK_AB R27, R2, R3 ;  /* 0x00000003021b723e */ /* 0x000fe400000000ff */
[----:B------:R-:W-:Y:S02]  /*c860*/  F2FP.PACK_AB R24, R5, R14 ;  /* 0x0000000e0518723e */ /* 0x000fe400000000ff */
[----:B------:R-:W-:Y:S02]  /*c870*/  F2FP.PACK_AB R26, R4, R6 ;  /* 0x00000006041a723e */ /* 0x000fe400000000ff */
[----:B------:R-:W-:Y:S02]  /*c880*/  F2FP.PACK_AB R21, R63, R64 ;  /* 0x000000403f15723e */ /* 0x000fe400000000ff */
[----:B------:R-:W-:Y:S01]  /*c890*/  F2FP.PACK_AB R22, R35, R48 ;  /* 0x000000302316723e */ /* 0x000fe200000000ff */
[----:B------:R1:W-:Y:S04]  /*c8a0*/  STS.128 [R210+0x100], R24 ;  /* 0x00010018d2007388 */ /* 0x0003e80000000c00 */
[----:B------:R1:W-:Y:S02]  /*c8b0*/  STS.128 [R39+0x100], R20 ;  /* 0x0001001427007388 */ /* 0x0003e40000000c00 */
.L_x_996:
[----:B------:R-:W-:Y:S05]  /*c8c0*/  BSYNC B0 ;  /* 0x0000000000007941 */ /* 0x000fea0003800000 */
.L_x_995:
[----:B------:R-:W-:Y:S01]  /*c8d0*/  IADD3 R2, R101, 0x20, RZ ;  /* 0x0000002065027810 */ /* 0x000fe20007ffe0ff */
[----:B------:R-:W-:Y:S03]  /*c8e0*/  BSSY B0, `(.L_x_997) ;  /* 0x000006a000007945 */ /* 0x000fe60003800000 */
[----:B------:R-:W-:-:S13]  /*c8f0*/  ISETP.GE.OR P0, PT, R2, R68, P2 ;  /* 0x000000440200720c */ /* 0x000fda0001706670 */
[----:B------:R-:W-:Y:S05]  /*c900*/  @P0 BRA `(.L_x_998) ;  /* 0x0000067000000947 */ /* 0x000fea0003800000 */
[----:B------:R-:W2:Y:S01]  /*c910*/  LDL R64, [R1+0x58] ;  /* 0x0000580001407983 */ /* 0x000ea20000100800 */
[----:B------:R-:W-:Y:S02]  /*c920*/  MOV R2, c[0x0][0x27c] ;  /* 0x00009f0000027a02 */ /* 0x000fe40000000f00 */
        /* <DEDUP_REMOVED lines=14> */
[----:B------:R-:W-:Y:S02]  /*ca10*/  LOP3.LUT R2, R2, 0x7fffe000, RZ, 0xc0, !PT ;  /* 0x7fffe00002027812 */ /* 0x000fe400078ec0ff */
[----:B------:R-:W-:Y:S02]  /*ca20*/  SHF.R.U32.HI R5, RZ, 0x10, R9 ;  /* 0x00000010ff057819 */ /* 0x000fe40000011609 */
[----:B------:R-:W-:-:S02]  /*ca30*/  IADD3 R2, R3, R2, R12 ;  /* 0x0000000203027210 */ /* 0x000fc40007ffe00c */
[----:B------:R-:W-:Y:S02]  /*ca40*/  SHF.R.U32.HI R31, RZ, 0x10, R17 ;  /* 0x00000010ff1f7819 */ /* 0x000fe40000011611 */
[----:B------:R-:W-:Y:S01]  /*ca50*/  SHF.L.U32 R35, R2, 0x1, RZ ;  /* 0x0000000102237819 */ /* 0x000fe200000006ff */
[----:B------:R-:W-:Y:S01]  /*ca60*/  HADD2.F32 R2, -RZ, R73.H0_H0 ;  /* 0x20000049ff027230 */ /* 0x000fe20000004100 */
[----:B------:R-:W-:Y:S01]  /*ca70*/  SHF.R.U64 R50, R8, 0x10, R9 ;  /* 0x0000001008327819 */ /* 0x000fe20000001209 */
[----:B------:R-:W-:Y:S01]  /*ca80*/  HADD2.F32 R9, -RZ, R74.H0_H0 ;  /* 0x2000004aff097230 */ /* 0x000fe20000004100 */
[----:B------:R-:W-:Y:S01]  /*ca90*/  SHF.R.U64 R51, R18, 0x10, R19 ;  /* 0x0000001012337819 */ /* 0x000fe20000001213 */
[----:B-1----:R-:W1:Y:S01]  /*caa0*/  LDS.128 R24, [R35+0x100] ;  /* 0x0001000023187984 */ /* 0x002e620000000c00 */
[----:B------:R-:W-:Y:S01]  /*cab0*/  HADD2.F32 R63, -RZ, R31.H0_H0 ;  /* 0x2000001fff3f7230 */ /* 0x000fe20000004100 */
[--C-:B------:R-:W-:Y:S02]  /*cac0*/  SHF.R.U32.HI R33, RZ, 0x10, R11.reuse ;  /* 0x00000010ff217819 */ /* 0x100fe4000001160b */
[----:B------:R-:W-:-:S02]  /*cad0*/  SHF.R.U64 R39, R10, 0x10, R11 ;  /* 0x000000100a277819 */ /* 0x000fc4000000120b */
[----:B------:R-:W-:Y:S02]  /*cae0*/  SHF.R.U64 R60, R16, 0x10, R17 ;  /* 0x00000010103c7819 */ /* 0x000fe40000001211 */
[----:B------:R-:W-:-:S05]  /*caf0*/  SHF.R.U32.HI R38, RZ, 0x10, R19 ;  /* 0x00000010ff267819 */ /* 0x000fca0000011613 */
[----:B------:R-:W-:Y:S02]  /*cb00*/  HADD2.F32 R62, -RZ, R38.H0_H0 ;  /* 0x20000026ff3e7230 */ /* 0x000fe40000004100 */
[----:B------:R-:W-:Y:S02]  /*cb10*/  HADD2.F32 R38, -RZ, R51.H0_H0 ;  /* 0x20000033ff267230 */ /* 0x000fe40000004100 */
[--C-:B-1----:R-:W-:Y:S02]  /*cb20*/  HADD2.F32 R4, -RZ, R25.reuse.H0_H0 ;  /* 0x20000019ff047230 */ /* 0x102fe40000004100 */
[----:B------:R-:W-:Y:S02]  /*cb30*/  HADD2.F32 R3, -RZ, R25.H1_H1 ;  /* 0x30000019ff037230 */ /* 0x000fe40000004100 */
[----:B------:R-:W-:Y:S01]  /*cb40*/  HADD2.F32 R6, -RZ, R24.H0_H0 ;  /* 0x20000018ff067230 */ /* 0x000fe20000004100 */
[----:B------:R-:W-:Y:S01]  /*cb50*/  FMUL.FTZ R36, R4, R2 ;  /* 0x0000000204247220 */ /* 0x000fe20000410000 */
[----:B------:R-:W-:-:S02]  /*cb60*/  HADD2.F32 R11, -RZ, R27.H0_H0 ;  /* 0x2000001bff0b7230 */ /* 0x000fc40000004100 */
[--C-:B------:R-:W-:Y:S02]  /*cb70*/  HADD2.F32 R15, -RZ, R26.reuse.H0_H0 ;  /* 0x2000001aff0f7230 */ /* 0x100fe40000004100 */
[----:B------:R-:W-:Y:S02]  /*cb80*/  HADD2.F32 R14, -RZ, R26.H1_H1 ;  /* 0x3000001aff0e7230 */ /* 0x000fe40000004100 */
[----:B------:R-:W-:Y:S02]  /*cb90*/  HADD2.F32 R10, -RZ, R27.H1_H1 ;  /* 0x3000001bff0a7230 */ /* 0x000fe40000004100 */
[----:B------:R-:W-:Y:S01]  /*cba0*/  HADD2.F32 R16, -RZ, R24.H1_H1 ;  /* 0x30000018ff107230 */ /* 0x000fe20000004100 */
[----:B--2---:R-:W1:Y:S02]  /*cbb0*/  LDS.128 R20, [R64] ;  /* 0x0000000040147984 */ /* 0x004e640000000c00 */
[----:B-1----:R-:W-:Y:S02]  /*cbc0*/  HADD2.F32 R29, -RZ, R21.H0_H0 ;  /* 0x20000015ff1d7230 */ /* 0x002fe40000004100 */
[----:B------:R-:W-:-:S02]  /*cbd0*/  HADD2.F32 R28, -RZ, R20.H0_H0 ;  /* 0x20000014ff1c7230 */ /* 0x000fc40000004100 */
[----:B------:R-:W-:Y:S01]  /*cbe0*/  HADD2.F32 R30, -RZ, R20.H1_H1 ;  /* 0x30000014ff1e7230 */ /* 0x000fe20000004100 */
[----:B------:R-:W-:Y:S01]  /*cbf0*/  FMUL.FTZ R8, R29, R2 ;  /* 0x000000021d087220 */ /* 0x000fe20000410000 */
[----:B------:R-:W-:Y:S02]  /*cc00*/  HADD2.F32 R21, -RZ, R21.H1_H1 ;  /* 0x30000015ff157230 */ /* 0x000fe40000004100 */
[----:B------:R-:W-:Y:S01]  /*cc10*/  HADD2.F32 R20, -RZ, R5.H0_H0 ;  /* 0x20000005ff147230 */ /* 0x000fe20000004100 */
[----:B------:R-:W-:Y:S01]  /*cc20*/  FFMA.FTZ R49, R4, R9, R8 ;  /* 0x0000000904317223 */ /* 0x000fe20000010008 */
[----:B------:R-:W-:Y:S02]  /*cc30*/  HADD2.F32 R5, -RZ, R73.H1_H1 ;  /* 0x30000049ff057230 */ /* 0x000fe40000004100 */
[----:B------:R-:W-:Y:S01]  /*cc40*/  HADD2.F32 R8, -RZ, R74.H1_H1 ;  /* 0x3000004aff087230 */ /* 0x000fe20000004100 */
[----:B------:R-:W-:Y:S01]  /*cc50*/  FMUL.FTZ R2, R21, R20 ;  /* 0x0000001415027220 */ /* 0x000fe20000410000 */
[--C-:B------:R-:W-:Y:S01]  /*cc60*/  HADD2.F32 R18, -RZ, R23.reuse.H0_H0 ;  /* 0x20000017ff127230 */ /* 0x100fe20000004100 */
[----:B------:R-:W-:Y:S01]  /*cc70*/  FMUL.FTZ R4, R28, R5 ;  /* 0x000000051c047220 */ /* 0x000fe20000410000 */
[----:B------:R-:W-:Y:S01]  /*cc80*/  HADD2.F32 R17, -RZ, R23.H1_H1 ;  /* 0x30000017ff117230 */ /* 0x000fe20000004100 */
[C---:B------:R-:W-:Y:S01]  /*cc90*/  FFMA.FTZ R48, R3.reuse, R63, R2 ;  /* 0x0000003f03307223 */ /* 0x040fe20000010002 */
[----:B------:R-:W-:Y:S01]  /*cca0*/  HADD2.F32 R2, -RZ, R75.H1_H1 ;  /* 0x3000004bff027230 */ /* 0x000fe20000004100 */
[C---:B------:R-:W-:Y:S01]  /*ccb0*/  FFMA.FTZ R37, R6.reuse, R8, R4 ;  /* 0x0000000806257223 */ /* 0x040fe20000010004 */
[----:B------:R-:W-:Y:S01]  /*ccc0*/  HADD2.F32 R4, -RZ, R80.H0_H0 ;  /* 0x20000050ff047230 */ /* 0x000fe20000004100 */
[----:B------:R-:W-:Y:S01]  /*ccd0*/  FMUL.FTZ R32, R6, R5 ;  /* 0x0000000506207220 */ /* 0x000fe20000410000 */
[----:B------:R-:W-:Y:S01]  /*cce0*/  HADD2.F32 R23, -RZ, R33.H0_H0 ;  /* 0x20000021ff177230 */ /* 0x000fe20000004100 */
[----:B------:R-:W-:Y:S01]  /*ccf0*/  FMUL.FTZ R6, R18, R2 ;  /* 0x0000000212067220 */ /* 0x000fe20000410000 */
[----:B------:R-:W-:Y:S01]  /*cd00*/  HADD2.F32 R19, -RZ, R22.H0_H0 ;  /* 0x20000016ff137230 */ /* 0x000fe20000004100 */
[----:B------:R-:W-:Y:S01]  /*cd10*/  FMUL.FTZ R34, R3, R20 ;  /* 0x0000001403227220 */ /* 0x000fe20000410000 */
[----:B------:R-:W-:Y:S01]  /*cd20*/  HADD2.F32 R3, -RZ, R75.H0_H0 ;  /* 0x2000004bff037230 */ /* 0x000fe20000004100 */
[C---:B------:R-:W-:Y:S01]  /*cd30*/  FFMA.FTZ R26, R11.reuse, R4, R6 ;  /* 0x000000040b1a7223 */ /* 0x040fe20000010006 */
[----:B------:R-:W-:Y:S01]  /*cd40*/  HADD2.F32 R6, -RZ, R50.H0_H0 ;  /* 0x20000032ff067230 */ /* 0x000fe20000004100 */
[----:B------:R-:W-:Y:S01]  /*cd50*/  FMUL.FTZ R25, R11, R2 ;  /* 0x000000020b197220 */ /* 0x000fe20000410000 */
[----:B------:R-:W-:Y:S01]  /*cd60*/  HADD2.F32 R22, -RZ, R22.H1_H1 ;  /* 0x30000016ff167230 */ /* 0x000fe20000004100 */
[----:B------:R-:W-:Y:S01]  /*cd70*/  FMUL.FTZ R2, R17, R23 ;  /* 0x0000001711027220 */ /* 0x000fe20000410000 */
[----:B------:R-:W-:Y:S01]  /*cd80*/  HADD2.F32 R5, -RZ, R80.H1_H1 ;  /* 0x30000050ff057230 */ /* 0x000fe20000004100 */
[-C--:B------:R-:W-:Y:S01]  /*cd90*/  FMUL.FTZ R20, R19, R3.reuse ;  /* 0x0000000313147220 */ /* 0x080fe20000410000 */
[----:B------:R-:W-:Y:S01]  /*cda0*/  HADD2.F32 R11, -RZ, R39.H0_H0 ;  /* 0x20000027ff0b7230 */ /* 0x000fe20000004100 */
[----:B------:R-:W-:Y:S01]  /*cdb0*/  FMUL.FTZ R27, R15, R3 ;  /* 0x000000030f1b7220 */ /* 0x000fe20000410000 */
[----:B------:R-:W-:Y:S01]  /*cdc0*/  HADD2.F32 R39, -RZ, R60.H0_H0 ;  /* 0x2000003cff277230 */ /* 0x000fe20000004100 */
[----:B------:R-:W-:-:S02]  /*cdd0*/  FFMA.FTZ R24, R10, R62, R2 ;  /* 0x0000003e0a187223 */ /* 0x000fc40000010002 */
[-C--:B------:R-:W-:Y:S02]  /*cde0*/  FMUL.FTZ R3, R30, R6.reuse ;  /* 0x000000061e037220 */ /* 0x080fe40000410000 */
[----:B------:R-:W-:Y:S02]  /*cdf0*/  FFMA.FTZ R33, R15, R5, R20 ;  /* 0x000000050f217223 */ /* 0x000fe40000010014 */
[----:B------:R-:W-:Y:S02]  /*ce00*/  FMUL.FTZ R2, R22, R11 ;  /* 0x0000000b16027220 */ /* 0x000fe40000410000 */
[----:B------:R-:W-:Y:S02]  /*ce10*/  FMUL.FTZ R23, R10, R23 ;  /* 0x000000170a177220 */ /* 0x000fe40000410000 */
[----:B------:R-:W-:Y:S02]  /*ce20*/  FMUL.FTZ R20, R16, R6 ;  /* 0x0000000610147220 */ /* 0x000fe40000410000 */
[----:B------:R-:W-:-:S02]  /*ce30*/  FMUL.FTZ R11, R14, R11 ;  /* 0x0000000b0e0b7220 */ /* 0x000fc40000410000 */
[----:B------:R-:W-:Y:S02]  /*ce40*/  FFMA.FTZ R16, R16, R39, R3 ;  /* 0x0000002710107223 */ /* 0x000fe40000010003 */
[----:B------:R-:W-:Y:S02]  /*ce50*/  FFMA.FTZ R31, R14, R38, R2 ;  /* 0x000000260e1f7223 */ /* 0x000fe40000010002 */
[----:B------:R-:W-:Y:S02]  /*ce60*/  FFMA.FTZ R6, R19, R5, -R27 ;  /* 0x0000000513067223 */ /* 0x000fe4000001081b */
[----:B------:R-:W-:Y:S02]  /*ce70*/  FFMA.FTZ R3, R18, R4, -R25 ;  /* 0x0000000412037223 */ /* 0x000fe40000010819 */
[----:B------:R-:W-:Y:S01]  /*ce80*/  FFMA.FTZ R15, R29, R9, -R36 ;  /* 0x000000091d0f7223 */ /* 0x000fe20000010824 */
[----:B------:R-:W-:Y:S01]  /*ce90*/  F2FP.PACK_AB R9, R48, R49 ;  /* 0x000000313009723e */ /* 0x000fe200000000ff */
[----:B------:R-:W-:-:S02]  /*cea0*/  FFMA.FTZ R14, R21, R63, -R34 ;  /* 0x0000003f150e7223 */ /* 0x000fc40000010822 */
[----:B------:R-:W-:Y:S01]  /*ceb0*/  FFMA.FTZ R10, R28, R8, -R32 ;  /* 0x000000081c0a7223 */ /* 0x000fe20000010820 */
[----:B------:R-:W-:Y:S01]  /*cec0*/  F2FP.PACK_AB R8, R16, R37 ;  /* 0x000000251008723e */ /* 0x000fe200000000ff */
[----:B------:R-:W-:Y:S01]  /*ced0*/  FFMA.FTZ R2, R17, R62, -R23 ;  /* 0x0000003e11027223 */ /* 0x000fe20000010817 */
[----:B------:R-:W-:Y:S01]  /*cee0*/  F2FP.PACK_AB R17, R14, R15 ;  /* 0x0000000f0e11723e */ /* 0x000fe200000000ff */
[----:B------:R-:W-:Y:S02]  /*cef0*/  FFMA.FTZ R4, R30, R39, -R20 ;  /* 0x000000271e047223 */ /* 0x000fe40000010814 */
[----:B------:R-:W-:Y:S01]  /*cf00*/  FFMA.FTZ R5, R22, R38, -R11 ;  /* 0x0000002616057223 */ /* 0x000fe2000001080b */
[----:B------:R-:W-:Y:S02]  /*cf10*/  F2FP.PACK_AB R19, R2, R3 ;  /* 0x000000030213723e */ /* 0x000fe400000000ff */
[----:B------:R-:W-:Y:S02]  /*cf20*/  F2FP.PACK_AB R16, R4, R10 ;  /* 0x0000000a0410723e */ /* 0x000fe400000000ff */
[----:B------:R-:W-:-:S02]  /*cf30*/  F2FP.PACK_AB R18, R5, R6 ;  /* 0x000000060512723e */ /* 0x000fc400000000ff */
[----:B------:R-:W-:Y:S02]  /*cf40*/  F2FP.PACK_AB R11, R24, R26 ;  /* 0x0000001a180b723e */ /* 0x000fe400000000ff */
[----:B------:R-:W-:Y:S01]  /*cf50*/  F2FP.PACK_AB R10, R31, R33 ;  /* 0x000000211f0a723e */ /* 0x000fe200000000ff */
[----:B------:R1:W-:Y:S04]  /*cf60*/  STS.128 [R64], R16 ;  /* 0x0000001040007388 */ /* 0x0003e80000000c00 */
[----:B------:R1:W-:Y:S02]  /*cf70*/  STS.128 [R35+0x100], R8 ;  /* 0x0001000823007388 */ /* 0x0003e40000000c00 */
.L_x_998:
[----:B------:R-:W-:Y:S05]  /*cf80*/  BSYNC B0 ;  /* 0x0000000000007941 */ /* 0x000fea0003800000 */
.L_x_997:
        /* <DEDUP_REMOVED lines=23> */
[--C-:B------:R-:W-:Y:S02]  /*d100*/  SHF.R.U32.HI R28, RZ, 0x10, R41.reuse ;  /* 0x00000010ff1c7819 */ /* 0x100fe40000011629 */
[----:B------:R-:W-:Y:S01]  /*d110*/  SHF.L.U32 R30, R2, 0x1, RZ ;  /* 0x00000001021e7819 */ /* 0x000fe200000006ff */
[----:B------:R-:W-:Y:S01]  /*d120*/  HADD2.F32 R2, -RZ, R81.H0_H0 ;  /* 0x20000051ff027230 */ /* 0x000fe20000004100 */
[----:B------:R-:W-:Y:S02]  /*d130*/  SHF.R.U64 R48, R40, 0x10, R41 ;  /* 0x0000001028307819 */ /* 0x000fe40000001229 */
[--C-:B------:R-:W-:Y:S01]  /*d140*/  SHF.R.U64 R41, R42, 0x10, R43.reuse ;  /* 0x000000102a297819 */ /* 0x100fe2000000122b */
[----:B-1----:R-:W1:Y:S01]  /*d150*/  LDS.128 R16, [R30+0x100] ;  /* 0x000100001e107984 */ /* 0x002e620000000c00 */
[----:B------:R-:W-:Y:S01]  /*d160*/  SHF.R.U32.HI R31, RZ, 0x10, R43 ;  /* 0x00000010ff1f7819 */ /* 0x000fe2000001162b */
[----:B------:R-:W-:Y:S01]  /*d170*/  HADD2.F32 R43, -RZ, R28.H0_H0 ;  /* 0x2000001cff2b7230 */ /* 0x000fe20000004100 */
[----:B------:R-:W-:-:S02]  /*d180*/  SHF.R.U32.HI R29, RZ, 0x10, R47 ;  /* 0x00000010ff1d7819 */ /* 0x000fc4000001162f */
[----:B------:R-:W-:Y:S01]  /*d190*/  SHF.R.U64 R40, R44, 0x10, R45 ;  /* 0x000000102c287819 */ /* 0x000fe2000000122d */
[----:B------:R-:W-:Y:S01]  /*d1a0*/  HADD2.F32 R42, -RZ, R31.H0_H0 ;  /* 0x2000001fff2a7230 */ /* 0x000fe20000004100 */
[----:B------:R-:W-:Y:S01]  /*d1b0*/  SHF.R.U64 R35, R46, 0x10, R47 ;  /* 0x000000102e237819 */ /* 0x000fe2000000122f */
[--C-:B-1----:R-:W-:Y:S02]  /*d1c0*/  HADD2.F32 R4, -RZ, R17.reuse.H0_H0 ;  /* 0x20000011ff047230 */ /* 0x102fe40000004100 */
[----:B------:R-:W-:Y:S02]  /*d1d0*/  HADD2.F32 R3, -RZ, R17.H1_H1 ;  /* 0x30000011ff037230 */ /* 0x000fe40000004100 */
[----:B------:R-:W-:Y:S01]  /*d1e0*/  HADD2.F32 R17, -RZ, R5.H0_H0 ;  /* 0x20000005ff117230 */ /* 0x000fe20000004100 */
[----:B------:R-:W-:Y:S01]  /*d1f0*/  FMUL.FTZ R34, R4, R2 ;  /* 0x0000000204227220 */ /* 0x000fe20000410000 */
[----:B------:R-:W-:Y:S02]  /*d200*/  HADD2.F32 R5, -RZ, R81.H1_H1 ;  /* 0x30000051ff057230 */ /* 0x000fe40000004100 */
[--C-:B------:R-:W-:Y:S01]  /*d210*/  HADD2.F32 R15, -RZ, R18.reuse.H0_H0 ;  /* 0x20000012ff0f7230 */ /* 0x100fe20000004100 */
[----:B------:R-:W-:Y:S01]  /*d220*/  FMUL.FTZ R33, R3, R17 ;  /* 0x0000001103217220 */ /* 0x000fe20000410000 */
[----:B------:R-:W-:-:S02]  /*d230*/  HADD2.F32 R14, -RZ, R18.H1_H1 ;  /* 0x30000012ff0e7230 */ /* 0x000fc40000004100 */
[----:B------:R-:W-:Y:S01]  /*d240*/  HADD2.F32 R18, -RZ, R29.H0_H0 ;  /* 0x2000001dff127230 */ /* 0x000fe20000004100 */
[----:B--2---:R-:W1:Y:S02]  /*d250*/  LDS.128 R8, [R49] ;  /* 0x0000000031087984 */ /* 0x004e640000000c00 */
[--C-:B-1----:R-:W-:Y:S02]  /*d260*/  HADD2.F32 R25, -RZ, R9.reuse.H0_H0 ;  /* 0x20000009ff197230 */ /* 0x102fe40000004100 */
[----:B------:R-:W-:Y:S02]  /*d270*/  HADD2.F32 R23, -RZ, R9.H1_H1 ;  /* 0x30000009ff177230 */ /* 0x000fe40000004100 */
[--C-:B------:R-:W-:Y:S01]  /*d280*/  HADD2.F32 R24, -RZ, R8.reuse.H0_H0 ;  /* 0x20000008ff187230 */ /* 0x100fe20000004100 */
[----:B------:R-:W-:Y:S01]  /*d290*/  FMUL.FTZ R6, R25, R2 ;  /* 0x0000000219067220 */ /* 0x000fe20000410000 */
[----:B------:R-:W-:Y:S01]  /*d2a0*/  HADD2.F32 R27, -RZ, R8.H1_H1 ;  /* 0x30000008ff1b7230 */ /* 0x000fe20000004100 */
[----:B------:R-:W-:Y:S01]  /*d2b0*/  FMUL.FTZ R2, R23, R17 ;  /* 0x0000001117027220 */ /* 0x000fe20000410000 */
[----:B------:R-:W-:-:S02]  /*d2c0*/  HADD2.F32 R8, -RZ, R83.H0_H0 ;  /* 0x20000053ff087230 */ /* 0x000fc40000004100 */
[--C-:B------:R-:W-:Y:S01]  /*d2d0*/  HADD2.F32 R22, -RZ, R10.reuse.H0_H0 ;  /* 0x2000000aff167230 */ /* 0x100fe20000004100 */
[----:B------:R-:W-:Y:S01]  /*d2e0*/  FFMA.FTZ R38, R3, R43, R2 ;  /* 0x0000002b03267223 */ /* 0x000fe20000010002 */
[----:B------:R-:W-:Y:S01]  /*d2f0*/  HADD2.F32 R26, -RZ, R10.H1_H1 ;  /* 0x3000000aff1a7230 */ /* 0x000fe20000004100 */
[----:B------:R-:W-:Y:S01]  /*d300*/  FFMA.FTZ R39, R4, R8, R6 ;  /* 0x0000000804277223 */ /* 0x000fe20000010006 */
[----:B------:R-:W-:Y:S01]  /*d310*/  HADD2.F32 R10, -RZ, R16.H0_H0 ;  /* 0x20000010ff0a7230 */ /* 0x000fe20000004100 */
[-C--:B------:R-:W-:Y:S01]  /*d320*/  FMUL.FTZ R4, R24, R5.reuse ;  /* 0x0000000518047220 */ /* 0x080fe20000410000 */
[----:B------:R-:W-:Y:S02]  /*d330*/  HADD2.F32 R6, -RZ, R83.H1_H1 ;  /* 0x30000053ff067230 */ /* 0x000fe40000004100 */
[--C-:B------:R-:W-:Y:S01]  /*d340*/  HADD2.F32 R21, -RZ, R11.reuse.H0_H0 ;  /* 0x2000000bff157230 */ /* 0x100fe20000004100 */
[C---:B------:R-:W-:Y:S01]  /*d350*/  FMUL.FTZ R32, R10.reuse, R5 ;  /* 0x000000050a207220 */ /* 0x040fe20000410000 */
[----:B------:R-:W-:Y:S01]  /*d360*/  HADD2.F32 R2, -RZ, R84.H1_H1 ;  /* 0x30000054ff027230 */ /* 0x000fe20000004100 */
[----:B------:R-:W-:Y:S01]  /*d370*/  FFMA.FTZ R36, R10, R6, R4 ;  /* 0x000000060a247223 */ /* 0x000fe20000010004 */
[----:B------:R-:W-:-:S02]  /*d380*/  HADD2.F32 R20, -RZ, R11.H1_H1 ;  /* 0x3000000bff147230 */ /* 0x000fc40000004100 */
[----:B------:R-:W-:Y:S01]  /*d390*/  HADD2.F32 R11, -RZ, R19.H0_H0 ;  /* 0x20000013ff0b7230 */ /* 0x000fe20000004100 */
[-C--:B------:R-:W-:Y:S01]  /*d3a0*/  FMUL.FTZ R10, R21, R2.reuse ;  /* 0x00000002150a7220 */ /* 0x080fe20000410000 */
[----:B------:R-:W-:Y:S02]  /*d3b0*/  HADD2.F32 R3, -RZ, R84.H0_H0 ;  /* 0x20000054ff037230 */ /* 0x000fe40000004100 */
[----:B------:R-:W-:Y:S02]  /*d3c0*/  HADD2.F32 R4, -RZ, R85.H0_H0 ;  /* 0x20000055ff047230 */ /* 0x000fe40000004100 */
[----:B------:R-:W-:Y:S01]  /*d3d0*/  HADD2.F32 R9, -RZ, R19.H1_H1 ;  /* 0x30000013ff097230 */ /* 0x000fe20000004100 */
[----:B------:R-:W-:Y:S01]  /*d3e0*/  FMUL.FTZ R17, R22, R3 ;  /* 0x0000000316117220 */ /* 0x000fe20000410000 */
[----:B------:R-:W-:Y:S01]  /*d3f0*/  HADD2.F32 R5, -RZ, R85.H1_H1 ;  /* 0x30000055ff057230 */ /* 0x000fe20000004100 */
[C---:B------:R-:W-:Y:S01]  /*d400*/  FMUL.FTZ R19, R11.reuse, R2 ;  /* 0x000000020b137220 */ /* 0x040fe20000410000 */
[----:B------:R-:W-:Y:S01]  /*d410*/  HADD2.F32 R16, -RZ, R16.H1_H1 ;  /* 0x30000010ff107230 */ /* 0x000fe20000004100 */
[----:B------:R-:W-:Y:S01]  /*d420*/  FFMA.FTZ R28, R11, R4, R10 ;  /* 0x000000040b1c7223 */ /* 0x000fe2000001000a */
[----:B------:R-:W-:Y:S01]  /*d430*/  HADD2.F32 R11, -RZ, R40.H0_H0 ;  /* 0x20000028ff0b7230 */ /* 0x000fe20000004100 */
[-C--:B------:R-:W-:Y:S01]  /*d440*/  FMUL.FTZ R2, R20, R18.reuse ;  /* 0x0000001214027220 */ /* 0x080fe20000410000 */
[----:B------:R-:W-:Y:S01]  /*d450*/  HADD2.F32 R10, -RZ, R35.H0_H0 ;  /* 0x20000023ff0a7230 */ /* 0x000fe20000004100 */
[C---:B------:R-:W-:Y:S01]  /*d460*/  FFMA.FTZ R37, R15.reuse, R5, R17 ;  /* 0x000000050f257223 */ /* 0x040fe20000010011 */
[----:B------:R-:W-:Y:S01]  /*d470*/  HADD2.F32 R40, -RZ, R48.H0_H0 ;  /* 0x20000030ff287230 */ /* 0x000fe20000004100 */
[----:B------:R-:W-:Y:S01]  /*d480*/  FMUL.FTZ R29, R15, R3 ;  /* 0x000000030f1d7220 */ /* 0x000fe20000410000 */
[----:B------:R-:W-:Y:S01]  /*d490*/  HADD2.F32 R35, -RZ, R41.H0_H0 ;  /* 0x20000029ff237230 */ /* 0x000fe20000004100 */
[----:B------:R-:W-:-:S02]  /*d4a0*/  FMUL.FTZ R17, R9, R18 ;  /* 0x0000001209117220 */ /* 0x000fc40000410000 */
[----:B------:R-:W-:Y:S02]  /*d4b0*/  FFMA.FTZ R18, R9, R42, R2 ;  /* 0x0000002a09127223 */ /* 0x000fe40000010002 */
[-C--:B------:R-:W-:Y:S02]  /*d4c0*/  FMUL.FTZ R3, R27, R11.reuse ;  /* 0x0000000b1b037220 */ /* 0x080fe40000410000 */
[-C--:B------:R-:W-:Y:S02]  /*d4d0*/  FMUL.FTZ R2, R26, R10.reuse ;  /* 0x0000000a1a027220 */ /* 0x080fe40000410000 */
[----:B------:R-:W-:Y:S02]  /*d4e0*/  FMUL.FTZ R11, R16, R11 ;  /* 0x0000000b100b7220 */ /* 0x000fe40000410000 */
[----:B------:R-:W-:Y:S02]  /*d4f0*/  FMUL.FTZ R9, R14, R10 ;  /* 0x0000000a0e097220 */ /* 0x000fe40000410000 */
[----:B------:R-:W-:-:S02]  /*d500*/  FFMA.FTZ R16, R16, R40, R3 ;  /* 0x0000002810107223 */ /* 0x000fc40000010003 */
[----:B------:R-:W-:Y:S02]  /*d510*/  FFMA.FTZ R10, R24, R6, -R32 ;  /* 0x00000006180a7223 */ /* 0x000fe40000010820 */
[----:B------:R-:W-:Y:S02]  /*d520*/  FFMA.FTZ R31, R14, R35, R2 ;  /* 0x000000230e1f7223 */ /* 0x000fe40000010002 */
[----:B------:R-:W-:Y:S02]  /*d530*/  FFMA.FTZ R6, R22, R5, -R29 ;  /* 0x0000000516067223 */ /* 0x000fe4000001081d */
[----:B------:R-:W-:Y:S02]  /*d540*/  FFMA.FTZ R3, R21, R4, -R19 ;  /* 0x0000000415037223 */ /* 0x000fe40000010813 */
[----:B------:R-:W-:Y:S01]  /*d550*/  FFMA.FTZ R15, R25, R8, -R34 ;  /* 0x00000008190f7223 */ /* 0x000fe20000010822 */
[----:B------:R-:W-:Y:S01]  /*d560*/  F2FP.PACK_AB R8, R16, R36 ;  /* 0x000000241008723e */ /* 0x000fe200000000ff */
[----:B------:R-:W-:-:S02]  /*d570*/  FFMA.FTZ R14, R23, R43, -R33 ;  /* 0x0000002b170e7223 */ /* 0x000fc40000010821 */
[----:B------:R-:W-:Y:S02]  /*d580*/  FFMA.FTZ R2, R20, R42, -R17 ;  /* 0x0000002a14027223 */ /* 0x000fe40000010811 */
[----:B------:R-:W-:Y:S01]  /*d590*/  FFMA.FTZ R4, R27, R40, -R11 ;  /* 0x000000281b047223 */ /* 0x000fe2000001080b */
[----:B------:R-:W-:Y:S01]  /*d5a0*/  F2FP.PACK_AB R11, R18, R28 ;  /* 0x0000001c120b723e */ /* 0x000fe200000000ff */
[----:B------:R-:W-:Y:S01]  /*d5b0*/  FFMA.FTZ R5, R26, R35, -R9 ;  /* 0x000000231a057223 */ /* 0x000fe20000010809 */
[----:B------:R-:W-:Y:S02]  /*d5c0*/  F2FP.PACK_AB R19, R2, R3 ;  /* 0x000000030213723e */ /* 0x000fe400000000ff */
[----:B------:R-:W-:Y:S02]  /*d5d0*/  F2FP.PACK_AB R17, R14, R15 ;  /* 0x0000000f0e11723e */ /* 0x000fe400000000ff */
[----:B------:R-:W-:Y:S02]  /*d5e0*/  F2FP.PACK_AB R16, R4, R10 ;  /* 0x0000000a0410723e */ /* 0x000fe400000000ff */
[----:B------:R-:W-:-:S02]  /*d5f0*/  F2FP.PACK_AB R18, R5, R6 ;  /* 0x000000060512723e */ /* 0x000fc400000000ff */
[----:B------:R-:W-:Y:S02]  /*d600*/  F2FP.PACK_AB R9, R38, R39 ;  /* 0x000000272609723e */ /* 0x000fe400000000ff */
[----:B------:R-:W-:Y:S01]  /*d610*/  F2FP.PACK_AB R10, R31, R37 ;  /* 0x000000251f0a723e */ /* 0x000fe200000000ff */
[----:B------:R1:W-:Y:S04]  /*d620*/  STS.128 [R49], R16 ;  /* 0x0000001031007388 */ /* 0x0003e80000000c00 */
[----:B------:R1:W-:Y:S02]  /*d630*/  STS.128 [R30+0x100], R8 ;  /* 0x000100081e007388 */ /* 0x0003e40000000c00 */
.L_x_1000:
[----:B------:R-:W-:Y:S05]  /*d640*/  BSYNC B0 ;  /* 0x0000000000007941 */ /* 0x000fea0003800000 */
.L_x_999:
[----:B------:R-:W-:-:S04]  /*d650*/  IADD3 R2, R101, 0x60, RZ ;  /* 0x0000006065027810 */ /* 0x000fc80007ffe0ff */
[----:B------:R-:W-:-:S13]  /*d660*/  ISETP.GE.OR P0, PT, R2, R68, P2 ;  /* 0x000000440200720c */ /* 0x000fda0001706670 */
[----:B------:R-:W-:Y:S05]  /*d670*/  @P0 BRA `(.L_x_988) ;  /* 0x0000068000000947 */ /* 0x000fea0003800000 */
[----:B------:R-:W2:Y:S04]  /*d680*/  LDL R5, [R1+0x64] ;  /* 0x0000640001057983 */ /* 0x000ea80000100800 */
[----:B------:R-:W3:Y:S01]  /*d690*/  LDL R45, [R1+0x50] ;  /* 0x00005000012d7983 */ /* 0x000ee20000100800 */
[----:B------:R-:W-:Y:S02]  /*d6a0*/  MOV R2, c[0x0][0x27c] ;  /* 0x00009f0000027a02 */ /* 0x000fe40000000f00 */
[C---:B------:R-:W-:Y:S02]  /*d6b0*/  IADD3 R6, R101.reuse, 0x60, RZ ;  /* 0x0000006065067810 */ /* 0x040fe40007ffe0ff */
[----:B------:R-:W-:Y:S02]  /*d6c0*/  LEA.HI R2, R2, R102, RZ, 0x1d ;  /* 0x0000006602027211 */ /* 0x000fe400078fe8ff */
[----:B-1----:R-:W-:-:S02]  /*d6d0*/  IADD3 R8, R101, 0x60, RZ ;  /* 0x0000006065087810 */ /* 0x002fc40007ffe0ff */
[----:B------:R-:W-:Y:S02]  /*d6e0*/  SHF.R.S32.HI R4, RZ, 0x1f, R2 ;  /* 0x0000001fff047819 */ /* 0x000fe40000011402 */
[----:B------:R-:W-:Y:S02]  /*d6f0*/  SHF.L.U32 R6, R6, 0x6, RZ ;  /* 0x0000000606067819 */ /* 0x000fe400000006ff */
[----:B------:R-:W-:Y:S02]  /*d700*/  SHF.L.U32 R8, R8, 0x6, RZ ;  /* 0x0000000608087819 */ /* 0x000fe400000006ff */
[----:B------:R-:W-:Y:S02]  /*d710*/  SHF.L.U32 R3, R2, 0x3, RZ ;  /* 0x0000000302037819 */ /* 0x000fe400000006ff */
[----:B------:R-:W-:Y:S02]  /*d720*/  LOP3.LUT R8, R8, 0x1c0, RZ, 0xc0, !PT ;  /* 0x000001c008087812 */ /* 0x000fe400078ec0ff */
[----:B------:R-:W-:-:S02]  /*d730*/  LOP3.LUT R6, R6, 0x1c0, RZ, 0xc0, !PT ;  /* 0x000001c006067812 */ /* 0x000fc400078ec0ff */
[----:B------:R-:W-:Y:S02]  /*d740*/  LEA.HI R2, R4, R2, RZ, 0x3 ;  /* 0x0000000204027211 */ /* 0x000fe400078f18ff */
[----:B------:R-:W-:Y:S02]  /*d750*/  SHF.R.U32.HI R6, RZ, 0x3, R6 ;  /* 0x00000003ff067819 */ /* 0x000fe40000011606 */
[----:B------:R-:W-:Y:S02]  /*d760*/  LOP3.LUT R3, R8, 0x38, R3, 0xf8, !PT ;  /* 0x0000003808037812 */ /* 0x000fe400078ef803 */
[----:B------:R-:W-:Y:S02]  /*d770*/  SHF.L.U32 R2, R2, 0xa, RZ ;  /* 0x0000000a02027819 */ /* 0x000fe400000006ff */
[----:B------:R-:W-:Y:S02]  /*d780*/  LOP3.LUT R3, R3, R6, RZ, 0x3c, !PT ;  /* 0x0000000603037212 */ /* 0x000fe400078e3cff */
[----:B------:R-:W-:-:S02]  /*d790*/  LOP3.LUT R2, R2, 0x7fffe000, RZ, 0xc0, !PT ;  /* 0x7fffe00002027812 */ /* 0x000fc400078ec0ff */
[----:B------:R-:W-:Y:S02]  /*d7a0*/  SHF.R.U32.HI R28, RZ, 0x10, R57 ;  /* 0x00000010ff1c7819 */ /* 0x000fe40000011639 */
[----:B------:R-:W-:Y:S02]  /*d7b0*/  SHF.R.U32.HI R29, RZ, 0x10, R55 ;  /* 0x00000010ff1d7819 */ /* 0x000fe40000011637 */
[----:B------:R-:W-:Y:S01]  /*d7c0*/  SHF.R.U64 R35, R52, 0x10, R53 ;  /* 0x0000001034237819 */ /* 0x000fe20000001235 */
[----:B------:R-:W-:Y:S01]  /*d7d0*/  HADD2.F32 R44, -RZ, R28.H0_H0 ;  /* 0x2000001cff2c7230 */ /* 0x000fe20000004100 */
[----:B------:R-:W-:Y:S02]  /*d7e0*/  SHF.R.U32.HI R31, RZ, 0x10, R59 ;  /* 0x00000010ff1f7819 */ /* 0x000fe4000001163b */
[----:B------:R-:W-:Y:S02]  /*d7f0*/  SHF.R.U64 R36, R54, 0x10, R55 ;  /* 0x0000001036247819 */ /* 0x000fe40000001237 */
[----:B------:R-:W-:Y:S01]  /*d800*/  SHF.R.U64 R39, R56, 0x10, R57 ;  /* 0x0000001038277819 */ /* 0x000fe20000001239 */
[----:B------:R-:W-:Y:S01]  /*d810*/  HADD2.F32 R43, -RZ, R31.H0_H0 ;  /* 0x2000001fff2b7230 */ /* 0x000fe20000004100 */
[----:B------:R-:W-:-:S03]  /*d820*/  SHF.R.U64 R41, R58, 0x10, R59 ;  /* 0x000000103a297819 */ /* 0x000fc6000000123b */
[----:B------:R-:W-:Y:S01]  /*d830*/  HADD2.F32 R39, -RZ, R39.H0_H0 ;  /* 0x20000027ff277230 */ /* 0x000fe20000004100 */
[----:B--2---:R-:W-:Y:S02]  /*d840*/  IADD3 R2, R3, R2, R5 ;  /* 0x0000000203027210 */ /* 0x004fe40007ffe005 */
[----:B------:R-:W-:Y:S02]  /*d850*/  SHF.R.U32.HI R5, RZ, 0x10, R53 ;  /* 0x00000010ff057819 */ /* 0x000fe40000011635 */
[----:B------:R-:W-:Y:S01]  /*d860*/  SHF.L.U32 R30, R2, 0x1, RZ ;  /* 0x00000001021e7819 */ /* 0x000fe200000006ff */
[----:B---3--:R-:W1:Y:S01]  /*d870*/  LDS.128 R8, [R45] ;  /* 0x000000002d087984 */ /* 0x008e620000000c00 */
[----:B------:R-:W-:-:S03]  /*d880*/  HADD2.F32 R2, -RZ, R86.H0_H0 ;  /* 0x20000056ff027230 */ /* 0x000fc60000004100 */
[----:B------:R-:W2:Y:S01]  /*d890*/  LDS.128 R16, [R30+0x100] ;  /* 0x000100001e107984 */ /* 0x000ea20000000c00 */
[--C-:B-1----:R-:W-:Y:S02]  /*d8a0*/  HADD2.F32 R25, -RZ, R9.reuse.H0_H0 ;  /* 0x20000009ff197230 */ /* 0x102fe40000004100 */
[----:B------:R-:W-:Y:S02]  /*d8b0*/  HADD2.F32 R23, -RZ, R9.H1_H1 ;  /* 0x30000009ff177230 */ /* 0x000fe40000004100 */
[--C-:B--2---:R-:W-:Y:S01]  /*d8c0*/  HADD2.F32 R4, -RZ, R17.reuse.H0_H0 ;  /* 0x20000011ff047230 */ /* 0x104fe20000004100 */
[-C--:B------:R-:W-:Y:S01]  /*d8d0*/  FMUL.FTZ R6, R25, R2.reuse ;  /* 0x0000000219067220 */ /* 0x080fe20000410000 */
[----:B------:R-:W-:Y:S02]  /*d8e0*/  HADD2.F32 R3, -RZ, R17.H1_H1 ;  /* 0x30000011ff037230 */ /* 0x000fe40000004100 */
[----:B------:R-:W-:Y:S01]  /*d8f0*/  HADD2.F32 R17, -RZ, R5.H0_H0 ;  /* 0x20000005ff117230 */ /* 0x000fe20000004100 */
[----:B------:R-:W-:Y:S01]  /*d900*/  FMUL.FTZ R34, R4, R2 ;  /* 0x0000000204227220 */ /* 0x000fe20000410000 */
[----:B------:R-:W-:-:S02]  /*d910*/  HADD2.F32 R24, -RZ, R8.H0_H0 ;  /* 0x20000008ff187230 */ /* 0x000fc40000004100 */
[----:B------:R-:W-:Y:S01]  /*d920*/  HADD2.F32 R27, -RZ, R8.H1_H1 ;  /* 0x30000008ff1b7230 */ /* 0x000fe20000004100 */
[-C--:B------:R-:W-:Y:S01]  /*d930*/  FMUL.FTZ R2, R23, R17.reuse ;  /* 0x0000001117027220 */ /* 0x080fe20000410000 */
[----:B------:R-:W-:Y:S01]  /*d940*/  HADD2.F32 R8, -RZ, R87.H0_H0 ;  /* 0x20000057ff087230 */ /* 0x000fe20000004100 */
[C---:B------:R-:W-:Y:S01]  /*d950*/  FMUL.FTZ R33, R3.reuse, R17 ;  /* 0x0000001103217220 */ /* 0x040fe20000410000 */
[----:B------:R-:W-:Y:S01]  /*d960*/  HADD2.F32 R5, -RZ, R86.H1_H1 ;  /* 0x30000056ff057230 */ /* 0x000fe20000004100 */
[----:B------:R-:W-:Y:S01]  /*d970*/  FFMA.FTZ R40, R3, R44, R2 ;  /* 0x0000002c03287223 */ /* 0x000fe20000010002 */
[--C-:B------:R-:W-:Y:S01]  /*d980*/  HADD2.F32 R22, -RZ, R10.reuse.H0_H0 ;  /* 0x2000000aff167230 */ /* 0x100fe20000004100 */
[----:B------:R-:W-:Y:S01]  /*d990*/  FFMA.FTZ R42, R4, R8, R6 ;  /* 0x00000008042a7223 */ /* 0x000fe20000010006 */
[----:B------:R-:W-:Y:S01]  /*d9a0*/  HADD2.F32 R26, -RZ, R10.H1_H1 ;  /* 0x3000000aff1a7230 */ /* 0x000fe20000004100 */
[----:B------:R-:W-:Y:S01]  /*d9b0*/  FMUL.FTZ R4, R24, R5 ;  /* 0x0000000518047220 */ /* 0x000fe20000410000 */
[----:B------:R-:W-:-:S02]  /*d9c0*/  HADD2.F32 R10, -RZ, R16.H0_H0 ;  /* 0x20000010ff0a7230 */ /* 0x000fc40000004100 */
[----:B------:R-:W-:Y:S02]  /*d9d0*/  HADD2.F32 R6, -RZ, R87.H1_H1 ;  /* 0x30000057ff067230 */ /* 0x000fe40000004100 */
[--C-:B------:R-:W-:Y:S01]  /*d9e0*/  HADD2.F32 R21, -RZ, R11.reuse.H0_H0 ;  /* 0x2000000bff157230 */ /* 0x100fe20000004100 */
[C---:B------:R-:W-:Y:S01]  /*d9f0*/  FMUL.FTZ R32, R10.reuse, R5 ;  /* 0x000000050a207220 */ /* 0x040fe20000410000 */
[--C-:B------:R-:W-:Y:S01]  /*da00*/  HADD2.F32 R2, -RZ, R88.reuse.H1_H1 ;  /* 0x30000058ff027230 */ /* 0x100fe20000004100 */
[----:B------:R-:W-:Y:S01]  /*da10*/  FFMA.FTZ R37, R10, R6, R4 ;  /* 0x000000060a257223 */ /* 0x000fe20000010004 */
[----:B------:R-:W-:Y:S02]  /*da20*/  HADD2.F32 R20, -RZ, R11.H1_H1 ;  /* 0x3000000bff147230 */ /* 0x000fe40000004100 */
[----:B------:R-:W-:Y:S01]  /*da30*/  HADD2.F32 R11, -RZ, R19.H0_H0 ;  /* 0x20000013ff0b7230 */ /* 0x000fe20000004100 */
[----:B------:R-:W-:Y:S01]  /*da40*/  FMUL.FTZ R10, R21, R2 ;  /* 0x00000002150a7220 */ /* 0x000fe20000410000 */
[----:B------:R-:W-:-:S02]  /*da50*/  HADD2.F32 R3, -RZ, R88.H0_H0 ;  /* 0x20000058ff037230 */ /* 0x000fc40000004100 */
[----:B------:R-:W-:Y:S02]  /*da60*/  HADD2.F32 R4, -RZ, R89.H0_H0 ;  /* 0x20000059ff047230 */ /* 0x000fe40000004100 */
[--C-:B------:R-:W-:Y:S01]  /*da70*/  HADD2.F32 R15, -RZ, R18.reuse.H0_H0 ;  /* 0x20000012ff0f7230 */ /* 0x100fe20000004100 */
[-C--:B------:R-:W-:Y:S01]  /*da80*/  FMUL.FTZ R17, R22, R3.reuse ;  /* 0x0000000316117220 */ /* 0x080fe20000410000 */
[----:B------:R-:W-:Y:S01]  /*da90*/  HADD2.F32 R14, -RZ, R18.H1_H1 ;  /* 0x30000012ff0e7230 */ /* 0x000fe20000004100 */
[----:B------:R-:W-:Y:S01]  /*daa0*/  FFMA.FTZ R28, R11, R4, R10 ;  /* 0x000000040b1c7223 */ /* 0x000fe2000001000a */
[----:B------:R-:W-:Y:S01]  /*dab0*/  HADD2.F32 R18, -RZ, R29.H0_H0 ;  /* 0x2000001dff127230 */ /* 0x000fe20000004100 */
[----:B------:R-:W-:Y:S01]  /*dac0*/  FMUL.FTZ R29, R15, R3 ;  /* 0x000000030f1d7220 */ /* 0x000fe20000410000 */
[----:B------:R-:W-:Y:S01]  /*dad0*/  HADD2.F32 R9, -RZ, R19.H1_H1 ;  /* 0x30000013ff097230 */ /* 0x000fe20000004100 */
[----:B------:R-:W-:Y:S01]  /*dae0*/  FMUL.FTZ R19, R11, R2 ;  /* 0x000000020b137220 */ /* 0x000fe20000410000 */
[----:B------:R-:W-:Y:S01]  /*daf0*/  HADD2.F32 R5, -RZ, R89.H1_H1 ;  /* 0x30000059ff057230 */ /* 0x000fe20000004100 */
[----:B------:R-:W-:Y:S01]  /*db00*/  FMUL.FTZ R2, R20, R18 ;  /* 0x0000001214027220 */ /* 0x000fe20000410000 */
[----:B------:R-:W-:-:S02]  /*db10*/  HADD2.F32 R11, -RZ, R35.H0_H0 ;  /* 0x20000023ff0b7230 */ /* 0x000fc40000004100 */
[----:B------:R-:W-:Y:S01]  /*db20*/  HADD2.F32 R10, -RZ, R36.H0_H0 ;  /* 0x20000024ff0a7230 */ /* 0x000fe20000004100 */
[----:B------:R-:W-:Y:S01]  /*db30*/  FFMA.FTZ R38, R15, R5, R17 ;  /* 0x000000050f267223 */ /* 0x000fe20000010011 */
[----:B------:R-:W-:Y:S01]  /*db40*/  HADD2.F32 R16, -RZ, R16.H1_H1 ;  /* 0x30000010ff107230 */ /* 0x000fe20000004100 */
[C---:B------:R-:W-:Y:S01]  /*db50*/  FMUL.FTZ R17, R9.reuse, R18 ;  /* 0x0000001209117220 */ /* 0x040fe20000410000 */
[----:B------:R-:W-:Y:S01]  /*db60*/  HADD2.F32 R35, -RZ, R41.H0_H0 ;  /* 0x20000029ff237230 */ /* 0x000fe20000004100 */
[----:B------:R-:W-:Y:S02]  /*db70*/  FFMA.FTZ R18, R9, R43, R2 ;  /* 0x0000002b09127223 */ /* 0x000fe40000010002 */
[-C--:B------:R-:W-:Y:S02]  /*db80*/  FMUL.FTZ R3, R27, R11.reuse ;  /* 0x0000000b1b037220 */ /* 0x080fe40000410000 */
[----:B------:R-:W-:Y:S02]  /*db90*/  FMUL.FTZ R2, R26, R10 ;  /* 0x0000000a1a027220 */ /* 0x000fe40000410000 */
[----:B------:R-:W-:-:S02]  /*dba0*/  FMUL.FTZ R11, R16, R11 ;  /* 0x0000000b100b7220 */ /* 0x000fc40000410000 */
[----:B------:R-:W-:Y:S02]  /*dbb0*/  FMUL.FTZ R9, R14, R10 ;  /* 0x0000000a0e097220 */ /* 0x000fe40000410000 */
[----:B------:R-:W-:Y:S02]  /*dbc0*/  FFMA.FTZ R16, R16, R39, R3 ;  /* 0x0000002710107223 */ /* 0x000fe40000010003 */
[----:B------:R-:W-:Y:S02]  /*dbd0*/  FFMA.FTZ R10, R24, R6, -R32 ;  /* 0x00000006180a7223 */ /* 0x000fe40000010820 */
[----:B------:R-:W-:Y:S02]  /*dbe0*/  FFMA.FTZ R31, R14, R35, R2 ;  /* 0x000000230e1f7223 */ /* 0x000fe40000010002 */
[----:B------:R-:W-:Y:S02]  /*dbf0*/  FFMA.FTZ R6, R22, R5, -R29 ;  /* 0x0000000516067223 */ /* 0x000fe4000001081d */
[----:B------:R-:W-:-:S02]  /*dc00*/  FFMA.FTZ R3, R21, R4, -R19 ;  /* 0x0000000415037223 */ /* 0x000fc40000010813 */
[----:B------:R-:W-:Y:S01]  /*dc10*/  FFMA.FTZ R15, R25, R8, -R34 ;  /* 0x00000008190f7223 */ /* 0x000fe20000010822 */
[----:B------:R-:W-:Y:S01]  /*dc20*/  F2FP.PACK_AB R8, R16, R37 ;  /* 0x000000251008723e */ /* 0x000fe200000000ff */
[----:B------:R-:W-:Y:S02]  /*dc30*/  FFMA.FTZ R14, R23, R44, -R33 ;  /* 0x0000002c170e7223 */ /* 0x000fe40000010821 */
[----:B------:R-:W-:Y:S02]  /*dc40*/  FFMA.FTZ R2, R20, R43, -R17 ;  /* 0x0000002b14027223 */ /* 0x000fe40000010811 */
[----:B------:R-:W-:Y:S01]  /*dc50*/  FFMA.FTZ R4, R27, R39, -R11 ;  /* 0x000000271b047223 */ /* 0x000fe2000001080b */
[----:B------:R-:W-:Y:S01]  /*dc60*/  F2FP.PACK_AB R11, R18, R28 ;  /* 0x0000001c120b723e */ /* 0x000fe200000000ff */
[----:B------:R-:W-:Y:S01]  /*dc70*/  FFMA.FTZ R5, R26, R35, -R9 ;  /* 0x000000231a057223 */ /* 0x000fe20000010809 */
[----:B------:R-:W-:Y:S02]  /*dc80*/  F2FP.PACK_AB R19, R2, R3 ;  /* 0x000000030213723e */ /* 0x000fe400000000ff */
[----:B------:R-:W-:-:S02]  /*dc90*/  F2FP.PACK_AB R17, R14, R15 ;  /* 0x0000000f0e11723e */ /* 0x000fc400000000ff */
[----:B------:R-:W-:Y:S02]  /*dca0*/  F2FP.PACK_AB R16, R4, R10 ;  /* 0x0000000a0410723e */ /* 0x000fe400000000ff */
[----:B------:R-:W-:Y:S02]  /*dcb0*/  F2FP.PACK_AB R18, R5, R6 ;  /* 0x000000060512723e */ /* 0x000fe400000000ff */
[----:B------:R-:W-:Y:S02]  /*dcc0*/  F2FP.PACK_AB R9, R40, R42 ;  /* 0x0000002a2809723e */ /* 0x000fe400000000ff */
[----:B------:R-:W-:Y:S01]  /*dcd0*/  F2FP.PACK_AB R10, R31, R38 ;  /* 0x000000261f0a723e */ /* 0x000fe200000000ff */
[----:B------:R1:W-:Y:S04]  /*dce0*/  STS.128 [R45], R16 ;  /* 0x000000102d007388 */ /* 0x0003e80000000c00 */
[----:B------:R1:W-:Y:S02]  /*dcf0*/  STS.128 [R30+0x100], R8 ;  /* 0x000100081e007388 */ /* 0x0003e40000000c00 */
.L_x_988:
[----:B------:R-:W-:Y:S05]  /*dd00*/  BSYNC B2 ;  /* 0x0000000000027941 */ /* 0x000fea0003800000 */
.L_x_966:
[----:B-1----:R-:W-:Y:S01]  /*dd10*/  IMAD R4, R90, c[0x0][0x208], RZ ;  /* 0x000082005a047a24 */ /* 0x002fe200078e02ff */
[----:B------:R-:W-:Y:S01]  /*dd20*/  BAR.SYNC.DEFER_BLOCKING 0x0 ;  /* 0x0000000000007b1d */ /* 0x000fe20000010000 */
[----:B------:R-:W-:Y:S01]  /*dd30*/  IMAD.WIDE.U32 R2, R214, c[0x0][0x208], RZ ;  /* 0x00008200d6027a25 */ /* 0x000fe200078e00ff */
[----:B------:R-:W-:-:S02]  /*dd40*/  SHF.L.U64.HI R8, R76, 0x1, R77 ;  /* 0x000000014c087819 */ /* 0x000fc4000001024d */
[----:B------:R-:W-:Y:S01]  /*dd50*/  IADD3 R193, R188, 0x20, RZ ;  /* 0x00000020bcc17810 */ /* 0x000fe20007ffe0ff */
[----:B------:R-:W-:Y:S01]  /*dd60*/  IMAD R4, R214, c[0x0][0x20c], R4 ;  /* 0x00008300d6047a24 */ /* 0x000fe200078e0204 */
[----:B------:R-:W-:Y:S01]  /*dd70*/  SHF.L.U64.HI R9, R211, 0x1, R237 ;  /* 0x00000001d3097819 */ /* 0x000fe200000102ed */
[----:B------:R-:W-:Y:S01]  /*dd80*/  IMAD.WIDE.U32 R248, R82, c[0x0][0x210], RZ ;  /* 0x0000840052f87a25 */ /* 0x000fe200078e00ff */
[----:B------:R-:W-:Y:S03]  /*dd90*/  BSSY B0, `(.L_x_1001) ;  /* 0x0000125000007945 */ /* 0x000fe60003800000 */
[----:B------:R-:W-:Y:S02]  /*dda0*/  IMAD.IADD R3, R3, 0x1, R4 ;  /* 0x0000000103037824 */ /* 0x000fe400078e0204 */
[----:B------:R-:W-:Y:S02]  /*ddb0*/  IMAD R4, R91, c[0x0][0x218], RZ ;  /* 0x000086005b047a24 */ /* 0x000fe400078e02ff */
[----:B------:R-:W-:-:S04]  /*ddc0*/  IMAD.WIDE.U32 R2, R213, c[0x0][0x218], R2 ;  /* 0x00008600d5027a25 */ /* 0x000fc800078e0002 */
[----:B------:R-:W-:Y:S01]  /*ddd0*/  IMAD R4, R213, c[0x0][0x21c], R4 ;  /* 0x00008700d5047a24 */ /* 0x000fe200078e0204 */
[----:B------:R-:W-:Y:S01]  /*dde0*/  IADD3 R2, P0, R2, R248, RZ ;  /* 0x000000f802027210 */ /* 0x000fe20007f1e0ff */
[----:B------:R-:W-:Y:S02]  /*ddf0*/  IMAD R247, R82, c[0x0][0x214], R249 ;  /* 0x0000850052f77a24 */ /* 0x000fe400078e02f9 */
[----:B------:R-:W-:Y:S01]  /*de00*/  IMAD.SHL.U32 R6, R76, 0x2, RZ ;  /* 0x000000024c067824 */ /* 0x000fe200078e00ff */
[----:B------:R-:W-:Y:S01]  /*de10*/  LDSM.16.M88.4 R132, [R205] ;  /* 0x00000000cd84783b */ /* 0x000fe20000000200 */
[----:B------:R-:W-:Y:S01]  /*de20*/  IMAD.SHL.U32 R10, R211, 0x2, RZ ;  /* 0x00000002d30a7824 */ /* 0x000fe200078e00ff */
[----:B------:R-:W-:Y:S02]  /*de30*/  IADD3.X R3, R247, R3, R4, P0, !PT ;  /* 0x00000003f7037210 */ /* 0x000fe400007fe404 */
[C---:B------:R-:W-:Y:S01]  /*de40*/  LEA R11, P0, R2.reuse, c[0x0][0x1f8], 0x1 ;  /* 0x00007e00020b7a11 */ /* 0x040fe200078008ff */
[----:B------:R-:W-:Y:S03]  /*de50*/  LDSM.16.M88.4 R136, [R206] ;  /* 0x00000000ce88783b */ /* 0x000fe60000000200 */
[----:B------:R-:W-:Y:S01]  /*de60*/  LEA.HI.X R18, R2, c[0x0][0x1fc], R3, 0x1, P0 ;  /* 0x00007f0002127a11 */ /* 0x000fe200000f0c03 */
[----:B------:R-:W-:Y:S01]  /*de70*/  LDSM.16.M88.4 R164, [R208] ;  /* 0x00000000d0a4783b */ /* 0x000fe20000000200 */
[----:B------:R-:W-:-:S03]  /*de80*/  R2P PR, R102, 0x6 ;  /* 0x0000000666007804 */ /* 0x000fc60000000000 */
[----:B------:R-:W-:Y:S04]  /*de90*/  LDSM.16.M88.4 R168, [R207] ;  /* 0x00000000cfa8783b */ /* 0x000fe80000000200 */
[----:B------:R-:W-:Y:S04]  /*dea0*/  LDSM.16.M88.4 R172, [R205+0x4000] ;  /* 0x00400000cdac783b */ /* 0x000fe80000000200 */
[----:B------:R-:W-:Y:S02]  /*deb0*/  LDSM.16.M88.4 R176, [R206+0x4000] ;  /* 0x00400000ceb0783b */ /* 0x000fe40000000200 */
[----:B------:R-:W-:-:S02]  /*dec0*/  @P1 IADD3 R193, R188, -0x20, RZ ;  /* 0xffffffe0bcc11810 */ /* 0x000fc40007ffe0ff */
[----:B------:R-:W-:Y:S02]  /*ded0*/  LDSM.16.M88.4 R180, [R208+0x4000] ;  /* 0x00400000d0b4783b */ /* 0x000fe40000000200 */
[C---:B------:R-:W-:Y:S02]  /*dee0*/  IADD3 R194, R193.reuse, 0x3000, RZ ;  /* 0x00003000c1c27810 */ /* 0x040fe40007ffe0ff */
[----:B------:R-:W-:Y:S01]  /*def0*/  LDSM.16.M88.4 R184, [R207+0x4000] ;  /* 0x00400000cfb8783b */ /* 0x000fe20000000200 */
[C---:B------:R-:W-:Y:S02]  /*df00*/  IADD3 R195, R193.reuse, 0x3800, RZ ;  /* 0x00003800c1c37810 */ /* 0x040fe40007ffe0ff */
[C---:B------:R-:W-:Y:S01]  /*df10*/  IADD3 R197, R193.reuse, 0x4800, RZ ;  /* 0x00004800c1c57810 */ /* 0x040fe20007ffe0ff */
[----:B------:R-:W1:Y:S01]  /*df20*/  SHFL.IDX PT, R4, R11, RZ, 0x181f ;  /* 0x00181fff0b047589 */ /* 0x000e6200000e0000 */
[C---:B------:R-:W-:Y:S02]  /*df30*/  IADD3 R198, R193.reuse, 0x5000, RZ ;  /* 0x00005000c1c67810 */ /* 0x040fe40007ffe0ff */
[C---:B------:R-:W-:Y:S01]  /*df40*/  IADD3 R196, R193.reuse, 0x4000, RZ ;  /* 0x00004000c1c47810 */ /* 0x040fe20007ffe0ff */
[----:B------:R-:W-:Y:S01]  /*df50*/  BAR.SYNC.DEFER_BLOCKING 0x0 ;  /* 0x0000000000007b1d */ /* 0x000fe20000010000 */
[----:B------:R-:W-:-:S02]  /*df60*/  IADD3 R199, R193, 0x5800, RZ ;  /* 0x00005800c1c77810 */ /* 0x000fc40007ffe0ff */
[C---:B------:R-:W-:Y:S02]  /*df70*/  IADD3 R204, R193.reuse, 0x2800, RZ ;  /* 0x00002800c1cc7810 */ /* 0x040fe40007ffe0ff */
[C---:B------:R-:W-:Y:S01]  /*df80*/  IADD3 R203, R193.reuse, 0x2000, RZ ;  /* 0x00002000c1cb7810 */ /* 0x040fe20007ffe0ff */
[----:B------:R-:W2:Y:S01]  /*df90*/  SHFL.IDX PT, R2, R11, 0x1, 0x181f ;  /* 0x00381f000b027f89 */ /* 0x000ea200000e0000 */
[C---:B------:R-:W-:Y:S02]  /*dfa0*/  IADD3 R202, R193.reuse, 0x1800, RZ ;  /* 0x00001800c1ca7810 */ /* 0x040fe40007ffe0ff */
[C---:B------:R-:W-:Y:S01]  /*dfb0*/  IADD3 R201, R193.reuse, 0x1000, RZ ;  /* 0x00001000c1c97810 */ /* 0x040fe20007ffe0ff */
[----:B------:R-:W3:Y:S01]  /*dfc0*/  SHFL.IDX PT, R5, R18, RZ, 0x181f ;  /* 0x00181fff12057589 */ /* 0x000ee200000e0000 */
[----:B------:R-:W-:-:S03]  /*dfd0*/  IADD3 R200, R193, 0x800, RZ ;  /* 0x00000800c1c87810 */ /* 0x000fc60007ffe0ff */
[----:B------:R-:W4:Y:S01]  /*dfe0*/  SHFL.IDX PT, R3, R18, 0x1, 0x181f ;  /* 0x00381f0012037f89 */ /* 0x000f2200000e0000 */
[C---:B-1----:R-:W-:Y:S02]  /*dff0*/  IADD3 R14, P3, R4.reuse, R6, RZ ;  /* 0x00000006040e7210 */ /* 0x042fe40007f7e0ff */
[----:B------:R-:W-:Y:S01]  /*e000*/  IADD3 R4, P0, R4, R10, RZ ;  /* 0x0000000a04047210 */ /* 0x000fe20007f1e0ff */
[----:B------:R-:W-:-:S04]  /*e010*/  DEPBAR.LE SB0, 0x0 ;  /* 0x000080000000791a */ /* 0x000fc80000000000 */
[----:B------:R-:W-:Y:S01]  /*e020*/  BAR.SYNC.DEFER_BLOCKING 0x0 ;  /* 0x0000000000007b1d */ /* 0x000fe20000010000 */
[C---:B--2---:R-:W-:Y:S01]  /*e030*/  IADD3 R16, P1, R2.reuse, R6, RZ ;  /* 0x0000000602107210 */ /* 0x044fe20007f3e0ff */
[--C-:B---3--:R-:W-:Y:S01]  /*e040*/  IMAD.X R15, R5, 0x1, R8.reuse, P3 ;  /* 0x00000001050f7824 */ /* 0x108fe200018e0608 */
[----:B------:R-:W-:Y:S01]  /*e050*/  ISETP.GE.AND P3, PT, R211, c[0x0][0x1d4], PT ;  /* 0x00007500d3007a0c */ /* 0x000fe20003f66270 */
[----:B------:R-:W-:Y:S01]  /*e060*/  IMAD.X R5, R5, 0x1, R9, P0 ;  /* 0x0000000105057824 */ /* 0x000fe200000e0609 */
[----:B------:R-:W-:Y:S01]  /*e070*/  IADD3 R2, P0, R2, R10, RZ ;  /* 0x0000000a02027210 */ /* 0x000fe20007f1e0ff */
[----:B----4-:R-:W-:Y:S01]  /*e080*/  IMAD.X R17, R3, 0x1, R8, P1 ;  /* 0x0000000103117824 */ /* 0x010fe200008e0608 */
[----:B------:R-:W-:-:S03]  /*e090*/  ISETP.GE.AND P1, PT, R76, c[0x0][0x1d4], PT ;  /* 0x000075004c007a0c */ /* 0x000fc60003f26270 */
[----:B------:R-:W-:Y:S01]  /*e0a0*/  IMAD.X R3, R3, 0x1, R9, P0 ;  /* 0x0000000103037824 */ /* 0x000fe200000e0609 */
[C---:B------:R-:W-:Y:S01]  /*e0b0*/  ISETP.LT.OR P0, PT, R72.reuse, 0x1, P1 ;  /* 0x000000014800780c */ /* 0x040fe20000f01670 */
[----:B------:R-:W1:Y:S04]  /*e0c0*/  LDSM.16.M88.4 R20, [R188] ;  /* 0x00000000bc14783b */ /* 0x000e680000000200 */
[----:B------:R-:W-:Y:S04]  /*e0d0*/  LDSM.16.M88.4 R36, [R188+0x800] ;  /* 0x00080000bc24783b */ /* 0x000fe80000000200 */
[----:B------:R-:W2:Y:S04]  /*e0e0*/  LDSM.16.M88.4 R40, [R188+0x1000] ;  /* 0x00100000bc28783b */ /* 0x000ea80000000200 */
[----:B------:R-:W-:Y:S04]  /*e0f0*/  LDSM.16.M88.4 R44, [R188+0x1800] ;  /* 0x00180000bc2c783b */ /* 0x000fe80000000200 */
[----:B------:R-:W-:Y:S04]  /*e100*/  LDSM.16.M88.4 R48, [R188+0x2000] ;  /* 0x00200000bc30783b */ /* 0x000fe80000000200 */
[----:B------:R-:W-:Y:S04]  /*e110*/  LDSM.16.M88.4 R56, [R188+0x2800] ;  /* 0x00280000bc38783b */ /* 0x000fe80000000200 */
[----:B------:R-:W3:Y:S04]  /*e120*/  LDSM.16.M88.4 R28, [R193] ;  /* 0x00000000c11c783b */ /* 0x000ee80000000200 */
[----:B------:R-:W-:Y:S04]  /*e130*/  LDSM.16.M88.4 R52, [R193+0x800] ;  /* 0x00080000c134783b */ /* 0x000fe80000000200 */
[----:B------:R-:W-:Y:S04]  /*e140*/  LDSM.16.M88.4 R64, [R193+0x1000] ;  /* 0x00100000c140783b */ /* 0x000fe80000000200 */
[----:B------:R-:W-:Y:S04]  /*e150*/  LDSM.16.M88.4 R88, [R193+0x1800] ;  /* 0x00180000c158783b */ /* 0x000fe80000000200 */
[----:B------:R-:W-:Y:S01]  /*e160*/  LDSM.16.M88.4 R108, [R193+0x2000] ;  /* 0x00200000c16c783b */ /* 0x000fe20000000200 */
[C---:B-1----:R-:W-:Y:S03]  /*e170*/  HMMA.16816.F32 R24, R132.reuse, R20, RZ ;  /* 0x000000148418723c */ /* 0x042fe600000018ff */
[----:B------:R-:W-:Y:S04]  /*e180*/  LDSM.16.M88.4 R112, [R193+0x2800] ;  /* 0x00280000c170783b */ /* 0x000fe80000000200 */
[----:B------:R-:W-:Y:S01]  /*e190*/  @!PT LDS RZ, [RZ] ;  /* 0x00000000fffff984 */ /* 0x000fe20000000800 */
[----:B------:R-:W-:Y:S01]  /*e1a0*/  @!PT LDS RZ, [RZ] ;  /* 0x00000000fffff984 */ /* 0x000fe20000000800 */
[----:B------:R-:W-:Y:S01]  /*e1b0*/  @!PT LDS RZ, [RZ] ;  /* 0x00000000fffff984 */ /* 0x000fe20000000800 */
[----:B------:R1:W-:Y:S01]  /*e1c0*/  LDGSTS.E.BYPASS.LTC128B.128 [R210+0x100], [R14.64], !P0 ;  /* 0x001000000ed27fae */ /* 0x0003e2000c101d48 */
[----:B------:R-:W-:Y:S01]  /*e1d0*/  ISETP.LT.OR P0, PT, R72, 0x1, P3 ;  /* 0x000000014800780c */ /* 0x000fe20001f01670 */
[C---:B------:R-:W-:Y:S08]  /*e1e0*/  HMMA.16816.F32 R20, R132.reuse, R22, RZ ;  /* 0x000000168414723c */ /* 0x040ff000000018ff */
[----:B--2---:R-:W-:Y:S04]  /*e1f0*/  HMMA.16816.F32 R32, R132, R40, RZ ;  /* 0x000000288420723c */ /* 0x004fe800000018ff */
[----:B------:R2:W-:Y:S04]  /*e200*/  LDGSTS.E.BYPASS.LTC128B.128 [R210+0x3100], [R4.64], !P0 ;  /* 0x0310000004d27fae */ /* 0x0005e8000c101d48 */
[C---:B---3--:R-:W-:Y:S08]  /*e210*/  HMMA.16816.F32 R92, R136.reuse, R28, R24 ;  /* 0x0000001c885c723c */ /* 0x048ff00000001818 */
[----:B------:R-:W-:Y:S08]  /*e220*/  HMMA.16816.F32 R96, R136, R30, R20 ;  /* 0x0000001e8860723c */ /* 0x000ff00000001814 */
[C---:B------:R-:W-:Y:S01]  /*e230*/  HMMA.16816.F32 R28, R132.reuse, R42, RZ ;  /* 0x0000002a841c723c */ /* 0x040fe200000018ff */
[----:B--2---:R-:W1:Y:S07]  /*e240*/  SHFL.IDX PT, R4, R11, 0x2, 0x181f ;  /* 0x00581f000b047f89 */ /* 0x004e6e00000e0000 */
[C---:B------:R-:W-:Y:S01]  /*e250*/  HMMA.16816.F32 R20, R132.reuse, R46, RZ ;  /* 0x0000002e8414723c */ /* 0x040fe200000018ff */
[----:B------:R-:W2:Y:S07]  /*e260*/  SHFL.IDX PT, R5, R18, 0x2, 0x181f ;  /* 0x00581f0012057f89 */ /* 0x000eae00000e0000 */
[C---:B------:R-:W-:Y:S08]  /*e270*/  HMMA.16816.F32 R40, R132.reuse, R50, RZ ;  /* 0x000000328428723c */ /* 0x040ff000000018ff */
[----:B------:R-:W-:Y:S01]  /*e280*/  HMMA.16816.F32 R24, R132, R44, RZ ;  /* 0x0000002c8418723c */ /* 0x000fe200000018ff */
[----:B-1----:R-:W-:-:S07]  /*e290*/  IADD3 R14, P0, R4, R6, RZ ;  /* 0x00000006040e7210 */ /* 0x002fce0007f1e0ff */
[----:B------:R-:W-:Y:S01]  /*e2a0*/  HMMA.16816.F32 R68, R136, R64, R32 ;  /* 0x000000408844723c */ /* 0x000fe20000001820 */
[----:B--2---:R-:W-:Y:S01]  /*e2b0*/  IMAD.X R15, R5, 0x1, R8, P0 ;  /* 0x00000001050f7824 */ /* 0x004fe200000e0608 */
[C---:B------:R-:W-:Y:S02]  /*e2c0*/  ISETP.LT.OR P0, PT, R72.reuse, 0x21, P1 ;  /* 0x000000214800780c */ /* 0x040fe40000f01670 */
[----:B------:R-:W-:-:S04]  /*e2d0*/  ISETP.LT.OR P1, PT, R72, 0x41, P1 ;  /* 0x000000414800780c */ /* 0x000fc80000f21670 */
[C---:B------:R-:W-:Y:S08]  /*e2e0*/  HMMA.16816.F32 R64, R136.reuse, R66, R28 ;  /* 0x000000428840723c */ /* 0x040ff0000000181c */
[----:B------:R-:W-:Y:S01]  /*e2f0*/  HMMA.16816.F32 R44, R136, R90, R20 ;  /* 0x0000005a882c723c */ /* 0x000fe20000001814 */
[----:B------:R1:W-:Y:S01]  /*e300*/  LDGSTS.E.BYPASS.LTC128B.128 [R210+0x1100], [R16.64], !P0 ;  /* 0x0110000010d27fae */ /* 0x0003e2000c101d48 */
[----:B------:R-:W-:-:S05]  /*e310*/  IADD3 R4, P0, R4, R10, RZ ;  /* 0x0000000a04047210 */ /* 0x000fca0007f1e0ff */
[----:B------:R-:W-:Y:S01]  /*e320*/  IMAD.X R5, R5, 0x1, R9, P0 ;  /* 0x0000000105057824 */ /* 0x000fe200000e0609 */
[C---:B------:R-:W-:Y:S01]  /*e330*/  ISETP.LT.OR P0, PT, R72.reuse, 0x21, P3 ;  /* 0x000000214800780c */ /* 0x040fe20001f01670 */
[----:B------:R-:W-:Y:S11]  /*e340*/  HMMA.16816.F32 R20, R136, R110, R40 ;  /* 0x0000006e8814723c */ /* 0x000ff60000001828 */
[----:B------:R-:W-:Y:S01]  /*e350*/  @!UPT UIADD3 URZ, URZ, URZ, URZ ;  /* 0x0000003f3f3ff290 */ /* 0x000fe2000fffe03f */
[----:B------:R2:W-:Y:S01]  /*e360*/  LDGSTS.E.BYPASS.LTC128B.128 [R210+0x4100], [R2.64], !P0 ;  /* 0x0410000002d27fae */ /* 0x0005e2000c101d48 */
[----:B------:R-:W-:-:S03]  /*e370*/  ISETP.LT.OR P0, PT, R72, 0x41, P3 ;  /* 0x000000414800780c */ /* 0x000fc60001f01670 */
[----:B------:R3:W-:Y:S01]  /*e380*/  LDGSTS.E.BYPASS.LTC128B.128 [R210+0x2100], [R14.64], !P1 ;  /* 0x021000000ed27fae */ /* 0x0007e2000c901d48 */
[C---:B-1----:R-:W-:Y:S09]  /*e390*/  HMMA.16816.F32 R16, R132.reuse, R36, RZ ;  /* 0x000000248410723c */ /* 0x042ff200000018ff */
[----:B------:R1:W-:Y:S01]  /*e3a0*/  LDGSTS.E.BYPASS.LTC128B.128 [R210+0x5100], [R4.64], !P0 ;  /* 0x0510000004d27fae */ /* 0x0003e2000c101d48 */
[----:B------:R-:W-:Y:S01]  /*e3b0*/  HMMA.16816.F32 R36, R132, R38, RZ ;  /* 0x000000268424723c */ /* 0x000fe200000018ff */
[----:B------:R-:W-:-:S02]  /*e3c0*/  ISETP.GT.AND P0, PT, R126, R242, PT ;  /* 0x000000f27e00720c */ /* 0x000fc40003f04270 */
[----:B------:R-:W0:Y:S01]  /*e3d0*/  LDGDEPBAR ;  /* 0x00000000000079af */ /* 0x000e220000000000 */
[----:B--2---:R-:W-:-:S10]  /*e3e0*/  IMAD.MOV.U32 R2, RZ, RZ, 0x40 ;  /* 0x00000040ff027424 */ /* 0x004fd400078e00ff */
[----:B------:R-:W-:Y:S01]  /*e3f0*/  HMMA.16816.F32 R104, R136, R52, R16 ;  /* 0x000000348868723c */ /* 0x000fe20000001810 */
[----:B------:R-:W-:-:S05]  /*e400*/  SEL R2, R2, 0xffffffc0, !P2 ;  /* 0xffffffc002027807 */ /* 0x000fca0005000000 */
[--C-:B------:R-:W-:Y:S02]  /*e410*/  IMAD.IADD R103, R188, 0x1, R2.reuse ;  /* 0x00000001bc677824 */ /* 0x100fe400078e0202 */
[C---:B------:R-:W-:Y:S01]  /*e420*/  HMMA.16816.F32 R16, R132.reuse, R48, RZ ;  /* 0x000000308410723c */ /* 0x040fe200000018ff */
[----:B---3--:R-:W-:Y:S02]  /*e430*/  IMAD.IADD R15, R194, 0x1, R2 ;  /* 0x00000001c20f7824 */ /* 0x008fe400078e0202 */
[----:B------:R-:W2:Y:S04]  /*e440*/  LDSM.16.M88.4 R72, [R103+0x800] ;  /* 0x000800006748783b */ /* 0x000ea80000000200 */
[----:B------:R-:W-:Y:S01]  /*e450*/  LDSM.16.M88.4 R80, [R103] ;  /* 0x000000006750783b */ /* 0x000fe20000000200 */
[C---:B------:R-:W-:Y:S03]  /*e460*/  HMMA.16816.F32 R48, R132.reuse, R56, RZ ;  /* 0x000000388430723c */ /* 0x040fe600000018ff */
[----:B------:R-:W-:Y:S04]  /*e470*/  LDSM.16.M88.4 R32, [R103+0x1800] ;  /* 0x001800006720783b */ /* 0x000fe80000000200 */
[----:B------:R-:W-:Y:S01]  /*e480*/  LDSM.16.M88.4 R28, [R103+0x2000] ;  /* 0x00200000671c783b */ /* 0x000fe20000000200 */
[----:B------:R-:W-:Y:S03]  /*e490*/  HMMA.16816.F32 R56, R132, R58, RZ ;  /* 0x0000003a8438723c */ /* 0x000fe600000018ff */
[----:B------:R-:W-:Y:S05]  /*e4a0*/  LDSM.16.M88.4 R40, [R103+0x2800] ;  /* 0x002800006728783b */ /* 0x000fea0000000200 */
[C---:B------:R-:W-:Y:S01]  /*e4b0*/  HMMA.16816.F32 R84, R136.reuse, R54, R36 ;  /* 0x000000368854723c */ /* 0x040fe20000001824 */
[----:B------:R-:W3:Y:S07]  /*e4c0*/  LDSM.16.M88.4 R36, [R103+0x1000] ;  /* 0x001000006724783b */ /* 0x000eee0000000200 */
[C---:B------:R-:W-:Y:S08]  /*e4d0*/  HMMA.16816.F32 R52, R136.reuse, R88, R24 ;  /* 0x000000588834723c */ /* 0x040ff00000001818 */
[C---:B------:R-:W-:Y:S08]  /*e4e0*/  HMMA.16816.F32 R24, R136.reuse, R108, R16 ;  /* 0x0000006c8818723c */ /* 0x040ff00000001810 */
[C---:B------:R-:W-:Y:S08]  /*e4f0*/  HMMA.16816.F32 R16, R136.reuse, R112, R48 ;  /* 0x000000708810723c */ /* 0x040ff00000001830 */
[----:B------:R-:W-:Y:S01]  /*e500*/  HMMA.16816.F32 R88, R136, R114, R56 ;  /* 0x000000728858723c */ /* 0x000fe20000001838 */
[----:B------:R-:W-:Y:S07]  /*e510*/  LDSM.16.M88.4 R56, [R15+-0x2000] ;  /* 0xffe000000f38783b */ /* 0x000fee0000000200 */
[C---:B--2---:R-:W-:Y:S08]  /*e520*/  HMMA.16816.F32 R112, R164.reuse, R72, R104 ;  /* 0x00000048a470723c */ /* 0x044ff00000001868 */
[C---:B------:R-:W-:Y:S01]  /*e530*/  HMMA.16816.F32 R108, R164.reuse, R74, R84 ;  /* 0x0000004aa46c723c */ /* 0x040fe20000001854 */
[----:B------:R-:W-:Y:S07]  /*e540*/  LDSM.16.M88.4 R72, [R15+-0x2800] ;  /* 0xffd800000f48783b */ /* 0x000fee0000000200 */
[C---:B---3--:R-:W-:Y:S08]  /*e550*/  HMMA.16816.F32 R104, R164.reuse, R36, R68 ;  /* 0x00000024a468723c */ /* 0x048ff00000001844 */
[C---:B------:R-:W-:Y:S08]  /*e560*/  HMMA.16816.F32 R92, R164.reuse, R80, R92 ;  /* 0x00000050a45c723c */ /* 0x040ff0000000185c */
[C---:B------:R-:W-:Y:S01]  /*e570*/  HMMA.16816.F32 R96, R164.reuse, R82, R96 ;  /* 0x00000052a460723c */ /* 0x040fe20000001860 */
[----:B------:R-:W2:Y:S07]  /*e580*/  LDSM.16.M88.4 R80, [R15+-0x3000] ;  /* 0xffd000000f50783b */ /* 0x000eae0000000200 */
[C---:B------:R-:W-:Y:S01]  /*e590*/  HMMA.16816.F32 R84, R164.reuse, R38, R64 ;  /* 0x00000026a454723c */ /* 0x040fe20000001840 */
[----:B------:R-:W-:Y:S07]  /*e5a0*/  LDSM.16.M88.4 R36, [R15+-0x800] ;  /* 0xfff800000f24783b */ /* 0x000fee0000000200 */
[C---:B------:R-:W-:Y:S08]  /*e5b0*/  HMMA.16816.F32 R68, R164.reuse, R32, R52 ;  /* 0x00000020a444723c */ /* 0x040ff00000001834 */
[C---:B------:R-:W-:Y:S01]  /*e5c0*/  HMMA.16816.F32 R64, R164.reuse, R34, R44 ;  /* 0x00000022a440723c */ /* 0x040fe2000000182c */
[----:B------:R-:W3:Y:S07]  /*e5d0*/  LDSM.16.M88.4 R44, [R15+-0x1800] ;  /* 0xffe800000f2c783b */ /* 0x000eee0000000200 */
[C---:B------:R-:W-:Y:S01]  /*e5e0*/  HMMA.16816.F32 R52, R164.reuse, R28, R24 ;  /* 0x0000001ca434723c */ /* 0x040fe20000001818 */
[----:B------:R-:W-:Y:S07]  /*e5f0*/  LDSM.16.M88.4 R24, [R188+0x3000] ;  /* 0x00300000bc18783b */ /* 0x000fee0000000200 */
[C---:B------:R-:W-:Y:S08]  /*e600*/  HMMA.16816.F32 R48, R164.reuse, R30, R20 ;  /* 0x0000001ea430723c */ /* 0x040ff00000001814 */
[C---:B------:R-:W-:Y:S08]  /*e610*/  HMMA.16816.F32 R32, R164.reuse, R40, R16 ;  /* 0x00000028a420723c */ /* 0x040ff00000001810 */
[----:B------:R-:W-:Y:S01]  /*e620*/  HMMA.16816.F32 R28, R164, R42, R88 ;  /* 0x0000002aa41c723c */ /* 0x000fe20000001858 */
[----:B------:R-:W4:Y:S07]  /*e630*/  LDSM.16.M88.4 R40, [R15+-0x1000] ;  /* 0xfff000000f28783b */ /* 0x000f2e0000000200 */
[C---:B--2---:R-:W-:Y:S08]  /*e640*/  HMMA.16816.F32 R20, R168.reuse, R80, R92 ;  /* 0x00000050a814723c */ /* 0x044ff0000000185c */
[C---:B------:R-:W-:Y:S08]  /*e650*/  HMMA.16816.F32 R16, R168.reuse, R82, R96 ;  /* 0x00000052a810723c */ /* 0x040ff00000001860 */
[C---:B------:R-:W-:Y:S01]  /*e660*/  HMMA.16816.F32 R80, R168.reuse, R72, R112 ;  /* 0x00000048a850723c */ /* 0x040fe20000001870 */
[----:B------:R-:W2:Y:S07]  /*e670*/  LDSM.16.M88.4 R112, [R188+0x3800] ;  /* 0x00380000bc70783b */ /* 0x000eae0000000200 */
[C---:B---3--:R-:W-:Y:S08]  /*e680*/  HMMA.16816.F32 R96, R168.reuse, R44, R68 ;  /* 0x0000002ca860723c */ /* 0x048ff00000001844 */
[C---:B------:R-:W-:Y:S01]  /*e690*/  HMMA.16816.F32 R88, R168.reuse, R56, R104 ;  /* 0x00000038a858723c */ /* 0x040fe20000001868 */
[----:B------:R-:W3:Y:S07]  /*e6a0*/  LDSM.16.M88.4 R104, [R188+0x4000] ;  /* 0x00400000bc68783b */ /* 0x000eee0000000200 */
[C---:B------:R-:W-:Y:S08]  /*e6b0*/  HMMA.16816.F32 R84, R168.reuse, R58, R84 ;  /* 0x0000003aa854723c */ /* 0x040ff00000001854 */
[C---:B----4-:R-:W-:Y:S08]  /*e6c0*/  HMMA.16816.F32 R68, R168.reuse, R40, R52 ;  /* 0x00000028a844723c */ /* 0x050ff00000001834 */
[C---:B------:R-:W-:Y:S08]  /*e6d0*/  HMMA.16816.F32 R56, R168.reuse, R42, R48 ;  /* 0x0000002aa838723c */ /* 0x040ff00000001830 */
[C---:B------:R-:W-:Y:S01]  /*e6e0*/  HMMA.16816.F32 R52, R168.reuse, R36, R32 ;  /* 0x00000024a834723c */ /* 0x040fe20000001820 */
[----:B------:R-:W4:Y:S07]  /*e6f0*/  LDSM.16.M88.4 R32, [R188+0x5000] ;  /* 0x00500000bc20783b */ /* 0x000f2e0000000200 */
[C---:B------:R-:W-:Y:S01]  /*e700*/  HMMA.16816.F32 R48, R168.reuse, R38, R28 ;  /* 0x00000026a830723c */ /* 0x040fe2000000181c */
[----:B------:R-:W5:Y:S04]  /*e710*/  LDSM.16.M88.4 R28, [R188+0x5800] ;  /* 0x00580000bc1c783b */ /* 0x000f680000000200 */
[----:B------:R-:W-:Y:S03]  /*e720*/  LDSM.16.M88.4 R36, [R195] ;  /* 0x00000000c324783b */ /* 0x000fe60000000200 */
[C---:B------:R-:W-:Y:S01]  /*e730*/  HMMA.16816.F32 R92, R168.reuse, R74, R108 ;  /* 0x0000004aa85c723c */ /* 0x040fe2000000186c */
[----:B------:R-:W1:Y:S07]  /*e740*/  LDSM.16.M88.4 R108, [R188+0x4800] ;  /* 0x00480000bc6c783b */ /* 0x000e6e0000000200 */
[----:B------:R-:W-:Y:S08]  /*e750*/  HMMA.16816.F32 R72, R168, R46, R64 ;  /* 0x0000002ea848723c */ /* 0x000ff00000001840 */
[C---:B------:R-:W-:Y:S08]  /*e760*/  HMMA.16816.F32 R44, R172.reuse, R24, R20 ;  /* 0x00000018ac2c723c */ /* 0x040ff00000001814 */
[C---:B------:R-:W-:Y:S01]  /*e770*/  HMMA.16816.F32 R20, R172.reuse, R26, R16 ;  /* 0x0000001aac14723c */ /* 0x040fe20000001810 */
[----:B------:R-:W1:Y:S07]  /*e780*/  LDSM.16.M88.4 R24, [R194] ;  /* 0x00000000c218783b */ /* 0x000e6e0000000200 */
[C---:B--2---:R-:W-:Y:S08]  /*e790*/  HMMA.16816.F32 R40, R172.reuse, R114, R92 ;  /* 0x00000072ac28723c */ /* 0x044ff0000000185c */
[C---:B---3--:R-:W-:Y:S08]  /*e7a0*/  HMMA.16816.F32 R64, R172.reuse, R104, R88 ;  /* 0x00000068ac40723c */ /* 0x048ff00000001858 */
[C---:B------:R-:W-:Y:S01]  /*e7b0*/  HMMA.16816.F32 R92, R172.reuse, R106, R84 ;  /* 0x0000006aac5c723c */ /* 0x040fe20000001854 */
[----:B------:R-:W2:Y:S04]  /*e7c0*/  LDSM.16.M88.4 R104, [R197] ;  /* 0x00000000c568783b */ /* 0x000ea80000000200 */
[----:B------:R-:W-:Y:S03]  /*e7d0*/  LDSM.16.M88.4 R84, [R196] ;  /* 0x00000000c454783b */ /* 0x000fe60000000200 */
[C---:B------:R-:W-:Y:S08]  /*e7e0*/  HMMA.16816.F32 R16, R172.reuse, R112, R80 ;  /* 0x00000070ac10723c */ /* 0x040ff00000001850 */
[C---:B----4-:R-:W-:Y:S01]  /*e7f0*/  HMMA.16816.F32 R116, R172.reuse, R34, R56 ;  /* 0x00000022ac74723c */ /* 0x050fe20000001838 */
[----:B------:R-:W3:Y:S07]  /*e800*/  LDSM.16.M88.4 R56, [R198] ;  /* 0x00000000c638783b */ /* 0x000eee0000000200 */
[C---:B-----5:R-:W-:Y:S01]  /*e810*/  HMMA.16816.F32 R112, R172.reuse, R28, R52 ;  /* 0x0000001cac70723c */ /* 0x060fe20000001834 */
[----:B------:R-:W4:Y:S07]  /*e820*/  LDSM.16.M88.4 R52, [R199] ;  /* 0x00000000c734783b */ /* 0x000f2e0000000200 */
[C---:B-1----:R-:W-:Y:S08]  /*e830*/  HMMA.16816.F32 R96, R172.reuse, R108, R96 ;  /* 0x0000006cac60723c */ /* 0x042ff00000001860 */
[C---:B------:R-:W-:Y:S08]  /*e840*/  HMMA.16816.F32 R108, R172.reuse, R110, R72 ;  /* 0x0000006eac6c723c */ /* 0x040ff00000001848 */
[----:B------:R-:W-:Y:S01]  /*e850*/  HMMA.16816.F32 R88, R172, R30, R48 ;  /* 0x0000001eac58723c */ /* 0x000fe20000001830 */
[----:B------:R-:W1:Y:S07]  /*e860*/  LDSM.16.M88.4 R48, [R103+0x3000] ;  /* 0x003000006730783b */ /* 0x000e6e0000000200 */
[----:B------:R-:W-:Y:S01]  /*e870*/  HMMA.16816.F32 R80, R176, R24, R44 ;  /* 0x00000018b050723c */ /* 0x000fe2000000182c */
[----:B------:R-:W5:Y:S07]  /*e880*/  LDSM.16.M88.4 R44, [R103+0x3800] ;  /* 0x00380000672c783b */ /* 0x000f6e0000000200 */
[----:B------:R-:W-:Y:S08]  /*e890*/  HMMA.16816.F32 R120, R172, R32, R68 ;  /* 0x00000020ac78723c */ /* 0x000ff00000001844 */
[C---:B------:R-:W-:Y:S08]  /*e8a0*/  HMMA.16816.F32 R68, R176.reuse, R36, R16 ;  /* 0x00000024b044723c */ /* 0x040ff00000001810 */
[C---:B------:R-:W-:Y:S01]  /*e8b0*/  HMMA.16816.F32 R32, R176.reuse, R38, R40 ;  /* 0x00000026b020723c */ /* 0x040fe20000001828 */
[----:B------:R-:W1:Y:S04]  /*e8c0*/  LDSM.16.M88.4 R40, [R103+0x4000] ;  /* 0x004000006728783b */ /* 0x000e680000000200 */
[----:B------:R-:W1:Y:S03]  /*e8d0*/  LDSM.16.M88.4 R36, [R103+0x4800] ;  /* 0x004800006724783b */ /* 0x000e660000000200 */
[C---:B------:R-:W-:Y:S08]  /*e8e0*/  HMMA.16816.F32 R72, R176.reuse, R26, R20 ;  /* 0x0000001ab048723c */ /* 0x040ff00000001814 */
[C---:B--2---:R-:W-:Y:S08]  /*e8f0*/  HMMA.16816.F32 R16, R176.reuse, R106, R108 ;  /* 0x0000006ab010723c */ /* 0x044ff0000000186c */
[C---:B---3--:R-:W-:Y:S08]  /*e900*/  HMMA.16816.F32 R108, R176.reuse, R58, R116 ;  /* 0x0000003ab06c723c */ /* 0x048ff00000001874 */
[C---:B------:R-:W-:Y:S08]  /*e910*/  HMMA.16816.F32 R28, R176.reuse, R84, R64 ;  /* 0x00000054b01c723c */ /* 0x040ff00000001840 */
[C---:B------:R-:W-:Y:S08]  /*e920*/  HMMA.16816.F32 R24, R176.reuse, R86, R92 ;  /* 0x00000056b018723c */ /* 0x040ff0000000185c */
[C---:B------:R-:W-:Y:S01]  /*e930*/  HMMA.16816.F32 R20, R176.reuse, R104, R96 ;  /* 0x00000068b014723c */ /* 0x040fe20000001860 */
[----:B------:R-:W2:Y:S07]  /*e940*/  LDSM.16.M88.4 R96, [R103+0x5000] ;  /* 0x005000006760783b */ /* 0x000eae0000000200 */
[C---:B----4-:R-:W-:Y:S01]  /*e950*/  HMMA.16816.F32 R116, R176.reuse, R54, R88 ;  /* 0x00000036b074723c */ /* 0x050fe20000001858 */
[----:B------:R-:W3:Y:S07]  /*e960*/  LDSM.16.M88.4 R88, [R103+0x5800] ;  /* 0x005800006758783b */ /* 0x000eee0000000200 */
[C---:B------:R-:W-:Y:S01]  /*e970*/  HMMA.16816.F32 R64, R176.reuse, R56, R120 ;  /* 0x00000038b040723c */ /* 0x040fe20000001878 */
[----:B------:R-:W-:Y:S07]  /*e980*/  LDSM.16.M88.4 R56, [R15] ;  /* 0x000000000f38783b */ /* 0x000fee0000000200 */
[----:B------:R-:W-:Y:S01]  /*e990*/  HMMA.16816.F32 R120, R176, R52, R112 ;  /* 0x00000034b078723c */ /* 0x000fe20000001870 */
        /* <DEDUP_REMOVED lines=8> */
[C---:B------:R-:W-:Y:S01]  /*ea20*/  HMMA.16816.F32 R72, R180.reuse, R42, R24 ;  /* 0x0000002ab448723c */ /* 0x040fe20000001818 */
[----:B------:R-:W1:Y:S07]  /*ea30*/  LDSM.16.M88.4 R40, [R15+0x2000] ;  /* 0x002000000f28783b */ /* 0x000e6e0000000200 */
[C---:B------:R-:W-:Y:S08]  /*ea40*/  HMMA.16816.F32 R68, R180.reuse, R36, R20 ;  /* 0x00000024b444723c */ /* 0x040ff00000001814 */
[----:B------:R-:W-:Y:S01]  /*ea50*/  HMMA.16816.F32 R32, R180, R38, R16 ;  /* 0x00000026b420723c */ /* 0x000fe20000001810 */
[----:B------:R-:W1:Y:S01]  /*ea60*/  LDSM.16.M88.4 R36, [R15+0x2800] ;  /* 0x002800000f24783b */ /* 0x000e620000000200 */
[----:B------:R-:W-:-:S06]  /*ea70*/  DEPBAR.LE SB0, 0x0 ;  /* 0x000080000000791a */ /* 0x000fcc0000000000 */
[C---:B--2---:R-:W-:Y:S08]  /*ea80*/  HMMA.16816.F32 R28, R180.reuse, R96, R64 ;  /* 0x00000060b41c723c */ /* 0x044ff00000001840 */
[C---:B---3--:R-:W-:Y:S08]  /*ea90*/  HMMA.16816.F32 R20, R180.reuse, R88, R120 ;  /* 0x00000058b414723c */ /* 0x048ff00000001878 */
[C---:B------:R-:W-:Y:S08]  /*eaa0*/  HMMA.16816.F32 R24, R180.reuse, R98, R108 ;  /* 0x00000062b418723c */ /* 0x040ff0000000186c */
[----:B------:R-:W-:Y:S08]  /*eab0*/  HMMA.16816.F32 R16, R180, R90, R116 ;  /* 0x0000005ab410723c */ /* 0x000ff00000001874 */
[C---:B----4-:R-:W-:Y:S08]  /*eac0*/  HMMA.16816.F32 R92, R184.reuse, R52, R92 ;  /* 0x00000034b85c723c */ /* 0x050ff0000000185c */
[C---:B------:R-:W-:Y:S08]  /*ead0*/  HMMA.16816.F32 R88, R184.reuse, R54, R84 ;  /* 0x00000036b858723c */ /* 0x040ff00000001854 */
        /* <DEDUP_REMOVED lines=15> */
[----:B------:R-:W-:-:S02]  /*ebd0*/  IADD3 R3, R0, R125, R130 ;  /* 0x0000007d00037210 */ /* 0x000fc40007ffe082 */
[----:B------:R-:W-:Y:S02]  /*ebe0*/  ISETP.GT.AND P4, PT, R0, 0x5f, PT ;  /* 0x0000005f0000780c */ /* 0x000fe40003f84270 */
        /* <DEDUP_REMOVED lines=26> */
.L_x_1145:
[----:B------:R-:W-:Y:S05]  /*ed90*/  BRA.DIV ~URZ, `(.L_x_1004) ;  /* 0x00012b927f007947 */ /* 0x000fea000b800000 */
[----:B------:R-:W3:Y:S01]  /*eda0*/  SHFL.IDX PT, R2, R11, RZ, 0x181f ;  /* 0x00181fff0b027589 */ /* 0x000ee200000e0000 */
[----:B------:R-:W-:Y:S02]  /*edb0*/  ISETP.GE.AND P3, PT, R76, c[0x0][0x1d4], PT ;  /* 0x000075004c007a0c */ /* 0x000fe40003f66270 */
[----:B------:R-:W-:Y:S01]  /*edc0*/  ISETP.GE.AND P1, PT, R211, c[0x0][0x1d4], PT ;  /* 0x00007500d3007a0c */ /* 0x000fe20003f26270 */
[----:B------:R-:W4:Y:S04]  /*edd0*/  SHFL.IDX PT, R5, R11, 0x1, 0x181f ;  /* 0x00381f000b057f89 */ /* 0x000f2800000e0000 */
[----:B------:R-:W5:Y:S01]  /*ede0*/  SHFL.IDX PT, R21, R4, 0x1, 0x181f ;  /* 0x00381f0004157f89 */ /* 0x000f6200000e0000 */
[----:B---3--:R-:W-:-:S02]  /*edf0*/  IADD3 R18, P0, R2, R6, RZ ;  /* 0x0000000602127210 */ /* 0x008fc40007f1e0ff */
[----:B------:R-:W-:-:S03]  /*ee00*/  IADD3 R16, P2, R2, R10, RZ ;  /* 0x0000000a02107210 */ /* 0x000fc60007f5e0ff */
[C-C-:B--2---:R-:W-:Y:S01]  /*ee10*/  IMAD.X R19, R14.reuse, 0x1, R8.reuse, P0 ;  /* 0x000000010e137824 */ /* 0x144fe200000e0608 */
[----:B----4-:R-:W-:Y:S01]  /*ee20*/  IADD3 R2, P0, R5, R6, RZ ;  /* 0x0000000605027210 */ /* 0x010fe20007f1e0ff */
[--C-:B------:R-:W-:Y:S01]  /*ee30*/  IMAD.X R17, R14, 0x1, R9.reuse, P2 ;  /* 0x000000010e117824 */ /* 0x100fe200010e0609 */
[----:B------:R-:W-:Y:S02]  /*ee40*/  SEL R14, RZ, 0x10, P1 ;  /* 0x00000010ff0e7807 */ /* 0x000fe40000800000 */
[----:B------:R2:W-:Y:S01]  /*ee50*/  LDGSTS.E.BYPASS.LTC128B.128 [R210+0x8100], [R18.64], !P3 ;  /* 0x0810000012d27fae */ /* 0x0005e2000d901d48 */
[----:B-----5:R-:W-:Y:S01]  /*ee60*/  IMAD.X R3, R21, 0x1, R8, P0 ;  /* 0x0000000115037824 */ /* 0x020fe200000e0608 */
[----:B------:R-:W-:Y:S02]  /*ee70*/  IADD3 R20, P0, R5, R10, RZ ;  /* 0x0000000a05147210 */ /* 0x000fe40007f1e0ff */
[----:B------:R3:W-:Y:S03]  /*ee80*/  LDGSTS.E.BYPASS.LTC128B.128 [R210+0xb100], [R16.64], !P1 ;  /* 0x0b10000010d27fae */ /* 0x0007e6000c901d48 */
[----:B------:R-:W-:Y:S01]  /*ee90*/  IMAD.X R21, R21, 0x1, R9, P0 ;  /* 0x0000000115157824 */ /* 0x000fe200000e0609 */
[----:B------:R4:W-:Y:S04]  /*eea0*/  LDGSTS.E.BYPASS.LTC128B.128 [R210+0x9100], [R2.64], !P3 ;  /* 0x0910000002d27fae */ /* 0x0009e8000d901d48 */
[----:B------:R2:W-:Y:S04]  /*eeb0*/  LDGSTS.E.BYPASS.LTC128B.128 [R210+0xc100], [R20.64], !P1 ;  /* 0x0c10000014d27fae */ /* 0x0005e8000c901d48 */
[----:B---3--:R2:W3:Y:S01]  /*eec0*/  SHFL.IDX PT, R17, R4, 0x2, 0x181f ;  /* 0x00581f0004117f89 */ /* 0x0084e200000e0000 */
[----:B------:R-:W-:-:S03]  /*eed0*/  SEL R16, RZ, 0x10, P3 ;  /* 0x00000010ff107807 */ /* 0x000fc60001800000 */
[----:B----4-:R2:W4:Y:S04]  /*eee0*/  SHFL.IDX PT, R2, R11, 0x2, 0x181f ;  /* 0x00581f000b027f89 */ /* 0x01052800000e0000 */
.L_x_1146:
[----:B------:R-:W-:Y:S02]  /*eef0*/  IADD3 R3, -R16, 0x10, RZ ;  /* 0x0000001010037810 */ /* 0x000fe40007ffe1ff */
[----:B------:R-:W-:Y:S02]  /*ef00*/  IADD3 R5, -R14, 0x10, RZ ;  /* 0x000000100e057810 */ /* 0x000fe40007ffe1ff */
[----:B------:R-:W-:Y:S02]  /*ef10*/  LOP3.LUT R3, R3, 0xf, RZ, 0xc0, !PT ;  /* 0x0000000f03037812 */ /* 0x000fe400078ec0ff */
[----:B------:R-:W-:Y:S02]  /*ef20*/  ISETP.NE.U32.AND P2, PT, R16, RZ, PT ;  /* 0x000000ff1000720c */ /* 0x000fe40003f45070 */
[----:B-12-4-:R-:W-:Y:S02]  /*ef30*/  IADD3 R4, P1, P0, R3, R2, R6 ;  /* 0x0000000203047210 */ /* 0x016fe4000783e006 */
[----:B------:R-:W-:-:S02]  /*ef40*/  LOP3.LUT R3, R5, 0xf, RZ, 0xc0, !PT ;  /* 0x0000000f05037812 */ /* 0x000fc400078ec0ff */
[----:B---3--:R-:W-:Y:S02]  /*ef50*/  IADD3.X R5, RZ, R17, R8, P1, P0 ;  /* 0x00000011ff057210 */ /* 0x008fe40000fe0408 */
        /* <DEDUP_REMOVED lines=8> */
.L_x_1002:
[----:B------:R-:W-:Y:S05]  /*efe0*/  BSYNC B0 ;  /* 0x0000000000007941 */ /* 0x000fea0003800000 */
.L_x_1001:
[----:B-1----:R-:W2:Y:S01]  /*eff0*/  LDL R3, [R1+0xc] ;  /* 0x00000c0001037983 */ /* 0x002ea20000100800 */
[----:B------:R-:W-:-:S03]  /*f000*/  IMAD.MOV.U32 R4, RZ, RZ, c[0x0][0x2c4] ;  /* 0x0000b100ff047624 */ /* 0x000fc600078e00ff */
[----:B------:R-:W2:Y:S02]  /*f010*/  LDL R2, [R1+0x14] ;  /* 0x0000140001027983 */ /* 0x000ea40000100800 */
[----:B------:R-:W-:Y:S01]  /*f020*/  ISETP.NE.AND P0, PT, R4, 0x1, PT ;  /* 0x000000010400780c */ /* 0x000fe20003f05270 */
[----:B------:R-:W-:Y:S01]  /*f030*/  ULDC UR4, c[0x0][0x324] ;  /* 0x0000c90000047ab9 */ /* 0x000fe20000000800 */
[----:B------:R-:W0:Y:S01]  /*f040*/  LDGDEPBAR ;  /* 0x00000000000079af */ /* 0x000e220000000000 */
[----:B------:R-:W-:Y:S01]  /*f050*/  ULOP3.LUT UR4, URZ, UR4, URZ, 0x33, !UPT ;  /* 0x000000043f047292 */ /* 0x000fe2000f8e333f */
[----:B------:R-:W-:Y:S01]  /*f060*/  IMAD.IADD R10, R124, 0x1, -R245 ;  /* 0x000000017c0a7824 */ /* 0x000fe200078e0af5 */
[C---:B------:R-:W-:Y:S01]  /*f070*/  IADD3 R11, -R245.reuse, R61, RZ ;  /* 0x0000003df50b7210 */ /* 0x040fe20007ffe1ff */
[----:B--2---:R-:W-:Y:S01]  /*f080*/  IMAD.IADD R2, R2, 0x1, R3 ;  /* 0x0000000102027824 */ /* 0x004fe200078e0203 */
[----:B------:R-:W-:-:S06]  /*f090*/  IADD3 R3, -R245, 0x1, R124 ;  /* 0x00000001f5037810 */ /* 0x000fcc0007ffe17c */
[----:B------:R-:W-:-:S04]  /*f0a0*/  @P0 IMAD.HI.U32 R4, R2, c[0x0][0x2c8], RZ ;  /* 0x0000b20002040a27 */ /* 0x000fc800078e00ff */
[----:B------:R-:W-:Y:S01]  /*f0b0*/  IMAD.MOV.U32 R6, RZ, RZ, R2 ;  /* 0x000000ffff067224 */ /* 0x000fe200078e0002 */
[----:B------:R-:W-:-:S04]  /*f0c0*/  IADD3 R2, R3, -R243, RZ ;  /* 0x800000f303027210 */ /* 0x000fc80007ffe0ff */
[C---:B------:R-:W-:Y:S02]  /*f0d0*/  IADD3 R9, R2.reuse, UR4, RZ ;  /* 0x0000000402097c10 */ /* 0x040fe4000fffe0ff */
[----:B------:R-:W-:Y:S02]  /*f0e0*/  @P0 SHF.R.U32.HI R6, RZ, c[0x0][0x2cc], R4 ;  /* 0x0000b300ff060a19 */ /* 0x000fe40000011604 */
[----:B------:R-:W-:Y:S01]  /*f0f0*/  IADD3 R8, R2, c[0x0][0x328], RZ ;  /* 0x0000ca0002087a10 */ /* 0x000fe20007ffe0ff */
[----:B------:R-:W-:Y:S05]  /*f100*/  BRA.DIV ~URZ, `(.L_x_1005) ;  /* 0x00012bb27f007947 */ /* 0x000fea000b800000 */
[----:B------:R1:W2:Y:S02]  /*f110*/  SHFL.IDX PT, R4, R6, RZ, 0x1c1f ;  /* 0x001c1fff06047589 */ /* 0x0002a400000e0000 */
.L_x_1147:
[----:B------:R-:W-:Y:S01]  /*f120*/  IMAD.MOV.U32 R2, RZ, RZ, c[0x0][0x32c] ;  /* 0x0000cb00ff027624 */ /* 0x000fe200078e00ff */
[----:B--2---:R-:W-:-:S04]  /*f130*/  IADD3 R3, R8, R4, RZ ;  /* 0x0000000408037210 */ /* 0x004fc80007ffe0ff */
[----:B------:R-:W-:Y:S01]  /*f140*/  ISETP.GE.AND P0, PT, R2, 0x1, PT ;  /* 0x000000010200780c */ /* 0x000fe20003f06270 */
[----:B------:R-:W-:Y:S01]  /*f150*/  IMAD.IADD R2, R9, 0x1, R4 ;  /* 0x0000000109027824 */ /* 0x000fe200078e0204 */
[----:B------:R-:W-:-:S11]  /*f160*/  IMNMX R3, R10, R3, PT ;  /* 0x000000030a037217 */ /* 0x000fd60003800200 */
        /* <DEDUP_REMOVED lines=12> */
.L_x_1008:
[----:B------:R-:W-:-:S04]  /*f230*/  MOV R5, c[0x0][0x32c] ;  /* 0x0000cb0000057a02 */ /* 0x000fc80000000f00 */
[----:B------:R-:W-:-:S13]  /*f240*/  ISETP.NE.AND P0, PT, R5, 0x1, PT ;  /* 0x000000010500780c */ /* 0x000fda0003f05270 */
[----:B------:R-:W-:-:S05]  /*f250*/  @P0 IMAD.HI.U32 R5, R4, c[0x0][0x330], RZ ;  /* 0x0000cc0004050a27 */ /* 0x000fca00078e00ff */
[----:B------:R-:W-:Y:S02]  /*f260*/  @P0 SHF.R.U32.HI R4, RZ, c[0x0][0x334], R5 ;  /* 0x0000cd00ff040a19 */ /* 0x000fe40000011605 */
.L_x_1009:
[----:B------:R-:W-:Y:S05]  /*f270*/  BSYNC B0 ;  /* 0x0000000000007941 */ /* 0x000fea0003800000 */
.L_x_1007:
[----:B------:R-:W-:-:S05]  /*f280*/  IMAD R4, R4, c[0x0][0x32c], R11 ;  /* 0x0000cb0004047a24 */ /* 0x000fca00078e020b */
[----:B------:R-:W-:Y:S02]  /*f290*/  IADD3 R5, R4, c[0x0][0x32c], RZ ;  /* 0x0000cb0004057a10 */ /* 0x000fe40007ffe0ff */
[----:B------:R-:W-:Y:S02]  /*f2a0*/  IMNMX R2, R2, R4, !PT ;  /* 0x0000000402027217 */ /* 0x000fe40007800200 */
[----:B------:R-:W-:Y:S02]  /*f2b0*/  IMNMX R3, R3, R5, PT ;  /* 0x0000000503037217 */ /* 0x000fe40003800200 */
.L_x_1006:
        /* <DEDUP_REMOVED lines=134> */
.L_x_1148:
[----:B------:R-:W-:Y:S01]  /*fb20*/  IMAD.MOV.U32 R2, RZ, RZ, c[0x0][0x32c] ;  /* 0x0000cb00ff027624 */ /* 0x000fe200078e00ff */
[----:B---3--:R-:W-:-:S04]  /*fb30*/  IADD3 R3, R8, R4, RZ ;  /* 0x0000000408037210 */ /* 0x008fc80007ffe0ff */
        /* <DEDUP_REMOVED lines=15> */
.L_x_1013:
[----:B------:R-:W-:-:S04]  /*fc30*/  MOV R5, c[0x0][0x32c] ;  /* 0x0000cb0000057a02 */ /* 0x000fc80000000f00 */
[----:B------:R-:W-:-:S13]  /*fc40*/  ISETP.NE.AND P0, PT, R5, 0x1, PT ;  /* 0x000000010500780c */ /* 0x000fda0003f05270 */
[----:B------:R-:W-:-:S05]  /*fc50*/  @P0 IMAD.HI.U32 R5, R4, c[0x0][0x330], RZ ;  /* 0x0000cc0004050a27 */ /* 0x000fca00078e00ff */
[----:B------:R-:W-:Y:S02]  /*fc60*/  @P0 SHF.R.U32.HI R4, RZ, c[0x0][0x334], R5 ;  /* 0x0000cd00ff040a19 */ /* 0x000fe40000011605 */
.L_x_1014:
[----:B------:R-:W-:Y:S05]  /*fc70*/  BSYNC B0 ;  /* 0x0000000000007941 */ /* 0x000fea0003800000 */
.L_x_1012:
[----:B------:R-:W-:-:S05]  /*fc80*/  IMAD R4, R4, c[0x0][0x32c], R11 ;  /* 0x0000cb0004047a24 */ /* 0x000fca00078e020b */
[----:B------:R-:W-:Y:S02]  /*fc90*/  IADD3 R5, R4, c[0x0][0x32c], RZ ;  /* 0x0000cb0004057a10 */ /* 0x000fe40007ffe0ff */
[----:B------:R-:W-:Y:S02]  /*fca0*/  IMNMX R2, R2, R4, !PT ;  /* 0x0000000402027217 */ /* 0x000fe40007800200 */
[----:B------:R-:W-:Y:S02]  /*fcb0*/  IMNMX R3, R3, R5, PT ;  /* 0x0000000503037217 */ /* 0x000fe40003800200 */
.L_x_1011:
        /* <DEDUP_REMOVED lines=138> */
.L_x_1149:
[----:B-12---:R-:W-:Y:S01]  /*10560*/  FMNMX.FTZ R5, R5, R2, !PT ;  /* 0x0000000205057209 */ /* 0x006fe20007810000 */
[----:B------:R-:W-:Y:S05]  /*10570*/  BRA.DIV ~URZ, `(.L_x_1016) ;  /* 0x000118827f007947 */ /* 0x000fea000b800000 */
[----:B------:R-:W1:Y:S04]  /*10580*/  SHFL.BFLY PT, R2, R6, 0x2, 0x1f ;  /* 0x0c401f0006027f89 */ /* 0x000e6800000e0000 */
[----:B------:R-:W2:Y:S01]  /*10590*/  SHFL.BFLY PT, R3, R5, 0x1, 0x1f ;  /* 0x0c201f0005037f89 */ /* 0x000ea200000e0000 */
[----:B-1----:R-:W-:Y:S02]  /*105a0*/  FMNMX.FTZ R4, R6, R2, !PT ;  /* 0x0000000206047209 */ /* 0x002fe40007810000 */
[----:B--2---:R-:W-:-:S03]  /*105b0*/  FMNMX.FTZ R5, R5, R3, !PT ;  /* 0x0000000305057209 */ /* 0x004fc60007810000 */
[----:B------:R1:W2:Y:S04]  /*105c0*/  SHFL.BFLY PT, R6, R4, 0x1, 0x1f ;  /* 0x0c201f0004067f89 */ /* 0x0002a800000e0000 */
.L_x_1150:
[C---:B------:R-:W-:Y:S01]  /*105d0*/  FMUL.FTZ R3, R5.reuse, c[0x0][0x2d0] ;  /* 0x0000b40005037a20 */ /* 0x040fe20000410000 */
[----:B------:R-:W-:Y:S01]  /*105e0*/  FSETP.NEU.FTZ.AND P0, PT, R5, -INF , PT ;  /* 0xff8000000500780b */ /* 0x000fe20003f1d000 */
[----:B------:R-:W3:Y:S01]  /*105f0*/  LDL R149, [R1+0xc] ;  /* 0x00000c0001957983 */ /* 0x000ee20000100800 */
[----:B--2---:R-:W-:Y:S01]  /*10600*/  FMNMX.FTZ R8, R6, R4, !PT ;  /* 0x0000000406087209 */ /* 0x004fe20007810000 */
[----:B------:R-:W-:Y:S01]  /*10610*/  WARPSYNC 0xffffffff ;  /* 0xffffffff00007948 */ /* 0x000fe20003800000 */
[----:B------:R-:W-:Y:S01]  /*10620*/  FSEL R3, R3, RZ, P0 ;  /* 0x000000ff03037208 */ /* 0x000fe20000000000 */
[----:B------:R-:W-:Y:S01]  /*10630*/  LDSM.16.MT88.4 R44, [R190] ;  /* 0x00000000be2c783b */ /* 0x000fe20000004200 */
[----:B------:R-:W-:Y:S02]  /*10640*/  FSETP.NEU.FTZ.AND P0, PT, R8, -INF , PT ;  /* 0xff8000000800780b */ /* 0x000fe40003f1d000 */
[----:B------:R-:W-:Y:S01]  /*10650*/  MOV R148, c[0x0][0x2c4] ;  /* 0x0000b10000947a02 */ /* 0x000fe20000000f00 */
[--C-:B------:R-:W-:Y:S01]  /*10660*/  FFMA.FTZ R2, R16, c[0x0][0x2d0], -R3.reuse ;  /* 0x0000b40010027a23 */ /* 0x100fe20000010803 */
[----:B------:R-:W-:Y:S01]  /*10670*/  LDSM.16.MT88.4 R36, [R189+0x800] ;  /* 0x00080000bd24783b */ /* 0x000fe20000004200 */
[----:B-1----:R-:W-:Y:S01]  /*10680*/  FFMA.FTZ R4, R24, c[0x0][0x2d0], -R3 ;  /* 0x0000b40018047a23 */ /* 0x002fe20000010803 */
[----:B------:R-:W-:Y:S01]  /*10690*/  ISETP.NE.AND P1, PT, R148, 0x1, PT ;  /* 0x000000019400780c */ /* 0x000fe20003f25270 */
[----:B------:R1:W-:Y:S01]  /*106a0*/  MUFU.EX2 R89, R2 ;  /* 0x0000000200597308 */ /* 0x0003e20000000800 */
[----:B------:R-:W-:Y:S01]  /*106b0*/  LDSM.16.MT88.4 R48, [R190+0x800] ;  /* 0x00080000be30783b */ /* 0x000fe20000004200 */
[----:B------:R-:W-:-:S02]  /*106c0*/  MOV R148, c[0x0][0x32c] ;  /* 0x0000cb0000947a02 */ /* 0x000fc40000000f00 */
[----:B------:R-:W-:Y:S01]  /*106d0*/  IADD3 R212, R212, -0x2, RZ ;  /* 0xfffffffed4d47810 */ /* 0x000fe20007ffe0ff */
[----:B------:R-:W-:Y:S03]  /*106e0*/  LDSM.16.MT88.4 R40, [R192] ;  /* 0x00000000c028783b */ /* 0x000fe60000004200 */
[----:B------:R2:W-:Y:S01]  /*106f0*/  MUFU.EX2 R95, R4 ;  /* 0x00000004005f7308 */ /* 0x0005e20000000800 */
[----:B-1----:R-:W-:-:S07]  /*10700*/  FFMA.FTZ R2, R17, c[0x0][0x2d0], -R3 ;  /* 0x0000b40011027a23 */ /* 0x002fce0000010803 */
[----:B------:R1:W4:Y:S01]  /*10710*/  MUFU.EX2 R88, R2 ;  /* 0x0000000200587308 */ /* 0x0003220000000800 */
[----:B--2---:R-:W-:-:S07]  /*10720*/  FFMA.FTZ R4, R26, c[0x0][0x2d0], -R3 ;  /* 0x0000b4001a047a23 */ /* 0x004fce0000010803 */
[----:B------:R-:W2:Y:S01]  /*10730*/  MUFU.EX2 R109, R4 ;  /* 0x00000004006d7308 */ /* 0x000ea20000000800 */
[----:B-1----:R-:W-:Y:S01]  /*10740*/  FFMA.FTZ R2, R18, c[0x0][0x2d0], -R3 ;  /* 0x0000b40012027a23 */ /* 0x002fe20000010803 */
[----:B----4-:R-:W-:-:S06]  /*10750*/  F2FP.PACK_AB R32, R88, R89 ;  /* 0x000000595820723e */ /* 0x010fcc00000000ff */
[----:B------:R1:W-:Y:S01]  /*10760*/  MUFU.EX2 R90, R2 ;  /* 0x00000002005a7308 */ /* 0x0003e20000000800 */
[----:B--2---:R-:W-:Y:S01]  /*10770*/  F2FP.PACK_AB R30, R109, R95 ;  /* 0x0000005f6d1e723e */ /* 0x004fe200000000ff */
[--C-:B-1----:R-:W-:Y:S02]  /*10780*/  FFMA.FTZ R2, R19, c[0x0][0x2d0], -R3.reuse ;  /* 0x0000b40013027a23 */ /* 0x102fe40000010803 */
[----:B------:R-:W1:Y:S04]  /*10790*/  LDSM.16.MT88.4 R16, [R189] ;  /* 0x00000000bd10783b */ /* 0x000e680000004200 */
[----:B------:R2:W4:Y:S02]  /*107a0*/  MUFU.EX2 R91, R2 ;  /* 0x00000002005b7308 */ /* 0x0005240000000800 */
[----:B--2---:R-:W-:Y:S01]  /*107b0*/  FFMA.FTZ R2, R22, c[0x0][0x2d0], -R3 ;  /* 0x0000b40016027a23 */ /* 0x004fe20000010803 */
[----:B----4-:R-:W-:-:S05]  /*107c0*/  F2FP.PACK_AB R34, R91, R90 ;  /* 0x0000005a5b22723e */ /* 0x010fca00000000ff */
[----:B------:R2:W-:Y:S02]  /*107d0*/  MUFU.EX2 R93, R2 ;  /* 0x00000002005d7308 */ /* 0x0005e40000000800 */
[----:B--2---:R-:W-:-:S06]  /*107e0*/  FFMA.FTZ R2, R23, c[0x0][0x2d0], -R3 ;  /* 0x0000b40017027a23 */ /* 0x004fcc0000010803 */
[----:B------:R2:W-:Y:S02]  /*107f0*/  MUFU.EX2 R92, R2 ;  /* 0x00000002005c7308 */ /* 0x0005e40000000800 */
[----:B--2---:R-:W-:-:S05]  /*10800*/  FMUL.FTZ R2, R8, c[0x0][0x2d0] ;  /* 0x0000b40008027a20 */ /* 0x004fca0000410000 */
[----:B------:R-:W-:-:S05]  /*10810*/  FSEL R2, R2, RZ, P0 ;  /* 0x000000ff02027208 */ /* 0x000fca0000000000 */
[--C-:B------:R-:W-:Y:S02]  /*10820*/  FFMA.FTZ R4, R9, c[0x0][0x2d0], -R2.reuse ;  /* 0x0000b40009047a23 */ /* 0x100fe40000010802 */
[--C-:B------:R-:W-:Y:S02]  /*10830*/  FFMA.FTZ R56, R56, c[0x0][0x2d0], -R2.reuse ;  /* 0x0000b40038387a23 */ /* 0x100fe40000010802 */
[----:B------:R2:W-:Y:S01]  /*10840*/  MUFU.EX2 R9, R4 ;  /* 0x0000000400097308 */ /* 0x0005e20000000800 */
[--C-:B------:R-:W-:Y:S02]  /*10850*/  FFMA.FTZ R55, R55, c[0x0][0x2d0], -R2.reuse ;  /* 0x0000b40037377a23 */ /* 0x100fe40000010802 */
[--C-:B------:R-:W-:Y:S02]  /*10860*/  FFMA.FTZ R54, R54, c[0x0][0x2d0], -R2.reuse ;  /* 0x0000b40036367a23 */ /* 0x100fe40000010802 */
[----:B--2---:R-:W-:-:S04]  /*10870*/  FFMA.FTZ R4, R10, c[0x0][0x2d0], -R2 ;  /* 0x0000b4000a047a23 */ /* 0x004fc80000010802 */
[----:B------:R2:W4:Y:S02]  /*10880*/  MUFU.EX2 R6, R4 ;  /* 0x0000000400067308 */ /* 0x0005240000000800 */
[----:B--2---:R-:W-:Y:S01]  /*10890*/  FFMA.FTZ R4, R11, c[0x0][0x2d0], -R2 ;  /* 0x0000b4000b047a23 */ /* 0x004fe20000010802 */
[----:B----4-:R-:W-:Y:S01]  /*108a0*/  F2FP.PACK_AB R33, R6, R9 ;  /* 0x000000090621723e */ /* 0x010fe200000000ff */
[----:B------:R-:W-:-:S04]  /*108b0*/  FADD.FTZ R6, R9, R6 ;  /* 0x0000000609067221 */ /* 0x000fc80000010000 */
[----:B------:R2:W4:Y:S01]  /*108c0*/  MUFU.EX2 R10, R4 ;  /* 0x00000004000a7308 */ /* 0x0005220000000800 */
[----:B------:R-:W-:Y:S02]  /*108d0*/  FFMA.FTZ R9, R57, c[0x0][0x2d0], -R3 ;  /* 0x0000b40039097a23 */ /* 0x000fe40000010803 */
[--C-:B------:R-:W-:Y:S02]  /*108e0*/  FFMA.FTZ R57, R83, c[0x0][0x2d0], -R2.reuse ;  /* 0x0000b40053397a23 */ /* 0x100fe40000010802 */
[----:B--2---:R-:W-:Y:S02]  /*108f0*/  FFMA.FTZ R4, R14, c[0x0][0x2d0], -R2 ;  /* 0x0000b4000e047a23 */ /* 0x004fe40000010802 */
[----:B----4-:R-:W-:Y:S02]  /*10900*/  FADD.FTZ R6, R10, R6 ;  /* 0x000000060a067221 */ /* 0x010fe40000010000 */
[----:B------:R2:W4:Y:S02]  /*10910*/  MUFU.EX2 R11, R4 ;  /* 0x00000004000b7308 */ /* 0x0005240000000800 */
[----:B--2---:R-:W-:Y:S01]  /*10920*/  FFMA.FTZ R4, R20, c[0x0][0x2d0], -R2 ;  /* 0x0000b40014047a23 */ /* 0x004fe20000010802 */
[C---:B----4-:R-:W-:Y:S01]  /*10930*/  F2FP.PACK_AB R35, R11.reuse, R10 ;  /* 0x0000000a0b23723e */ /* 0x050fe200000000ff */
[----:B------:R-:W-:-:S04]  /*10940*/  FADD.FTZ R14, R11, R6 ;  /* 0x000000060b0e7221 */ /* 0x000fc80000010000 */
[----:B------:R2:W4:Y:S01]  /*10950*/  MUFU.EX2 R94, R4 ;  /* 0x00000004005e7308 */ /* 0x0005220000000800 */
[--C-:B------:R-:W-:Y:S02]  /*10960*/  FFMA.FTZ R11, R52, c[0x0][0x2d0], -R3.reuse ;  /* 0x0000b400340b7a23 */ /* 0x100fe40000010803 */
[--C-:B------:R-:W-:Y:S02]  /*10970*/  FFMA.FTZ R10, R53, c[0x0][0x2d0], -R3.reuse ;  /* 0x0000b400350a7a23 */ /* 0x100fe40000010803 */
[--C-:B------:R-:W-:Y:S02]  /*10980*/  FFMA.FTZ R6, R58, c[0x0][0x2d0], -R3.reuse ;  /* 0x0000b4003a067a23 */ /* 0x100fe40000010803 */
[--C-:B------:R-:W-:Y:S02]  /*10990*/  FFMA.FTZ R53, R63, c[0x0][0x2d0], -R3.reuse ;  /* 0x0000b4003f357a23 */ /* 0x100fe40000010803 */
[----:B------:R-:W-:Y:S02]  /*109a0*/  FFMA.FTZ R52, R71, c[0x0][0x2d0], -R3 ;  /* 0x0000b40047347a23 */ /* 0x000fe40000010803 */
[----:B------:R-:W-:-:S02]  /*109b0*/  FFMA.FTZ R58, R84, c[0x0][0x2d0], -R2 ;  /* 0x0000b400543a7a23 */ /* 0x000fc40000010802 */
[----:B--2---:R-:W-:Y:S02]  /*109c0*/  FFMA.FTZ R4, R21, c[0x0][0x2d0], -R2 ;  /* 0x0000b40015047a23 */ /* 0x004fe40000010802 */
[----:B-1----:R-:W-:Y:S01]  /*109d0*/  HMMA.16816.F32 R20, R32, R18, RZ ;  /* 0x000000122014723c */ /* 0x002fe200000018ff */
[----:B----4-:R-:W-:Y:S01]  /*109e0*/  FADD.FTZ R14, R94, R14 ;  /* 0x0000000e5e0e7221 */ /* 0x010fe20000010000 */
[----:B------:R1:W2:Y:S02]  /*109f0*/  MUFU.EX2 R108, R4 ;  /* 0x00000004006c7308 */ /* 0x0002a40000000800 */
[----:B-1----:R-:W-:Y:S01]  /*10a00*/  FFMA.FTZ R4, R25, c[0x0][0x2d0], -R2 ;  /* 0x0000b40019047a23 */ /* 0x002fe20000010802 */
[----:B--2---:R-:W-:-:S03]  /*10a10*/  F2FP.PACK_AB R29, R108, R94 ;  /* 0x0000005e6c1d723e */ /* 0x004fc600000000ff */
[C---:B------:R-:W-:Y:S02]  /*10a20*/  HMMA.16816.F32 R24, R32.reuse, R16, RZ ;  /* 0x000000102018723c */ /* 0x040fe400000018ff */
[----:B------:R1:W-:Y:S06]  /*10a30*/  MUFU.EX2 R110, R4 ;  /* 0x00000004006e7308 */ /* 0x0003ec0000000800 */
[----:B------:R-:W-:Y:S07]  /*10a40*/  HMMA.16816.F32 R16, R32, R44, RZ ;  /* 0x0000002c2010723c */ /* 0x000fee00000018ff */
[----:B------:R-:W-:-:S02]  /*10a50*/  FFMA.FTZ R45, R87, c[0x0][0x2d0], -R3 ;  /* 0x0000b400572d7a23 */ /* 0x000fc40000010803 */
[----:B------:R-:W-:Y:S02]  /*10a60*/  FFMA.FTZ R44, R73, c[0x0][0x2d0], -R3 ;  /* 0x0000b400492c7a23 */ /* 0x000fe40000010803 */
[----:B-1----:R-:W-:Y:S01]  /*10a70*/  FFMA.FTZ R4, R28, c[0x0][0x2d0], -R2 ;  /* 0x0000b4001c047a23 */ /* 0x002fe20000010802 */
[----:B------:R-:W-:-:S03]  /*10a80*/  F2FP.PACK_AB R28, R92, R93 ;  /* 0x0000005d5c1c723e */ /* 0x000fc600000000ff */
        /* <DEDUP_REMOVED lines=8> */
[----:B------:R-:W-:Y:S02]  /*10b10*/  HMMA.16816.F32 R140, R28, R48, R16 ;  /* 0x000000301c8c723c */ /* 0x000fe40000001810 */
[----:B------:R-:W-:-:S05]  /*10b20*/  FADD.FTZ R4, R92, R4 ;  /* 0x000000045c047221 */ /* 0x000fca0000010000 */
[--C-:B------:R-:W-:Y:S01]  /*10b30*/  FFMA.FTZ R49, R68, c[0x0][0x2d0], -R3.reuse ;  /* 0x0000b40044317a23 */ /* 0x100fe20000010803 */
[----:B------:R-:W-:Y:S01]  /*10b40*/  HMMA.16816.F32 R16, R32, R40, RZ ;  /* 0x000000282010723c */ /* 0x000fe200000018ff */
[----:B------:R-:W-:-:S07]  /*10b50*/  FFMA.FTZ R48, R67, c[0x0][0x2d0], -R3 ;  /* 0x0000b40043307a23 */ /* 0x000fce0000010803 */
[----:B------:R-:W-:Y:S01]  /*10b60*/  HMMA.16816.F32 R128, R28, R38, R20 ;  /* 0x000000261c80723c */ /* 0x000fe20000001814 */
[----:B------:R-:W2:Y:S07]  /*10b70*/  LDSM.16.MT88.4 R36, [R191] ;  /* 0x00000000bf24783b */ /* 0x000eae0000004200 */
[----:B------:R-:W-:Y:S07]  /*10b80*/  HMMA.16816.F32 R20, R32, R46, RZ ;  /* 0x0000002e2014723c */ /* 0x000fee00000018ff */
[--C-:B------:R-:W-:Y:S01]  /*10b90*/  FFMA.FTZ R47, R74, c[0x0][0x2d0], -R3.reuse ;  /* 0x0000b4004a2f7a23 */ /* 0x100fe20000010803 */
[----:B-1----:R-:W-:Y:S01]  /*10ba0*/  HMMA.16816.F32 R124, R28, R24, R16 ;  /* 0x000000181c7c723c */ /* 0x002fe20000001810 */
[----:B------:R-:W-:-:S07]  /*10bb0*/  FFMA.FTZ R46, R80, c[0x0][0x2d0], -R3 ;  /* 0x0000b400502e7a23 */ /* 0x000fce0000010803 */
[----:B------:R-:W-:Y:S01]  /*10bc0*/  HMMA.16816.F32 R16, R32, R42, RZ ;  /* 0x0000002a2010723c */ /* 0x000fe200000018ff */
[----:B------:R-:W-:Y:S07]  /*10bd0*/  LDSM.16.MT88.4 R40, [R190+0x3000] ;  /* 0x00300000be28783b */ /* 0x000fee0000004200 */
[----:B------:R-:W-:Y:S01]  /*10be0*/  HMMA.16816.F32 R120, R28, R50, R20 ;  /* 0x000000321c78723c */ /* 0x000fe20000001814 */
[----:B------:R-:W1:Y:S06]  /*10bf0*/  LDSM.16.MT88.4 R20, [R191+0x800] ;  /* 0x00080000bf14783b */ /* 0x000e6c0000004200 */
[----:B------:R-:W-:-:S02]  /*10c00*/  FFMA.FTZ R51, R70, c[0x0][0x2d0], -R3 ;  /* 0x0000b40046337a23 */ /* 0x000fc40000010803 */
[----:B------:R-:W-:-:S07]  /*10c10*/  FFMA.FTZ R50, R69, c[0x0][0x2d0], -R3 ;  /* 0x0000b40045327a23 */ /* 0x000fce0000010803 */
[----:B------:R-:W-:Y:S01]  /*10c20*/  HMMA.16816.F32 R116, R28, R26, R16 ;  /* 0x0000001a1c74723c */ /* 0x000fe20000001810 */
[----:B------:R-:W-:Y:S07]  /*10c30*/  LDSM.16.MT88.4 R24, [R189+0x3800] ;  /* 0x00380000bd18783b */ /* 0x000fee0000004200 */
[----:B--2---:R-:W-:Y:S07]  /*10c40*/  HMMA.16816.F32 R16, R32, R36, RZ ;  /* 0x000000242010723c */ /* 0x004fee00000018ff */
[----:B------:R-:W-:-:S02]  /*10c50*/  FFMA.FTZ R36, R59, c[0x0][0x2d0], -R3 ;  /* 0x0000b4003b247a23 */ /* 0x000fc40000010803 */
[----:B------:R-:W-:Y:S02]  /*10c60*/  FFMA.FTZ R37, R62, c[0x0][0x2d0], -R3 ;  /* 0x0000b4003e257a23 */ /* 0x000fe40000010803 */
[----:B------:R-:W-:Y:S02]  /*10c70*/  FADD.FTZ R3, R95, R4 ;  /* 0x000000045f037221 */ /* 0x000fe40000010000 */
[----:B------:R-:W-:Y:S02]  /*10c80*/  FADD.FTZ R4, R108, R14 ;  /* 0x0000000e6c047221 */ /* 0x000fe40000010000 */
[----:B------:R-:W-:Y:S02]  /*10c90*/  FADD.FTZ R3, R109, R3 ;  /* 0x000000036d037221 */ /* 0x000fe40000010000 */
[--C-:B------:R-:W-:Y:S02]  /*10ca0*/  FFMA.FTZ R14, R66, c[0x0][0x2d0], -R2.reuse ;  /* 0x0000b400420e7a23 */ /* 0x100fe40000010802 */
[----:B------:R-:W-:-:S02]  /*10cb0*/  FFMA.FTZ R59, R85, c[0x0][0x2d0], -R2 ;  /* 0x0000b400553b7a23 */ /* 0x000fc40000010802 */
[----:B------:R-:W-:Y:S02]  /*10cc0*/  FFMA.FTZ R62, R81, c[0x0][0x2d0], -R2 ;  /* 0x0000b400513e7a23 */ /* 0x000fe40000010802 */
[----:B------:R-:W-:Y:S01]  /*10cd0*/  FADD.FTZ R4, R110, R4 ;  /* 0x000000046e047221 */ /* 0x000fe20000010000 */
[----:B-1----:R-:W-:Y:S08]  /*10ce0*/  HMMA.16816.F32 R104, R28, R20, R16 ;  /* 0x000000141c68723c */ /* 0x002ff00000001810 */
[----:B------:R-:W-:Y:S11]  /*10cf0*/  HMMA.16816.F32 R16, R32, R38, RZ ;  /* 0x000000262010723c */ /* 0x000ff600000018ff */
[----:B------:R-:W-:Y:S11]  /*10d00*/  @!UPT UIADD3 URZ, URZ, URZ, URZ ;  /* 0x0000003f3f3ff290 */ /* 0x000ff6000fffe03f */
[----:B------:R-:W-:Y:S02]  /*10d10*/  @!UPT UIADD3 URZ, URZ, URZ, URZ ;  /* 0x0000003f3f3ff290 */ /* 0x000fe4000fffe03f */
[----:B------:R-:W-:Y:S01]  /*10d20*/  HMMA.16816.F32 R96, R28, R22, R16 ;  /* 0x000000161c60723c */ /* 0x000fe20000001810 */
[----:B------:R-:W1:Y:S07]  /*10d30*/  LDSM.16.MT88.4 R20, [R189+0x3000] ;  /* 0x00300000bd14783b */ /* 0x000e6e0000004200 */
[----:B-1----:R-:W-:Y:S01]  /*10d40*/  HMMA.16816.F32 R16, R32, R20, RZ ;  /* 0x000000142010723c */ /* 0x002fe200000018ff */
[----:B------:R1:W-:Y:S06]  /*10d50*/  MUFU.EX2 R20, R6 ;  /* 0x0000000600147308 */ /* 0x0003ec0000000800 */
[----:B------:R-:W-:-:S02]  /*10d60*/  FFMA.FTZ R21, R72, c[0x0][0x2d0], -R2 ;  /* 0x0000b40048157a23 */ /* 0x000fc40000010802 */
[--C-:B-1----:R-:W-:Y:S02]  /*10d70*/  FFMA.FTZ R6, R60, c[0x0][0x2d0], -R2.reuse ;  /* 0x0000b4003c067a23 */ /* 0x102fe40000010802 */
[--C-:B------:R-:W-:Y:S11]  /*10d80*/  FFMA.FTZ R60, R86, c[0x0][0x2d0], -R2.reuse ;  /* 0x0000b400563c7a23 */ /* 0x100ff60000010802 */
[----:B------:R-:W-:Y:S02]  /*10d90*/  @!UPT UIADD3 URZ, URZ, URZ, URZ ;  /* 0x0000003f3f3ff290 */ /* 0x000fe4000fffe03f */
[----:B------:R-:W-:Y:S01]  /*10da0*/  HMMA.16816.F32 R88, R28, R24, R16 ;  /* 0x000000181c58723c */ /* 0x000fe20000001810 */
[----:B------:R1:W2:Y:S07]  /*10db0*/  MUFU.EX2 R24, R11 ;  /* 0x0000000b00187308 */ /* 0x0002ae0000000800 */
[----:B------:R-:W-:Y:S01]  /*10dc0*/  HMMA.16816.F32 R16, R32, R22, RZ ;  /* 0x000000162010723c */ /* 0x000fe200000018ff */
[----:B------:R4:W5:Y:S06]  /*10dd0*/  MUFU.EX2 R22, R10 ;  /* 0x0000000a00167308 */ /* 0x00096c0000000800 */
[----:B------:R-:W-:-:S02]  /*10de0*/  FFMA.FTZ R23, R82, c[0x0][0x2d0], -R2 ;  /* 0x0000b40052177a23 */ /* 0x000fc40000010802 */
[----:B------:R2:W2:Y:S01]  /*10df0*/  MUFU.EX2 R25, R9 ;  /* 0x0000000900197308 */ /* 0x0004a20000000800 */
[--C-:B-1----:R-:W-:Y:S02]  /*10e00*/  FFMA.FTZ R11, R65, c[0x0][0x2d0], -R2.reuse ;  /* 0x0000b400410b7a23 */ /* 0x102fe40000010802 */
[----:B----4-:R-:W-:-:S05]  /*10e10*/  FFMA.FTZ R10, R64, c[0x0][0x2d0], -R2 ;  /* 0x0000b400400a7a23 */ /* 0x010fca0000010802 */
[----:B------:R-:W-:Y:S07]  /*10e20*/  MUFU.EX2 R11, R11 ;  /* 0x0000000b000b7308 */ /* 0x000fee0000000800 */
[----:B------:R-:W-:Y:S01]  /*10e30*/  HMMA.16816.F32 R92, R28, R26, R16 ;  /* 0x0000001a1c5c723c */ /* 0x000fe20000001810 */
[--C-:B--2---:R-:W-:Y:S01]  /*10e40*/  FFMA.FTZ R9, R61, c[0x0][0x2d0], -R2.reuse ;  /* 0x0000b4003d097a23 */ /* 0x104fe20000010802 */
[----:B------:R-:W1:Y:S01]  /*10e50*/  MUFU.EX2 R17, R36 ;  /* 0x0000002400117308 */ /* 0x000e620000000800 */
[----:B------:R-:W-:-:S02]  /*10e60*/  FFMA.FTZ R61, R75, c[0x0][0x2d0], -R2 ;  /* 0x0000b4004b3d7a23 */ /* 0x000fc40000010802 */
[----:B------:R-:W-:Y:S01]  /*10e70*/  FADD.FTZ R2, R24, R3 ;  /* 0x0000000318027221 */ /* 0x000fe20000010000 */
[----:B-----5:R-:W-:Y:S01]  /*10e80*/  F2FP.PACK_AB R24, R22, R24 ;  /* 0x000000181618723e */ /* 0x020fe200000000ff */
[----:B------:R-:W-:Y:S01]  /*10e90*/  FADD.FTZ R3, R111, R4 ;  /* 0x000000046f037221 */ /* 0x000fe20000010000 */
[----:B------:R-:W-:Y:S01]  /*10ea0*/  F2FP.PACK_AB R26, R20, R25 ;  /* 0x00000019141a723e */ /* 0x000fe200000000ff */
[----:B------:R-:W-:Y:S01]  /*10eb0*/  FADD.FTZ R2, R22, R2 ;  /* 0x0000000216027221 */ /* 0x000fe20000010000 */
[----:B------:R2:W4:Y:S03]  /*10ec0*/  MUFU.EX2 R16, R37 ;  /* 0x0000002500107308 */ /* 0x0005260000000800 */
[----:B------:R-:W-:-:S04]  /*10ed0*/  FADD.FTZ R2, R25, R2 ;  /* 0x0000000219027221 */ /* 0x000fc80000010000 */
[----:B------:R-:W-:Y:S01]  /*10ee0*/  FADD.FTZ R2, R20, R2 ;  /* 0x0000000214027221 */ /* 0x000fe20000010000 */
[----:B------:R-:W5:Y:S03]  /*10ef0*/  MUFU.EX2 R22, R53 ;  /* 0x0000003500167308 */ /* 0x000f660000000800 */
[----:B-1----:R-:W-:Y:S01]  /*10f00*/  FADD.FTZ R2, R17, R2 ;  /* 0x0000000211027221 */ /* 0x002fe20000010000 */
[----:B--2---:R-:W1:Y:S03]  /*10f10*/  LDSM.16.MT88.4 R36, [R190+0x3800] ;  /* 0x00380000be24783b */ /* 0x004e660000004200 */
[C---:B----4-:R-:W-:Y:S01]  /*10f20*/  FADD.FTZ R2, R16.reuse, R2 ;  /* 0x0000000210027221 */ /* 0x050fe20000010000 */
[----:B------:R-:W-:Y:S01]  /*10f30*/  F2FP.PACK_AB R20, R16, R17 ;  /* 0x000000111014723e */ /* 0x000fe200000000ff */
[----:B------:R-:W2:Y:S01]  /*10f40*/  MUFU.EX2 R4, R52 ;  /* 0x0000003400047308 */ /* 0x000ea20000000800 */
[----:B------:R-:W-:Y:S01]  /*10f50*/  HMMA.16816.F32 R16, R32, R40, RZ ;  /* 0x000000282010723c */ /* 0x000fe200000018ff */
[----:B-----5:R-:W-:-:S06]  /*10f60*/  FADD.FTZ R2, R22, R2 ;  /* 0x0000000216027221 */ /* 0x020fcc0000010000 */
[----:B------:R-:W4:Y:S08]  /*10f70*/  MUFU.EX2 R27, R51 ;  /* 0x00000033001b7308 */ /* 0x000f300000000800 */
[----:B------:R-:W5:Y:S01]  /*10f80*/  MUFU.EX2 R25, R50 ;  /* 0x0000003200197308 */ /* 0x000f620000000800 */
[C---:B--2---:R-:W-:Y:S01]  /*10f90*/  FADD.FTZ R2, R4.reuse, R2 ;  /* 0x0000000204027221 */ /* 0x044fe20000010000 */
[----:B------:R-:W-:-:S06]  /*10fa0*/  F2FP.PACK_AB R22, R4, R22 ;  /* 0x000000160416723e */ /* 0x000fcc00000000ff */
[----:B------:R-:W-:Y:S01]  /*10fb0*/  MUFU.EX2 R41, R47 ;  /* 0x0000002f00297308 */ /* 0x000fe20000000800 */
[----:B----4-:R-:W-:-:S07]  /*10fc0*/  FADD.FTZ R2, R27, R2 ;  /* 0x000000021b027221 */ /* 0x010fce0000010000 */
[----:B------:R-:W2:Y:S01]  /*10fd0*/  MUFU.EX2 R40, R46 ;  /* 0x0000002e00287308 */ /* 0x000ea20000000800 */
[----:B-----5:R-:W-:Y:S01]  /*10fe0*/  FADD.FTZ R2, R25, R2 ;  /* 0x0000000219027221 */ /* 0x020fe20000010000 */
[----:B-1----:R-:W-:Y:S06]  /*10ff0*/  HMMA.16816.F32 R108, R28, R36, R16 ;  /* 0x000000241c6c723c */ /* 0x002fec0000001810 */
[----:B------:R-:W1:Y:S02]  /*11000*/  MUFU.EX2 R37, R49 ;  /* 0x0000003100257308 */ /* 0x000e640000000800 */
[----:B------:R-:W-:Y:S06]  /*11010*/  HMMA.16816.F32 R16, R32, R42, RZ ;  /* 0x0000002a2010723c */ /* 0x000fec00000018ff */
[----:B------:R-:W4:Y:S01]  /*11020*/  MUFU.EX2 R36, R48 ;  /* 0x0000003000247308 */ /* 0x000f220000000800 */
[----:B--2---:R-:W-:-:S07]  /*11030*/  F2FP.PACK_AB R72, R40, R41 ;  /* 0x000000292848723e */ /* 0x004fce00000000ff */
[----:B------:R-:W2:Y:S01]  /*11040*/  MUFU.EX2 R48, R45 ;  /* 0x0000002d00307308 */ /* 0x000ea20000000800 */
[----:B-1----:R-:W-:-:S07]  /*11050*/  FADD.FTZ R2, R37, R2 ;  /* 0x0000000225027221 */ /* 0x002fce0000010000 */
[----:B------:R1:W5:Y:S01]  /*11060*/  MUFU.EX2 R42, R44 ;  /* 0x0000002c002a7308 */ /* 0x0003620000000800 */
[----:B----4-:R-:W-:-:S04]  /*11070*/  FADD.FTZ R2, R36, R2 ;  /* 0x0000000224027221 */ /* 0x010fc80000010000 */
[----:B------:R-:W-:Y:S01]  /*11080*/  FADD.FTZ R2, R41, R2 ;  /* 0x0000000229027221 */ /* 0x000fe20000010000 */
[----:B------:R-:W-:Y:S02]  /*11090*/  HMMA.16816.F32 R112, R28, R38, R16 ;  /* 0x000000261c70723c */ /* 0x000fe40000001810 */
[----:B------:R-:W4:Y:S01]  /*110a0*/  MUFU.EX2 R43, R6 ;  /* 0x00000006002b7308 */ /* 0x000f220000000800 */
[----:B------:R-:W-:-:S04]  /*110b0*/  FADD.FTZ R2, R40, R2 ;  /* 0x0000000228027221 */ /* 0x000fc80000010000 */
[----:B--2---:R-:W-:Y:S01]  /*110c0*/  FADD.FTZ R2, R48, R2 ;  /* 0x0000000230027221 */ /* 0x004fe20000010000 */
[----:B------:R-:W-:Y:S01]  /*110d0*/  F2FP.PACK_AB R16, R25, R27 ;  /* 0x0000001b1910723e */ /* 0x000fe200000000ff */
[----:B-1----:R-:W1:Y:S01]  /*110e0*/  LDSM.16.MT88.4 R44, [R192+0x3000] ;  /* 0x00300000c02c783b */ /* 0x002e620000004200 */
[----:B------:R-:W2:Y:S01]  /*110f0*/  MUFU.EX2 R9, R9 ;  /* 0x0000000900097308 */ /* 0x000ea20000000800 */
[C---:B-----5:R-:W-:Y:S01]  /*11100*/  FADD.FTZ R215, R42.reuse, R2 ;  /* 0x000000022ad77221 */ /* 0x060fe20000010000 */
[----:B------:R-:W-:Y:S02]  /*11110*/  F2FP.PACK_AB R74, R42, R48 ;  /* 0x000000302a4a723e */ /* 0x000fe400000000ff */
[----:B------:R-:W-:Y:S01]  /*11120*/  F2FP.PACK_AB R18, R36, R37 ;  /* 0x000000252412723e */ /* 0x000fe200000000ff */
[----:B----4-:R-:W-:-:S03]  /*11130*/  FADD.FTZ R3, R43, R3 ;  /* 0x000000032b037221 */ /* 0x010fc60000010000 */
[----:B------:R-:W4:Y:S01]  /*11140*/  MUFU.EX2 R10, R10 ;  /* 0x0000000a000a7308 */ /* 0x000f220000000800 */
[C---:B--2---:R-:W-:Y:S01]  /*11150*/  F2FP.PACK_AB R25, R9.reuse, R43 ;  /* 0x0000002b0919723e */ /* 0x044fe200000000ff */
[----:B------:R-:W-:Y:S01]  /*11160*/  FADD.FTZ R3, R9, R3 ;  /* 0x0000000309037221 */ /* 0x000fe20000010000 */
[----:B------:R-:W2:Y:S05]  /*11170*/  LDSM.16.MT88.4 R40, [R192+0x3800] ;  /* 0x00380000c028783b */ /* 0x000eaa0000004200 */
[----:B------:R-:W5:Y:S01]  /*11180*/  MUFU.EX2 R6, R14 ;  /* 0x0000000e00067308 */ /* 0x000f620000000800 */
[----:B----4-:R-:W-:Y:S01]  /*11190*/  FADD.FTZ R3, R10, R3 ;  /* 0x000000030a037221 */ /* 0x010fe20000010000 */
[----:B------:R-:W-:-:S06]  /*111a0*/  F2FP.PACK_AB R27, R11, R10 ;  /* 0x0000000a0b1b723e */ /* 0x000fcc00000000ff */
[----:B------:R-:W-:Y:S01]  /*111b0*/  MUFU.EX2 R14, R59 ;  /* 0x0000003b000e7308 */ /* 0x000fe20000000800 */
[----:B------:R-:W-:-:S07]  /*111c0*/  FADD.FTZ R2, R11, R3 ;  /* 0x000000030b027221 */ /* 0x000fce0000010000 */
[----:B------:R-:W-:Y:S01]  /*111d0*/  MUFU.EX2 R9, R58 ;  /* 0x0000003a00097308 */ /* 0x000fe20000000800 */
[----:B-----5:R-:W-:Y:S01]  /*111e0*/  FADD.FTZ R2, R6, R2 ;  /* 0x0000000206027221 */ /* 0x020fe20000010000 */
[----:B-1----:R-:W-:Y:S06]  /*111f0*/  HMMA.16816.F32 R36, R32, R44, RZ ;  /* 0x0000002c2024723c */ /* 0x002fec00000018ff */
[----:B------:R-:W-:Y:S08]  /*11200*/  MUFU.EX2 R11, R57 ;  /* 0x00000039000b7308 */ /* 0x000ff00000000800 */
[----:B------:R-:W-:Y:S08]  /*11210*/  MUFU.EX2 R3, R56 ;  /* 0x0000003800037308 */ /* 0x000ff00000000800 */
[----:B------:R-:W1:Y:S02]  /*11220*/  MUFU.EX2 R4, R21 ;  /* 0x0000001500047308 */ /* 0x000e640000000800 */
[----:B--2---:R-:W-:Y:S06]  /*11230*/  HMMA.16816.F32 R84, R28, R40, R36 ;  /* 0x000000281c54723c */ /* 0x004fec0000001824 */
[----:B------:R-:W2:Y:S02]  /*11240*/  MUFU.EX2 R17, R61 ;  /* 0x0000003d00117308 */ /* 0x000ea40000000800 */
[----:B------:R-:W-:Y:S06]  /*11250*/  HMMA.16816.F32 R36, R32, R46, RZ ;  /* 0x0000002e2024723c */ /* 0x000fec00000018ff */
[----:B------:R-:W4:Y:S01]  /*11260*/  MUFU.EX2 R10, R60 ;  /* 0x0000003c000a7308 */ /* 0x000f220000000800 */
[C---:B-1----:R-:W-:Y:S01]  /*11270*/  FADD.FTZ R2, R4.reuse, R2 ;  /* 0x0000000204027221 */ /* 0x042fe20000010000 */
[----:B------:R-:W-:-:S03]  /*11280*/  F2FP.PACK_AB R21, R4, R6 ;  /* 0x000000060415723e */ /* 0x000fc600000000ff */
[----:B--2---:R-:W-:-:S03]  /*11290*/  FADD.FTZ R2, R17, R2 ;  /* 0x0000000211027221 */ /* 0x004fc60000010000 */
[----:B------:R1:W2:Y:S01]  /*112a0*/  MUFU.EX2 R6, R23 ;  /* 0x0000001700067308 */ /* 0x0002a20000000800 */
[----:B----4-:R-:W-:-:S07]  /*112b0*/  FADD.FTZ R2, R10, R2 ;  /* 0x000000020a027221 */ /* 0x010fce0000010000 */
[----:B------:R-:W4:Y:S02]  /*112c0*/  MUFU.EX2 R4, R62 ;  /* 0x0000003e00047308 */ /* 0x000f240000000800 */
[----:B------:R-:W-:Y:S01]  /*112d0*/  HMMA.16816.F32 R80, R28, R42, R36 ;  /* 0x0000002a1c50723c */ /* 0x000fe20000001824 */
[----:B------:R-:W5:Y:S01]  /*112e0*/  LDSM.16.MT88.4 R36, [R191+0x3000] ;  /* 0x00300000bf24783b */ /* 0x000f620000004200 */
[----:B------:R-:W-:Y:S01]  /*112f0*/  FADD.FTZ R2, R14, R2 ;  /* 0x000000020e027221 */ /* 0x000fe20000010000 */
[----:B-1----:R-:W-:-:S03]  /*11300*/  F2FP.PACK_AB R23, R10, R17 ;  /* 0x000000110a17723e */ /* 0x002fc600000000ff */
[C---:B------:R-:W-:Y:S01]  /*11310*/  FADD.FTZ R2, R9.reuse, R2 ;  /* 0x0000000209027221 */ /* 0x040fe20000010000 */
[----:B------:R-:W-:Y:S02]  /*11320*/  F2FP.PACK_AB R17, R9, R14 ;  /* 0x0000000e0911723e */ /* 0x000fe400000000ff */
[----:B--2---:R-:W-:Y:S01]  /*11330*/  F2FP.PACK_AB R19, R6, R11 ;  /* 0x0000000b0613723e */ /* 0x004fe200000000ff */
[----:B------:R-:W-:Y:S01]  /*11340*/  FADD.FTZ R2, R11, R2 ;  /* 0x000000020b027221 */ /* 0x000fe20000010000 */
[----:B----4-:R-:W-:-:S03]  /*11350*/  F2FP.PACK_AB R73, R3, R4 ;  /* 0x000000040349723e */ /* 0x010fc600000000ff */
[----:B------:R-:W-:-:S04]  /*11360*/  FADD.FTZ R2, R6, R2 ;  /* 0x0000000206027221 */ /* 0x000fc80000010000 */
[----:B------:R-:W-:Y:S02]  /*11370*/  FADD.FTZ R2, R4, R2 ;  /* 0x0000000204027221 */ /* 0x000fe40000010000 */
[----:B------:R-:W1:Y:S02]  /*11380*/  MUFU.EX2 R4, R55 ;  /* 0x0000003700047308 */ /* 0x000e640000000800 */
[----:B------:R-:W-:-:S06]  /*11390*/  FADD.FTZ R2, R3, R2 ;  /* 0x0000000203027221 */ /* 0x000fcc0000010000 */
[----:B------:R-:W2:Y:S01]  /*113a0*/  MUFU.EX2 R3, R54 ;  /* 0x0000003600037308 */ /* 0x000ea20000000800 */
[----:B-1----:R-:W-:Y:S01]  /*113b0*/  FADD.FTZ R2, R4, R2 ;  /* 0x0000000204027221 */ /* 0x002fe20000010000 */
[----:B-----5:R-:W-:Y:S01]  /*113c0*/  HMMA.16816.F32 R40, R32, R36, RZ ;  /* 0x000000242028723c */ /* 0x020fe200000018ff */
[C---:B--2---:R-:W-:Y:S02]  /*113d0*/  F2FP.PACK_AB R75, R3.reuse, R4 ;  /* 0x00000004034b723e */ /* 0x044fe400000000ff */
[----:B------:R-:W-:Y:S01]  /*113e0*/  FADD.FTZ R236, R3, R2 ;  /* 0x0000000203ec7221 */ /* 0x000fe20000010000 */
[----:B---3--:R-:W-:Y:S01]  /*113f0*/  MOV R2, R149 ;  /* 0x0000009500027202 */ /* 0x008fe20000000f00 */
[----:B------:R-:W-:-:S03]  /*11400*/  @P1 IMAD.HI.U32 R3, R149, c[0x0][0x2c8], RZ ;  /* 0x0000b20095031a27 */ /* 0x000fc600078e00ff */
[----:B------:R-:W-:Y:S01]  /*11410*/  HMMA.16816.F32 R32, R32, R38, RZ ;  /* 0x000000262020723c */ /* 0x000fe200000018ff */
[----:B------:R-:W1:Y:S01]  /*11420*/  LDSM.16.MT88.4 R36, [R191+0x3800] ;  /* 0x00380000bf24783b */ /* 0x000e620000004200 */
[----:B------:R-:W-:Y:S02]  /*11430*/  @P1 SHF.R.U32.HI R2, RZ, c[0x0][0x2cc], R3 ;  /* 0x0000b300ff021a19 */ /* 0x000fe40000011603 */
[----:B------:R-:W-:Y:S02]  /*11440*/  ISETP.GE.AND P1, PT, R148, 0x1, PT ;  /* 0x000000019400780c */ /* 0x000fe40003f26270 */
[----:B------:R-:W-:-:S04]  /*11450*/  IADD3 R2, R154, R2, RZ ;  /* 0x000000029a027210 */ /* 0x000fc80007ffe0ff */
[----:B------:R-:W-:-:S06]  /*11460*/  IADD3 R4, R2, c[0x0][0x328], RZ ;  /* 0x0000ca0002047a10 */ /* 0x000fcc0007ffe0ff */
[C---:B-1----:R-:W-:Y:S08]  /*11470*/  HMMA.16816.F32 R68, R28.reuse, R36, R40 ;  /* 0x000000241c44723c */ /* 0x042ff00000001828 */
[----:B------:R-:W-:Y:S01]  /*11480*/  HMMA.16816.F32 R40, R28, R38, R32 ;  /* 0x000000261c28723c */ /* 0x000fe20000001820 */
        /* <DEDUP_REMOVED lines=41> */
[C---:B--2---:R-:W-:Y:S01]  /*11720*/  HMMA.16816.F32 R64, R20.reuse, R24, R108 ;  /* 0x000000181440723c */ /* 0x044fe2000000186c */
[----:B------:R-:W-:Y:S07]  /*11730*/  LDSM.16.MT88.4 R108, [R192+0x2800] ;  /* 0x00280000c06c783b */ /* 0x000fee0000004200 */
[C---:B------:R-:W-:Y:S01]  /*11740*/  HMMA.16816.F32 R60, R20.reuse, R26, R112 ;  /* 0x0000001a143c723c */ /* 0x040fe20000001870 */
[----:B------:R-:W2:Y:S07]  /*11750*/  LDSM.16.MT88.4 R24, [R191+0x4800] ;  /* 0x00480000bf18783b */ /* 0x000eae0000004200 */
[C---:B-1----:R-:W-:Y:S08]  /*11760*/  HMMA.16816.F32 R56, R20.reuse, R28, R144 ;  /* 0x0000001c1438723c */ /* 0x042ff00000001890 */
[C---:B------:R-:W-:Y:S01]  /*11770*/  HMMA.16816.F32 R48, R20.reuse, R30, R140 ;  /* 0x0000001e1430723c */ /* 0x040fe2000000188c */
[----:B------:R-:W1:Y:S07]  /*11780*/  LDSM.16.MT88.4 R28, [R192+0x2000] ;  /* 0x00200000c01c783b */ /* 0x000e6e0000004200 */
[C---:B--2---:R-:W-:Y:S08]  /*11790*/  HMMA.16816.F32 R40, R20.reuse, R24, R128 ;  /* 0x000000181428723c */ /* 0x044ff00000001880 */
[----:B------:R-:W-:Y:S01]  /*117a0*/  HMMA.16816.F32 R32, R20, R26, R120 ;  /* 0x0000001a1420723c */ /* 0x000fe20000001878 */
[----:B------:R-:W2:Y:S04]  /*117b0*/  LDSM.16.MT88.4 R20, [R190+0x2000] ;  /* 0x00200000be14783b */ /* 0x000ea80000004200 */
[----:B------:R-:W3:Y:S03]  /*117c0*/  LDSM.16.MT88.4 R24, [R189+0x2000] ;  /* 0x00200000bd18783b */ /* 0x000ee60000004200 */
[C---:B-1----:R-:W-:Y:S01]  /*117d0*/  HMMA.16816.F32 R112, R16.reuse, R28, R96 ;  /* 0x0000001c1070723c */ /* 0x042fe20000001860 */
[----:B------:R-:W-:Y:S07]  /*117e0*/  LDSM.16.MT88.4 R96, [R191+0x2800] ;  /* 0x00280000bf60783b */ /* 0x000fee0000004200 */
[C---:B------:R-:W-:Y:S01]  /*117f0*/  HMMA.16816.F32 R80, R16.reuse, R30, R80 ;  /* 0x0000001e1050723c */ /* 0x040fe20000001850 */
[----:B------:R-:W1:Y:S07]  /*11800*/  LDSM.16.MT88.4 R28, [R190+0x5000] ;  /* 0x00500000be1c783b */ /* 0x000e6e0000004200 */
[C---:B--2---:R-:W-:Y:S08]  /*11810*/  HMMA.16816.F32 R104, R16.reuse, R20, R104 ;  /* 0x000000141068723c */ /* 0x044ff00000001868 */
[C---:B------:R-:W-:Y:S01]  /*11820*/  HMMA.16816.F32 R84, R16.reuse, R22, R84 ;  /* 0x000000161054723c */ /* 0x040fe20000001854 */
[----:B------:R-:W2:Y:S07]  /*11830*/  LDSM.16.MT88.4 R20, [R189+0x5000] ;  /* 0x00500000bd14783b */ /* 0x000eae0000004200 */
[C---:B---3--:R-:W-:Y:S01]  /*11840*/  HMMA.16816.F32 R128, R16.reuse, R24, R124 ;  /* 0x000000181080723c */ /* 0x048fe2000000187c */
[----:B------:R-:W-:Y:S07]  /*11850*/  LDSM.16.MT88.4 R124, [R189+0x2800] ;  /* 0x00280000bd7c783b */ /* 0x000fee0000004200 */
[----:B------:R-:W-:Y:S01]  /*11860*/  HMMA.16816.F32 R88, R16, R26, R116 ;  /* 0x0000001a1058723c */ /* 0x000fe20000001874 */
[----:B------:R-:W3:Y:S04]  /*11870*/  LDSM.16.MT88.4 R24, [R191+0x2000] ;  /* 0x00200000bf18783b */ /* 0x000ee80000004200 */
[----:B------:R-:W-:Y:S03]  /*11880*/  LDSM.16.MT88.4 R116, [R190+0x2800] ;  /* 0x00280000be74783b */ /* 0x000fe60000004200 */
[C---:B------:R-:W-:Y:S08]  /*11890*/  HMMA.16816.F32 R112, R72.reuse, R108, R112 ;  /* 0x0000006c4870723c */ /* 0x040ff00000001870 */
[----:B------:R-:W-:Y:S01]  /*118a0*/  HMMA.16816.F32 R108, R72, R110, R80 ;  /* 0x0000006e486c723c */ /* 0x000fe20000001850 */
[----:B------:R-:W-:Y:S07]  /*118b0*/  LDSM.16.MT88.4 R80, [R190+0x5800] ;  /* 0x00580000be50783b */ /* 0x000fee0000004200 */
[C---:B-1----:R-:W-:Y:S08]  /*118c0*/  HMMA.16816.F32 R60, R16.reuse, R30, R60 ;  /* 0x0000001e103c723c */ /* 0x042ff0000000183c */
[C---:B--2---:R-:W-:Y:S08]  /*118d0*/  HMMA.16816.F32 R92, R16.reuse, R20, R44 ;  /* 0x00000014105c723c */ /* 0x044ff0000000182c */
[C---:B------:R-:W-:Y:S01]  /*118e0*/  HMMA.16816.F32 R44, R16.reuse, R22, R36 ;  /* 0x00000016102c723c */ /* 0x040fe20000001824 */
[----:B------:R-:W1:Y:S07]  /*118f0*/  LDSM.16.MT88.4 R20, [R191+0x5000] ;  /* 0x00500000bf14783b */ /* 0x000e6e0000004200 */
[C---:B---3--:R-:W-:Y:S08]  /*11900*/  HMMA.16816.F32 R68, R16.reuse, R24, R68 ;  /* 0x000000181044723c */ /* 0x048ff00000001844 */
[----:B------:R-:W-:Y:S01]  /*11910*/  HMMA.16816.F32 R52, R16, R26, R52 ;  /* 0x0000001a1034723c */ /* 0x000fe20000001834 */
[----:B------:R-:W2:Y:S07]  /*11920*/  LDSM.16.MT88.4 R24, [R192+0x5000] ;  /* 0x00500000c018783b */ /* 0x000eae0000004200 */
[----:B------:R-:W-:Y:S08]  /*11930*/  HMMA.16816.F32 R128, R72, R124, R128 ;  /* 0x0000007c4880723c */ /* 0x000ff00000001880 */
[----:B------:R-:W-:Y:S01]  /*11940*/  HMMA.16816.F32 R36, R16, R28, R64 ;  /* 0x0000001c1024723c */ /* 0x000fe20000001840 */
[----:B------:R-:W-:Y:S07]  /*11950*/  LDSM.16.MT88.4 R64, [R192+0x5800] ;  /* 0x00580000c040783b */ /* 0x000fee0000004200 */
[----:B------:R-:W-:Y:S01]  /*11960*/  HMMA.16816.F32 R124, R72, R126, R88 ;  /* 0x0000007e487c723c */ /* 0x000fe20000001858 */
[----:B------:R-:W3:Y:S07]  /*11970*/  LDSM.16.MT88.4 R88, [R189+0x5800] ;  /* 0x00580000bd58783b */ /* 0x000eee0000004200 */
        /* <DEDUP_REMOVED lines=9> */
[C---:B------:R-:W-:Y:S08]  /*11a10*/  HMMA.16816.F32 R104, R72.reuse, R96, R68 ;  /* 0x000000604868723c */ /* 0x040ff00000001844 */
[C---:B---3--:R-:W-:Y:S08]  /*11a20*/  HMMA.16816.F32 R92, R72.reuse, R88, R92 ;  /* 0x00000058485c723c */ /* 0x048ff0000000185c */
[C---:B------:R-:W-:Y:S08]  /*11a30*/  HMMA.16816.F32 R60, R72.reuse, R64, R56 ;  /* 0x00000040483c723c */ /* 0x040ff00000001838 */
        /* <DEDUP_REMOVED lines=17> */
.L_x_1019:
[----:B------:R-:W-:-:S04]  /*11b50*/  MOV R2, 0x1 ;  /* 0x0000000100027802 */ /* 0x000fc80000000f00 */
[----:B------:R-:W-:-:S13]  /*11b60*/  ISETP.NE.AND P0, PT, R2, c[0x0][0x32c], PT ;  /* 0x0000cb0002007a0c */ /* 0x000fda0003f05270 */
[----:B------:R-:W-:-:S05]  /*11b70*/  @P0 IMAD.HI.U32 R2, R3, c[0x0][0x330], RZ ;  /* 0x0000cc0003020a27 */ /* 0x000fca00078e00ff */
[----:B------:R-:W-:Y:S02]  /*11b80*/  @P0 SHF.R.U32.HI R3, RZ, c[0x0][0x334], R2 ;  /* 0x0000cd00ff030a19 */ /* 0x000fe40000011602 */
.L_x_1020:
[----:B------:R-:W-:Y:S05]  /*11b90*/  BSYNC B0 ;  /* 0x0000000000007941 */ /* 0x000fea0003800000 */
.L_x_1018:
[----:B------:R-:W-:-:S05]  /*11ba0*/  MOV R2, c[0x0][0x32c] ;  /* 0x0000cb0000027a02 */ /* 0x000fca0000000f00 */
[----:B------:R-:W-:-:S05]  /*11bb0*/  IMAD R3, R3, R2, c[0x0][0x32c] ;  /* 0x0000cb0003037624 */ /* 0x000fca00078e0202 */
[----:B------:R-:W-:-:S05]  /*11bc0*/  IMNMX R4, R4, R3, PT ;  /* 0x0000000304047217 */ /* 0x000fca0003800200 */
.L_x_1017:
        /* <DEDUP_REMOVED lines=8> */
.L_x_1042:
        /* <DEDUP_REMOVED lines=18> */
[----:B--23--:R-:W-:Y:S01]  /*11d70*/  IMAD.SHL.U32 R9, R76, 0x2, RZ ;  /* 0x000000024c097824 */ /* 0x00cfe200078e00ff */
[----:B------:R-:W-:Y:S02]  /*11d80*/  SHF.R.S32.HI R2, RZ, 0x1f, R214 ;  /* 0x0000001fff027819 */ /* 0x000fe400000114d6 */
[C---:B------:R-:W-:Y:S02]  /*11d90*/  SHF.L.U64.HI R20, R211.reuse, 0x1, R237 ;  /* 0x00000001d3147819 */ /* 0x040fe400000102ed */
[----:B------:R-:W-:Y:S01]  /*11da0*/  SHF.L.U32 R11, R211, 0x1, RZ ;  /* 0x00000001d30b7819 */ /* 0x000fe200000006ff */
[----:B------:R-:W-:Y:S01]  /*11db0*/  IMAD R4, R2, c[0x0][0x208], RZ ;  /* 0x0000820002047a24 */ /* 0x000fe200078e02ff */
[----:B------:R-:W-:Y:S01]  /*11dc0*/  SHF.L.U64.HI R10, R76, 0x1, R77 ;  /* 0x000000014c0a7819 */ /* 0x000fe2000001024d */
[C---:B------:R-:W-:Y:S04]  /*11dd0*/  IMAD.WIDE.U32 R2, R214.reuse, c[0x0][0x208], RZ ;  /* 0x00008200d6027a25 */ /* 0x040fe800078e00ff */
[----:B------:R-:W-:Y:S04]  /*11de0*/  IMAD R4, R214, c[0x0][0x20c], R4 ;  /* 0x00008300d6047a24 */ /* 0x000fe800078e0204 */
[----:B------:R-:W-:Y:S01]  /*11df0*/  IMAD.IADD R3, R3, 0x1, R4 ;  /* 0x0000000103037824 */ /* 0x000fe200078e0204 */
[----:B------:R-:W-:Y:S03]  /*11e00*/  SHF.R.S32.HI R4, RZ, 0x1f, R213 ;  /* 0x0000001fff047819 */ /* 0x000fe600000114d5 */
[C---:B------:R-:W-:Y:S04]  /*11e10*/  IMAD.WIDE.U32 R2, R213.reuse, c[0x0][0x218], R2 ;  /* 0x00008600d5027a25 */ /* 0x040fe800078e0002 */
[----:B------:R-:W-:Y:S01]  /*11e20*/  IMAD R4, R4, c[0x0][0x218], RZ ;  /* 0x0000860004047a24 */ /* 0x000fe200078e02ff */
[----:B------:R-:W-:Y:S03]  /*11e30*/  IADD3 R2, P0, R248, R2, RZ ;  /* 0x00000002f8027210 */ /* 0x000fe60007f1e0ff */
[----:B------:R-:W-:Y:S05]  /*11e40*/  IMAD R4, R213, c[0x0][0x21c], R4 ;  /* 0x00008700d5047a24 */ /* 0x000fea00078e0204 */
[----:B------:R-:W-:Y:S02]  /*11e50*/  IADD3.X R3, R247, R3, R4, P0, !PT ;  /* 0x00000003f7037210 */ /* 0x000fe400007fe404 */
[C---:B------:R-:W-:Y:S04]  /*11e60*/  LEA R8, P0, R2.reuse, c[0x0][0x1f8], 0x1 ;  /* 0x00007e0002087a11 */ /* 0x040fe800078008ff */
[----:B------:R-:W-:Y:S01]  /*11e70*/  LEA.HI.X R4, R2, c[0x0][0x1fc], R3, 0x1, P0 ;  /* 0x00007f0002047a11 */ /* 0x000fe200000f0c03 */
[----:B------:R-:W-:-:S06]  /*11e80*/  BRA.DIV ~URZ, `(.L_x_1024) ;  /* 0x000100627f007947 */ /* 0x000fcc000b800000 */
[----:B------:R2:W3:Y:S02]  /*11e90*/  SHFL.IDX PT, R21, R4, RZ, 0x181f ;  /* 0x00181fff04157589 */ /* 0x0004e400000e0000 */
.L_x_1151:
[----:B------:R-:W-:-:S05]  /*11ea0*/  BRA.DIV ~URZ, `(.L_x_1025) ;  /* 0x000100b27f007947 */ /* 0x000fca000b800000 */
[----:B------:R-:W5:Y:S01]  /*11eb0*/  SHFL.IDX PT, R2, R8, RZ, 0x181f ;  /* 0x00181fff08027589 */ /* 0x000f6200000e0000 */
[----:B------:R-:W-:Y:S02]  /*11ec0*/  ISETP.GE.AND P2, PT, R76, c[0x0][0x1d4], PT ;  /* 0x000075004c007a0c */ /* 0x000fe40003f46270 */
[----:B------:R-:W-:Y:S01]  /*11ed0*/  ISETP.GE.AND P1, PT, R211, c[0x0][0x1d4], PT ;  /* 0x00007500d3007a0c */ /* 0x000fe20003f26270 */
[----:B------:R-:W-:Y:S01]  /*11ee0*/  SHFL.IDX PT, R5, R8, 0x2, 0x181f ;  /* 0x00581f0008057f89 */ /* 0x000fe200000e0000 */
[C---:B-----5:R-:W-:Y:S05]  /*11ef0*/  IADD3 R22, P0, R2.reuse, R9, RZ ;  /* 0x0000000902167210 */ /* 0x060fea0007f1e0ff */
[C---:B---3--:R-:W-:Y:S01]  /*11f00*/  IMAD.X R23, R21.reuse, 0x1, R10, P0 ;  /* 0x0000000115177824 */ /* 0x048fe200000e060a */
[----:B------:R-:W-:Y:S04]  /*11f10*/  IADD3 R2, P0, R2, R11, RZ ;  /* 0x0000000b02027210 */ /* 0x000fe80007f1e0ff */
[----:B------:R-:W-:Y:S01]  /*11f20*/  @!PT LDS RZ, [RZ] ;  /* 0x00000000fffff984 */ /* 0x000fe20000000800 */
[----:B------:R3:W-:Y:S01]  /*11f30*/  LDGSTS.E.BYPASS.LTC128B.128 [R210+0x100], [R22.64], !P2 ;  /* 0x0010000016d27fae */ /* 0x0007e2000d101d48 */
[----:B------:R-:W-:Y:S01]  /*11f40*/  IMAD.X R3, R21, 0x1, R20, P0 ;  /* 0x0000000115037824 */ /* 0x000fe200000e0614 */
[----:B------:R-:W-:Y:S04]  /*11f50*/  SEL R21, RZ, 0x10, P2 ;  /* 0x00000010ff157807 */ /* 0x000fe80001000000 */
[----:B------:R5:W-:Y:S04]  /*11f60*/  LDGSTS.E.BYPASS.LTC128B.128 [R210+0x3100], [R2.64], !P1 ;  /* 0x0310000002d27fae */ /* 0x000be8000c901d48 */
[----:B-----5:R-:W3:Y:S04]  /*11f70*/  SHFL.IDX PT, R2, R8, 0x1, 0x181f ;  /* 0x00381f0008027f89 */ /* 0x020ee800000e0000 */
[----:B------:R-:W5:Y:S04]  /*11f80*/  SHFL.IDX PT, R3, R4, 0x1, 0x181f ;  /* 0x00381f0004037f89 */ /* 0x000f6800000e0000 */
[----:B--2---:R-:W2:Y:S01]  /*11f90*/  SHFL.IDX PT, R4, R4, 0x2, 0x181f ;  /* 0x00581f0004047f89 */ /* 0x004ea200000e0000 */
[C---:B---3--:R-:W-:Y:S05]  /*11fa0*/  IADD3 R22, P0, R2.reuse, R9, RZ ;  /* 0x0000000902167210 */ /* 0x048fea0007f1e0ff */
[C---:B-----5:R-:W-:Y:S01]  /*11fb0*/  IMAD.X R23, R3.reuse, 0x1, R10, P0 ;  /* 0x0000000103177824 */ /* 0x060fe200000e060a */
[----:B------:R-:W-:Y:S04]  /*11fc0*/  IADD3 R2, P0, R2, R11, RZ ;  /* 0x0000000b02027210 */ /* 0x000fe80007f1e0ff */
[----:B------:R3:W-:Y:S01]  /*11fd0*/  LDGSTS.E.BYPASS.LTC128B.128 [R210+0x1100], [R22.64], !P2 ;  /* 0x0110000016d27fae */ /* 0x0007e2000d101d48 */
[----:B------:R-:W-:Y:S05]  /*11fe0*/  IMAD.X R3, R3, 0x1, R20, P0 ;  /* 0x0000000103037824 */ /* 0x000fea00000e0614 */
[----:B------:R4:W-:Y:S01]  /*11ff0*/  LDGSTS.E.BYPASS.LTC128B.128 [R210+0x4100], [R2.64], !P1 ;  /* 0x0410000002d27fae */ /* 0x0009e2000c901d48 */
[----:B---3--:R-:W-:Y:S03]  /*12000*/  SEL R22, RZ, 0x10, P1 ;  /* 0x00000010ff167807 */ /* 0x008fe60000800000 */
.L_x_1152:
[C---:B--2-4-:R-:W-:Y:S02]  /*12010*/  IADD3 R2, -R21.reuse, 0x10, RZ ;  /* 0x0000001015027810 */ /* 0x054fe40007ffe1ff */
        /* <DEDUP_REMOVED lines=9> */
[----:B--2---:R-:W-:Y:S04]  /*120b0*/  IADD3 R2, -R22, 0x10, RZ ;  /* 0x0000001016027810 */ /* 0x004fe80007ffe1ff */
[----:B------:R-:W-:Y:S04]  /*120c0*/  LOP3.LUT R2, R2, 0xf, RZ, 0xc0, !PT ;  /* 0x0000000f02027812 */ /* 0x000fe800078ec0ff */
[----:B------:R-:W-:Y:S04]  /*120d0*/  IADD3 R2, P1, P0, R2, R5, R11 ;  /* 0x0000000502027210 */ /* 0x000fe8000783e00b */
[----:B------:R-:W-:Y:S05]  /*120e0*/  IADD3.X R3, RZ, R4, R20, P1, P0 ;  /* 0x00000004ff037210 */ /* 0x000fea0000fe0414 */
[----:B------:R2:W-:Y:S04]  /*120f0*/  LDGSTS.E.BYPASS.LTC128B.128.ZFILL [R210+0x5100], [R2.64], P2 ;  /* 0x0510000002d27fae */ /* 0x0005e80009141d48 */
.L_x_1023:
[----:B--23--:R-:W-:Y:S05]  /*12100*/  BSYNC B0 ;  /* 0x0000000000007941 */ /* 0x00cfea0003800000 */
.L_x_1022:
        /* <DEDUP_REMOVED lines=81> */
[C---:B--2---:R-:W-:Y:S08]  /*12620*/  HMMA.16816.F32 R44, R172.reuse, R144, R44 ;  /* 0x00000090ac2c723c */ /* 0x044ff0000000182c */
        /* <DEDUP_REMOVED lines=59> */
[----:B------:R-:W2:Y:S01]  /*129e0*/  LDL R2, [R1+0x10] ;  /* 0x0000100001027983 */ /* 0x000ea20000100800 */
[----:B------:R-:W-:Y:S01]  /*129f0*/  IMAD.MOV.U32 R213, RZ, RZ, RZ ;  /* 0x000000ffffd57224 */ /* 0x000fe200078e00ff */
[----:B------:R-:W-:Y:S01]  /*12a00*/  ISETP.GT.AND P1, PT, R0, 0x5f, PT ;  /* 0x0000005f0000780c */ /* 0x000fe20003f24270 */
[----:B------:R-:W-:Y:S01]  /*12a10*/  IMAD.SHL.U32 R143, R211, 0x2, RZ ;  /* 0x00000002d38f7824 */ /* 0x000fe200078e00ff */
[----:B------:R-:W3:Y:S01]  /*12a20*/  LDL.64 R218, [R1] ;  /* 0x0000000001da7983 */ /* 0x000ee20000100a00 */
[C---:B------:R-:W-:Y:S01]  /*12a30*/  IMAD.SHL.U32 R141, R76.reuse, 0x2, RZ ;  /* 0x000000024c8d7824 */ /* 0x040fe200078e00ff */
[----:B------:R-:W-:Y:S02]  /*12a40*/  ISETP.NE.AND P2, PT, R3, 0x1, PT ;  /* 0x000000010300780c */ /* 0x000fe40003f45270 */
[----:B------:R-:W-:Y:S02]  /*12a50*/  SHF.L.U64.HI R144, R211, 0x1, R237 ;  /* 0x00000001d3907819 */ /* 0x000fe400000102ed */
[----:B------:R-:W4:Y:S01]  /*12a60*/  LDL R216, [R1+0x8] ;  /* 0x0000080001d87983 */ /* 0x000f220000100800 */
[----:B------:R-:W-:Y:S01]  /*12a70*/  SHF.L.U64.HI R142, R76, 0x1, R77 ;  /* 0x000000014c8e7819 */ /* 0x000fe2000001024d */
[----:B--2---:R-:W-:Y:S05]  /*12a80*/  IMAD R3, R212, 0x60, R2 ;  /* 0x00000060d4037824 */ /* 0x004fea00078e0202 */
[----:B------:R-:W-:Y:S05]  /*12a90*/  IADD3 R3, R3, -0x60, R0 ;  /* 0xffffffa003037810 */ /* 0x000fea0007ffe000 */
[----:B------:R-:W-:Y:S04]  /*12aa0*/  @P2 IMAD.HI.U32 R4, R3, c[0x0][0x2bc], RZ ;  /* 0x0000af0003042a27 */ /* 0x000fe800078e00ff */
[--C-:B------:R-:W-:Y:S01]  /*12ab0*/  IMAD.MOV.U32 R2, RZ, RZ, R3.reuse ;  /* 0x000000ffff027224 */ /* 0x100fe200078e0003 */
[----:B------:R-:W-:Y:S04]  /*12ac0*/  @P2 SHF.R.U32.HI R2, RZ, c[0x0][0x2c0], R4 ;  /* 0x0000b000ff022a19 */ /* 0x000fe80000011604 */
[C---:B---3--:R-:W-:Y:S04]  /*12ad0*/  @!P1 IADD3 R5, P0, R2.reuse, R218, RZ ;  /* 0x000000da02059210 */ /* 0x048fe80007f1e0ff */
[----:B----4-:R-:W-:Y:S01]  /*12ae0*/  @!P1 LEA.HI.X.SX32 R140, R2, R216, 0x1, P0 ;  /* 0x000000d8028c9211 */ /* 0x010fe200000f0eff */
[----:B------:R-:W-:Y:S01]  /*12af0*/  IMAD.MOV R2, RZ, RZ, -R2 ;  /* 0x000000ffff027224 */ /* 0x000fe200078e0a02 */
[C---:B------:R-:W-:Y:S03]  /*12b00*/  @!P1 LEA R4, P0, R5.reuse, c[0x0][0x2a0], 0x2 ;  /* 0x0000a80005049a11 */ /* 0x040fe600078010ff */
[----:B------:R-:W-:Y:S01]  /*12b10*/  IMAD R214, R2, c[0x0][0x2b8], R3 ;  /* 0x0000ae0002d67a24 */ /* 0x000fe200078e0203 */
[----:B------:R-:W-:Y:S04]  /*12b20*/  @!P1 LEA.HI.X R5, R5, c[0x0][0x2a4], R140, 0x2, P0 ;  /* 0x0000a90005059a11 */ /* 0x000fe800000f148c */
[----:B------:R-:W-:Y:S01]  /*12b30*/  SHF.R.S32.HI R2, RZ, 0x1f, R214 ;  /* 0x0000001fff027819 */ /* 0x000fe200000114d6 */
[----:B------:R1:W2:Y:S04]  /*12b40*/  @!P1 LDG.E R213, [R4.64] ;  /* 0x0000000804d59981 */ /* 0x0002a8000c1e1900 */
[----:B-1----:R-:W-:Y:S02]  /*12b50*/  IMAD R4, R2, c[0x0][0x1e0], RZ ;  /* 0x0000780002047a24 */ /* 0x002fe400078e02ff */
[C---:B------:R-:W-:Y:S04]  /*12b60*/  IMAD.WIDE.U32 R2, R214.reuse, c[0x0][0x1e0], RZ ;  /* 0x00007800d6027a25 */ /* 0x040fe800078e00ff */
        /* <DEDUP_REMOVED lines=12> */
.L_x_1153:
[----:B------:R-:W-:-:S05]  /*12c30*/  BRA.DIV ~URZ, `(.L_x_1029) ;  /* 0x0000f7127f007947 */ /* 0x000fca000b800000 */
[----:B------:R-:W3:Y:S01]  /*12c40*/  SHFL.IDX PT, R2, R140, RZ, 0x181f ;  /* 0x00181fff8c027589 */ /* 0x000ee200000e0000 */
[----:B------:R-:W-:Y:S02]  /*12c50*/  ISETP.GE.AND P2, PT, R76, c[0x0][0x1d4], PT ;  /* 0x000075004c007a0c */ /* 0x000fe40003f46270 */
[----:B------:R-:W-:Y:S01]  /*12c60*/  ISETP.GE.AND P1, PT, R211, c[0x0][0x1d4], PT ;  /* 0x00007500d3007a0c */ /* 0x000fe20003f26270 */
[----:B------:R-:W-:Y:S01]  /*12c70*/  SHFL.IDX PT, R5, R140, 0x2, 0x181f ;  /* 0x00581f008c057f89 */ /* 0x000fe200000e0000 */
[C---:B---3--:R-:W-:Y:S05]  /*12c80*/  IADD3 R146, P0, R2.reuse, R141, RZ ;  /* 0x0000008d02927210 */ /* 0x048fea0007f1e0ff */
[C---:B--2---:R-:W-:Y:S01]  /*12c90*/  IMAD.X R147, R145.reuse, 0x1, R142, P0 ;  /* 0x0000000191937824 */ /* 0x044fe200000e068e */
[----:B------:R-:W-:Y:S04]  /*12ca0*/  IADD3 R2, P0, R2, R143, RZ ;  /* 0x0000008f02027210 */ /* 0x000fe80007f1e0ff */
[----:B------:R-:W-:Y:S01]  /*12cb0*/  @!PT LDS RZ, [RZ] ;  /* 0x00000000fffff984 */ /* 0x000fe20000000800 */
[----:B------:R2:W-:Y:S01]  /*12cc0*/  LDGSTS.E.BYPASS.LTC128B.128 [R210+0x8100], [R146.64], !P2 ;  /* 0x0810000092d27fae */ /* 0x0005e2000d101d48 */
[----:B------:R-:W-:Y:S01]  /*12cd0*/  IMAD.X R3, R145, 0x1, R144, P0 ;  /* 0x0000000191037824 */ /* 0x000fe200000e0690 */
[----:B------:R-:W-:Y:S04]  /*12ce0*/  SEL R145, RZ, 0x10, P2 ;  /* 0x00000010ff917807 */ /* 0x000fe80001000000 */
[----:B------:R3:W-:Y:S04]  /*12cf0*/  LDGSTS.E.BYPASS.LTC128B.128 [R210+0xb100], [R2.64], !P1 ;  /* 0x0b10000002d27fae */ /* 0x0007e8000c901d48 */
[----:B---3--:R-:W2:Y:S04]  /*12d00*/  SHFL.IDX PT, R2, R140, 0x1, 0x181f ;  /* 0x00381f008c027f89 */ /* 0x008ea800000e0000 */
[----:B------:R-:W3:Y:S04]  /*12d10*/  SHFL.IDX PT, R3, R4, 0x1, 0x181f ;  /* 0x00381f0004037f89 */ /* 0x000ee800000e0000 */
[----:B-1----:R-:W1:Y:S01]  /*12d20*/  SHFL.IDX PT, R4, R4, 0x2, 0x181f ;  /* 0x00581f0004047f89 */ /* 0x002e6200000e0000 */
[C---:B--2---:R-:W-:Y:S05]  /*12d30*/  IADD3 R146, P0, R2.reuse, R141, RZ ;  /* 0x0000008d02927210 */ /* 0x044fea0007f1e0ff */
[C---:B---3--:R-:W-:Y:S01]  /*12d40*/  IMAD.X R147, R3.reuse, 0x1, R142, P0 ;  /* 0x0000000103937824 */ /* 0x048fe200000e068e */
[----:B------:R-:W-:Y:S04]  /*12d50*/  IADD3 R2, P0, R2, R143, RZ ;  /* 0x0000008f02027210 */ /* 0x000fe80007f1e0ff */
[----:B------:R2:W-:Y:S01]  /*12d60*/  LDGSTS.E.BYPASS.LTC128B.128 [R210+0x9100], [R146.64], !P2 ;  /* 0x0910000092d27fae */ /* 0x0005e2000d101d48 */
[----:B------:R-:W-:Y:S05]  /*12d70*/  IMAD.X R3, R3, 0x1, R144, P0 ;  /* 0x0000000103037824 */ /* 0x000fea00000e0690 */
[----:B------:R3:W-:Y:S01]  /*12d80*/  LDGSTS.E.BYPASS.LTC128B.128 [R210+0xc100], [R2.64], !P1 ;  /* 0x0c10000002d27fae */ /* 0x0007e2000c901d48 */
[----:B--2---:R-:W-:Y:S03]  /*12d90*/  SEL R146, RZ, 0x10, P1 ;  /* 0x00000010ff927807 */ /* 0x004fe60000800000 */
.L_x_1154:
[C---:B-1-3--:R-:W-:Y:S02]  /*12da0*/  IADD3 R2, -R145.reuse, 0x10, RZ ;  /* 0x0000001091027810 */ /* 0x04afe40007ffe1ff */
        /* <DEDUP_REMOVED lines=14> */
.L_x_1027:
[----:B------:R-:W-:Y:S05]  /*12e90*/  BSYNC B0 ;  /* 0x0000000000007941 */ /* 0x000fea0003800000 */
.L_x_1026:
[----:B------:R-:W-:Y:S01]  /*12ea0*/  LOP3.LUT R143, RZ, c[0x0][0x324], RZ, 0x33, !PT ;  /* 0x0000c900ff8f7a12 */ /* 0x000fe200078e33ff */
[----:B-1----:R-:W2:Y:S01]  /*12eb0*/  LDL R3, [R1+0xc] ;  /* 0x00000c0001037983 */ /* 0x002ea20000100800 */
[----:B------:R-:W-:Y:S03]  /*12ec0*/  IMAD.MOV.U32 R4, RZ, RZ, c[0x0][0x2c4] ;  /* 0x0000b100ff047624 */ /* 0x000fe600078e00ff */
[----:B------:R-:W2:Y:S02]  /*12ed0*/  LDL R2, [R1+0x14] ;  /* 0x0000140001027983 */ /* 0x000ea40000100800 */
[----:B------:R-:W-:Y:S01]  /*12ee0*/  ISETP.NE.AND P0, PT, R4, 0x1, PT ;  /* 0x000000010400780c */ /* 0x000fe20003f05270 */
[----:B------:R-:W-:Y:S01]  /*12ef0*/  IMAD R4, R212, -0x60, RZ ;  /* 0xffffffa0d4047824 */ /* 0x000fe200078e02ff */
[----:B------:R-:W0:Y:S01]  /*12f00*/  LDGDEPBAR ;  /* 0x00000000000079af */ /* 0x000e220000000000 */
[----:B--2---:R-:W-:Y:S10]  /*12f10*/  IMAD.IADD R140, R2, 0x1, R3 ;  /* 0x00000001028c7824 */ /* 0x004ff400078e0203 */
[----:B------:R-:W-:Y:S05]  /*12f20*/  @P0 IMAD.HI.U32 R2, R140, c[0x0][0x2c8], RZ ;  /* 0x0000b2008c020a27 */ /* 0x000fea00078e00ff */
[----:B------:R-:W-:Y:S02]  /*12f30*/  @P0 SHF.R.U32.HI R140, RZ, c[0x0][0x2cc], R2 ;  /* 0x0000b300ff8c0a19 */ /* 0x000fe40000011602 */
[----:B------:R-:W-:Y:S04]  /*12f40*/  IADD3 R2, -R245, 0x1, R4 ;  /* 0x00000001f5027810 */ /* 0x000fe80007ffe104 */
[----:B------:R-:W-:Y:S04]  /*12f50*/  IADD3 R141, -R243, R2, R244 ;  /* 0x00000002f38d7210 */ /* 0x000fe80007ffe1f4 */
[----:B------:R-:W-:Y:S01]  /*12f60*/  IADD3 R142, R141, c[0x0][0x328], RZ ;  /* 0x0000ca008d8e7a10 */ /* 0x000fe20007ffe0ff */
[----:B------:R-:W-:-:S05]  /*12f70*/  BRA.DIV ~URZ, `(.L_x_1030) ;  /* 0x0000f7527f007947 */ /* 0x000fca000b800000 */
[----:B------:R1:W2:Y:S02]  /*12f80*/  SHFL.IDX PT, R5, R140, RZ, 0x1c1f ;  /* 0x001c1fff8c057589 */ /* 0x0002a400000e0000 */
.L_x_1155:
[-C--:B--2---:R-:W-:Y:S01]  /*12f90*/  IADD3 R3, R142, R5.reuse, RZ ;  /* 0x000000058e037210 */ /* 0x084fe20007ffe0ff */
[----:B------:R-:W-:Y:S02]  /*12fa0*/  IMAD.MOV.U32 R2, RZ, RZ, c[0x0][0x32c] ;  /* 0x0000cb00ff027624 */ /* 0x000fe400078e00ff */
[----:B------:R-:W-:Y:S03]  /*12fb0*/  IMAD.IADD R141, R143, 0x1, R141 ;  /* 0x000000018f8d7824 */ /* 0x000fe600078e028d */
[----:B------:R-:W-:Y:S02]  /*12fc0*/  ISETP.GE.AND P0, PT, R2, 0x1, PT ;  /* 0x000000010200780c */ /* 0x000fe40003f06270 */
        /* <DEDUP_REMOVED lines=15> */
.L_x_1033:
[----:B------:R-:W-:Y:S04]  /*130c0*/  MOV R143, c[0x0][0x32c] ;  /* 0x0000cb00008f7a02 */ /* 0x000fe80000000f00 */
[----:B------:R-:W-:Y:S11]  /*130d0*/  ISETP.NE.AND P0, PT, R143, 0x1, PT ;  /* 0x000000018f00780c */ /* 0x000ff60003f05270 */
[----:B------:R-:W-:Y:S02]  /*130e0*/  @!UPT UIADD3 URZ, URZ, URZ, URZ ;  /* 0x0000003f3f3ff290 */ /* 0x000fe4000fffe03f */
[----:B------:R-:W-:Y:S05]  /*130f0*/  @P0 IMAD.HI.U32 R143, R5, c[0x0][0x330], RZ ;  /* 0x0000cc00058f0a27 */ /* 0x000fea00078e00ff */
[----:B------:R-:W-:Y:S02]  /*13100*/  @P0 SHF.R.U32.HI R5, RZ, c[0x0][0x334], R143 ;  /* 0x0000cd00ff050a19 */ /* 0x000fe4000001168f */
.L_x_1034:
[----:B------:R-:W-:Y:S05]  /*13110*/  BSYNC B0 ;  /* 0x0000000000007941 */ /* 0x000fea0003800000 */
.L_x_1032:
[----:B------:R-:W-:Y:S04]  /*13120*/  IMAD.IADD R143, R4, 0x1, -R245 ;  /* 0x00000001048f7824 */ /* 0x000fe800078e0af5 */
[----:B------:R-:W-:Y:S05]  /*13130*/  IMAD R5, R5, c[0x0][0x32c], R143 ;  /* 0x0000cb0005057a24 */ /* 0x000fea00078e028f */
[----:B------:R-:W-:Y:S02]  /*13140*/  IMNMX R2, R2, R5, !PT ;  /* 0x0000000502027217 */ /* 0x000fe40007800200 */
[----:B------:R-:W-:Y:S04]  /*13150*/  IADD3 R5, R5, c[0x0][0x32c], RZ ;  /* 0x0000cb0005057a10 */ /* 0x000fe80007ffe0ff */
[----:B------:R-:W-:Y:S02]  /*13160*/  IMNMX R3, R3, R5, PT ;  /* 0x0000000503037217 */ /* 0x000fe40003800200 */
.L_x_1031:
[C---:B------:R-:W-:Y:S02]  /*13170*/  ISETP.GE.AND P0, PT, R4.reuse, 0x1, PT ;  /* 0x000000010400780c */ /* 0x040fe40003f06270 */
[C---:B------:R-:W-:Y:S02]  /*13180*/  ISETP.GE.AND P1, PT, R4.reuse, 0x2, PT ;  /* 0x000000020400780c */ /* 0x040fe40003f26270 */
        /* <DEDUP_REMOVED lines=17> */
[C---:B------:R-:W-:Y:S02]  /*132a0*/  ISETP.GE.AND P2, PT, R4.reuse, 0x59, PT ;  /* 0x000000590400780c */ /* 0x040fe40003f46270 */
        /* <DEDUP_REMOVED lines=93> */
[C---:B------:R-:W-:Y:S04]  /*13880*/  ISETP.LT.OR P0, PT, R3.reuse, 0x49, P0 ;  /* 0x000000490300780c */ /* 0x040fe80000701670 */
[----:B------:R-:W-:Y:S02]  /*13890*/  FSEL R144, R48, -INF , !P0 ;  /* 0xff80000030907808 */ /* 0x000fe40004000000 */
[C---:B------:R-:W-:Y:S04]  /*138a0*/  ISETP.GT.AND P0, PT, R2.reuse, 0x49, !P4 ;  /* 0x000000490200780c */ /* 0x040fe80006704270 */
[----:B------:R-:W-:Y:S04]  /*138b0*/  ISETP.LT.OR P0, PT, R3, 0x4a, P0 ;  /* 0x0000004a0300780c */ /* 0x000fe80000701670 */
[----:B------:R-:W-:Y:S02]  /*138c0*/  FSEL R143, R49, -INF , !P0 ;  /* 0xff800000318f7808 */ /* 0x000fe40004000000 */
[----:B------:R-:W-:Y:S04]  /*138d0*/  ISETP.GT.AND P0, PT, R2, 0x50, !P3 ;  /* 0x000000500200780c */ /* 0x000fe80005f04270 */
[C---:B------:R-:W-:Y:S04]  /*138e0*/  ISETP.LT.OR P0, PT, R3.reuse, 0x51, P0 ;  /* 0x000000510300780c */ /* 0x040fe80000701670 */
[----:B------:R-:W-:Y:S02]  /*138f0*/  FSEL R49, R52, -INF , !P0 ;  /* 0xff80000034317808 */ /* 0x000fe40004000000 */
[C---:B------:R-:W-:Y:S04]  /*13900*/  ISETP.GT.AND P0, PT, R2.reuse, 0x51, !P1 ;  /* 0x000000510200780c */ /* 0x040fe80004f04270 */
        /* <DEDUP_REMOVED lines=13> */
.L_x_1156:
[----:B---3--:R-:W-:Y:S01]  /*139e0*/  IADD3 R3, R142, R5, RZ ;  /* 0x000000058e037210 */ /* 0x008fe20007ffe0ff */
[----:B------:R-:W-:Y:S05]  /*139f0*/  IMAD.MOV.U32 R2, RZ, RZ, c[0x0][0x32c] ;  /* 0x0000cb00ff027624 */ /* 0x000fea00078e00ff */
[----:B------:R-:W-:Y:S01]  /*13a00*/  ISETP.GE.AND P0, PT, R2, 0x1, PT ;  /* 0x000000010200780c */ /* 0x000fe20003f06270 */
[----:B------:R-:W-:Y:S11]  /*13a10*/  IMAD.IADD R2, R141, 0x1, R5 ;  /* 0x000000018d027824 */ /* 0x000ff600078e0205 */
[----:B------:R-:W-:Y:S01]  /*13a20*/  @!UPT UIADD3 URZ, URZ, URZ, URZ ;  /* 0x0000003f3f3ff290 */ /* 0x000fe2000fffe03f */
        /* <DEDUP_REMOVED lines=14> */
.L_x_1038:
[----:B------:R-:W-:Y:S04]  /*13b10*/  MOV R8, c[0x0][0x32c] ;  /* 0x0000cb0000087a02 */ /* 0x000fe80000000f00 */
[----:B------:R-:W-:Y:S11]  /*13b20*/  ISETP.NE.AND P0, PT, R8, 0x1, PT ;  /* 0x000000010800780c */ /* 0x000ff60003f05270 */
[----:B------:R-:W-:Y:S02]  /*13b30*/  @!UPT UIADD3 URZ, URZ, URZ, URZ ;  /* 0x0000003f3f3ff290 */ /* 0x000fe4000fffe03f */
[----:B------:R-:W-:Y:S05]  /*13b40*/  @P0 IMAD.HI.U32 R8, R5, c[0x0][0x330], RZ ;  /* 0x0000cc0005080a27 */ /* 0x000fea00078e00ff */
[----:B------:R-:W-:Y:S02]  /*13b50*/  @P0 SHF.R.U32.HI R5, RZ, c[0x0][0x334], R8 ;  /* 0x0000cd00ff050a19 */ /* 0x000fe40000011608 */
.L_x_1039:
[----:B------:R-:W-:Y:S05]  /*13b60*/  BSYNC B0 ;  /* 0x0000000000007941 */ /* 0x000fea0003800000 */
.L_x_1037:
[----:B------:R-:W-:Y:S04]  /*13b70*/  IMAD.IADD R4, R4, 0x1, -R245 ;  /* 0x0000000104047824 */ /* 0x000fe800078e0af5 */
[----:B------:R-:W-:Y:S05]  /*13b80*/  IMAD R5, R5, c[0x0][0x32c], R4 ;  /* 0x0000cb0005057a24 */ /* 0x000fea00078e0204 */
[----:B------:R-:W-:Y:S02]  /*13b90*/  IMNMX R2, R2, R5, !PT ;  /* 0x0000000502027217 */ /* 0x000fe40007800200 */
[----:B------:R-:W-:Y:S04]  /*13ba0*/  IADD3 R5, R5, c[0x0][0x32c], RZ ;  /* 0x0000cb0005057a10 */ /* 0x000fe80007ffe0ff */
[----:B------:R-:W-:Y:S02]  /*13bb0*/  IMNMX R3, R3, R5, PT ;  /* 0x0000000503037217 */ /* 0x000fe40003800200 */
.L_x_1036:
[----:B------:R-:W-:Y:S02]  /*13bc0*/  LOP3.LUT P0, RZ, R209, 0x8000, RZ, 0xc0, !PT ;  /* 0x00008000d1ff7812 */ /* 0x000fe4000780c0ff */
[C---:B------:R-:W-:Y:S02]  /*13bd0*/  ISETP.GT.AND P1, PT, R2.reuse, 0x51, !P1 ;  /* 0x000000510200780c */ /* 0x040fe40004f24270 */
[----:B------:R-:W-:Y:S04]  /*13be0*/  ISETP.GT.AND P0, PT, R2, RZ, !P0 ;  /* 0x000000ff0200720c */ /* 0x000fe80004704270 */
[----:B------:R-:W-:Y:S04]  /*13bf0*/  ISETP.LT.OR P0, PT, R3, 0x1, P0 ;  /* 0x000000010300780c */ /* 0x000fe80000701670 */
[----:B------:R-:W-:Y:S02]  /*13c00*/  FSEL R28, R10, -INF , !P0 ;  /* 0xff8000000a1c7808 */ /* 0x000fe40004000000 */
[----:B------:R-:W-:Y:S04]  /*13c10*/  LOP3.LUT P0, RZ, R209, 0x10000, RZ, 0xc0, !PT ;  /* 0x00010000d1ff7812 */ /* 0x000fe8000780c0ff */
[C---:B------:R-:W-:Y:S04]  /*13c20*/  ISETP.GT.AND P0, PT, R2.reuse, 0x1, !P0 ;  /* 0x000000010200780c */ /* 0x040fe80004704270 */
[----:B------:R-:W-:Y:S04]  /*13c30*/  ISETP.LT.OR P0, PT, R3, 0x2, P0 ;  /* 0x000000020300780c */ /* 0x000fe80000701670 */
[----:B------:R-:W-:Y:S02]  /*13c40*/  FSEL R41, R11, -INF , !P0 ;  /* 0xff8000000b297808 */ /* 0x000fe40004000000 */
[----:B------:R-:W-:Y:S04]  /*13c50*/  LOP3.LUT P0, RZ, R209, 0x4000, RZ, 0xc0, !PT ;  /* 0x00004000d1ff7812 */ /* 0x000fe8000780c0ff */
[----:B------:R-:W-:Y:S04]  /*13c60*/  ISETP.GT.AND P0, PT, R2, 0x8, !P0 ;  /* 0x000000080200780c */ /* 0x000fe80004704270 */
        /* <DEDUP_REMOVED lines=58> */
[C---:B------:R-:W-:Y:S02]  /*14010*/  ISETP.GT.AND P0, PT, R2.reuse, 0x41, !P6 ;  /* 0x000000410200780c */ /* 0x040fe40007704270 */
[----:B------:R-:W-:Y:S02]  /*14020*/  LOP3.LUT P6, RZ, R209, 0x20000, RZ, 0xc0, !PT ;  /* 0x00020000d1ff7812 */ /* 0x000fe400078cc0ff */
        /* <DEDUP_REMOVED lines=8> */
[----:B------:R-:W-:Y:S02]  /*140b0*/  ISETP.GT.AND P0, PT, R2, 0x50, !P3 ;  /* 0x000000500200780c */ /* 0x000fe40005f04270 */
[C---:B------:R-:W-:Y:S02]  /*140c0*/  ISETP.LT.OR P3, PT, R3.reuse, 0x52, P1 ;  /* 0x000000520300780c */ /* 0x040fe40000f61670 */
[----:B------:R-:W-:Y:S02]  /*140d0*/  ISETP.LT.OR P0, PT, R3, 0x51, P0 ;  /* 0x000000510300780c */ /* 0x000fe40000701670 */
[----:B------:R-:W-:Y:S02]  /*140e0*/  FSEL R11, R55, -INF , !P3 ;  /* 0xff800000370b7808 */ /* 0x000fe40005800000 */
[----:B------:R-:W-:Y:S02]  /*140f0*/  FSEL R16, R54, -INF , !P0 ;  /* 0xff80000036107808 */ /* 0x000fe40004000000 */
[C---:B------:R-:W-:Y:S02]  /*14100*/  ISETP.GT.AND P0, PT, R2.reuse, 0x58, !P2 ;  /* 0x000000580200780c */ /* 0x040fe40005704270 */
[----:B------:R-:W-:Y:S02]  /*14110*/  ISETP.GT.AND P2, PT, R2, 0x59, !P6 ;  /* 0x000000590200780c */ /* 0x000fe40007744270 */
[C---:B------:R-:W-:Y:S02]  /*14120*/  ISETP.LT.OR P1, PT, R3.reuse, 0x59, P0 ;  /* 0x000000590300780c */ /* 0x040fe40000721670 */
[----:B------:R-:W-:Y:S02]  /*14130*/  ISETP.LT.OR P0, PT, R3, 0x5a, P2 ;  /* 0x0000005a0300780c */ /* 0x000fe40001701670 */
        /* <DEDUP_REMOVED lines=52> */
.L_x_1157:
[----:B---34-:R-:W-:Y:S01]  /*14480*/  FMNMX.FTZ R4, R4, R2, !PT ;  /* 0x0000000204047209 */ /* 0x018fe20007810000 */
[----:B------:R-:W-:-:S05]  /*14490*/  BRA.DIV ~URZ, `(.L_x_1041) ;  /* 0x0000e3427f007947 */ /* 0x000fca000b800000 */
[----:B------:R-:W3:Y:S02]  /*144a0*/  SHFL.BFLY PT, R2, R4, 0x1, 0x1f ;  /* 0x0c201f0004027f89 */ /* 0x000ee400000e0000 */
[----:B---3--:R-:W-:Y:S02]  /*144b0*/  FMNMX.FTZ R5, R4, R2, !PT ;  /* 0x0000000204057209 */ /* 0x008fe40007810000 */
[----:B------:R-:W3:Y:S02]  /*144c0*/  SHFL.BFLY PT, R2, R8, 0x2, 0x1f ;  /* 0x0c401f0008027f89 */ /* 0x000ee400000e0000 */
[----:B---3--:R-:W-:Y:S05]  /*144d0*/  FMNMX.FTZ R4, R8, R2, !PT ;  /* 0x0000000208047209 */ /* 0x008fea0007810000 */
[----:B------:R3:W4:Y:S02]  /*144e0*/  SHFL.BFLY PT, R2, R4, 0x1, 0x1f ;  /* 0x0c201f0004027f89 */ /* 0x00072400000e0000 */
.L_x_1158:
[C---:B------:R-:W-:Y:S01]  /*144f0*/  FSETP.NEU.FTZ.AND P0, PT, R5.reuse, -INF , PT ;  /* 0xff8000000500780b */ /* 0x040fe20003f1d000 */
[C---:B------:R-:W-:Y:S01]  /*14500*/  FMUL.FTZ R3, R5.reuse, c[0x0][0x2d0] ;  /* 0x0000b40005037a20 */ /* 0x040fe20000410000 */
[----:B---34-:R-:W-:Y:S01]  /*14510*/  FMNMX.FTZ R4, R2, R4, !PT ;  /* 0x0000000402047209 */ /* 0x018fe20007810000 */
[----:B------:R-:W-:Y:S01]  /*14520*/  WARPSYNC 0xffffffff ;  /* 0xffffffff00007948 */ /* 0x000fe20003800000 */
[----:B------:R-:W-:Y:S02]  /*14530*/  FSEL R2, R5, RZ, P0 ;  /* 0x000000ff05027208 */ /* 0x000fe40000000000 */
[----:B------:R-:W-:Y:S02]  /*14540*/  FSEL R3, R3, RZ, P0 ;  /* 0x000000ff03037208 */ /* 0x000fe40000000000 */
[----:B------:R-:W-:Y:S01]  /*14550*/  FSETP.NEU.FTZ.AND P0, PT, R4, -INF , PT ;  /* 0xff8000000400780b */ /* 0x000fe20003f1d000 */
[----:B------:R-:W-:Y:S02]  /*14560*/  FADD.FTZ R2, -R2, R6 ;  /* 0x0000000602027221 */ /* 0x000fe40000010100 */
[--C-:B------:R-:W-:Y:S02]  /*14570*/  FFMA.FTZ R6, R152, c[0x0][0x2d0], -R3.reuse ;  /* 0x0000b40098067a23 */ /* 0x100fe40000010803 */
[----:B------:R-:W-:Y:S02]  /*14580*/  FMUL.FTZ R2, R2, c[0x0][0x2d0] ;  /* 0x0000b40002027a20 */ /* 0x000fe40000410000 */
        /* <DEDUP_REMOVED lines=27> */
[----:B-123--:R-:W-:Y:S01]  /*14740*/  F2FP.PACK_AB R140, R6, R38 ;  /* 0x00000026068c723e */ /* 0x00efe200000000ff */
[C---:B------:R-:W-:Y:S02]  /*14750*/  FFMA.FTZ R3, R2.reuse, R215, R38 ;  /* 0x000000d702037223 */ /* 0x040fe40000010026 */
[----:B------:R-:W-:Y:S02]  /*14760*/  FMUL.FTZ R56, R2, R80 ;  /* 0x0000005002387220 */ /* 0x000fe40000410000 */
[----:B------:R-:W-:Y:S01]  /*14770*/  FADD.FTZ R31, R6, R3 ;  /* 0x00000003061f7221 */ /* 0x000fe20000010000 */
[C---:B------:R-:W-:Y:S01]  /*14780*/  FSEL R3, R4.reuse, RZ, P0 ;  /* 0x000000ff04037208 */ /* 0x040fe20000000000 */
[----:B------:R-:W-:Y:S02]  /*14790*/  FMUL.FTZ R6, R4, c[0x0][0x2d0] ;  /* 0x0000b40004067a20 */ /* 0x000fe40000410000 */
[----:B------:R-:W-:Y:S02]  /*147a0*/  FMUL.FTZ R57, R2, R81 ;  /* 0x0000005102397220 */ /* 0x000fe40000410000 */
[----:B------:R-:W-:Y:S01]  /*147b0*/  FADD.FTZ R3, -R3, R14 ;  /* 0x0000000e03037221 */ /* 0x000fe20000010100 */
[----:B------:R-:W-:Y:S01]  /*147c0*/  FSEL R6, R6, RZ, P0 ;  /* 0x000000ff06067208 */ /* 0x000fe20000000000 */
[----:B------:R-:W-:Y:S01]  /*147d0*/  FMUL.FTZ R44, R2, R92 ;  /* 0x0000005c022c7220 */ /* 0x000fe20000410000 */
[----:B------:R-:W-:Y:S01]  /*147e0*/  ISETP.GT.AND P0, PT, R212, R246, PT ;  /* 0x000000f6d400720c */ /* 0x000fe20003f04270 */
[----:B------:R-:W-:Y:S01]  /*147f0*/  FMUL.FTZ R3, R3, c[0x0][0x2d0] ;  /* 0x0000b40003037a20 */ /* 0x000fe20000410000 */
[----:B------:R-:W-:Y:S01]  /*14800*/  MUFU.EX2 R92, R155 ;  /* 0x0000009b005c7308 */ /* 0x000fe20000000800 */
[--C-:B------:R-:W-:Y:S01]  /*14810*/  FFMA.FTZ R8, R28, c[0x0][0x2d0], -R6.reuse ;  /* 0x0000b4001c087a23 */ /* 0x100fe20000010806 */
[----:B------:R-:W-:Y:S01]  /*14820*/  IADD3 R212, R212, -0x1, RZ ;  /* 0xffffffffd4d47810 */ /* 0x000fe20007ffe0ff */
        /* <DEDUP_REMOVED lines=19> */
[C---:B-1----:R-:W-:Y:S02]  /*14960*/  FMUL.FTZ R58, R3.reuse, R82 ;  /* 0x00000052033a7220 */ /* 0x042fe40000410000 */
[----:B------:R-:W-:Y:S02]  /*14970*/  FMUL.FTZ R59, R3, R83 ;  /* 0x00000053033b7220 */ /* 0x000fe40000410000 */
[----:B------:R-:W1:Y:S01]  /*14980*/  LDSM.16.MT88.4 R80, [R189] ;  /* 0x00000000bd50783b */ /* 0x000e620000004200 */
[----:B------:R-:W4:Y:S01]  /*14990*/  MUFU.EX2 R10, R14 ;  /* 0x0000000e000a7308 */ /* 0x000f220000000800 */
[--C-:B------:R-:W-:Y:S02]  /*149a0*/  FFMA.FTZ R149, R29, c[0x0][0x2d0], -R6.reuse ;  /* 0x0000b4001d957a23 */ /* 0x100fe40000010806 */
[--C-:B------:R-:W-:Y:S02]  /*149b0*/  FFMA.FTZ R151, R30, c[0x0][0x2d0], -R6.reuse ;  /* 0x0000b4001e977a23 */ /* 0x100fe40000010806 */
[----:B--2---:R-:W-:Y:S02]  /*149c0*/  FADD.FTZ R8, R34, R31 ;  /* 0x0000001f22087221 */ /* 0x004fe40000010000 */
[--C-:B------:R-:W-:Y:S02]  /*149d0*/  FFMA.FTZ R162, R23, c[0x0][0x2d0], -R6.reuse ;  /* 0x0000b40017a27a23 */ /* 0x100fe40000010806 */
[--C-:B------:R-:W-:Y:S01]  /*149e0*/  FFMA.FTZ R215, R22, c[0x0][0x2d0], -R6.reuse ;  /* 0x0000b40016d77a23 */ /* 0x100fe20000010806 */
[----:B------:R-:W-:Y:S01]  /*149f0*/  MUFU.EX2 R14, R159 ;  /* 0x0000009f000e7308 */ /* 0x000fe20000000800 */
[--C-:B------:R-:W-:Y:S02]  /*14a00*/  FFMA.FTZ R216, R21, c[0x0][0x2d0], -R6.reuse ;  /* 0x0000b40015d87a23 */ /* 0x100fe40000010806 */
[----:B------:R-:W-:Y:S01]  /*14a10*/  FFMA.FTZ R221, R20, c[0x0][0x2d0], -R6 ;  /* 0x0000b40014dd7a23 */ /* 0x000fe20000010806 */
[C---:B---3--:R-:W-:Y:S01]  /*14a20*/  F2FP.PACK_AB R142, R28.reuse, R34 ;  /* 0x000000221c8e723e */ /* 0x048fe200000000ff */
[----:B------:R-:W-:Y:S02]  /*14a30*/  FMUL.FTZ R34, R3, R110 ;  /* 0x0000006e03227220 */ /* 0x000fe40000410000 */
[----:B------:R-:W-:Y:S02]  /*14a40*/  FADD.FTZ R145, R28, R8 ;  /* 0x000000081c917221 */ /* 0x000fe40000010000 */
[----:B------:R-:W-:Y:S01]  /*14a50*/  FMUL.FTZ R28, R2, R112 ;  /* 0x00000070021c7220 */ /* 0x000fe20000410000 */
[----:B------:R-:W-:Y:S01]  /*14a60*/  MUFU.EX2 R110, R143 ;  /* 0x0000008f006e7308 */ /* 0x000fe20000000800 */
[----:B------:R-:W-:Y:S02]  /*14a70*/  FFMA.FTZ R6, R9, c[0x0][0x2d0], -R6 ;  /* 0x0000b40009067a23 */ /* 0x000fe40000010806 */
[C---:B------:R-:W-:Y:S01]  /*14a80*/  FFMA.FTZ R9, R3.reuse, R236, R11 ;  /* 0x000000ec03097223 */ /* 0x040fe2000001000b */
[----:B----4-:R-:W-:Y:S01]  /*14a90*/  F2FP.PACK_AB R141, R10, R11 ;  /* 0x0000000b0a8d723e */ /* 0x010fe200000000ff */
[----:B------:R-:W-:Y:S02]  /*14aa0*/  FMUL.FTZ R8, R2, R128 ;  /* 0x0000008002087220 */ /* 0x000fe40000410000 */
[----:B------:R-:W-:Y:S02]  /*14ab0*/  FADD.FTZ R236, R10, R9 ;  /* 0x000000090aec7221 */ /* 0x000fe40000010000 */
[C---:B------:R-:W-:Y:S01]  /*14ac0*/  FMUL.FTZ R9, R2.reuse, R129 ;  /* 0x0000008102097220 */ /* 0x040fe20000410000 */
[----:B------:R-:W2:Y:S01]  /*14ad0*/  MUFU.EX2 R112, R144 ;  /* 0x0000009000707308 */ /* 0x000ea20000000800 */
        /* <DEDUP_REMOVED lines=8> */
[----:B------:R-:W-:Y:S01]  /*14b60*/  LDSM.16.MT88.4 R124, [R189+0x2800] ;  /* 0x00280000bd7c783b */ /* 0x000fe20000004200 */
[C---:B------:R-:W-:Y:S02]  /*14b70*/  FMUL.FTZ R21, R2.reuse, R121 ;  /* 0x0000007902157220 */ /* 0x040fe40000410000 */
[C---:B------:R-:W-:Y:S02]  /*14b80*/  FMUL.FTZ R22, R3.reuse, R122 ;  /* 0x0000007a03167220 */ /* 0x040fe40000410000 */
[C---:B------:R-:W-:Y:S01]  /*14b90*/  FMUL.FTZ R23, R3.reuse, R123 ;  /* 0x0000007b03177220 */ /* 0x040fe20000410000 */
[----:B------:R-:W-:Y:S01]  /*14ba0*/  MUFU.EX2 R154, R163 ;  /* 0x000000a3009a7308 */ /* 0x000fe20000000800 */
[C---:B------:R-:W-:Y:S02]  /*14bb0*/  FMUL.FTZ R24, R2.reuse, R116 ;  /* 0x0000007402187220 */ /* 0x040fe40000410000 */
[----:B------:R-:W-:Y:S01]  /*14bc0*/  FMUL.FTZ R25, R2, R117 ;  /* 0x0000007502197220 */ /* 0x000fe20000410000 */
[----:B--2---:R-:W-:Y:S01]  /*14bd0*/  F2FP.PACK_AB R143, R112, R110 ;  /* 0x0000006e708f723e */ /* 0x004fe200000000ff */
[C---:B------:R-:W-:Y:S02]  /*14be0*/  FMUL.FTZ R26, R3.reuse, R118 ;  /* 0x00000076031a7220 */ /* 0x040fe40000410000 */
[C---:B------:R-:W-:Y:S02]  /*14bf0*/  FMUL.FTZ R27, R3.reuse, R119 ;  /* 0x00000077031b7220 */ /* 0x040fe40000410000 */
[----:B------:R-:W-:Y:S01]  /*14c00*/  LDSM.16.MT88.4 R116, [R190+0x2800] ;  /* 0x00280000be74783b */ /* 0x000fe20000004200 */
[C---:B------:R-:W-:Y:S01]  /*14c10*/  FMUL.FTZ R35, R3.reuse, R111 ;  /* 0x0000006f03237220 */ /* 0x040fe20000410000 */
[C---:B-1----:R-:W-:Y:S01]  /*14c20*/  HMMA.16816.F32 R8, R140.reuse, R80, R8 ;  /* 0x000000508c08723c */ /* 0x042fe20000001808 */
[----:B------:R-:W-:Y:S04]  /*14c30*/  MUFU.EX2 R240, R147 ;  /* 0x0000009300f07308 */ /* 0x000fe80000000800 */
[C---:B------:R-:W-:Y:S02]  /*14c40*/  FMUL.FTZ R38, R3.reuse, R106 ;  /* 0x0000006a03267220 */ /* 0x040fe40000410000 */
[C---:B------:R-:W-:Y:S01]  /*14c50*/  FMUL.FTZ R39, R3.reuse, R107 ;  /* 0x0000006b03277220 */ /* 0x040fe20000410000 */
[C---:B------:R-:W-:Y:S01]  /*14c60*/  HMMA.16816.F32 R16, R140.reuse, R82, R16 ;  /* 0x000000528c10723c */ /* 0x040fe20000001810 */
[----:B------:R-:W1:Y:S02]  /*14c70*/  LDSM.16.MT88.4 R80, [R190] ;  /* 0x00000000be50783b */ /* 0x000e640000004200 */
[----:B------:R-:W-:Y:S01]  /*14c80*/  MUFU.EX2 R147, R224 ;  /* 0x000000e000937308 */ /* 0x000fe20000000800 */
[C---:B------:R-:W-:Y:S02]  /*14c90*/  FMUL.FTZ R40, R2.reuse, R96 ;  /* 0x0000006002287220 */ /* 0x040fe40000410000 */
[C---:B------:R-:W-:Y:S02]  /*14ca0*/  FMUL.FTZ R41, R2.reuse, R97 ;  /* 0x0000006102297220 */ /* 0x040fe40000410000 */
[C---:B------:R-:W-:Y:S04]  /*14cb0*/  FMUL.FTZ R42, R3.reuse, R98 ;  /* 0x00000062032a7220 */ /* 0x040fe80000410000 */
[C---:B------:R-:W-:Y:S01]  /*14cc0*/  FMUL.FTZ R43, R3.reuse, R99 ;  /* 0x00000063032b7220 */ /* 0x040fe20000410000 */
[----:B------:R-:W-:Y:S01]  /*14cd0*/  MUFU.EX2 R239, R146 ;  /* 0x0000009200ef7308 */ /* 0x000fe20000000800 */
[----:B------:R-:W-:Y:S01]  /*14ce0*/  LDSM.16.MT88.4 R96, [R190+0x1800] ;  /* 0x00180000be60783b */ /* 0x000fe20000004200 */
        /* <DEDUP_REMOVED lines=15> */
[C---:B------:R-:W-:Y:S01]  /*14de0*/  FMUL.FTZ R33, R2.reuse, R109 ;  /* 0x0000006d02217220 */ /* 0x040fe20000410000 */
[C---:B-1----:R-:W-:Y:S03]  /*14df0*/  HMMA.16816.F32 R20, R140.reuse, R80, R20 ;  /* 0x000000508c14723c */ /* 0x042fe60000001814 */
[C---:B------:R-:W-:Y:S01]  /*14e00*/  FMUL.FTZ R36, R2.reuse, R104 ;  /* 0x0000006802247220 */ /* 0x040fe20000410000 */
[----:B------:R-:W-:Y:S01]  /*14e10*/  MUFU.EX2 R109, R226 ;  /* 0x000000e2006d7308 */ /* 0x000fe20000000800 */
[C---:B------:R-:W-:Y:S02]  /*14e20*/  FMUL.FTZ R37, R2.reuse, R105 ;  /* 0x0000006902257220 */ /* 0x040fe40000410000 */
[C---:B------:R-:W-:Y:S01]  /*14e30*/  FMUL.FTZ R45, R2.reuse, R93 ;  /* 0x0000005d022d7220 */ /* 0x040fe20000410000 */
[C---:B------:R-:W-:Y:S01]  /*14e40*/  HMMA.16816.F32 R24, R140.reuse, R82, R24 ;  /* 0x000000528c18723c */ /* 0x040fe20000001818 */
[----:B------:R-:W1:Y:S03]  /*14e50*/  LDSM.16.MT88.4 R80, [R192] ;  /* 0x00000000c050783b */ /* 0x000e660000004200 */
[C---:B------:R-:W-:Y:S02]  /*14e60*/  FMUL.FTZ R48, R2.reuse, R88 ;  /* 0x0000005802307220 */ /* 0x040fe40000410000 */
[----:B------:R-:W-:Y:S01]  /*14e70*/  MUFU.EX2 R88, R152 ;  /* 0x0000009800587308 */ /* 0x000fe20000000800 */
[C---:B------:R-:W-:Y:S02]  /*14e80*/  FMUL.FTZ R49, R2.reuse, R89 ;  /* 0x0000005902317220 */ /* 0x040fe40000410000 */
[C---:B------:R-:W-:Y:S03]  /*14e90*/  FMUL.FTZ R60, R2.reuse, R60 ;  /* 0x0000003c023c7220 */ /* 0x040fe60000410000 */
[C---:B------:R-:W-:Y:S02]  /*14ea0*/  FMUL.FTZ R61, R2.reuse, R61 ;  /* 0x0000003d023d7220 */ /* 0x040fe40000410000 */
[C---:B------:R-:W-:Y:S02]  /*14eb0*/  FMUL.FTZ R62, R3.reuse, R62 ;  /* 0x0000003e033e7220 */ /* 0x040fe40000410000 */
        /* <DEDUP_REMOVED lines=10> */
[----:B------:R-:W-:Y:S02]  /*14f60*/  FMUL.FTZ R75, R3, R75 ;  /* 0x0000004b034b7220 */ /* 0x000fe40000410000 */
[C---:B------:R-:W-:Y:S01]  /*14f70*/  FMUL.FTZ R68, R2.reuse, R68 ;  /* 0x0000004402447220 */ /* 0x040fe20000410000 */
[----:B------:R-:W-:Y:S01]  /*14f80*/  MUFU.EX2 R105, R218 ;  /* 0x000000da00697308 */ /* 0x000fe20000000800 */
[C---:B------:R-:W-:Y:S02]  /*14f90*/  FMUL.FTZ R69, R2.reuse, R69 ;  /* 0x0000004502457220 */ /* 0x040fe40000410000 */
[C---:B------:R-:W-:Y:S01]  /*14fa0*/  FMUL.FTZ R72, R2.reuse, R72 ;  /* 0x0000004802487220 */ /* 0x040fe20000410000 */
[C---:B-1----:R-:W-:Y:S03]  /*14fb0*/  HMMA.16816.F32 R28, R140.reuse, R80, R28 ;  /* 0x000000508c1c723c */ /* 0x042fe6000000181c */
[----:B------:R-:W-:Y:S03]  /*14fc0*/  FMUL.FTZ R73, R2, R73 ;  /* 0x0000004902497220 */ /* 0x000fe60000410000 */
[----:B------:R-:W-:Y:S01]  /*14fd0*/  MUFU.EX2 R104, R217 ;  /* 0x000000d900687308 */ /* 0x000fe20000000800 */
[----:B------:R-:W-:Y:S01]  /*14fe0*/  FADD.FTZ R2, R14, R145 ;  /* 0x000000910e027221 */ /* 0x000fe20000010000 */
[C---:B------:R-:W-:Y:S01]  /*14ff0*/  HMMA.16816.F32 R32, R140.reuse, R82, R32 ;  /* 0x000000528c20723c */ /* 0x040fe20000001820 */
[----:B------:R-:W1:Y:S07]  /*15000*/  LDSM.16.MT88.4 R80, [R191] ;  /* 0x00000000bf50783b */ /* 0x000e6e0000004200 */
        /* <DEDUP_REMOVED lines=8> */
[----:B------:R-:W-:Y:S10]  /*15090*/  MUFU.EX2 R150, R221 ;  /* 0x000000dd00967308 */ /* 0x000ff40000000800 */
[----:B------:R-:W2:Y:S10]  /*150a0*/  MUFU.EX2 R3, R158 ;  /* 0x0000009e00037308 */ /* 0x000eb40000000800 */
[----:B------:R-:W-:Y:S10]  /*150b0*/  MUFU.EX2 R158, R151 ;  /* 0x00000097009e7308 */ /* 0x000ff40000000800 */
[----:B------:R-:W-:Y:S01]  /*150c0*/  MUFU.EX2 R151, R216 ;  /* 0x000000d800977308 */ /* 0x000fe20000000800 */
[C---:B-1----:R-:W-:Y:S03]  /*150d0*/  HMMA.16816.F32 R44, R140.reuse, R80, R44 ;  /* 0x000000508c2c723c */ /* 0x042fe6000000182c */
[----:B--2---:R-:W-:Y:S04]  /*150e0*/  FADD.FTZ R2, R3, R2 ;  /* 0x0000000203027221 */ /* 0x004fe80000010000 */
[----:B------:R-:W-:Y:S01]  /*150f0*/  FADD.FTZ R2, R89, R2 ;  /* 0x0000000259027221 */ /* 0x000fe20000010000 */
[C---:B------:R-:W-:Y:S01]  /*15100*/  HMMA.16816.F32 R48, R140.reuse, R82, R48 ;  /* 0x000000528c30723c */ /* 0x040fe20000001830 */
[----:B------:R-:W1:Y:S01]  /*15110*/  LDSM.16.MT88.4 R80, [R190+0x3000] ;  /* 0x00300000be50783b */ /* 0x000e620000004200 */
[----:B------:R-:W2:Y:S02]  /*15120*/  MUFU.EX2 R159, R149 ;  /* 0x00000095009f7308 */ /* 0x000ea40000000800 */
[C---:B------:R-:W-:Y:S08]  /*15130*/  FADD.FTZ R2, R88.reuse, R2 ;  /* 0x0000000258027221 */ /* 0x040ff00000010000 */
[----:B------:R-:W-:Y:S10]  /*15140*/  MUFU.EX2 R149, R222 ;  /* 0x000000de00957308 */ /* 0x000ff40000000800 */
[----:B------:R-:W-:Y:S10]  /*15150*/  MUFU.EX2 R146, R229 ;  /* 0x000000e500927308 */ /* 0x000ff40000000800 */
[----:B------:R-:W3:Y:S01]  /*15160*/  MUFU.EX2 R145, R230 ;  /* 0x000000e600917308 */ /* 0x000ee20000000800 */
[C---:B-1----:R-:W-:Y:S09]  /*15170*/  HMMA.16816.F32 R52, R140.reuse, R80, R52 ;  /* 0x000000508c34723c */ /* 0x042ff20000001834 */
[----:B------:R-:W-:Y:S01]  /*15180*/  MUFU.EX2 R144, R232 ;  /* 0x000000e800907308 */ /* 0x000fe20000000800 */
[C---:B------:R-:W-:Y:S01]  /*15190*/  HMMA.16816.F32 R56, R140.reuse, R82, R56 ;  /* 0x000000528c38723c */ /* 0x040fe20000001838 */
[----:B------:R-:W1:Y:S08]  /*151a0*/  LDSM.16.MT88.4 R80, [R192+0x3000] ;  /* 0x00300000c050783b */ /* 0x000e700000004200 */
        /* <DEDUP_REMOVED lines=10> */
[----:B------:R-:W5:Y:S02]  /*15250*/  LDSM.16.MT88.4 R88, [R190+0x800] ;  /* 0x00080000be58783b */ /* 0x000f640000004200 */
[----:B------:R-:W1:Y:S01]  /*15260*/  MUFU.EX2 R3, R160 ;  /* 0x000000a000037308 */ /* 0x000e620000000800 */
[----:B--2---:R-:W-:Y:S02]  /*15270*/  F2FP.PACK_AB R83, R159, R238 ;  /* 0x000000ee9f53723e */ /* 0x004fe400000000ff */
[----:B---3--:R-:W-:Y:S02]  /*15280*/  F2FP.PACK_AB R141, R145, R146 ;  /* 0x00000092918d723e */ /* 0x008fe400000000ff */
[----:B----4-:R-:W-:Y:S03]  /*15290*/  F2FP.PACK_AB R143, R6, R144 ;  /* 0x00000090068f723e */ /* 0x010fe600000000ff */
[C---:B------:R-:W-:Y:S05]  /*152a0*/  HMMA.16816.F32 R8, R80.reuse, R84, R8 ;  /* 0x000000545008723c */ /* 0x040fea0000001808 */
[----:B-1----:R-:W-:Y:S03]  /*152b0*/  FADD.FTZ R2, R14, R2 ;  /* 0x000000020e027221 */ /* 0x002fe60000010000 */
[C---:B------:R-:W-:Y:S01]  /*152c0*/  HMMA.16816.F32 R16, R80.reuse, R86, R16 ;  /* 0x000000565010723c */ /* 0x040fe20000001810 */
[----:B------:R-:W1:Y:S03]  /*152d0*/  LDSM.16.MT88.4 R84, [R192+0x800] ;  /* 0x00080000c054783b */ /* 0x000e660000004200 */
[----:B------:R-:W-:Y:S04]  /*152e0*/  FADD.FTZ R2, R3, R2 ;  /* 0x0000000203027221 */ /* 0x000fe80000010000 */
[----:B------:R-:W-:Y:S04]  /*152f0*/  FADD.FTZ R2, R93, R2 ;  /* 0x000000025d027221 */ /* 0x000fe80000010000 */
[C---:B------:R-:W-:Y:S01]  /*15300*/  FADD.FTZ R2, R92.reuse, R2 ;  /* 0x000000025c027221 */ /* 0x040fe20000010000 */
[C---:B-----5:R-:W-:Y:S08]  /*15310*/  HMMA.16816.F32 R20, R80.reuse, R88, R20 ;  /* 0x000000585014723c */ /* 0x060ff00000001814 */
        /* <DEDUP_REMOVED lines=21> */
[----:B------:R-:W3:Y:S03]  /*15470*/  LDSM.16.MT88.4 R92, [R192+0x1000] ;  /* 0x00100000c05c783b */ /* 0x000ee60000004200 */
[----:B------:R-:W-:Y:S02]  /*15480*/  F2FP.PACK_AB R80, R3, R14 ;  /* 0x0000000e0350723e */ /* 0x000fe400000000ff */
[----:B------:R-:W-:Y:S01]  /*15490*/  F2FP.PACK_AB R81, R157, R158 ;  /* 0x0000009e9d51723e */ /* 0x000fe200000000ff */
[----:B------:R-:W4:Y:S01]  /*154a0*/  MUFU.EX2 R14, R220 ;  /* 0x000000dc000e7308 */ /* 0x000f220000000800 */
[----:B------:R-:W-:Y:S07]  /*154b0*/  F2FP.PACK_AB R83, R155, R156 ;  /* 0x0000009c9b53723e */ /* 0x000fee00000000ff */
[C---:B-1----:R-:W-:Y:S02]  /*154c0*/  HMMA.16816.F32 R8, R80.reuse, R84, R8 ;  /* 0x000000545008723c */ /* 0x042fe40000001808 */
[----:B------:R-:W1:Y:S06]  /*154d0*/  MUFU.EX2 R3, R219 ;  /* 0x000000db00037308 */ /* 0x000e6c0000000800 */
[C---:B------:R-:W-:Y:S01]  /*154e0*/  HMMA.16816.F32 R16, R80.reuse, R86, R16 ;  /* 0x000000565010723c */ /* 0x040fe20000001810 */
[----:B------:R-:W5:Y:S03]  /*154f0*/  LDSM.16.MT88.4 R84, [R191+0x1000] ;  /* 0x00100000bf54783b */ /* 0x000f660000004200 */
[----:B----4-:R-:W-:Y:S04]  /*15500*/  FADD.FTZ R2, R14, R2 ;  /* 0x000000020e027221 */ /* 0x010fe80000010000 */
[C---:B--2---:R-:W-:Y:S08]  /*15510*/  HMMA.16816.F32 R20, R80.reuse, R88, R20 ;  /* 0x000000585014723c */ /* 0x044ff00000001814 */
        /* <DEDUP_REMOVED lines=59> */
[----:B------:R-:W4:Y:S07]  /*158d0*/  LDSM.16.MT88.4 R96, [R190+0x2000] ;  /* 0x00200000be60783b */ /* 0x000f2e0000004200 */
[C---:B-1----:R-:W-:Y:S08]  /*158e0*/  HMMA.16816.F32 R68, R84.reuse, R88, R68 ;  /* 0x000000585444723c */ /* 0x042ff00000001844 */
[----:B------:R-:W-:Y:S01]  /*158f0*/  HMMA.16816.F32 R72, R84, R90, R72 ;  /* 0x0000005a5448723c */ /* 0x000fe20000001848 */
[----:B------:R-:W1:Y:S03]  /*15900*/  LDSM.16.MT88.4 R84, [R191+0x2000] ;  /* 0x00200000bf54783b */ /* 0x000e660000004200 */
[C---:B--2---:R-:W-:Y:S01]  /*15910*/  F2FP.PACK_AB R140, R3.reuse, R14 ;  /* 0x0000000e038c723e */ /* 0x044fe200000000ff */
[----:B------:R-:W-:Y:S01]  /*15920*/  FADD.FTZ R2, R14, R2 ;  /* 0x000000020e027221 */ /* 0x000fe20000010000 */
[-C--:B------:R-:W-:Y:S02]  /*15930*/  MOV R14, R4.reuse ;  /* 0x00000004000e7202 */ /* 0x080fe40000000f00 */
[C---:B---3--:R-:W-:Y:S01]  /*15940*/  HMMA.16816.F32 R8, R80.reuse, R92, R8 ;  /* 0x0000005c5008723c */ /* 0x048fe20000001808 */
[----:B------:R-:W2:Y:S04]  /*15950*/  LDSM.16.MT88.4 R88, [R189+0x5000] ;  /* 0x00500000bd58783b */ /* 0x000ea80000004200 */
[----:B------:R-:W-:Y:S02]  /*15960*/  FADD.FTZ R2, R3, R2 ;  /* 0x0000000203027221 */ /* 0x000fe40000010000 */
[----:B------:R-:W-:Y:S01]  /*15970*/  FADD.FTZ R3, R110, R236 ;  /* 0x000000ec6e037221 */ /* 0x000fe20000010000 */
[C---:B------:R-:W-:Y:S01]  /*15980*/  HMMA.16816.F32 R16, R80.reuse, R94, R16 ;  /* 0x0000005e5010723c */ /* 0x040fe20000001810 */
[----:B------:R-:W3:Y:S07]  /*15990*/  LDSM.16.MT88.4 R92, [R190+0x5000] ;  /* 0x00500000be5c783b */ /* 0x000eee0000004200 */
[C---:B----4-:R-:W-:Y:S01]  /*159a0*/  HMMA.16816.F32 R20, R80.reuse, R96, R20 ;  /* 0x000000605014723c */ /* 0x050fe20000001814 */
[----:B------:R-:W-:Y:S07]  /*159b0*/  LDSM.16.MT88.4 R108, [R192+0x2800] ;  /* 0x00280000c06c783b */ /* 0x000fee0000004200 */
[C---:B------:R-:W-:Y:S01]  /*159c0*/  HMMA.16816.F32 R24, R80.reuse, R98, R24 ;  /* 0x000000625018723c */ /* 0x040fe20000001818 */
[----:B------:R-:W4:Y:S07]  /*159d0*/  LDSM.16.MT88.4 R96, [R192+0x5000] ;  /* 0x00500000c060783b */ /* 0x000f2e0000004200 */
[C---:B------:R-:W-:Y:S08]  /*159e0*/  HMMA.16816.F32 R28, R80.reuse, R104, R28 ;  /* 0x00000068501c723c */ /* 0x040ff0000000181c */
[C---:B------:R-:W-:Y:S01]  /*159f0*/  HMMA.16816.F32 R32, R80.reuse, R106, R32 ;  /* 0x0000006a5020723c */ /* 0x040fe20000001820 */
[----:B------:R-:W5:Y:S07]  /*15a00*/  LDSM.16.MT88.4 R104, [R191+0x5000] ;  /* 0x00500000bf68783b */ /* 0x000f6e0000004200 */
[C---:B-1----:R-:W-:Y:S01]  /*15a10*/  HMMA.16816.F32 R36, R80.reuse, R84, R36 ;  /* 0x000000545024723c */ /* 0x042fe20000001824 */
[----:B------:R-:W1:Y:S07]  /*15a20*/  MUFU.EX2 R85, R234 ;  /* 0x000000ea00557308 */ /* 0x000e6e0000000800 */
[C---:B------:R-:W-:Y:S03]  /*15a30*/  HMMA.16816.F32 R40, R80.reuse, R86, R40 ;  /* 0x000000565028723c */ /* 0x040fe60000001828 */
[----:B------:R-:W4:Y:S05]  /*15a40*/  MUFU.EX2 R84, R235 ;  /* 0x000000eb00547308 */ /* 0x000f2a0000000800 */
[C---:B--2---:R-:W-:Y:S08]  /*15a50*/  HMMA.16816.F32 R44, R80.reuse, R88, R44 ;  /* 0x00000058502c723c */ /* 0x044ff0000000182c */
[C---:B------:R-:W-:Y:S01]  /*15a60*/  HMMA.16816.F32 R48, R80.reuse, R90, R48 ;  /* 0x0000005a5030723c */ /* 0x040fe20000001830 */
[----:B------:R-:W-:Y:S03]  /*15a70*/  LDSM.16.MT88.4 R88, [R189+0x5800] ;  /* 0x00580000bd58783b */ /* 0x000fe60000004200 */
[----:B-1----:R-:W-:Y:S04]  /*15a80*/  FADD.FTZ R2, R85, R2 ;  /* 0x0000000255027221 */ /* 0x002fe80000010000 */
[C---:B---3--:R-:W-:Y:S04]  /*15a90*/  HMMA.16816.F32 R52, R80.reuse, R92, R52 ;  /* 0x0000005c5034723c */ /* 0x048fe80000001834 */
[C---:B----4-:R-:W-:Y:S01]  /*15aa0*/  F2FP.PACK_AB R142, R84.reuse, R85 ;  /* 0x00000055548e723e */ /* 0x050fe200000000ff */
[----:B------:R-:W-:Y:S02]  /*15ab0*/  FADD.FTZ R215, R84, R2 ;  /* 0x0000000254d77221 */ /* 0x000fe40000010000 */
[----:B------:R-:W-:Y:S01]  /*15ac0*/  FADD.FTZ R2, R112, R3 ;  /* 0x0000000370027221 */ /* 0x000fe20000010000 */
[C---:B------:R-:W-:Y:S04]  /*15ad0*/  HMMA.16816.F32 R56, R80.reuse, R94, R56 ;  /* 0x0000005e5038723c */ /* 0x040fe80000001838 */
        /* <DEDUP_REMOVED lines=8> */
[----:B------:R-:W-:Y:S01]  /*15b60*/  HMMA.16816.F32 R72, R80, R106, R72 ;  /* 0x0000006a5048723c */ /* 0x000fe20000001848 */
[----:B------:R-:W2:Y:S03]  /*15b70*/  LDSM.16.MT88.4 R80, [R190+0x5800] ;  /* 0x00580000be50783b */ /* 0x000ea60000004200 */
[----:B------:R-:W-:Y:S04]  /*15b80*/  FADD.FTZ R2, R158, R2 ;  /* 0x000000029e027221 */ /* 0x000fe80000010000 */
[C---:B------:R-:W-:Y:S01]  /*15b90*/  HMMA.16816.F32 R128, R140.reuse, R124, R8 ;  /* 0x0000007c8c80723c */ /* 0x040fe20000001808 */
[----:B------:R-:W3:Y:S04]  /*15ba0*/  LDSM.16.MT88.4 R8, [R192+0x5800] ;  /* 0x00580000c008783b */ /* 0x000ee80000004200 */
[----:B------:R-:W-:Y:S03]  /*15bb0*/  FADD.FTZ R2, R157, R2 ;  /* 0x000000029d027221 */ /* 0x000fe60000010000 */
[C---:B------:R-:W-:Y:S01]  /*15bc0*/  HMMA.16816.F32 R124, R140.reuse, R126, R16 ;  /* 0x0000007e8c7c723c */ /* 0x040fe20000001810 */
[----:B------:R-:W4:Y:S03]  /*15bd0*/  LDSM.16.MT88.4 R16, [R191+0x5800] ;  /* 0x00580000bf10783b */ /* 0x000f260000004200 */
        /* <DEDUP_REMOVED lines=13> */
[C---:B------:R-:W-:Y:S04]  /*15cb0*/  HMMA.16816.F32 R92, R140.reuse, R88, R44 ;  /* 0x000000588c5c723c */ /* 0x040fe8000000182c */
[----:B------:R-:W-:Y:S04]  /*15cc0*/  FADD.FTZ R2, R149, R2 ;  /* 0x0000000295027221 */ /* 0x000fe80000010000 */
[C---:B------:R-:W-:Y:S04]  /*15cd0*/  HMMA.16816.F32 R88, R140.reuse, R90, R48 ;  /* 0x0000005a8c58723c */ /* 0x040fe80000001830 */
[----:B------:R-:W-:Y:S04]  /*15ce0*/  FADD.FTZ R2, R148, R2 ;  /* 0x0000000294027221 */ /* 0x000fe80000010000 */
[C---:B--2---:R-:W-:Y:S04]  /*15cf0*/  HMMA.16816.F32 R84, R140.reuse, R80, R52 ;  /* 0x000000508c54723c */ /* 0x044fe80000001834 */
[----:B------:R-:W-:Y:S04]  /*15d00*/  FADD.FTZ R2, R147, R2 ;  /* 0x0000000293027221 */ /* 0x000fe80000010000 */
[C---:B------:R-:W-:Y:S04]  /*15d10*/  HMMA.16816.F32 R80, R140.reuse, R82, R56 ;  /* 0x000000528c50723c */ /* 0x040fe80000001838 */
[----:B------:R-:W-:Y:S04]  /*15d20*/  FADD.FTZ R2, R146, R2 ;  /* 0x0000000292027221 */ /* 0x000fe80000010000 */
[C---:B---3--:R-:W-:Y:S04]  /*15d30*/  HMMA.16816.F32 R60, R140.reuse, R8, R60 ;  /* 0x000000088c3c723c */ /* 0x048fe8000000183c */
[----:B------:R-:W-:Y:S03]  /*15d40*/  FADD.FTZ R2, R145, R2 ;  /* 0x0000000291027221 */ /* 0x000fe60000010000 */
[----:B------:R-:W-:Y:S01]  /*15d50*/  MOV R8, R4 ;  /* 0x0000000400087202 */ /* 0x000fe20000000f00 */
[C---:B------:R-:W-:Y:S04]  /*15d60*/  HMMA.16816.F32 R64, R140.reuse, R10, R64 ;  /* 0x0000000a8c40723c */ /* 0x040fe80000001840 */
[----:B------:R-:W-:Y:S04]  /*15d70*/  FADD.FTZ R2, R144, R2 ;  /* 0x0000000290027221 */ /* 0x000fe80000010000 */
[C---:B----4-:R-:W-:Y:S04]  /*15d80*/  HMMA.16816.F32 R68, R140.reuse, R16, R68 ;  /* 0x000000108c44723c */ /* 0x050fe80000001844 */
[----:B------:R-:W-:Y:S01]  /*15d90*/  FADD.FTZ R236, R6, R2 ;  /* 0x0000000206ec7221 */ /* 0x000fe20000010000 */
[----:B------:R-:W-:Y:S03]  /*15da0*/  MOV R6, R5 ;  /* 0x0000000500067202 */ /* 0x000fe60000000f00 */
[----:B------:R-:W-:Y:S01]  /*15db0*/  HMMA.16816.F32 R72, R140, R18, R72 ;  /* 0x000000128c48723c */ /* 0x000fe20000001848 */
[----:B------:R-:W-:-:S07]  /*15dc0*/  @P0 BRA `(.L_x_1042) ;  /* 0xffffbe8000000947 */ /* 0x000fce000383ffff */
.L_x_1021:
[----:B------:R-:W2:Y:S01]  /*15dd0*/  LDL R2, [R1+0xc] ;  /* 0x00000c0001027983 */ /* 0x000ea20000100800 */
[----:B------:R-:W-:-:S05]  /*15de0*/  IMAD.MOV.U32 R3, RZ, RZ, c[0x0][0x2c4] ;  /* 0x0000b100ff037624 */ /* 0x000fca00078e00ff */
[----:B------:R-:W-:Y:S01]  /*15df0*/  ISETP.NE.AND P1, PT, R3, 0x1, PT ;  /* 0x000000010300780c */ /* 0x000fe20003f25270 */
[----:B------:R-:W-:-:S05]  /*15e00*/  IMAD.MOV.U32 R9, RZ, RZ, c[0x0][0x32c] ;  /* 0x0000cb00ff097624 */ /* 0x000fca00078e00ff */
[----:B------:R-:W-:Y:S02]  /*15e10*/  ISETP.GE.AND P0, PT, R9, 0x1, PT ;  /* 0x000000010900780c */ /* 0x000fe40003f06270 */
[----:B------:R-:W-:Y:S02]  /*15e20*/  IADD3 R3, R244, 0x1, -R243 ;  /* 0x00000001f4037810 */ /* 0x000fe40007ffe8f3 */
[----:B--2---:R-:W-:-:S05]  /*15e30*/  IADD3 R2, R2, 0x7f, RZ ;  /* 0x0000007f02027810 */ /* 0x004fca0007ffe0ff */
        /* <DEDUP_REMOVED lines=15> */
.L_x_1045:
[----:B------:R-:W-:-:S04]  /*15f30*/  MOV R4, 0x1 ;  /* 0x0000000100047802 */ /* 0x000fc80000000f00 */
[----:B------:R-:W-:-:S13]  /*15f40*/  ISETP.NE.AND P0, PT, R4, c[0x0][0x32c], PT ;  /* 0x0000cb0004007a0c */ /* 0x000fda0003f05270 */
[----:B------:R-:W-:-:S05]  /*15f50*/  @P0 IMAD.HI.U32 R4, R2, c[0x0][0x330], RZ ;  /* 0x0000cc0002040a27 */ /* 0x000fca00078e00ff */
[----:B------:R-:W-:Y:S02]  /*15f60*/  @P0 SHF.R.U32.HI R2, RZ, c[0x0][0x334], R4 ;  /* 0x0000cd00ff020a19 */ /* 0x000fe40000011604 */
.L_x_1046:
[----:B------:R-:W-:Y:S05]  /*15f70*/  BSYNC B0 ;  /* 0x0000000000007941 */ /* 0x000fea0003800000 */
.L_x_1044:
[----:B------:R-:W-:-:S05]  /*15f80*/  IMAD R2, R2, c[0x0][0x32c], RZ ;  /* 0x0000cb0002027a24 */ /* 0x000fca00078e02ff */
[----:B------:R-:W-:-:S04]  /*15f90*/  IMNMX R3, R3, R2, !PT ;  /* 0x0000000203037217 */ /* 0x000fc80007800200 */
.L_x_1043:
        /* <DEDUP_REMOVED lines=9> */
.L_x_1058:
        /* <DEDUP_REMOVED lines=37> */
.L_x_1159:
        /* <DEDUP_REMOVED lines=23> */
.L_x_1160:
        /* <DEDUP_REMOVED lines=15> */
.L_x_1049:
[----:B--23--:R-:W-:Y:S05]  /*164e0*/  BSYNC B0 ;  /* 0x0000000000007941 */ /* 0x00cfea0003800000 */
.L_x_1048:
        /* <DEDUP_REMOVED lines=178> */
.L_x_1161:
        /* <DEDUP_REMOVED lines=23> */
.L_x_1162:
        /* <DEDUP_REMOVED lines=15> */
.L_x_1053:
[----:B------:R-:W-:Y:S05]  /*17270*/  BSYNC B0 ;  /* 0x0000000000007941 */ /* 0x000fea0003800000 */
.L_x_1052:
        /* <DEDUP_REMOVED lines=51> */
.L_x_1163:
[----:B-12---:R-:W-:Y:S01]  /*175b0*/  FMNMX.FTZ R4, R4, R2, !PT ;  /* 0x0000000204047209 */ /* 0x006fe20007810000 */
[----:B------:R-:W-:-:S05]  /*175c0*/  BRA.DIV ~URZ, `(.L_x_1057) ;  /* 0x0000bb227f007947 */ /* 0x000fca000b800000 */
[----:B------:R-:W1:Y:S02]  /*175d0*/  SHFL.BFLY PT, R2, R4, 0x1, 0x1f ;  /* 0x0c201f0004027f89 */ /* 0x000e6400000e0000 */
[----:B-1----:R-:W-:Y:S02]  /*175e0*/  FMNMX.FTZ R5, R4, R2, !PT ;  /* 0x0000000204057209 */ /* 0x002fe40007810000 */
[----:B------:R-:W1:Y:S02]  /*175f0*/  SHFL.BFLY PT, R2, R140, 0x2, 0x1f ;  /* 0x0c401f008c027f89 */ /* 0x000e6400000e0000 */
[----:B-1----:R-:W-:Y:S05]  /*17600*/  FMNMX.FTZ R4, R140, R2, !PT ;  /* 0x000000028c047209 */ /* 0x002fea0007810000 */
[----:B------:R1:W2:Y:S02]  /*17610*/  SHFL.BFLY PT, R2, R4, 0x1, 0x1f ;  /* 0x0c201f0004027f89 */ /* 0x0002a400000e0000 */
.L_x_1164:
[----:B-12---:R-:W-:Y:S01]  /*17620*/  FMNMX.FTZ R4, R2, R4, !PT ;  /* 0x0000000402047209 */ /* 0x006fe20007810000 */
[C---:B------:R-:W-:Y:S01]  /*17630*/  FADD.FTZ R2, -R5.reuse, R6 ;  /* 0x0000000605027221 */ /* 0x040fe20000010100 */
[----:B------:R-:W-:Y:S01]  /*17640*/  WARPSYNC 0xffffffff ;  /* 0xffffffff00007948 */ /* 0x000fe20003800000 */
[----:B------:R-:W-:Y:S01]  /*17650*/  FMUL.FTZ R6, R5, c[0x0][0x2d0] ;  /* 0x0000b40005067a20 */ /* 0x000fe20000410000 */
[----:B------:R-:W-:Y:S01]  /*17660*/  ISETP.GT.AND P0, PT, R212, R246, PT ;  /* 0x000000f6d400720c */ /* 0x000fe20003f04270 */
[----:B------:R-:W-:Y:S01]  /*17670*/  FMUL.FTZ R2, R2, c[0x0][0x2d0] ;  /* 0x0000b40002027a20 */ /* 0x000fe20000410000 */
[----:B------:R-:W-:Y:S01]  /*17680*/  IADD3 R212, R212, -0x1, RZ ;  /* 0xffffffffd4d47810 */ /* 0x000fe20007ffe0ff */
        /* <DEDUP_REMOVED lines=27> */
[----:B------:R-:W-:Y:S10]  /*17840*/  MUFU.EX2 R6, R9 ;  /* 0x0000000900067308 */ /* 0x000ff40000000800 */
[----:B------:R-:W1:Y:S02]  /*17850*/  MUFU.EX2 R9, R17 ;  /* 0x0000001100097308 */ /* 0x000e640000000800 */
        /* <DEDUP_REMOVED lines=28> */
[----:B-1----:R-:W-:Y:S02]  /*17a20*/  FMUL.FTZ R58, R2, R82 ;  /* 0x00000052023a7220 */ /* 0x002fe40000410000 */
        /* <DEDUP_REMOVED lines=8> */
[----:B------:R-:W-:Y:S01]  /*17ab0*/  FFMA.FTZ R6, R59, c[0x0][0x2d0], -R6 ;  /* 0x0000b4003b067a23 */ /* 0x000fe20000010806 */
[----:B------:R-:W2:Y:S01]  /*17ac0*/  MUFU.EX2 R11, R11 ;  /* 0x0000000b000b7308 */ /* 0x000ea20000000800 */
[C---:B------:R-:W-:Y:S02]  /*17ad0*/  FMUL.FTZ R59, R2.reuse, R83 ;  /* 0x00000053023b7220 */ /* 0x040fe40000410000 */
[----:B------:R-:W3:Y:S01]  /*17ae0*/  LDSM.16.MT88.4 R80, [R189] ;  /* 0x00000000bd50783b */ /* 0x000ee20000004200 */
[C---:B------:R-:W-:Y:S02]  /*17af0*/  FMUL.FTZ R29, R3.reuse, R113 ;  /* 0x00000071031d7220 */ /* 0x040fe40000410000 */
[----:B------:R-:W-:Y:S02]  /*17b00*/  FMUL.FTZ R34, R2, R110 ;  /* 0x0000006e02227220 */ /* 0x000fe40000410000 */
[----:B------:R-:W-:Y:S02]  /*17b10*/  FADD.FTZ R8, R16, R8 ;  /* 0x0000000810087221 */ /* 0x000fe40000010000 */
[----:B------:R-:W-:Y:S01]  /*17b20*/  MUFU.EX2 R110, R143 ;  /* 0x0000008f006e7308 */ /* 0x000fe20000000800 */
[----:B------:R-:W-:Y:S02]  /*17b30*/  FMUL.FTZ R28, R3, R112 ;  /* 0x00000070031c7220 */ /* 0x000fe40000410000 */
[----:B------:R-:W-:Y:S02]  /*17b40*/  FADD.FTZ R148, R9, R8 ;  /* 0x0000000809947221 */ /* 0x000fe40000010000 */
[C---:B-1----:R-:W-:Y:S02]  /*17b50*/  FFMA.FTZ R10, R2.reuse, R236, R14 ;  /* 0x000000ec020a7223 */ /* 0x042fe4000001000e */
[C---:B------:R-:W-:Y:S02]  /*17b60*/  FMUL.FTZ R8, R3.reuse, R128 ;  /* 0x0000008003087220 */ /* 0x040fe40000410000 */
[C---:B------:R-:W-:Y:S01]  /*17b70*/  FMUL.FTZ R9, R3.reuse, R129 ;  /* 0x0000008103097220 */ /* 0x040fe20000410000 */
[----:B------:R-:W1:Y:S01]  /*17b80*/  MUFU.EX2 R113, R144 ;  /* 0x0000009000717308 */ /* 0x000e620000000800 */
[C---:B------:R-:W-:Y:S02]  /*17b90*/  FMUL.FTZ R16, R3.reuse, R124 ;  /* 0x0000007c03107220 */ /* 0x040fe40000410000 */
[----:B------:R-:W-:Y:S01]  /*17ba0*/  FMUL.FTZ R17, R3, R125 ;  /* 0x0000007d03117220 */ /* 0x000fe20000410000 */
[C---:B--2---:R-:W-:Y:S01]  /*17bb0*/  F2FP.PACK_AB R141, R11.reuse, R14 ;  /* 0x0000000e0b8d723e */ /* 0x044fe200000000ff */
[----:B------:R-:W-:Y:S02]  /*17bc0*/  FADD.FTZ R112, R11, R10 ;  /* 0x0000000a0b707221 */ /* 0x000fe40000010000 */
[C---:B------:R-:W-:Y:S02]  /*17bd0*/  FMUL.FTZ R10, R2.reuse, R130 ;  /* 0x00000082020a7220 */ /* 0x040fe40000410000 */
[C---:B------:R-:W-:Y:S01]  /*17be0*/  FMUL.FTZ R11, R2.reuse, R131 ;  /* 0x00000083020b7220 */ /* 0x040fe20000410000 */
[----:B------:R-:W2:Y:S01]  /*17bf0*/  MUFU.EX2 R14, R153 ;  /* 0x00000099000e7308 */ /* 0x000ea20000000800 */
[C---:B------:R-:W-:Y:S02]  /*17c00*/  FMUL.FTZ R18, R2.reuse, R126 ;  /* 0x0000007e02127220 */ /* 0x040fe40000410000 */
[C---:B------:R-:W-:Y:S02]  /*17c10*/  FMUL.FTZ R19, R2.reuse, R127 ;  /* 0x0000007f02137220 */ /* 0x040fe40000410000 */
[C---:B------:R-:W-:Y:S01]  /*17c20*/  FMUL.FTZ R20, R3.reuse, R120 ;  /* 0x0000007803147220 */ /* 0x040fe20000410000 */
[----:B------:R-:W-:Y:S01]  /*17c30*/  LDSM.16.MT88.4 R124, [R189+0x2800] ;  /* 0x00280000bd7c783b */ /* 0x000fe20000004200 */
[C---:B------:R-:W-:Y:S02]  /*17c40*/  FMUL.FTZ R21, R3.reuse, R121 ;  /* 0x0000007903157220 */ /* 0x040fe40000410000 */
[C---:B------:R-:W-:Y:S01]  /*17c50*/  FMUL.FTZ R22, R2.reuse, R122 ;  /* 0x0000007a02167220 */ /* 0x040fe20000410000 */
[----:B------:R-:W-:Y:S01]  /*17c60*/  MUFU.EX2 R156, R156 ;  /* 0x0000009c009c7308 */ /* 0x000fe20000000800 */
[C---:B------:R-:W-:Y:S02]  /*17c70*/  FMUL.FTZ R23, R2.reuse, R123 ;  /* 0x0000007b02177220 */ /* 0x040fe40000410000 */
[----:B------:R-:W-:Y:S01]  /*17c80*/  FMUL.FTZ R24, R3, R116 ;  /* 0x0000007403187220 */ /* 0x000fe20000410000 */
[----:B-1----:R-:W-:Y:S01]  /*17c90*/  F2FP.PACK_AB R143, R113, R110 ;  /* 0x0000006e718f723e */ /* 0x002fe200000000ff */
[C---:B------:R-:W-:Y:S02]  /*17ca0*/  FMUL.FTZ R25, R3.reuse, R117 ;  /* 0x0000007503197220 */ /* 0x040fe40000410000 */
[C---:B------:R-:W-:Y:S02]  /*17cb0*/  FMUL.FTZ R26, R2.reuse, R118 ;  /* 0x00000076021a7220 */ /* 0x040fe40000410000 */
[C---:B------:R-:W-:Y:S01]  /*17cc0*/  FMUL.FTZ R27, R2.reuse, R119 ;  /* 0x00000077021b7220 */ /* 0x040fe20000410000 */
[----:B------:R-:W-:Y:S01]  /*17cd0*/  MUFU.EX2 R153, R162 ;  /* 0x000000a200997308 */ /* 0x000fe20000000800 */
[C---:B---3--:R-:W-:Y:S01]  /*17ce0*/  HMMA.16816.F32 R8, R140.reuse, R80, R8 ;  /* 0x000000508c08723c */ /* 0x048fe20000001808 */
[----:B------:R-:W-:Y:S04]  /*17cf0*/  LDSM.16.MT88.4 R116, [R190+0x2800] ;  /* 0x00280000be74783b */ /* 0x000fe80000004200 */
[C---:B------:R-:W-:Y:S02]  /*17d00*/  FMUL.FTZ R35, R2.reuse, R111 ;  /* 0x0000006f02237220 */ /* 0x040fe40000410000 */
[C---:B------:R-:W-:Y:S01]  /*17d10*/  FMUL.FTZ R38, R2.reuse, R106 ;  /* 0x0000006a02267220 */ /* 0x040fe20000410000 */
[C---:B------:R-:W-:Y:S01]  /*17d20*/  HMMA.16816.F32 R16, R140.reuse, R82, R16 ;  /* 0x000000528c10723c */ /* 0x040fe20000001810 */
[----:B------:R-:W1:Y:S01]  /*17d30*/  LDSM.16.MT88.4 R80, [R190] ;  /* 0x00000000be50783b */ /* 0x000e620000004200 */
[----:B------:R-:W-:Y:S02]  /*17d40*/  MUFU.EX2 R240, R146 ;  /* 0x0000009200f07308 */ /* 0x000fe40000000800 */
[C---:B------:R-:W-:Y:S02]  /*17d50*/  FMUL.FTZ R39, R2.reuse, R107 ;  /* 0x0000006b02277220 */ /* 0x040fe40000410000 */
[C---:B------:R-:W-:Y:S02]  /*17d60*/  FMUL.FTZ R40, R3.reuse, R96 ;  /* 0x0000006003287220 */ /* 0x040fe40000410000 */
[C---:B------:R-:W-:Y:S04]  /*17d70*/  FMUL.FTZ R41, R3.reuse, R97 ;  /* 0x0000006103297220 */ /* 0x040fe80000410000 */
[C---:B------:R-:W-:Y:S01]  /*17d80*/  FMUL.FTZ R42, R2.reuse, R98 ;  /* 0x00000062022a7220 */ /* 0x040fe20000410000 */
[----:B------:R-:W-:Y:S01]  /*17d90*/  MUFU.EX2 R239, R145 ;  /* 0x0000009100ef7308 */ /* 0x000fe20000000800 */
[C---:B------:R-:W-:Y:S02]  /*17da0*/  FMUL.FTZ R43, R2.reuse, R99 ;  /* 0x00000063022b7220 */ /* 0x040fe40000410000 */
[----:B------:R-:W-:Y:S01]  /*17db0*/  LDSM.16.MT88.4 R96, [R190+0x1800] ;  /* 0x00180000be60783b */ /* 0x000fe20000004200 */
        /* <DEDUP_REMOVED lines=9> */
[----:B------:R-:W-:Y:S01]  /*17e50*/  LDSM.16.MT88.4 R84, [R189+0x800] ;  /* 0x00080000bd54783b */ /* 0x000fe20000004200 */
        /* <DEDUP_REMOVED lines=33> */
[C---:B-1----:R-:W-:Y:S03]  /*18070*/  HMMA.16816.F32 R28, R140.reuse, R80, R28 ;  /* 0x000000508c1c723c */ /* 0x042fe6000000181c */
[C---:B------:R-:W-:Y:S03]  /*18080*/  FMUL.FTZ R74, R2.reuse, R74 ;  /* 0x0000004a024a7220 */ /* 0x040fe60000410000 */
[----:B------:R-:W-:Y:S01]  /*18090*/  MUFU.EX2 R105, R218 ;  /* 0x000000da00697308 */ /* 0x000fe20000000800 */
[----:B------:R-:W-:Y:S01]  /*180a0*/  FMUL.FTZ R75, R2, R75 ;  /* 0x0000004b024b7220 */ /* 0x000fe20000410000 */
[C---:B------:R-:W-:Y:S01]  /*180b0*/  HMMA.16816.F32 R32, R140.reuse, R82, R32 ;  /* 0x000000528c20723c */ /* 0x040fe20000001820 */
[----:B------:R-:W1:Y:S03]  /*180c0*/  LDSM.16.MT88.4 R80, [R191] ;  /* 0x00000000bf50783b */ /* 0x000e660000004200 */
[----:B--2---:R-:W-:Y:S04]  /*180d0*/  FADD.FTZ R2, R14, R148 ;  /* 0x000000940e027221 */ /* 0x004fe80000010000 */
        /* <DEDUP_REMOVED lines=13> */
[----:B------:R-:W1:Y:S01]  /*181b0*/  MUFU.EX2 R3, R152 ;  /* 0x0000009800037308 */ /* 0x000e620000000800 */
[C---:B------:R-:W-:Y:S01]  /*181c0*/  HMMA.16816.F32 R48, R140.reuse, R82, R48 ;  /* 0x000000528c30723c */ /* 0x040fe20000001830 */
[----:B------:R-:W2:Y:S08]  /*181d0*/  LDSM.16.MT88.4 R80, [R190+0x3000] ;  /* 0x00300000be50783b */ /* 0x000eb00000004200 */
[----:B------:R-:W-:Y:S10]  /*181e0*/  MUFU.EX2 R152, R215 ;  /* 0x000000d700987308 */ /* 0x000ff40000000800 */
[----:B------:R-:W-:Y:S01]  /*181f0*/  MUFU.EX2 R146, R229 ;  /* 0x000000e500927308 */ /* 0x000fe20000000800 */
[----:B-1----:R-:W-:Y:S04]  /*18200*/  FADD.FTZ R2, R3, R2 ;  /* 0x0000000203027221 */ /* 0x002fe80000010000 */
[----:B------:R-:W-:Y:S05]  /*18210*/  FADD.FTZ R2, R89, R2 ;  /* 0x0000000259027221 */ /* 0x000fea0000010000 */
[----:B------:R-:W1:Y:S01]  /*18220*/  MUFU.EX2 R145, R231 ;  /* 0x000000e700917308 */ /* 0x000e620000000800 */
[C---:B------:R-:W-:Y:S09]  /*18230*/  FADD.FTZ R2, R88.reuse, R2 ;  /* 0x0000000258027221 */ /* 0x040ff20000010000 */
[----:B------:R-:W-:Y:S01]  /*18240*/  MUFU.EX2 R144, R233 ;  /* 0x000000e900907308 */ /* 0x000fe20000000800 */
[C---:B--2---:R-:W-:Y:S08]  /*18250*/  HMMA.16816.F32 R52, R140.reuse, R80, R52 ;  /* 0x000000508c34723c */ /* 0x044ff00000001834 */
[C---:B------:R-:W-:Y:S01]  /*18260*/  HMMA.16816.F32 R56, R140.reuse, R82, R56 ;  /* 0x000000528c38723c */ /* 0x040fe20000001838 */
[----:B------:R-:W2:Y:S01]  /*18270*/  LDSM.16.MT88.4 R80, [R192+0x3000] ;  /* 0x00300000c050783b */ /* 0x000ea20000004200 */
[----:B------:R-:W3:Y:S06]  /*18280*/  MUFU.EX2 R6, R6 ;  /* 0x0000000600067308 */ /* 0x000eec0000000800 */
[C---:B--2---:R-:W-:Y:S08]  /*18290*/  HMMA.16816.F32 R60, R140.reuse, R80, R60 ;  /* 0x000000508c3c723c */ /* 0x044ff0000000183c */
[C---:B------:R-:W-:Y:S01]  /*182a0*/  HMMA.16816.F32 R64, R140.reuse, R82, R64 ;  /* 0x000000528c40723c */ /* 0x040fe20000001840 */
[----:B------:R-:W2:Y:S07]  /*182b0*/  LDSM.16.MT88.4 R80, [R191+0x3000] ;  /* 0x00300000bf50783b */ /* 0x000eae0000004200 */
[C---:B--2---:R-:W-:Y:S07]  /*182c0*/  HMMA.16816.F32 R68, R140.reuse, R80, R68 ;  /* 0x000000508c44723c */ /* 0x044fee0000001844 */
[----:B------:R-:W-:Y:S01]  /*182d0*/  F2FP.PACK_AB R80, R3, R14 ;  /* 0x0000000e0350723e */ /* 0x000fe200000000ff */
[----:B------:R-:W-:Y:S01]  /*182e0*/  HMMA.16816.F32 R72, R140, R82, R72 ;  /* 0x000000528c48723c */ /* 0x000fe20000001848 */
[----:B------:R-:W2:Y:S03]  /*182f0*/  MUFU.EX2 R14, R161 ;  /* 0x000000a1000e7308 */ /* 0x000ea60000000800 */
[----:B------:R-:W-:Y:S03]  /*18300*/  F2FP.PACK_AB R81, R239, R240 ;  /* 0x000000f0ef51723e */ /* 0x000fe600000000ff */
[----:B------:R-:W-:Y:S02]  /*18310*/  F2FP.PACK_AB R82, R88, R89 ;  /* 0x000000595852723e */ /* 0x000fe400000000ff */
[----:B------:R-:W4:Y:S02]  /*18320*/  LDSM.16.MT88.4 R88, [R190+0x800] ;  /* 0x00080000be58783b */ /* 0x000f240000004200 */
[----:B------:R-:W5:Y:S01]  /*18330*/  MUFU.EX2 R3, R160 ;  /* 0x000000a000037308 */ /* 0x000f620000000800 */
[----:B------:R-:W-:Y:S02]  /*18340*/  F2FP.PACK_AB R83, R236, R238 ;  /* 0x000000eeec53723e */ /* 0x000fe400000000ff */
[----:B-1----:R-:W-:Y:S02]  /*18350*/  F2FP.PACK_AB R141, R145, R146 ;  /* 0x00000092918d723e */ /* 0x002fe400000000ff */
[----:B---3--:R-:W-:Y:S03]  /*18360*/  F2FP.PACK_AB R143, R6, R144 ;  /* 0x00000090068f723e */ /* 0x008fe600000000ff */
[C---:B------:R-:W-:Y:S05]  /*18370*/  HMMA.16816.F32 R8, R80.reuse, R84, R8 ;  /* 0x000000545008723c */ /* 0x040fea0000001808 */
[----:B--2---:R-:W-:Y:S03]  /*18380*/  FADD.FTZ R2, R14, R2 ;  /* 0x000000020e027221 */ /* 0x004fe60000010000 */
[C---:B------:R-:W-:Y:S01]  /*18390*/  HMMA.16816.F32 R16, R80.reuse, R86, R16 ;  /* 0x000000565010723c */ /* 0x040fe20000001810 */
[----:B------:R-:W1:Y:S03]  /*183a0*/  LDSM.16.MT88.4 R84, [R192+0x800] ;  /* 0x00080000c054783b */ /* 0x000e660000004200 */
[----:B-----5:R-:W-:Y:S04]  /*183b0*/  FADD.FTZ R2, R3, R2 ;  /* 0x0000000203027221 */ /* 0x020fe80000010000 */
[----:B------:R-:W-:Y:S04]  /*183c0*/  FADD.FTZ R2, R93, R2 ;  /* 0x000000025d027221 */ /* 0x000fe80000010000 */
[C---:B------:R-:W-:Y:S01]  /*183d0*/  FADD.FTZ R2, R92.reuse, R2 ;  /* 0x000000025c027221 */ /* 0x040fe20000010000 */
[C---:B----4-:R-:W-:Y:S08]  /*183e0*/  HMMA.16816.F32 R20, R80.reuse, R88, R20 ;  /* 0x000000585014723c */ /* 0x050ff00000001814 */
        /* <DEDUP_REMOVED lines=171> */
.L_x_1047:
[----:B------:R-:W-:-:S13]  /*18ea0*/  ISETP.GE.AND P0, PT, R212, R242, PT ;  /* 0x000000f2d400720c */ /* 0x000fda0003f06270 */
[----:B------:R-:W-:Y:S05]  /*18eb0*/  @!P0 BRA `(.L_x_1059) ;  /* 0x0000408000008947 */ /* 0x000fea0003800000 */
[----:B------:R-:W-:Y:S02]  /*18ec0*/  MOV R14, R8 ;  /* 0x00000008000e7202 */ /* 0x000fe40000000f00 */
[----:B------:R-:W-:Y:S02]  /*18ed0*/  MOV R6, R5 ;  /* 0x0000000500067202 */ /* 0x000fe40000000f00 */
.L_x_1077:
[----:B------:R-:W-:Y:S04]  /*18ee0*/  DEPBAR.LE SB0, 0x0 ;  /* 0x000080000000791a */ /* 0x000fe80000000000 */
[----:B------:R-:W-:Y:S01]  /*18ef0*/  WARPSYNC 0xffffffff ;  /* 0xffffffff00007948 */ /* 0x000fe20003800000 */
[----:B------:R-:W-:Y:S01]  /*18f00*/  BAR.SYNC.DEFER_BLOCKING 0x0 ;  /* 0x0000000000007b1d */ /* 0x000fe20000010000 */
[----:B------:R-:W-:Y:S01]  /*18f10*/  SHF.R.S32.HI R2, RZ, 0x1f, R214 ;  /* 0x0000001fff027819 */ /* 0x000fe200000114d6 */
[----:B------:R-:W-:Y:S01]  /*18f20*/  IMAD.SHL.U32 R20, R76, 0x2, RZ ;  /* 0x000000024c147824 */ /* 0x000fe200078e00ff */
[----:B------:R-:W-:Y:S02]  /*18f30*/  SHF.R.S32.HI R5, RZ, 0x1f, R213 ;  /* 0x0000001fff057819 */ /* 0x000fe400000114d5 */
[C---:B------:R-:W-:Y:S01]  /*18f40*/  SHF.L.U64.HI R23, R211.reuse, 0x1, R237 ;  /* 0x00000001d3177819 */ /* 0x040fe200000102ed */
[----:B------:R-:W-:Y:S01]  /*18f50*/  IMAD R4, R2, c[0x0][0x208], RZ ;  /* 0x0000820002047a24 */ /* 0x000fe200078e02ff */
[----:B------:R-:W-:Y:S01]  /*18f60*/  SHF.L.U32 R22, R211, 0x1, RZ ;  /* 0x00000001d3167819 */ /* 0x000fe200000006ff */
[----:B------:R-:W-:Y:S01]  /*18f70*/  IMAD.WIDE.U32 R2, R214, c[0x0][0x208], RZ ;  /* 0x00008200d6027a25 */ /* 0x000fe200078e00ff */
[----:B------:R-:W-:Y:S03]  /*18f80*/  SHF.L.U64.HI R21, R76, 0x1, R77 ;  /* 0x000000014c157819 */ /* 0x000fe6000001024d */
[----:B------:R-:W-:Y:S02]  /*18f90*/  IMAD R4, R214, c[0x0][0x20c], R4 ;  /* 0x00008300d6047a24 */ /* 0x000fe400078e0204 */
[----:B------:R-:W-:Y:S02]  /*18fa0*/  IMAD R5, R5, c[0x0][0x218], RZ ;  /* 0x0000860005057a24 */ /* 0x000fe400078e02ff */
[----:B------:R-:W-:Y:S02]  /*18fb0*/  IMAD.IADD R3, R3, 0x1, R4 ;  /* 0x0000000103037824 */ /* 0x000fe400078e0204 */
[C---:B------:R-:W-:Y:S02]  /*18fc0*/  IMAD R5, R213.reuse, c[0x0][0x21c], R5 ;  /* 0x00008700d5057a24 */ /* 0x040fe400078e0205 */
[----:B------:R-:W-:Y:S01]  /*18fd0*/  IMAD.WIDE.U32 R2, R213, c[0x0][0x218], R2 ;  /* 0x00008600d5027a25 */ /* 0x000fe200078e0002 */
[----:B------:R1:W2:Y:S04]  /*18fe0*/  LDSM.16.M88.4 R16, [R188] ;  /* 0x00000000bc10783b */ /* 0x0002a80000000200 */
[----:B------:R-:W-:Y:S01]  /*18ff0*/  IADD3 R2, P0, R248, R2, RZ ;  /* 0x00000002f8027210 */ /* 0x000fe20007f1e0ff */
[----:B------:R1:W3:Y:S03]  /*19000*/  LDSM.16.M88.4 R24, [R188+0x800] ;  /* 0x00080000bc18783b */ /* 0x0002e60000000200 */
[----:B------:R-:W-:Y:S02]  /*19010*/  IADD3.X R3, R247, R3, R5, P0, !PT ;  /* 0x00000003f7037210 */ /* 0x000fe400007fe405 */
[C---:B------:R-:W-:Y:S01]  /*19020*/  LEA R8, P0, R2.reuse, c[0x0][0x1f8], 0x1 ;  /* 0x00007e0002087a11 */ /* 0x040fe200078008ff */
[----:B------:R1:W4:Y:S03]  /*19030*/  LDSM.16.M88.4 R32, [R188+0x1000] ;  /* 0x00100000bc20783b */ /* 0x0003260000000200 */
[----:B------:R-:W-:Y:S01]  /*19040*/  LEA.HI.X R4, R2, c[0x0][0x1fc], R3, 0x1, P0 ;  /* 0x00007f0002047a11 */ /* 0x000fe200000f0c03 */
        /* <DEDUP_REMOVED lines=9> */
[----:B------:R-:W-:-:S05]  /*190e0*/  BRA.DIV ~URZ, `(.L_x_1060) ;  /* 0x0000a0e27f007947 */ /* 0x000fca000b800000 */
[----:B--23--:R2:W3:Y:S02]  /*190f0*/  SHFL.IDX PT, R5, R4, RZ, 0x181f ;  /* 0x00181fff04057589 */ /* 0x00c4e400000e0000 */
.L_x_1165:
        /* <DEDUP_REMOVED lines=16> */
[----:B------:R-:W-:Y:S05]  /*19200*/  IADD3.X R53, RZ, R3, R23, P1, P0 ;  /* 0x00000003ff357210 */ /* 0x000fea0000fe0417 */
[----:B------:R5:W4:Y:S01]  /*19210*/  SHFL.IDX PT, R3, R8, 0x1, 0x181f ;  /* 0x00381f0008037f89 */ /* 0x000b2200000e0000 */
[C---:B--2---:R-:W-:Y:S05]  /*19220*/  IADD3 R30, P0, R2.reuse, R20, RZ ;  /* 0x00000014021e7210 */ /* 0x044fea0007f1e0ff */
[C---:B---3--:R-:W-:Y:S01]  /*19230*/  IMAD.X R31, R5.reuse, 0x1, R21, P0 ;  /* 0x00000001051f7824 */ /* 0x048fe200000e0615 */
[C---:B-----5:R-:W-:Y:S03]  /*19240*/  HMMA.16816.F32 R8, R132.reuse, R16, RZ ;  /* 0x000000108408723c */ /* 0x060fe600000018ff */
[----:B------:R-:W-:Y:S01]  /*19250*/  IADD3 R28, P0, R2, R22, RZ ;  /* 0x00000016021c7210 */ /* 0x000fe20007f1e0ff */
[----:B------:R2:W-:Y:S04]  /*19260*/  LDGSTS.E.BYPASS.LTC128B.128 [R241+0x100], [R30.64], !P3 ;  /* 0x001000001ef17fae */ /* 0x0005e8000d901d48 */
[C---:B------:R-:W-:Y:S01]  /*19270*/  HMMA.16816.F32 R16, R132.reuse, R18, RZ ;  /* 0x000000128410723c */ /* 0x040fe200000018ff */
[----:B------:R-:W-:Y:S03]  /*19280*/  IMAD.X R29, R5, 0x1, R23, P0 ;  /* 0x00000001051d7824 */ /* 0x000fe600000e0617 */
[C---:B----4-:R-:W-:Y:S02]  /*19290*/  IADD3 R4, P0, R3.reuse, R20, RZ ;  /* 0x0000001403047210 */ /* 0x050fe40007f1e0ff */
[----:B------:R2:W-:Y:S03]  /*192a0*/  LDGSTS.E.BYPASS.LTC128B.128 [R241+0x3100], [R28.64], !P2 ;  /* 0x031000001cf17fae */ /* 0x0005e6000d101d48 */
[C---:B------:R-:W-:Y:S03]  /*192b0*/  IMAD.X R5, R36.reuse, 0x1, R21, P0 ;  /* 0x0000000124057824 */ /* 0x040fe600000e0615 */
[----:B------:R-:W-:Y:S02]  /*192c0*/  IADD3 R2, P0, R3, R22, RZ ;  /* 0x0000001603027210 */ /* 0x000fe40007f1e0ff */
[----:B------:R3:W-:Y:S03]  /*192d0*/  LDGSTS.E.BYPASS.LTC128B.128 [R241+0x1100], [R4.64], !P3 ;  /* 0x0110000004f17fae */ /* 0x0007e6000d901d48 */
[----:B------:R-:W-:Y:S01]  /*192e0*/  IMAD.X R3, R36, 0x1, R23, P0 ;  /* 0x0000000124037824 */ /* 0x000fe200000e0617 */
[----:B------:R-:W-:Y:S01]  /*192f0*/  ISETP.NE.U32.AND P0, PT, R37, RZ, PT ;  /* 0x000000ff2500720c */ /* 0x000fe20003f05070 */
[C---:B------:R-:W-:Y:S03]  /*19300*/  HMMA.16816.F32 R20, R132.reuse, R24, RZ ;  /* 0x000000188414723c */ /* 0x040fe600000018ff */
[----:B------:R3:W-:Y:S05]  /*19310*/  LDGSTS.E.BYPASS.LTC128B.128 [R241+0x4100], [R2.64], !P2 ;  /* 0x0410000002f17fae */ /* 0x0007ea000d101d48 */
[C---:B------:R-:W-:Y:S04]  /*19320*/  HMMA.16816.F32 R24, R132.reuse, R26, RZ ;  /* 0x0000001a8418723c */ /* 0x040fe800000018ff */
[----:B------:R4:W-:Y:S01]  /*19330*/  LDGSTS.E.BYPASS.LTC128B.128.ZFILL [R241+0x2100], [R38.64], P0 ;  /* 0x0210000026f17fae */ /* 0x0009e20008141d48 */
[----:B------:R-:W-:Y:S03]  /*19340*/  ISETP.NE.U32.AND P0, PT, R44, RZ, PT ;  /* 0x000000ff2c00720c */ /* 0x000fe60003f05070 */
[C---:B--2---:R-:W-:Y:S08]  /*19350*/  HMMA.16816.F32 R28, R132.reuse, R32, RZ ;  /* 0x00000020841c723c */ /* 0x044ff000000018ff */
[C---:B------:R-:W-:Y:S02]  /*19360*/  HMMA.16816.F32 R32, R132.reuse, R34, RZ ;  /* 0x000000228420723c */ /* 0x040fe400000018ff */
[----:B------:R2:W-:Y:S01]  /*19370*/  LDGSTS.E.BYPASS.LTC128B.128.ZFILL [R241+0x5100], [R52.64], P0 ;  /* 0x0510000034f17fae */ /* 0x0005e20008141d48 */
[----:B------:R-:W-:Y:S06]  /*19380*/  ISETP.GT.AND P0, PT, R212, R242, PT ;  /* 0x000000f2d400720c */ /* 0x000fec0003f04270 */
[----:B------:R-:W0:Y:S01]  /*19390*/  LDGDEPBAR ;  /* 0x00000000000079af */ /* 0x000e220000000000 */
[C---:B-1--4-:R-:W-:Y:S08]  /*193a0*/  HMMA.16816.F32 R36, R132.reuse, R40, RZ ;  /* 0x000000288424723c */ /* 0x052ff000000018ff */
[C---:B------:R-:W-:Y:S08]  /*193b0*/  HMMA.16816.F32 R40, R132.reuse, R42, RZ ;  /* 0x0000002a8428723c */ /* 0x040ff000000018ff */
[C---:B------:R-:W-:Y:S08]  /*193c0*/  HMMA.16816.F32 R44, R132.reuse, R48, RZ ;  /* 0x00000030842c723c */ /* 0x040ff000000018ff */
        /* <DEDUP_REMOVED lines=61> */
[----:B------:R-:W5:Y:S07]  /*197a0*/  LDSM.16.M88.4 R152, [R194] ;  /* 0x00000000c298783b */ /* 0x000f6e0000000200 */
[C---:B---3--:R-:W-:Y:S08]  /*197b0*/  HMMA.16816.F32 R28, R172.reuse, R156, R28 ;  /* 0x0000009cac1c723c */ /* 0x048ff0000000181c */
[C---:B------:R-:W-:Y:S01]  /*197c0*/  HMMA.16816.F32 R32, R172.reuse, R158, R32 ;  /* 0x0000009eac20723c */ /* 0x040fe20000001820 */
[----:B------:R-:W3:Y:S07]  /*197d0*/  LDSM.16.M88.4 R156, [R195] ;  /* 0x00000000c39c783b */ /* 0x000eee0000000200 */
[C---:B-1----:R-:W-:Y:S08]  /*197e0*/  HMMA.16816.F32 R36, R172.reuse, R140, R36 ;  /* 0x0000008cac24723c */ /* 0x042ff00000001824 */
[C---:B------:R-:W-:Y:S01]  /*197f0*/  HMMA.16816.F32 R40, R172.reuse, R142, R40 ;  /* 0x0000008eac28723c */ /* 0x040fe20000001828 */
[----:B------:R-:W1:Y:S07]  /*19800*/  LDSM.16.M88.4 R140, [R196] ;  /* 0x00000000c48c783b */ /* 0x000e6e0000000200 */
[C---:B--2---:R-:W-:Y:S08]  /*19810*/  HMMA.16816.F32 R44, R172.reuse, R144, R44 ;  /* 0x00000090ac2c723c */ /* 0x044ff0000000182c */
[C---:B------:R-:W-:Y:S01]  /*19820*/  HMMA.16816.F32 R48, R172.reuse, R146, R48 ;  /* 0x00000092ac30723c */ /* 0x040fe20000001830 */
[----:B------:R-:W2:Y:S07]  /*19830*/  LDSM.16.M88.4 R144, [R197] ;  /* 0x00000000c590783b */ /* 0x000eae0000000200 */
[C---:B----4-:R-:W-:Y:S08]  /*19840*/  HMMA.16816.F32 R52, R172.reuse, R148, R52 ;  /* 0x00000094ac34723c */ /* 0x050ff00000001834 */
[----:B------:R-:W-:Y:S01]  /*19850*/  HMMA.16816.F32 R56, R172, R150, R56 ;  /* 0x00000096ac38723c */ /* 0x000fe20000001838 */
[----:B------:R-:W4:Y:S07]  /*19860*/  LDSM.16.M88.4 R148, [R198] ;  /* 0x00000000c694783b */ /* 0x000f2e0000000200 */
[C---:B-----5:R-:W-:Y:S08]  /*19870*/  HMMA.16816.F32 R8, R176.reuse, R152, R8 ;  /* 0x00000098b008723c */ /* 0x060ff00000001808 */
[C---:B------:R-:W-:Y:S01]  /*19880*/  HMMA.16816.F32 R16, R176.reuse, R154, R16 ;  /* 0x0000009ab010723c */ /* 0x040fe20000001810 */
[----:B------:R-:W5:Y:S07]  /*19890*/  LDSM.16.M88.4 R152, [R199] ;  /* 0x00000000c798783b */ /* 0x000f6e0000000200 */
[C---:B---3--:R-:W-:Y:S08]  /*198a0*/  HMMA.16816.F32 R20, R176.reuse, R156, R20 ;  /* 0x0000009cb014723c */ /* 0x048ff00000001814 */
        /* <DEDUP_REMOVED lines=17> */
[C---:B-1----:R-:W-:Y:S08]  /*199c0*/  HMMA.16816.F32 R20, R180.reuse, R140, R20 ;  /* 0x0000008cb414723c */ /* 0x042ff00000001814 */
[C---:B------:R-:W-:Y:S01]  /*199d0*/  HMMA.16816.F32 R24, R180.reuse, R142, R24 ;  /* 0x0000008eb418723c */ /* 0x040fe20000001818 */
[----:B------:R-:W1:Y:S07]  /*199e0*/  LDSM.16.M88.4 R140, [R15] ;  /* 0x000000000f8c783b */ /* 0x000e6e0000000200 */
        /* <DEDUP_REMOVED lines=12> */
[C---:B-1----:R-:W-:Y:S08]  /*19ab0*/  HMMA.16816.F32 R8, R184.reuse, R140, R8 ;  /* 0x0000008cb808723c */ /* 0x042ff00000001808 */
[C---:B------:R-:W-:Y:S01]  /*19ac0*/  HMMA.16816.F32 R16, R184.reuse, R142, R16 ;  /* 0x0000008eb810723c */ /* 0x040fe20000001810 */
[----:B------:R-:W1:Y:S01]  /*19ad0*/  LDSM.16.M88.4 R140, [R15+0x2800] ;  /* 0x002800000f8c783b */ /* 0x000e620000000200 */
[----:B------:R-:W-:Y:S06]  /*19ae0*/  DEPBAR.LE SB0, 0x0 ;  /* 0x000080000000791a */ /* 0x000fec0000000000 */
[C---:B--2---:R-:W-:Y:S01]  /*19af0*/  HMMA.16816.F32 R20, R184.reuse, R144, R20 ;  /* 0x00000090b814723c */ /* 0x044fe20000001814 */
[----:B------:R-:W-:Y:S07]  /*19b00*/  BAR.SYNC.DEFER_BLOCKING 0x0 ;  /* 0x0000000000007b1d */ /* 0x000fee0000010000 */
[C---:B------:R-:W-:Y:S08]  /*19b10*/  HMMA.16816.F32 R24, R184.reuse, R146, R24 ;  /* 0x00000092b818723c */ /* 0x040ff00000001818 */
[C---:B----4-:R-:W-:Y:S08]  /*19b20*/  HMMA.16816.F32 R28, R184.reuse, R148, R28 ;  /* 0x00000094b81c723c */ /* 0x050ff0000000181c */
[C---:B------:R-:W-:Y:S08]  /*19b30*/  HMMA.16816.F32 R32, R184.reuse, R150, R32 ;  /* 0x00000096b820723c */ /* 0x040ff00000001820 */
[C---:B-----5:R-:W-:Y:S08]  /*19b40*/  HMMA.16816.F32 R36, R184.reuse, R152, R36 ;  /* 0x00000098b824723c */ /* 0x060ff00000001824 */
[C---:B------:R-:W-:Y:S08]  /*19b50*/  HMMA.16816.F32 R40, R184.reuse, R154, R40 ;  /* 0x0000009ab828723c */ /* 0x040ff00000001828 */
[C---:B---3--:R-:W-:Y:S08]  /*19b60*/  HMMA.16816.F32 R44, R184.reuse, R156, R44 ;  /* 0x0000009cb82c723c */ /* 0x048ff0000000182c */
        /* <DEDUP_REMOVED lines=9> */
[C---:B------:R-:W-:Y:S01]  /*19c00*/  IMAD.SHL.U32 R143, R211.reuse, 0x2, RZ ;  /* 0x00000002d38f7824 */ /* 0x040fe200078e00ff */
[----:B------:R-:W3:Y:S01]  /*19c10*/  LDL.64 R218, [R1] ;  /* 0x0000000001da7983 */ /* 0x000ee20000100a00 */
[----:B------:R-:W-:Y:S01]  /*19c20*/  IMAD.SHL.U32 R141, R76, 0x2, RZ ;  /* 0x000000024c8d7824 */ /* 0x000fe200078e00ff */
        /* <DEDUP_REMOVED lines=31> */
.L_x_1166:
[----:B------:R-:W-:-:S05]  /*19e20*/  BRA.DIV ~URZ, `(.L_x_1064) ;  /* 0x000094727f007947 */ /* 0x000fca000b800000 */
[----:B------:R-:W3:Y:S04]  /*19e30*/  SHFL.IDX PT, R2, R140, RZ, 0x181f ;  /* 0x00181fff8c027589 */ /* 0x000ee800000e0000 */
[----:B------:R-:W-:Y:S01]  /*19e40*/  SHFL.IDX PT, R5, R140, 0x2, 0x181f ;  /* 0x00581f008c057f89 */ /* 0x000fe200000e0000 */
[C---:B---3--:R-:W-:Y:S05]  /*19e50*/  IADD3 R146, P0, R2.reuse, R141, RZ ;  /* 0x0000008d02927210 */ /* 0x048fea0007f1e0ff */
[C---:B--2---:R-:W-:Y:S01]  /*19e60*/  IMAD.X R147, R145.reuse, 0x1, R142, P0 ;  /* 0x0000000191937824 */ /* 0x044fe200000e068e */
[----:B------:R-:W-:Y:S04]  /*19e70*/  IADD3 R2, P0, R2, R143, RZ ;  /* 0x0000008f02027210 */ /* 0x000fe80007f1e0ff */
[----:B------:R-:W-:Y:S01]  /*19e80*/  @!PT LDS RZ, [RZ] ;  /* 0x00000000fffff984 */ /* 0x000fe20000000800 */
[----:B------:R2:W-:Y:S01]  /*19e90*/  LDGSTS.E.BYPASS.LTC128B.128 [R210+0x8100], [R146.64], !P3 ;  /* 0x0810000092d27fae */ /* 0x0005e2000d901d48 */
[----:B------:R-:W-:Y:S05]  /*19ea0*/  IMAD.X R3, R145, 0x1, R144, P0 ;  /* 0x0000000191037824 */ /* 0x000fea00000e0690 */
        /* <DEDUP_REMOVED lines=9> */
[----:B------:R2:W-:Y:S03]  /*19f40*/  LDGSTS.E.BYPASS.LTC128B.128 [R210+0xc100], [R2.64], !P2 ;  /* 0x0c10000002d27fae */ /* 0x0005e6000d101d48 */
.L_x_1167:
[C---:B-12---:R-:W-:Y:S05]  /*19f50*/  IADD3 R2, P0, R5.reuse, R141, RZ ;  /* 0x0000008d05027210 */ /* 0x046fea0007f1e0ff */
[C---:B------:R-:W-:Y:S05]  /*19f60*/  IMAD.X R3, R4.reuse, 0x1, R142, P0 ;  /* 0x0000000104037824 */ /* 0x040fea00000e068e */
[----:B------:R-:W-:Y:S01]  /*19f70*/  @!PT LDS RZ, [RZ] ;  /* 0x00000000fffff984 */ /* 0x000fe20000000800 */
[----:B------:R-:W-:Y:S01]  /*19f80*/  @!PT LDS RZ, [RZ] ;  /* 0x00000000fffff984 */ /* 0x000fe20000000800 */
[----:B------:R-:W-:Y:S01]  /*19f90*/  @!PT LDS RZ, [RZ] ;  /* 0x00000000fffff984 */ /* 0x000fe20000000800 */
[----:B------:R1:W-:Y:S02]  /*19fa0*/  LDGSTS.E.BYPASS.LTC128B.128 [R210+0xa100], [R2.64], !P3 ;  /* 0x0a10000002d27fae */ /* 0x0003e4000d901d48 */
[----:B-1----:R-:W-:Y:S05]  /*19fb0*/  IADD3 R2, P0, R5, R143, RZ ;  /* 0x0000008f05027210 */ /* 0x002fea0007f1e0ff */
[----:B------:R-:W-:Y:S05]  /*19fc0*/  IMAD.X R3, R4, 0x1, R144, P0 ;  /* 0x0000000104037824 */ /* 0x000fea00000e0690 */
[----:B------:R1:W-:Y:S03]  /*19fd0*/  LDGSTS.E.BYPASS.LTC128B.128 [R210+0xd100], [R2.64], !P2 ;  /* 0x0d10000002d27fae */ /* 0x0003e6000d101d48 */
.L_x_1062:
[----:B------:R-:W-:Y:S05]  /*19fe0*/  BSYNC B0 ;  /* 0x0000000000007941 */ /* 0x000fea0003800000 */
.L_x_1061:
        /* <DEDUP_REMOVED lines=15> */
.L_x_1168:
        /* <DEDUP_REMOVED lines=19> */
.L_x_1068:
[----:B------:R-:W-:Y:S04]  /*1a210*/  MOV R143, c[0x0][0x32c] ;  /* 0x0000cb00008f7a02 */ /* 0x000fe80000000f00 */
[----:B------:R-:W-:Y:S11]  /*1a220*/  ISETP.NE.AND P0, PT, R143, 0x1, PT ;  /* 0x000000018f00780c */ /* 0x000ff60003f05270 */
[----:B------:R-:W-:Y:S02]  /*1a230*/  @!UPT UIADD3 URZ, URZ, URZ, URZ ;  /* 0x0000003f3f3ff290 */ /* 0x000fe4000fffe03f */
[----:B------:R-:W-:Y:S05]  /*1a240*/  @P0 IMAD.HI.U32 R143, R5, c[0x0][0x330], RZ ;  /* 0x0000cc00058f0a27 */ /* 0x000fea00078e00ff */
[----:B------:R-:W-:Y:S02]  /*1a250*/  @P0 SHF.R.U32.HI R5, RZ, c[0x0][0x334], R143 ;  /* 0x0000cd00ff050a19 */ /* 0x000fe4000001168f */
.L_x_1069:
[----:B------:R-:W-:Y:S05]  /*1a260*/  BSYNC B0 ;  /* 0x0000000000007941 */ /* 0x000fea0003800000 */
.L_x_1067:
[----:B------:R-:W-:Y:S04]  /*1a270*/  IMAD.IADD R143, R4, 0x1, -R245 ;  /* 0x00000001048f7824 */ /* 0x000fe800078e0af5 */
[----:B------:R-:W-:Y:S05]  /*1a280*/  IMAD R5, R5, c[0x0][0x32c], R143 ;  /* 0x0000cb0005057a24 */ /* 0x000fea00078e028f */
[----:B------:R-:W-:Y:S02]  /*1a290*/  IMNMX R2, R2, R5, !PT ;  /* 0x0000000502027217 */ /* 0x000fe40007800200 */
[----:B------:R-:W-:Y:S04]  /*1a2a0*/  IADD3 R5, R5, c[0x0][0x32c], RZ ;  /* 0x0000cb0005057a10 */ /* 0x000fe80007ffe0ff */
[----:B------:R-:W-:Y:S02]  /*1a2b0*/  IMNMX R3, R3, R5, PT ;  /* 0x0000000503037217 */ /* 0x000fe40003800200 */
.L_x_1066:
        /* <DEDUP_REMOVED lines=135> */
.L_x_1169:
        /* <DEDUP_REMOVED lines=19> */
.L_x_1073:
[----:B------:R-:W-:Y:S04]  /*1ac60*/  MOV R8, c[0x0][0x32c] ;  /* 0x0000cb0000087a02 */ /* 0x000fe80000000f00 */
[----:B------:R-:W-:Y:S11]  /*1ac70*/  ISETP.NE.AND P0, PT, R8, 0x1, PT ;  /* 0x000000010800780c */ /* 0x000ff60003f05270 */
[----:B------:R-:W-:Y:S02]  /*1ac80*/  @!UPT UIADD3 URZ, URZ, URZ, URZ ;  /* 0x0000003f3f3ff290 */ /* 0x000fe4000fffe03f */
[----:B------:R-:W-:Y:S05]  /*1ac90*/  @P0 IMAD.HI.U32 R8, R5, c[0x0][0x330], RZ ;  /* 0x0000cc0005080a27 */ /* 0x000fea00078e00ff */
[----:B------:R-:W-:Y:S02]  /*1aca0*/  @P0 SHF.R.U32.HI R5, RZ, c[0x0][0x334], R8 ;  /* 0x0000cd00ff050a19 */ /* 0x000fe40000011608 */
.L_x_1074:
[----:B------:R-:W-:Y:S05]  /*1acb0*/  BSYNC B0 ;  /* 0x0000000000007941 */ /* 0x000fea0003800000 */
.L_x_1072:
[----:B------:R-:W-:Y:S04]  /*1acc0*/  IMAD.IADD R4, R4, 0x1, -R245 ;  /* 0x0000000104047824 */ /* 0x000fe800078e0af5 */
[----:B------:R-:W-:Y:S05]  /*1acd0*/  IMAD R5, R5, c[0x0][0x32c], R4 ;  /* 0x0000cb0005057a24 */ /* 0x000fea00078e0204 */
[----:B------:R-:W-:Y:S02]  /*1ace0*/  IMNMX R2, R2, R5, !PT ;  /* 0x0000000502027217 */ /* 0x000fe40007800200 */
[----:B------:R-:W-:Y:S04]  /*1acf0*/  IADD3 R5, R5, c[0x0][0x32c], RZ ;  /* 0x0000cb0005057a10 */ /* 0x000fe80007ffe0ff */
[----:B------:R-:W-:Y:S02]  /*1ad00*/  IMNMX R3, R3, R5, PT ;  /* 0x0000000503037217 */ /* 0x000fe40003800200 */
.L_x_1071:
        /* <DEDUP_REMOVED lines=140> */
.L_x_1170:
[----:B---34-:R-:W-:Y:S01]  /*1b5d0*/  FMNMX.FTZ R4, R4, R2, !PT ;  /* 0x0000000204047209 */ /* 0x018fe20007810000 */
[----:B------:R-:W-:-:S05]  /*1b5e0*/  BRA.DIV ~URZ, `(.L_x_1076) ;  /* 0x000080a27f007947 */ /* 0x000fca000b800000 */
[----:B------:R-:W3:Y:S02]  /*1b5f0*/  SHFL.BFLY PT, R2, R4, 0x1, 0x1f ;  /* 0x0c201f0004027f89 */ /* 0x000ee400000e0000 */
[----:B---3--:R-:W-:Y:S02]  /*1b600*/  FMNMX.FTZ R5, R4, R2, !PT ;  /* 0x0000000204057209 */ /* 0x008fe40007810000 */
[----:B------:R-:W3:Y:S02]  /*1b610*/  SHFL.BFLY PT, R2, R8, 0x2, 0x1f ;  /* 0x0c401f0008027f89 */ /* 0x000ee400000e0000 */
[----:B---3--:R-:W-:Y:S05]  /*1b620*/  FMNMX.FTZ R4, R8, R2, !PT ;  /* 0x0000000208047209 */ /* 0x008fea0007810000 */
[----:B------:R3:W4:Y:S02]  /*1b630*/  SHFL.BFLY PT, R2, R4, 0x1, 0x1f ;  /* 0x0c201f0004027f89 */ /* 0x00072400000e0000 */
.L_x_1171:
        /* <DEDUP_REMOVED lines=391> */
[----:B------:R-:W-:Y:S01]  /*1ceb0*/  FADD.FTZ R3, R144, R2 ;  /* 0x0000000290037221 */ /* 0x000fe20000010000 */
[----:B------:R-:W-:Y:S03]  /*1cec0*/  IADD3 R2, R212, -0x1, RZ ;  /* 0xffffffffd4027810 */ /* 0x000fe60007ffe0ff */
[C---:B----4-:R-:W-:Y:S04]  /*1ced0*/  HMMA.16816.F32 R68, R140.reuse, R16, R68 ;  /* 0x000000108c44723c */ /* 0x050fe80000001844 */
[----:B------:R-:W-:Y:S01]  /*1cee0*/  FADD.FTZ R236, R6, R3 ;  /* 0x0000000306ec7221 */ /* 0x000fe20000010000 */
[----:B------:R-:W-:Y:S02]  /*1cef0*/  MOV R212, R2 ;  /* 0x0000000200d47202 */ /* 0x000fe40000000f00 */
[----:B------:R-:W-:Y:S01]  /*1cf00*/  MOV R6, R5 ;  /* 0x0000000500067202 */ /* 0x000fe20000000f00 */
[----:B------:R-:W-:Y:S01]  /*1cf10*/  HMMA.16816.F32 R72, R140, R18, R72 ;  /* 0x000000128c48723c */ /* 0x000fe20000001848 */
[----:B------:R-:W-:Y:S07]  /*1cf20*/  @!UPT UIADD3 URZ, URZ, URZ, URZ ;  /* 0x0000003f3f3ff290 */ /* 0x000fee000fffe03f */
[----:B------:R-:W-:-:S11]  /*1cf30*/  @P0 BRA `(.L_x_1077) ;  /* 0xffffbfa000000947 */ /* 0x000fd6000383ffff */
.L_x_1059:
[----:B------:R-:W-:Y:S05]  /*1cf40*/  BRA.DIV ~URZ, `(.L_x_1078) ;  /* 0x000068227f007947 */ /* 0x000fea000b800000 */
[----:B------:R1:W2:Y:S02]  /*1cf50*/  SHFL.BFLY PT, R2, R215, 0x2, 0x1f ;  /* 0x0c401f00d7027f89 */ /* 0x0002a400000e0000 */
.L_x_1172:
[----:B--2---:R-:W-:Y:S01]  /*1cf60*/  FADD.FTZ R6, R2, R215 ;  /* 0x000000d702067221 */ /* 0x004fe20000010000 */
[----:B------:R-:W-:Y:S05]  /*1cf70*/  BRA.DIV ~URZ, `(.L_x_1079) ;  /* 0x000068527f007947 */ /* 0x000fea000b800000 */
[----:B------:R-:W2:Y:S04]  /*1cf80*/  SHFL.BFLY PT, R2, R236, 0x2, 0x1f ;  /* 0x0c401f00ec027f89 */ /* 0x000ea800000e0000 */
[----:B------:R-:W3:Y:S01]  /*1cf90*/  SHFL.BFLY PT, R3, R6, 0x1, 0x1f ;  /* 0x0c201f0006037f89 */ /* 0x000ee200000e0000 */
[----:B--2---:R-:W-:-:S02]  /*1cfa0*/  FADD.FTZ R4, R2, R236 ;  /* 0x000000ec02047221 */ /* 0x004fc40000010000 */
[----:B---3--:R-:W-:-:S03]  /*1cfb0*/  FADD.FTZ R6, R6, R3 ;  /* 0x0000000306067221 */ /* 0x008fc60000010000 */
[----:B------:R2:W3:Y:S04]  /*1cfc0*/  SHFL.BFLY PT, R2, R4, 0x1, 0x1f ;  /* 0x0c201f0004027f89 */ /* 0x0004e800000e0000 */
.L_x_1173:
[----:B------:R-:W-:Y:S01]  /*1cfd0*/  FSETP.NE.FTZ.AND P1, PT, R6, RZ, PT ;  /* 0x000000ff0600720b */ /* 0x000fe20003f35000 */
[----:B--23--:R-:W-:Y:S01]  /*1cfe0*/  FADD.FTZ R4, R2, R4 ;  /* 0x0000000402047221 */ /* 0x00cfe20000010000 */
[----:B------:R-:W-:Y:S02]  /*1cff0*/  MOV R3, RZ ;  /* 0x000000ff00037202 */ /* 0x000fe40000000f00 */
[----:B------:R-:W-:Y:S02]  /*1d000*/  MOV R2, RZ ;  /* 0x000000ff00027202 */ /* 0x000fe40000000f00 */
[----:B------:R-:W-:Y:S02]  /*1d010*/  FSETP.NE.FTZ.AND P0, PT, R4, RZ, PT ;  /* 0x000000ff0400720b */ /* 0x000fe40003f15000 */
[----:B------:R-:W-:Y:S02]  /*1d020*/  MOV R25, 0xff800000 ;  /* 0xff80000000197802 */ /* 0x000fe40000000f00 */
[----:B------:R-:W-:-:S03]  /*1d030*/  MOV R24, 0xff800000 ;  /* 0xff80000000187802 */ /* 0x000fc60000000f00 */
[----:B------:R-:W2:Y:S08]  /*1d040*/  @P1 MUFU.RCP R3, R6 ;  /* 0x0000000600031308 */ /* 0x000eb00000001000 */
[----:B------:R3:W4:Y:S01]  /*1d050*/  @P1 MUFU.LG2 R9, R6 ;  /* 0x0000000600091308 */ /* 0x0007220000000c00 */
[----:B--2---:R-:W-:-:S07]  /*1d060*/  FMUL.FTZ R44, R3, R84 ;  /* 0x00000054032c7220 */ /* 0x004fce0000410000 */
[----:B------:R-:W2:Y:S01]  /*1d070*/  @P0 MUFU.RCP R2, R4 ;  /* 0x0000000400020308 */ /* 0x000ea20000001000 */
[C---:B------:R-:W-:Y:S02]  /*1d080*/  FMUL.FTZ R45, R3.reuse, R85 ;  /* 0x00000055032d7220 */ /* 0x040fe40000410000 */
[C---:B------:R-:W-:Y:S02]  /*1d090*/  FMUL.FTZ R52, R3.reuse, R128 ;  /* 0x0000008003347220 */ /* 0x040fe40000410000 */
[C---:B------:R-:W-:Y:S02]  /*1d0a0*/  FMUL.FTZ R53, R3.reuse, R129 ;  /* 0x0000008103357220 */ /* 0x040fe40000410000 */
[C---:B------:R-:W-:Y:S01]  /*1d0b0*/  FMUL.FTZ R28, R3.reuse, R124 ;  /* 0x0000007c031c7220 */ /* 0x040fe20000410000 */
[----:B---3--:R-:W-:Y:S01]  /*1d0c0*/  @P1 MOV R6, 0x3f317218 ;  /* 0x3f31721800061802 */ /* 0x008fe20000000f00 */
        /* <DEDUP_REMOVED lines=28> */
[----:B----4-:R-:W-:Y:S02]  /*1d290*/  @P1 FMUL.FTZ R9, R9, 0.69314718246459960938 ;  /* 0x3f31721809091820 */ /* 0x010fe40000410000 */
[----:B------:R-:W-:Y:S02]  /*1d2a0*/  @P1 FMUL.FTZ R6, R6, c[0x0][0x2d0] ;  /* 0x0000b40006061a20 */ /* 0x000fe40000410000 */
[----:B--2---:R-:W-:Y:S02]  /*1d2b0*/  FMUL.FTZ R80, R2, R90 ;  /* 0x0000005a02507220 */ /* 0x004fe40000410000 */
[----:B------:R-:W-:Y:S01]  /*1d2c0*/  @P1 FFMA.FTZ R25, R6, R5, R9 ;  /* 0x0000000506191223 */ /* 0x000fe20000010009 */
[----:B------:R-:W-:Y:S01]  /*1d2d0*/  MOV R5, 0x1 ;  /* 0x0000000100057802 */ /* 0x000fe20000000f00 */
[----:B------:R-:W-:-:S02]  /*1d2e0*/  FMUL.FTZ R81, R2, R91 ;  /* 0x0000005b02517220 */ /* 0x000fc40000410000 */
[C---:B------:R-:W-:Y:S02]  /*1d2f0*/  FMUL.FTZ R90, R2.reuse, R82 ;  /* 0x00000052025a7220 */ /* 0x040fe40000410000 */
[C---:B------:R-:W-:Y:S02]  /*1d300*/  FMUL.FTZ R91, R2.reuse, R83 ;  /* 0x00000053025b7220 */ /* 0x040fe40000410000 */
[C---:B------:R-:W-:Y:S01]  /*1d310*/  FMUL.FTZ R82, R2.reuse, R62 ;  /* 0x0000003e02527220 */ /* 0x040fe20000410000 */
[----:B---3--:R-:W-:Y:S01]  /*1d320*/  @P0 MOV R4, 0x3f317218 ;  /* 0x3f31721800040802 */ /* 0x008fe20000000f00 */
[----:B-----5:R-:W-:Y:S02]  /*1d330*/  @P0 FMUL.FTZ R3, R3, 0.69314718246459960938 ;  /* 0x3f31721803030820 */ /* 0x020fe40000410000 */
        /* <DEDUP_REMOVED lines=30> */
.L_x_964:
[----:B------:R2:W5:Y:S04]  /*1d520*/  LDL R6, [R1+0x18] ;  /* 0x0000180001067983 */ /* 0x0005680000100800 */
[----:B------:R-:W3:Y:S01]  /*1d530*/  S2R R3, SR_TID.X ;  /* 0x0000000000037919 */ /* 0x000ee20000002100 */
[----:B------:R-:W-:Y:S01]  /*1d540*/  BSSY B0, `(.L_x_1080) ;  /* 0x0000011000007945 */ /* 0x000fe20003800000 */
[----:B---3--:R-:W-:-:S13]  /*1d550*/  LOP3.LUT P0, RZ, R3, 0xff, RZ, 0xc0, !PT ;  /* 0x000000ff03ff7812 */ /* 0x008fda000780c0ff */
[----:B------:R-:W-:Y:S05]  /*1d560*/  @P0 BRA `(.L_x_1081) ;  /* 0x000000e000000947 */ /* 0x000fea0003800000 */
[----:B--2---:R-:W2:Y:S01]  /*1d570*/  S2R R5, SR_LANEID ;  /* 0x0000000000057919 */ /* 0x004ea20000000000 */
[----:B------:R-:W-:Y:S01]  /*1d580*/  VOTEU.ANY UR4, UPT, PT ;  /* 0x0000000000047886 */ /* 0x000fe200038e0100 */
[----:B------:R-:W-:Y:S01]  /*1d590*/  IMAD.MOV.U32 R8, RZ, RZ, c[0x0][0x560] ;  /* 0x00015800ff087624 */ /* 0x000fe200078e00ff */
[----:B------:R-:W2:Y:S01]  /*1d5a0*/  FLO.U32 R4, UR4 ;  /* 0x0000000400047d00 */ /* 0x000ea200080e0000 */
[----:B------:R-:W-:-:S07]  /*1d5b0*/  IMAD.MOV.U32 R9, RZ, RZ, c[0x0][0x564] ;  /* 0x00015900ff097624 */ /* 0x000fce00078e00ff */
[----:B------:R-:W3:Y:S01]  /*1d5c0*/  POPC R3, UR4 ;  /* 0x0000000400037d09 */ /* 0x000ee20008000000 */
[----:B--2---:R-:W-:-:S13]  /*1d5d0*/  ISETP.EQ.U32.AND P0, PT, R4, R5, PT ;  /* 0x000000050400720c */ /* 0x004fda0003f02070 */
[----:B---3--:R-:W2:Y:S04]  /*1d5e0*/  @P0 ATOMG.E.ADD.STRONG.GPU PT, R3, [R8.64], R3 ;  /* 0x00000003080309a8 */ /* 0x008ea800081ee1c8 */
[----:B------:R-:W3:Y:S04]  /*1d5f0*/  S2R R5, SR_LTMASK ;  /* 0x0000000000057919 */ /* 0x000ee80000003900 */
[----:B--2---:R3:W2:Y:S02]  /*1d600*/  SHFL.IDX PT, R4, R3, R4, 0x1f ;  /* 0x00001f0403047589 */ /* 0x0046a400000e0000 */
[----:B---3--:R-:W-:-:S06]  /*1d610*/  LOP3.LUT R3, R5, UR4, RZ, 0xc0, !PT ;  /* 0x0000000405037c12 */ /* 0x008fcc000f8ec0ff */
[----:B------:R-:W2:Y:S02]  /*1d620*/  POPC R3, R3 ;  /* 0x0000000300037309 */ /* 0x000ea40000000000 */
[----:B--2--5:R-:W-:-:S05]  /*1d630*/  IADD3 R6, R4, c[0x0][0xc], R3 ;  /* 0x0000030004067a10 */ /* 0x024fca0007ffe003 */
[----:B------:R2:W-:Y:S02]  /*1d640*/  STL [R1+0x18], R6 ;  /* 0x0000180601007387 */ /* 0x0005e40000100800 */
.L_x_1081:
[----:B--2---:R-:W-:Y:S05]  /*1d650*/  BSYNC B0 ;  /* 0x0000000000007941 */ /* 0x004fea0003800000 */
.L_x_1080:
[----:B------:R-:W-:Y:S01]  /*1d660*/  PRMT R2, R2, 0x9910, RZ ;  /* 0x0000991002027816 */ /* 0x000fe200000000ff */
[----:B------:R-:W-:Y:S01]  /*1d670*/  BSSY B1, `(.L_x_1082) ;  /* 0x00002d5000017945 */ /* 0x000fe20003800000 */
[----:B-----5:R-:W-:Y:S02]  /*1d680*/  IMAD.MOV.U32 R70, RZ, RZ, R6 ;  /* 0x000000ffff467224 */ /* 0x020fe400078e0006 */
[----:B------:R-:W-:-:S13]  /*1d690*/  ISETP.NE.AND P0, PT, R2, RZ, PT ;  /* 0x000000ff0200720c */ /* 0x000fda0003f05270 */
[----:B------:R-:W-:Y:S05]  /*1d6a0*/  @!P0 BRA `(.L_x_1083) ;  /* 0x000021f000008947 */ /* 0x000fea0003800000 */
[----:B------:R-:W2:Y:S04]  /*1d6b0*/  LDL R14, [R1+0x30] ;  /* 0x00003000010e7983 */ /* 0x000ea80000100800 */
        /* <DEDUP_REMOVED lines=13> */
[----:B--2---:R2:W-:Y:S04]  /*1d790*/  STS [R14+0x80], R2 ;  /* 0x000080020e007388 */ /* 0x0045e80000000800 */
[----:B------:R1:W-:Y:S04]  /*1d7a0*/  STS [R14+0x480], R3 ;  /* 0x000480030e007388 */ /* 0x0003e80000000800 */
[----:B---3--:R3:W-:Y:S01]  /*1d7b0*/  STS [R6], R4 ;  /* 0x0000000406007388 */ /* 0x0087e20000000800 */
[----:B--2---:R-:W-:-:S02]  /*1d7c0*/  F2FP.PACK_AB R2, R69, R68 ;  /* 0x000000444502723e */ /* 0x004fc400000000ff */
[----:B-1----:R-:W-:-:S03]  /*1d7d0*/  F2FP.PACK_AB R3, R31, R30 ;  /* 0x0000001e1f03723e */ /* 0x002fc600000000ff */
        /* <DEDUP_REMOVED lines=21> */
[----:B------:R3:W-:Y:S04]  /*1d930*/  STS [R11], R5 ;  /* 0x000000050b007388 */ /* 0x0007e80000000800 */
[----:B------:R4:W-:Y:S01]  /*1d940*/  STS [R11+0x400], R3 ;  /* 0x000400030b007388 */ /* 0x0009e20000000800 */
[----:B-1----:R-:W-:Y:S02]  /*1d950*/  F2FP.PACK_AB R2, R59, R58 ;  /* 0x0000003a3b02723e */ /* 0x002fe400000000ff */
[----:B--2---:R-:W-:-:S03]  /*1d960*/  F2FP.PACK_AB R4, R43, R42 ;  /* 0x0000002a2b04723e */ /* 0x004fc600000000ff */
[----:B------:R-:W-:Y:S01]  /*1d970*/  STS [R14+0x4080], R2 ;  /* 0x004080020e007388 */ /* 0x000fe20000000800 */
[----:B---3--:R-:W-:Y:S02]  /*1d980*/  F2FP.PACK_AB R5, R61, R60 ;  /* 0x0000003c3d05723e */ /* 0x008fe400000000ff */
[----:B----4-:R-:W-:-:S03]  /*1d990*/  F2FP.PACK_AB R3, R81, R80 ;  /* 0x000000505103723e */ /* 0x010fc600000000ff */
[----:B------:R1:W-:Y:S04]  /*1d9a0*/  STS [R14+0x4480], R5 ;  /* 0x004480050e007388 */ /* 0x0003e80000000800 */
[----:B-1----:R-:W2:Y:S01]  /*1d9b0*/  LDL R14, [R1+0x24] ;  /* 0x00002400010e7983 */ /* 0x002ea20000100800 */
[----:B------:R-:W-:Y:S02]  /*1d9c0*/  F2FP.PACK_AB R2, R45, R44 ;  /* 0x0000002c2d02723e */ /* 0x000fe400000000ff */
[----:B------:R-:W-:Y:S01]  /*1d9d0*/  F2FP.PACK_AB R5, R87, R86 ;  /* 0x000000565705723e */ /* 0x000fe200000000ff */
[----:B------:R1:W-:Y:S04]  /*1d9e0*/  STS [R6+0x4000], R4 ;  /* 0x0040000406007388 */ /* 0x0003e80000000800 */
[----:B------:R3:W-:Y:S04]  /*1d9f0*/  STS [R6+0x4400], R3 ;  /* 0x0044000306007388 */ /* 0x0007e80000000800 */
[----:B------:R4:W-:Y:S04]  /*1da00*/  STS [R10+0x4080], R2 ;  /* 0x004080020a007388 */ /* 0x0009e80000000800 */
[----:B------:R4:W-:Y:S01]  /*1da10*/  STS [R10+0x4480], R5 ;  /* 0x004480050a007388 */ /* 0x0009e20000000800 */
[----:B-1----:R-:W-:-:S02]  /*1da20*/  F2FP.PACK_AB R4, R91, R90 ;  /* 0x0000005a5b04723e */ /* 0x002fc400000000ff */
[----:B---3--:R-:W-:Y:S02]  /*1da30*/  F2FP.PACK_AB R6, R47, R46 ;  /* 0x0000002e2f06723e */ /* 0x008fe400000000ff */
[----:B------:R-:W-:Y:S02]  /*1da40*/  F2FP.PACK_AB R3, R85, R84 ;  /* 0x000000545503723e */ /* 0x000fe400000000ff */
[----:B----4-:R-:W-:Y:S01]  /*1da50*/  F2FP.PACK_AB R2, R83, R82 ;  /* 0x000000525302723e */ /* 0x010fe200000000ff */
[----:B------:R1:W-:Y:S01]  /*1da60*/  STS [R16+0x4000], R6 ;  /* 0x0040000610007388 */ /* 0x0003e20000000800 */
[----:B------:R-:W-:-:S03]  /*1da70*/  F2FP.PACK_AB R5, R65, R64 ;  /* 0x000000404105723e */ /* 0x000fc600000000ff */
[----:B------:R3:W-:Y:S04]  /*1da80*/  STS [R16+0x4400], R4 ;  /* 0x0044000410007388 */ /* 0x0007e80000000800 */
[----:B------:R4:W-:Y:S04]  /*1da90*/  STS [R15+0x4080], R3 ;  /* 0x004080030f007388 */ /* 0x0009e80000000800 */
[----:B------:R4:W-:Y:S04]  /*1daa0*/  STS [R15+0x4480], R2 ;  /* 0x004480020f007388 */ /* 0x0009e80000000800 */
[----:B------:R-:W-:Y:S01]  /*1dab0*/  STS [R9+0x4000], R5 ;  /* 0x0040000509007388 */ /* 0x000fe20000000800 */
[----:B------:R-:W-:-:S02]  /*1dac0*/  ISETP.NE.U32.AND P0, PT, RZ, c[0x0][0x508], PT ;  /* 0x00014200ff007a0c */ /* 0x000fc40003f05070 */
[----:B------:R-:W-:Y:S01]  /*1dad0*/  ISETP.NE.U32.AND P2, PT, RZ, c[0x0][0x500], PT ;  /* 0x00014000ff007a0c */ /* 0x000fe20003f45070 */
[----:B------:R-:W2:Y:S01]  /*1dae0*/  LDL.LU R10, [R1+0x1c] ;  /* 0x00001c00010a7983 */ /* 0x000ea20000300800 */
[----:B------:R-:W-:Y:S01]  /*1daf0*/  ISETP.NE.AND.EX P1, PT, RZ, c[0x0][0x50c], PT, P0 ;  /* 0x00014300ff007a0c */ /* 0x000fe20003f25300 */
[----:B------:R-:W-:Y:S01]  /*1db00*/  IMAD.MOV.U32 R17, RZ, RZ, c[0x0][0x388] ;  /* 0x0000e200ff117624 */ /* 0x000fe200078e00ff */
[----:B------:R-:W-:Y:S02]  /*1db10*/  ISETP.NE.AND.EX P2, PT, RZ, c[0x0][0x504], PT, P2 ;  /* 0x00014100ff007a0c */ /* 0x000fe40003f45320 */
[----:B-1----:R-:W-:Y:S02]  /*1db20*/  F2FP.PACK_AB R6, R27, R26 ;  /* 0x0000001a1b06723e */ /* 0x002fe400000000ff */
[----:B---3--:R-:W-:Y:S02]  /*1db30*/  F2FP.PACK_AB R4, R67, R66 ;  /* 0x000000424304723e */ /* 0x008fe400000000ff */
[----:B----4-:R-:W-:-:S03]  /*1db40*/  F2FP.PACK_AB R3, R49, R48 ;  /* 0x000000303103723e */ /* 0x010fc600000000ff */
[----:B------:R1:W-:Y:S01]  /*1db50*/  STS [R9+0x4400], R4 ;  /* 0x0044000409007388 */ /* 0x0003e20000000800 */
[----:B------:R-:W-:-:S03]  /*1db60*/  F2FP.PACK_AB R2, R63, R62 ;  /* 0x0000003e3f02723e */ /* 0x000fc600000000ff */
[----:B------:R3:W-:Y:S04]  /*1db70*/  STS [R8+0x4080], R3 ;  /* 0x0040800308007388 */ /* 0x0007e80000000800 */
[----:B------:R4:W-:Y:S04]  /*1db80*/  STS [R8+0x4480], R2 ;  /* 0x0044800208007388 */ /* 0x0009e80000000800 */
[----:B------:R2:W-:Y:S01]  /*1db90*/  STS [R11+0x4000], R6 ;  /* 0x004000060b007388 */ /* 0x0005e20000000800 */
[----:B-1----:R-:W-:Y:S02]  /*1dba0*/  IMAD.MOV.U32 R4, RZ, RZ, 0x4 ;  /* 0x00000004ff047424 */ /* 0x002fe400078e00ff */
[----:B---3--:R-:W-:Y:S01]  /*1dbb0*/  IMAD.MOV.U32 R3, RZ, RZ, RZ ;  /* 0x000000ffff037224 */ /* 0x008fe200078e00ff */
[----:B----4-:R-:W-:-:S05]  /*1dbc0*/  F2FP.PACK_AB R2, R55, R54 ;  /* 0x000000363702723e */ /* 0x010fca00000000ff */
[----:B------:R1:W-:Y:S01]  /*1dbd0*/  STS [R11+0x4400], R2 ;  /* 0x004400020b007388 */ /* 0x0003e20000000800 */
[----:B--2---:R-:W-:-:S03]  /*1dbe0*/  @P1 IMAD.WIDE R8, R14, R4, c[0x0][0x508] ;  /* 0x000142000e081625 */ /* 0x004fc600078e0204 */
[----:B------:R-:W-:Y:S01]  /*1dbf0*/  BAR.SYNC.DEFER_BLOCKING 0x1, 0x100 ;  /* 0x0044000000007b1d */ /* 0x000fe20000010000 */
[----:B------:R-:W-:-:S05]  /*1dc00*/  IMAD.WIDE R4, R14, R4, c[0x0][0x500] ;  /* 0x000140000e047625 */ /* 0x000fca00078e0204 */
[----:B------:R1:W5:Y:S04]  /*1dc10*/  @P1 LDG.E R17, [R8.64] ;  /* 0x0000000808111981 */ /* 0x000368000c1e1900 */
[----:B------:R1:W5:Y:S01]  /*1dc20*/  @P2 LDG.E R3, [R4.64] ;  /* 0x0000000804032981 */ /* 0x000362000c1e1900 */
[----:B------:R-:W-:-:S04]  /*1dc30*/  ISETP.NE.AND P0, PT, R10, RZ, PT ;  /* 0x000000ff0a00720c */ /* 0x000fc80003f05270 */
[----:B------:R-:W-:Y:S01]  /*1dc40*/  SEL R6, R10, c[0x0][0x3d4], P0 ;  /* 0x0000f5000a067a07 */ /* 0x000fe20000000000 */
[----:B------:R-:W-:Y:S05]  /*1dc50*/  @P1 BRA `(.L_x_1084) ;  /* 0x0000004000001947 */ /* 0x000fea0003800000 */
[----:B-1----:R-:W-:Y:S05]  /*1dc60*/  @!P2 BRA `(.L_x_1084) ;  /* 0x000000300000a947 */ /* 0x002fea0003800000 */
[----:B------:R1:W2:Y:S04]  /*1dc70*/  LDG.E R2, [R4.64] ;  /* 0x0000000804027981 */ /* 0x0002a8000c1e1900 */
[----:B-1----:R-:W2:Y:S02]  /*1dc80*/  LDG.E R4, [R4.64+0x4] ;  /* 0x0000040804047981 */ /* 0x002ea4000c1e1900 */
[----:B--2--5:R-:W-:Y:S02]  /*1dc90*/  IADD3 R17, -R2, R4, RZ ;  /* 0x0000000402117210 */ /* 0x024fe40007ffe1ff */
.L_x_1084:
[----:B-1----:R-:W2:Y:S04]  /*1dca0*/  LDL R8, [R1+0x14] ;  /* 0x0000140001087983 */ /* 0x002ea80000100800 */
[----:B------:R-:W3:Y:S04]  /*1dcb0*/  LDL.LU R5, [R1+0x20] ;  /* 0x0000200001057983 */ /* 0x000ee80000300800 */
[----:B------:R-:W2:Y:S04]  /*1dcc0*/  LDL R71, [R1+0xc] ;  /* 0x00000c0001477983 */ /* 0x000ea80000100800 */
[----:B------:R-:W4:Y:S04]  /*1dcd0*/  LDL R74, [R1+0x28] ;  /* 0x00002800014a7983 */ /* 0x000f280000100800 */
[----:B------:R-:W4:Y:S01]  /*1dce0*/  LDL R75, [R1+0x68] ;  /* 0x00006800014b7983 */ /* 0x000f220000100800 */
        /* <DEDUP_REMOVED lines=10> */
[----:B------:R-:W-:Y:S02]  /*1dd90*/  ISETP.NE.AND.EX P0, PT, RZ, c[0x0][0x504], PT, P0 ;  /* 0x00014100ff007a0c */ /* 0x000fe40003f05300 */
[----:B------:R-:W-:Y:S02]  /*1dda0*/  SHF.R.S32.HI R4, RZ, 0x1f, R14 ;  /* 0x0000001fff047819 */ /* 0x000fe4000001140e */
[----:B------:R-:W-:Y:S01]  /*1ddb0*/  SEL R2, R14, RZ, !P0 ;  /* 0x000000ff0e027207 */ /* 0x000fe20004000000 */
[----:B------:R-:W1:Y:S01]  /*1ddc0*/  S2R R94, SR_TID.X ;  /* 0x00000000005e7919 */ /* 0x000e620000002100 */
[----:B---3--:R-:W-:Y:S01]  /*1ddd0*/  LOP3.LUT R5, R5, 0xffff, RZ, 0xc0, !PT ;  /* 0x0000ffff05057812 */ /* 0x008fe200078ec0ff */
[----:B--2---:R-:W-:Y:S01]  /*1dde0*/  IMAD.IADD R6, R8, 0x1, R71 ;  /* 0x0000000108067824 */ /* 0x004fe200078e0247 */
[----:B------:R-:W-:Y:S01]  /*1ddf0*/  SEL R8, R4, RZ, !P0 ;  /* 0x000000ff04087207 */ /* 0x000fe20004000000 */
[----:B-1----:R-:W-:-:S02]  /*1de00*/  IMAD R4, R11, R2, RZ ;  /* 0x000000020b047224 */ /* 0x002fc400078e02ff */
[----:B------:R-:W-:-:S04]  /*1de10*/  @P3 IMAD.HI.U32 R14, R6, c[0x0][0x4ec], RZ ;  /* 0x00013b00060e3a27 */ /* 0x000fc800078e00ff */
[C---:B------:R-:W-:Y:S02]  /*1de20*/  IMAD R16, R10.reuse, R8, R4 ;  /* 0x000000080a107224 */ /* 0x040fe400078e0204 */
[----:B------:R-:W-:-:S04]  /*1de30*/  IMAD.WIDE.U32 R8, R10, R2, RZ ;  /* 0x000000020a087225 */ /* 0x000fc800078e00ff */
[----:B------:R-:W-:-:S04]  /*1de40*/  IMAD.WIDE.U32 R10, R18, R5, RZ ;  /* 0x00000005120a7225 */ /* 0x000fc800078e00ff */
[----:B------:R-:W-:Y:S01]  /*1de50*/  IMAD.MOV.U32 R4, RZ, RZ, R6 ;  /* 0x000000ffff047224 */ /* 0x000fe200078e0006 */
[----:B------:R-:W-:Y:S01]  /*1de60*/  @P3 SHF.R.U32.HI R4, RZ, c[0x0][0x4f0], R14 ;  /* 0x00013c00ff043a19 */ /* 0x000fe2000001160e */
[----:B------:R-:W-:Y:S01]  /*1de70*/  IMAD R15, R19, R5, RZ ;  /* 0x00000005130f7224 */ /* 0x000fe200078e02ff */
[----:B----4-:R-:W-:Y:S01]  /*1de80*/  SEL R14, R74, RZ, P2 ;  /* 0x000000ff4a0e7207 */ /* 0x010fe20001000000 */
        /* <DEDUP_REMOVED lines=45> */
[----:B------:R-:W-:Y:S01]  /*1e160*/  IADD3 R6, R0, R71, RZ ;  /* 0x0000004700067210 */ /* 0x000fe20007ffe0ff */
        /* <DEDUP_REMOVED lines=32> */
[----:B------:R-:W-:Y:S02]  /*1e370*/  LEA R9, P0, R2, c[0x0][0x380], 0x1 ;  /* 0x0000e00002097a11 */ /* 0x000fe400078008ff */
[----:B------:R-:W-:Y:S02]  /*1e380*/  IADD3 R6, R101, R71, RZ ;  /* 0x0000004765067210 */ /* 0x000fe40007ffe0ff */
[----:B------:R-:W-:-:S04]  /*1e390*/  IADD3 R3, R3, R5, RZ ;  /* 0x0000000503037210 */ /* 0x000fc80007ffe0ff */
[----:B------:R-:W-:Y:S01]  /*1e3a0*/  LEA.HI.X R8, R2, c[0x0][0x384], R3, 0x1, P0 ;  /* 0x0000e10002087a11 */ /* 0x000fe200000f0c03 */
[----:B------:R-:W-:Y:S05]  /*1e3b0*/  BRA.DIV ~URZ, `(.L_x_1086) ;  /* 0x000055027f007947 */ /* 0x000fea000b800000 */
[----:B--234-:R2:W3:Y:S02]  /*1e3c0*/  SHFL.IDX PT, R14, R8, RZ, 0x181f ;  /* 0x00181fff080e7589 */ /* 0x01c4e400000e0000 */
.L_x_1174:
[----:B------:R-:W-:Y:S05]  /*1e3d0*/  BRA.DIV ~URZ, `(.L_x_1087) ;  /* 0x000055527f007947 */ /* 0x000fea000b800000 */
[----:B------:R4:W2:Y:S02]  /*1e3e0*/  SHFL.IDX PT, R2, R9, RZ, 0x181f ;  /* 0x00181fff09027589 */ /* 0x0008a400000e0000 */
.L_x_1175:
[----:B------:R-:W-:Y:S01]  /*1e3f0*/  ISETP.GE.AND P0, PT, R6, R4, PT ;  /* 0x000000040600720c */ /* 0x000fe20003f06270 */
[----:B------:R-:W-:-:S12]  /*1e400*/  BSSY B0, `(.L_x_1088) ;  /* 0x000000a000007945 */ /* 0x000fd80003800000 */
[----:B------:R-:W-:Y:S05]  /*1e410*/  @P0 BRA `(.L_x_1089) ;  /* 0x0000008000000947 */ /* 0x000fea0003800000 */
[----:B------:R-:W-:Y:S02]  /*1e420*/  ISETP.GE.AND P1, PT, R76, c[0x0][0x3c8], PT ;  /* 0x0000f2004c007a0c */ /* 0x000fe40003f26270 */
[----:B------:R-:W-:-:S11]  /*1e430*/  ISETP.GE.AND P0, PT, R211, c[0x0][0x3c8], PT ;  /* 0x0000f200d3007a0c */ /* 0x000fd60003f06270 */
[CC--:B--2---:R-:W-:Y:S02]  /*1e440*/  @!P1 LEA R10, P3, R76.reuse, R2.reuse, 0x1 ;  /* 0x000000024c0a9211 */ /* 0x0c4fe400078608ff */
[C---:B------:R-:W-:Y:S02]  /*1e450*/  @!P0 LEA R2, P2, R211.reuse, R2, 0x1 ;  /* 0x00000002d3028211 */ /* 0x040fe400078408ff */
[-C--:B---3--:R-:W-:Y:S02]  /*1e460*/  @!P1 LEA.HI.X R11, R76, R14.reuse, R77, 0x1, P3 ;  /* 0x0000000e4c0b9211 */ /* 0x088fe400018f0c4d */
[----:B------:R-:W-:-:S03]  /*1e470*/  @!P0 LEA.HI.X R3, R211, R14, R237, 0x1, P2 ;  /* 0x0000000ed3038211 */ /* 0x000fc600010f0ced */
[----:B------:R2:W-:Y:S04]  /*1e480*/  @!P1 ST.E.128 [R10.64], R20 ;  /* 0x000000140a009985 */ /* 0x0005e8000c101d08 */
[----:B-1----:R2:W-:Y:S02]  /*1e490*/  @!P0 ST.E.128 [R2.64], R16 ;  /* 0x0000001002008985 */ /* 0x0025e4000c101d08 */
.L_x_1089:
[----:B------:R-:W-:Y:S05]  /*1e4a0*/  BSYNC B0 ;  /* 0x0000000000007941 */ /* 0x000fea0003800000 */
.L_x_1088:
[----:B------:R-:W-:Y:S05]  /*1e4b0*/  BRA.DIV ~URZ, `(.L_x_1090) ;  /* 0x000054e27f007947 */ /* 0x000fea000b800000 */
[----:B---3--:R3:W4:Y:S04]  /*1e4c0*/  SHFL.IDX PT, R14, R8, 0x1, 0x181f ;  /* 0x00381f00080e7f89 */ /* 0x00872800000e0000 */
[----:B--2---:R3:W2:Y:S02]  /*1e4d0*/  SHFL.IDX PT, R2, R9, 0x1, 0x181f ;  /* 0x00381f0009027f89 */ /* 0x0046a400000e0000 */
.L_x_1176:
[----:B------:R-:W-:Y:S01]  /*1e4e0*/  IADD3 R3, R6, 0x20, RZ ;  /* 0x0000002006037810 */ /* 0x000fe20007ffe0ff */
[----:B------:R-:W-:Y:S03]  /*1e4f0*/  BSSY B0, `(.L_x_1091) ;  /* 0x000000b000007945 */ /* 0x000fe60003800000 */
[----:B------:R-:W-:-:S13]  /*1e500*/  ISETP.GE.AND P0, PT, R3, R4, PT ;  /* 0x000000040300720c */ /* 0x000fda0003f06270 */
[----:B------:R-:W-:Y:S05]  /*1e510*/  @P0 BRA `(.L_x_1092) ;  /* 0x0000008000000947 */ /* 0x000fea0003800000 */
[----:B------:R-:W-:Y:S02]  /*1e520*/  ISETP.GE.AND P1, PT, R76, c[0x0][0x3c8], PT ;  /* 0x0000f2004c007a0c */ /* 0x000fe40003f26270 */
[----:B------:R-:W-:-:S11]  /*1e530*/  ISETP.GE.AND P0, PT, R211, c[0x0][0x3c8], PT ;  /* 0x0000f200d3007a0c */ /* 0x000fd60003f06270 */
[CC--:B--2---:R-:W-:Y:S02]  /*1e540*/  @!P1 LEA R10, P3, R76.reuse, R2.reuse, 0x1 ;  /* 0x000000024c0a9211 */ /* 0x0c4fe400078608ff */
[C---:B------:R-:W-:Y:S02]  /*1e550*/  @!P0 LEA R2, P2, R211.reuse, R2, 0x1 ;  /* 0x00000002d3028211 */ /* 0x040fe400078408ff */
[-C--:B----4-:R-:W-:Y:S02]  /*1e560*/  @!P1 LEA.HI.X R11, R76, R14.reuse, R77, 0x1, P3 ;  /* 0x0000000e4c0b9211 */ /* 0x090fe400018f0c4d */
[----:B------:R-:W-:-:S03]  /*1e570*/  @!P0 LEA.HI.X R3, R211, R14, R237, 0x1, P2 ;  /* 0x0000000ed3038211 */ /* 0x000fc600010f0ced */
[----:B------:R2:W-:Y:S04]  /*1e580*/  @!P1 ST.E.128 [R10.64], R28 ;  /* 0x0000001c0a009985 */ /* 0x0005e8000c101d08 */
[----:B-1----:R2:W-:Y:S02]  /*1e590*/  @!P0 ST.E.128 [R2.64], R24 ;  /* 0x0000001802008985 */ /* 0x0025e4000c101d08 */
.L_x_1092:
[----:B------:R-:W-:Y:S05]  /*1e5a0*/  BSYNC B0 ;  /* 0x0000000000007941 */ /* 0x000fea0003800000 */
.L_x_1091:
[----:B------:R-:W-:Y:S05]  /*1e5b0*/  BRA.DIV ~URZ, `(.L_x_1093) ;  /* 0x000054b27f007947 */ /* 0x000fea000b800000 */
[----:B----4-:R4:W3:Y:S02]  /*1e5c0*/  SHFL.IDX PT, R14, R8, 0x2, 0x181f ;  /* 0x00581f00080e7f89 */ /* 0x0108e400000e0000 */
.L_x_1177:
[----:B------:R-:W-:Y:S05]  /*1e5d0*/  BRA.DIV ~URZ, `(.L_x_1094) ;  /* 0x000055027f007947 */ /* 0x000fea000b800000 */
[----:B--2---:R2:W4:Y:S02]  /*1e5e0*/  SHFL.IDX PT, R2, R9, 0x2, 0x181f ;  /* 0x00581f0009027f89 */ /* 0x00452400000e0000 */
.L_x_1178:
[----:B------:R-:W-:Y:S01]  /*1e5f0*/  IADD3 R3, R6, 0x40, RZ ;  /* 0x0000004006037810 */ /* 0x000fe20007ffe0ff */
[----:B------:R-:W-:Y:S03]  /*1e600*/  BSSY B0, `(.L_x_1095) ;  /* 0x000000b000007945 */ /* 0x000fe60003800000 */
[----:B------:R-:W-:-:S13]  /*1e610*/  ISETP.GE.AND P0, PT, R3, R4, PT ;  /* 0x000000040300720c */ /* 0x000fda0003f06270 */
[----:B------:R-:W-:Y:S05]  /*1e620*/  @P0 BRA `(.L_x_1096) ;  /* 0x0000008000000947 */ /* 0x000fea0003800000 */
[----:B------:R-:W-:Y:S02]  /*1e630*/  ISETP.GE.AND P1, PT, R76, c[0x0][0x3c8], PT ;  /* 0x0000f2004c007a0c */ /* 0x000fe40003f26270 */
[----:B------:R-:W-:-:S11]  /*1e640*/  ISETP.GE.AND P0, PT, R211, c[0x0][0x3c8], PT ;  /* 0x0000f200d3007a0c */ /* 0x000fd60003f06270 */
[CC--:B----4-:R-:W-:Y:S02]  /*1e650*/  @!P1 LEA R10, P3, R76.reuse, R2.reuse, 0x1 ;  /* 0x000000024c0a9211 */ /* 0x0d0fe400078608ff */
[C---:B------:R-:W-:Y:S02]  /*1e660*/  @!P0 LEA R2, P2, R211.reuse, R2, 0x1 ;  /* 0x00000002d3028211 */ /* 0x040fe400078408ff */
[-C--:B---3--:R-:W-:Y:S02]  /*1e670*/  @!P1 LEA.HI.X R11, R76, R14.reuse, R77, 0x1, P3 ;  /* 0x0000000e4c0b9211 */ /* 0x088fe400018f0c4d */
[----:B------:R-:W-:-:S03]  /*1e680*/  @!P0 LEA.HI.X R3, R211, R14, R237, 0x1, P2 ;  /* 0x0000000ed3038211 */ /* 0x000fc600010f0ced */
[----:B------:R3:W-:Y:S04]  /*1e690*/  @!P1 ST.E.128 [R10.64], R36 ;  /* 0x000000240a009985 */ /* 0x0007e8000c101d08 */
[----:B-1----:R3:W-:Y:S02]  /*1e6a0*/  @!P0 ST.E.128 [R2.64], R32 ;  /* 0x0000002002008985 */ /* 0x0027e4000c101d08 */
.L_x_1096:
[----:B------:R-:W-:Y:S05]  /*1e6b0*/  BSYNC B0 ;  /* 0x0000000000007941 */ /* 0x000fea0003800000 */
.L_x_1095:
[----:B------:R-:W-:Y:S05]  /*1e6c0*/  BRA.DIV ~URZ, `(.L_x_1097) ;  /* 0x000054827f007947 */ /* 0x000fea000b800000 */
[----:B---34-:R-:W3:Y:S04]  /*1e6d0*/  SHFL.IDX PT, R8, R8, 0x3, 0x181f ;  /* 0x00781f0008087f89 */ /* 0x018ee800000e0000 */
[----:B------:R4:W2:Y:S02]  /*1e6e0*/  SHFL.IDX PT, R5, R9, 0x3, 0x181f ;  /* 0x00781f0009057f89 */ /* 0x0008a400000e0000 */
.L_x_1179:
[----:B------:R-:W-:-:S04]  /*1e6f0*/  IADD3 R2, R6, 0x60, RZ ;  /* 0x0000006006027810 */ /* 0x000fc80007ffe0ff */
[----:B------:R-:W-:-:S13]  /*1e700*/  ISETP.GE.AND P0, PT, R2, R4, PT ;  /* 0x000000040200720c */ /* 0x000fda0003f06270 */
[----:B------:R-:W-:Y:S05]  /*1e710*/  @P0 BRA `(.L_x_1098) ;  /* 0x00001ca000000947 */ /* 0x000fea0003800000 */
[----:B------:R-:W-:-:S13]  /*1e720*/  ISETP.GE.AND P0, PT, R76, c[0x0][0x3c8], PT ;  /* 0x0000f2004c007a0c */ /* 0x000fda0003f06270 */
[----:B--2---:R-:W-:-:S04]  /*1e730*/  @!P0 LEA R2, P1, R76, R5, 0x1 ;  /* 0x000000054c028211 */ /* 0x004fc800078208ff */
[----:B---3--:R-:W-:-:S05]  /*1e740*/  @!P0 LEA.HI.X R3, R76, R8, R77, 0x1, P1 ;  /* 0x000000084c038211 */ /* 0x008fca00008f0c4d */
[----:B-1----:R1:W-:Y:S01]  /*1e750*/  @!P0 ST.E.128 [R2.64], R44 ;  /* 0x0000002c02008985 */ /* 0x0023e2000c101d08 */
[----:B------:R-:W-:-:S13]  /*1e760*/  ISETP.GE.AND P0, PT, R211, c[0x0][0x3c8], PT ;  /* 0x0000f200d3007a0c */ /* 0x000fda0003f06270 */
[----:B------:R-:W-:Y:S05]  /*1e770*/  @P0 BRA `(.L_x_1098) ;  /* 0x00001c4000000947 */ /* 0x000fea0003800000 */
[----:B-1----:R-:W-:-:S04]  /*1e780*/  LEA R2, P0, R211, R5, 0x1 ;  /* 0x00000005d3027211 */ /* 0x002fc800078008ff */
[----:B------:R-:W-:-:S05]  /*1e790*/  LEA.HI.X R3, R211, R8, R237, 0x1, P0 ;  /* 0x00000008d3037211 */ /* 0x000fca00000f0ced */
[----:B------:R1:W-:Y:S01]  /*1e7a0*/  ST.E.128 [R2.64], R40 ;  /* 0x0000002802007985 */ /* 0x0003e2000c101d08 */
[----:B------:R-:W-:Y:S05]  /*1e7b0*/  BRA `(.L_x_1098) ;  /* 0x00001c0000007947 */ /* 0x000fea0003800000 */
.L_x_1085:
        /* <DEDUP_REMOVED lines=34> */
.L_x_1180:
[----:B------:R-:W-:Y:S05]  /*1e9e0*/  BRA.DIV ~URZ, `(.L_x_1100) ;  /* 0x000052927f007947 */ /* 0x000fea000b800000 */
[----:B------:R3:W4:Y:S02]  /*1e9f0*/  SHFL.IDX PT, R2, R16, RZ, 0x1c1f ;  /* 0x001c1fff10027589 */ /* 0x00072400000e0000 */
.L_x_1181:
        /* <DEDUP_REMOVED lines=10> */
[----:B--2---:R-:W-:Y:S01]  /*1eaa0*/  @!P1 IMAD.MOV.U32 R3, RZ, RZ, R4 ;  /* 0x000000ffff039224 */ /* 0x004fe200078e0004 */
[----:B------:R-:W-:Y:S02]  /*1eab0*/  SHF.R.S32.HI R15, RZ, 0x1f, R15 ;  /* 0x0000001fff0f7819 */ /* 0x000fe4000001140f */
[----:B----4-:R-:W-:Y:S01]  /*1eac0*/  @!P0 LEA R8, P2, R5, R2, 0x2 ;  /* 0x0000000205088211 */ /* 0x010fe200078410ff */
[C---:B------:R-:W-:Y:S01]  /*1ead0*/  @!P1 IMAD.WIDE R10, R245.reuse, 0x4, R2 ;  /* 0x00000004f50a9825 */ /* 0x040fe200078e0202 */
[----:B------:R-:W-:-:S02]  /*1eae0*/  IADD3 R19, R245, 0x20, RZ ;  /* 0x00000020f5137810 */ /* 0x000fc40007ffe0ff */
[----:B------:R-:W-:Y:S02]  /*1eaf0*/  @!P0 LEA.HI.X R9, R5, R4, R15, 0x2, P2 ;  /* 0x0000000405098211 */ /* 0x000fe400010f140f */
[C---:B------:R-:W-:Y:S01]  /*1eb00*/  IADD3 R5, R245.reuse, 0x28, RZ ;  /* 0x00000028f5057810 */ /* 0x040fe20007ffe0ff */
[----:B------:R2:W-:Y:S01]  /*1eb10*/  @!P1 ST.E.64 [R10.64], R52 ;  /* 0x000000340a009985 */ /* 0x0005e2000c101b08 */
[----:B------:R-:W-:Y:S02]  /*1eb20*/  IADD3 R20, R245, 0x10, RZ ;  /* 0x00000010f5147810 */ /* 0x000fe40007ffe0ff */
[----:B------:R-:W-:Y:S01]  /*1eb30*/  ISETP.GE.AND P2, PT, R19, c[0x0][0x3c8], PT ;  /* 0x0000f20013007a0c */ /* 0x000fe20003f46270 */
[----:B------:R4:W-:Y:S01]  /*1eb40*/  @!P0 ST.E.64 [R8.64], R28 ;  /* 0x0000001c08008985 */ /* 0x0009e2000c101b08 */
[----:B------:R-:W-:Y:S02]  /*1eb50*/  IADD3 R15, R245, 0x18, RZ ;  /* 0x00000018f50f7810 */ /* 0x000fe40007ffe0ff */
[----:B------:R-:W-:-:S02]  /*1eb60*/  ISETP.GE.AND P1, PT, R5, c[0x0][0x3c8], PT ;  /* 0x0000f20005007a0c */ /* 0x000fc40003f26270 */
[----:B------:R-:W-:Y:S02]  /*1eb70*/  SHF.R.S32.HI R20, RZ, 0x1f, R20 ;  /* 0x0000001fff147819 */ /* 0x000fe40000011414 */
[----:B------:R-:W-:Y:S02]  /*1eb80*/  SHF.R.S32.HI R15, RZ, 0x1f, R15 ;  /* 0x0000001fff0f7819 */ /* 0x000fe4000001140f */
[C---:B------:R-:W-:Y:S02]  /*1eb90*/  IADD3 R21, R245.reuse, 0x20, RZ ;  /* 0x00000020f5157810 */ /* 0x040fe40007ffe0ff */
[----:B------:R-:W-:Y:S02]  /*1eba0*/  IADD3 R3, R245, 0x48, RZ ;  /* 0x00000048f5037810 */ /* 0x000fe40007ffe0ff */
[----:B------:R-:W-:Y:S02]  /*1ebb0*/  SHF.R.S32.HI R21, RZ, 0x1f, R21 ;  /* 0x0000001fff157819 */ /* 0x000fe40000011415 */
[----:B------:R-:W-:-:S02]  /*1ebc0*/  SHF.R.S32.HI R3, RZ, 0x1f, R3 ;  /* 0x0000001fff037819 */ /* 0x000fc40000011403 */
        /* <DEDUP_REMOVED lines=35> */
[----:B------:R-:W-:Y:S01]  /*1ee00*/  @!P2 LEA R14, P0, R18, R2, 0x2 ;  /* 0x00000002120ea211 */ /* 0x000fe200078010ff */
[----:B------:R4:W-:Y:S01]  /*1ee10*/  @!P4 ST.E.64 [R8.64], R40 ;  /* 0x000000280800c985 */ /* 0x0009e2000c101b08 */
[----:B------:R-:W-:Y:S02]  /*1ee20*/  ISETP.GE.AND P5, PT, R20, c[0x0][0x3c8], PT ;  /* 0x0000f20014007a0c */ /* 0x000fe40003fa6270 */
[----:B------:R-:W-:-:S04]  /*1ee30*/  SHF.R.S32.HI R21, RZ, 0x1f, R21 ;  /* 0x0000001fff157819 */ /* 0x000fc80000011415 */
[----:B------:R-:W-:Y:S02]  /*1ee40*/  @!P2 LEA.HI.X R15, R18, R4, R21, 0x2, P0 ;  /* 0x00000004120fa211 */ /* 0x000fe400000f1415 */
[C---:B------:R-:W-:Y:S02]  /*1ee50*/  IADD3 R18, R245.reuse, 0x60, RZ ;  /* 0x00000060f5127810 */ /* 0x040fe40007ffe0ff */
[----:B------:R-:W-:Y:S01]  /*1ee60*/  IADD3 R21, R245, 0x58, RZ ;  /* 0x00000058f5157810 */ /* 0x000fe20007ffe0ff */
[----:B------:R5:W-:Y:S01]  /*1ee70*/  @!P2 ST.E.64 [R14.64], R58 ;  /* 0x0000003a0e00a985 */ /* 0x000be2000c101b08 */
[----:B------:R-:W-:Y:S02]  /*1ee80*/  ISETP.GE.AND P4, PT, R18, c[0x0][0x3c8], PT ;  /* 0x0000f20012007a0c */ /* 0x000fe40003f86270 */
[----:B------:R-:W-:Y:S02]  /*1ee90*/  SHF.R.S32.HI R21, RZ, 0x1f, R21 ;  /* 0x0000001fff157819 */ /* 0x000fe40000011415 */
[----:B--2---:R-:W-:-:S02]  /*1eea0*/  @!P6 LEA R10, P0, R5, R2, 0x2 ;  /* 0x00000002050ae211 */ /* 0x004fc400078010ff */
        /* <DEDUP_REMOVED lines=11> */
[----:B------:R-:W-:Y:S02]  /*1ef60*/  ISETP.GE.AND P1, PT, R19, c[0x0][0x3c8], PT ;  /* 0x0000f20013007a0c */ /* 0x000fe40003f26270 */
[----:B------:R-:W-:Y:S02]  /*1ef70*/  ISETP.GE.AND P0, PT, R5, c[0x0][0x3c8], PT ;  /* 0x0000f20005007a0c */ /* 0x000fe40003f06270 */
[-C--:B-----5:R-:W-:Y:S02]  /*1ef80*/  @!P4 LEA R14, P6, R18, R2.reuse, 0x2 ;  /* 0x00000002120ec211 */ /* 0x0a0fe400078c10ff */
[----:B--2---:R-:W-:-:S04]  /*1ef90*/  @!P5 LEA R8, P3, R20, R2, 0x2 ;  /* 0x000000021408d211 */ /* 0x004fc800078610ff */
[----:B------:R-:W-:Y:S02]  /*1efa0*/  @!P5 LEA.HI.X R9, R20, R4, R21, 0x2, P3 ;  /* 0x000000041409d211 */ /* 0x000fe400018f1415 */
[C---:B------:R-:W-:Y:S02]  /*1efb0*/  IADD3 R20, R245.reuse, 0x60, RZ ;  /* 0x00000060f5147810 */ /* 0x040fe40007ffe0ff */
[----:B------:R-:W-:Y:S01]  /*1efc0*/  IADD3 R21, R245, 0x68, RZ ;  /* 0x00000068f5157810 */ /* 0x000fe20007ffe0ff */
[----:B------:R2:W-:Y:S01]  /*1efd0*/  @!P5 ST.E.64 [R8.64], R46 ;  /* 0x0000002e0800d985 */ /* 0x0005e2000c101b08 */
[----:B------:R-:W-:Y:S02]  /*1efe0*/  SHF.R.S32.HI R20, RZ, 0x1f, R20 ;  /* 0x0000001fff147819 */ /* 0x000fe40000011414 */
[----:B----4-:R-:W-:Y:S02]  /*1eff0*/  @!P2 LEA R10, P3, R3, R2, 0x2 ;  /* 0x00000002030aa211 */ /* 0x010fe400078610ff */
[----:B------:R-:W-:-:S02]  /*1f000*/  @!P4 LEA.HI.X R15, R18, R4, R20, 0x2, P6 ;  /* 0x00000004120fc211 */ /* 0x000fc400030f1414 */
[----:B------:R-:W-:Y:S02]  /*1f010*/  SHF.R.S32.HI R21, RZ, 0x1f, R21 ;  /* 0x0000001fff157819 */ /* 0x000fe40000011415 */
[C---:B------:R-:W-:Y:S01]  /*1f020*/  IADD3 R20, R245.reuse, 0x70, RZ ;  /* 0x00000070f5147810 */ /* 0x040fe20007ffe0ff */
[----:B------:R4:W-:Y:S01]  /*1f030*/  @!P4 ST.E.64 [R14.64], R84 ;  /* 0x000000540e00c985 */ /* 0x0009e2000c101b08 */
[----:B------:R-:W-:Y:S02]  /*1f040*/  IADD3 R18, R245, 0x78, RZ ;  /* 0x00000078f5127810 */ /* 0x000fe40007ffe0ff */
[----:B------:R-:W-:Y:S02]  /*1f050*/  SHF.R.S32.HI R20, RZ, 0x1f, R20 ;  /* 0x0000001fff147819 */ /* 0x000fe40000011414 */
[----:B------:R-:W-:Y:S02]  /*1f060*/  @!P2 LEA.HI.X R11, R3, R4, R21, 0x2, P3 ;  /* 0x00000004030ba211 */ /* 0x000fe400018f1415 */
[----:B------:R-:W-:-:S03]  /*1f070*/  SHF.R.S32.HI R18, RZ, 0x1f, R18 ;  /* 0x0000001fff127819 */ /* 0x000fc60000011412 */
[----:B------:R4:W-:Y:S01]  /*1f080*/  @!P2 ST.E.64 [R10.64], R64 ;  /* 0x000000400a00a985 */ /* 0x0009e2000c101b08 */
[-C--:B--2---:R-:W-:Y:S02]  /*1f090*/  @!P1 LEA R8, P5, R19, R2.reuse, 0x2 ;  /* 0x0000000213089211 */ /* 0x084fe400078a10ff */
[----:B------:R-:W-:Y:S02]  /*1f0a0*/  @!P0 LEA R2, P3, R5, R2, 0x2 ;  /* 0x0000000205028211 */ /* 0x000fe400078610ff */
[-C--:B------:R-:W-:Y:S02]  /*1f0b0*/  @!P1 LEA.HI.X R9, R19, R4.reuse, R20, 0x2, P5 ;  /* 0x0000000413099211 */ /* 0x080fe400028f1414 */
[----:B------:R-:W-:-:S03]  /*1f0c0*/  @!P0 LEA.HI.X R3, R5, R4, R18, 0x2, P3 ;  /* 0x0000000405038211 */ /* 0x000fc600018f1412 */
[----:B------:R4:W-:Y:S04]  /*1f0d0*/  @!P1 ST.E.64 [R8.64], R48 ;  /* 0x0000003008009985 */ /* 0x0009e8000c101b08 */
[----:B------:R4:W-:Y:S02]  /*1f0e0*/  @!P0 ST.E.64 [R2.64], R26 ;  /* 0x0000001a02008985 */ /* 0x0009e4000c101b08 */
.L_x_1102:
[----:B------:R-:W-:Y:S05]  /*1f0f0*/  BSYNC B0 ;  /* 0x0000000000007941 */ /* 0x000fea0003800000 */
.L_x_1101:
[----:B------:R-:W-:Y:S05]  /*1f100*/  BRA.DIV ~URZ, `(.L_x_1103) ;  /* 0x00004be27f007947 */ /* 0x000fea000b800000 */
[----:B--2---:R2:W1:Y:S04]  /*1f110*/  SHFL.IDX PT, R4, R6, 0x1, 0x1c1f ;  /* 0x003c1f0006047f89 */ /* 0x00446800000e0000 */
[----:B----4-:R2:W4:Y:S02]  /*1f120*/  SHFL.IDX PT, R2, R16, 0x1, 0x1c1f ;  /* 0x003c1f0010027f89 */ /* 0x01052400000e0000 */
.L_x_1182:
[----:B------:R-:W-:-:S13]  /*1f130*/  ISETP.NE.AND P0, PT, R17, RZ, PT ;  /* 0x000000ff1100720c */ /* 0x000fda0003f05270 */
[----:B------:R-:W-:Y:S05]  /*1f140*/  @P0 BRA `(.L_x_1098) ;  /* 0x0000127000000947 */ /* 0x000fea0003800000 */
[C---:B------:R-:W-:Y:S02]  /*1f150*/  IADD3 R19, R245.reuse, 0x8, RZ ;  /* 0x00000008f5137810 */ /* 0x040fe40007ffe0ff */
[----:B------:R-:W-:Y:S02]  /*1f160*/  ISETP.GE.AND P2, PT, R245, c[0x0][0x3c8], PT ;  /* 0x0000f200f5007a0c */ /* 0x000fe40003f46270 */
[----:B------:R-:W-:Y:S02]  /*1f170*/  ISETP.GE.AND P1, PT, R19, c[0x0][0x3c8], PT ;  /* 0x0000f20013007a0c */ /* 0x000fe40003f26270 */
[C---:B-12---:R-:W-:Y:S02]  /*1f180*/  IADD3 R6, R245.reuse, 0x10, RZ ;  /* 0x00000010f5067810 */ /* 0x046fe40007ffe0ff */
[----:B------:R-:W-:Y:S02]  /*1f190*/  IADD3 R20, R245, 0x20, RZ ;  /* 0x00000020f5147810 */ /* 0x000fe40007ffe0ff */
[----:B------:R-:W-:-:S02]  /*1f1a0*/  ISETP.GE.AND P0, PT, R6, c[0x0][0x3c8], PT ;  /* 0x0000f20006007a0c */ /* 0x000fc40003f06270 */
[----:B------:R-:W-:Y:S02]  /*1f1b0*/  IADD3 R21, R245, 0x8, RZ ;  /* 0x00000008f5157810 */ /* 0x000fe40007ffe0ff */
[----:B------:R-:W-:Y:S01]  /*1f1c0*/  ISETP.GE.AND P4, PT, R20, c[0x0][0x3c8], PT ;  /* 0x0000f20014007a0c */ /* 0x000fe20003f86270 */
[----:B------:R-:W-:Y:S01]  /*1f1d0*/  @!P2 IMAD.MOV.U32 R3, RZ, RZ, R4 ;  /* 0x000000ffff03a224 */ /* 0x000fe200078e0004 */
[----:B------:R-:W-:Y:S02]  /*1f1e0*/  SHF.R.S32.HI R21, RZ, 0x1f, R21 ;  /* 0x0000001fff157819 */ /* 0x000fe40000011415 */
[----:B----4-:R-:W-:Y:S01]  /*1f1f0*/  @!P1 LEA R10, P3, R19, R2, 0x2 ;  /* 0x00000002130a9211 */ /* 0x010fe200078610ff */
[C---:B------:R-:W-:Y:S01]  /*1f200*/  @!P2 IMAD.WIDE R14, R245.reuse, 0x4, R2 ;  /* 0x00000004f50ea825 */ /* 0x040fe200078e0202 */
[----:B------:R-:W-:Y:S02]  /*1f210*/  IADD3 R18, R245, 0x10, RZ ;  /* 0x00000010f5127810 */ /* 0x000fe40007ffe0ff */
[----:B------:R-:W-:-:S02]  /*1f220*/  @!P1 LEA.HI.X R11, R19, R4, R21, 0x2, P3 ;  /* 0x00000004130b9211 */ /* 0x000fc400018f1415 */
[----:B------:R-:W-:Y:S01]  /*1f230*/  IADD3 R5, R245, 0x18, RZ ;  /* 0x00000018f5057810 */ /* 0x000fe20007ffe0ff */
[----:B------:R1:W-:Y:S01]  /*1f240*/  @!P2 ST.E.64 [R14.64], R88 ;  /* 0x000000580e00a985 */ /* 0x0003e2000c101b08 */
[C---:B------:R-:W-:Y:S02]  /*1f250*/  @!P0 LEA R8, P6, R6.reuse, R2, 0x2 ;  /* 0x0000000206088211 */ /* 0x040fe400078c10ff */
[----:B------:R-:W-:Y:S01]  /*1f260*/  SHF.R.S32.HI R18, RZ, 0x1f, R18 ;  /* 0x0000001fff127819 */ /* 0x000fe20000011412 */
[----:B------:R2:W-:Y:S01]  /*1f270*/  @!P1 ST.E.64 [R10.64], R68 ;  /* 0x000000440a009985 */ /* 0x0005e2000c101b08 */
[----:B------:R-:W-:Y:S02]  /*1f280*/  ISETP.GE.AND P5, PT, R5, c[0x0][0x3c8], PT ;  /* 0x0000f20005007a0c */ /* 0x000fe40003fa6270 */
[----:B------:R-:W-:Y:S02]  /*1f290*/  @!P0 LEA.HI.X R9, R6, R4, R18, 0x2, P6 ;  /* 0x0000000406098211 */ /* 0x000fe400030f1412 */
[----:B---3--:R-:W-:-:S02]  /*1f2a0*/  IADD3 R16, R245, 0x28, RZ ;  /* 0x00000028f5107810 */ /* 0x008fc40007ffe0ff */
[C---:B------:R-:W-:Y:S01]  /*1f2b0*/  IADD3 R19, R245.reuse, 0x18, RZ ;  /* 0x00000018f5137810 */ /* 0x040fe20007ffe0ff */
[----:B------:R3:W-:Y:S01]  /*1f2c0*/  @!P0 ST.E.64 [R8.64], R50 ;  /* 0x0000003208008985 */ /* 0x0007e2000c101b08 */
[C---:B------:R-:W-:Y:S02]  /*1f2d0*/  IADD3 R18, R245.reuse, 0x38, RZ ;  /* 0x00000038f5127810 */ /* 0x040fe40007ffe0ff */
[----:B------:R-:W-:Y:S02]  /*1f2e0*/  ISETP.GE.AND P3, PT, R16, c[0x0][0x3c8], PT ;  /* 0x0000f20010007a0c */ /* 0x000fe40003f66270 */
[----:B------:R-:W-:Y:S02]  /*1f2f0*/  SHF.R.S32.HI R19, RZ, 0x1f, R19 ;  /* 0x0000001fff137819 */ /* 0x000fe40000011413 */
[----:B------:R-:W-:Y:S02]  /*1f300*/  IADD3 R21, R245, 0x20, RZ ;  /* 0x00000020f5157810 */ /* 0x000fe40007ffe0ff */
[----:B------:R-:W-:-:S02]  /*1f310*/  ISETP.GE.AND P1, PT, R18, c[0x0][0x3c8], PT ;  /* 0x0000f20012007a0c */ /* 0x000fc40003f26270 */
[----:B------:R-:W-:Y:S02]  /*1f320*/  IADD3 R6, R245, 0x30, RZ ;  /* 0x00000030f5067810 */ /* 0x000fe40007ffe0ff */
[----:B------:R-:W-:Y:S02]  /*1f330*/  SHF.R.S32.HI R21, RZ, 0x1f, R21 ;  /* 0x0000001fff157819 */ /* 0x000fe40000011415 */
[----:B------:R-:W-:Y:S02]  /*1f340*/  ISETP.GE.AND P2, PT, R6, c[0x0][0x3c8], PT ;  /* 0x0000f20006007a0c */ /* 0x000fe40003f46270 */
[-C--:B-1----:R-:W-:Y:S02]  /*1f350*/  @!P5 LEA R14, P0, R5, R2.reuse, 0x2 ;  /* 0x00000002050ed211 */ /* 0x082fe400078010ff */
[----:B------:R-:W-:Y:S02]  /*1f360*/  IADD3 R17, R245, 0x38, RZ ;  /* 0x00000038f5117810 */ /* 0x000fe40007ffe0ff */
[----:B--2---:R-:W-:-:S02]  /*1f370*/  @!P4 LEA R10, P6, R20, R2, 0x2 ;  /* 0x00000002140ac211 */ /* 0x004fc400078c10ff */
[----:B------:R-:W-:Y:S02]  /*1f380*/  @!P5 LEA.HI.X R15, R5, R4, R19, 0x2, P0 ;  /* 0x00000004050fd211 */ /* 0x000fe400000f1413 */
[C---:B------:R-:W-:Y:S02]  /*1f390*/  IADD3 R19, R245.reuse, 0x28, RZ ;  /* 0x00000028f5137810 */ /* 0x040fe40007ffe0ff */
[----:B------:R-:W-:Y:S01]  /*1f3a0*/  IADD3 R5, R245, 0x40, RZ ;  /* 0x00000040f5057810 */ /* 0x000fe20007ffe0ff */
[----:B------:R1:W-:Y:S01]  /*1f3b0*/  @!P5 ST.E.64 [R14.64], R96 ;  /* 0x000000600e00d985 */ /* 0x0003e2000c101b08 */
[----:B------:R-:W-:Y:S02]  /*1f3c0*/  SHF.R.S32.HI R19, RZ, 0x1f, R19 ;  /* 0x0000001fff137819 */ /* 0x000fe40000011413 */
[----:B------:R-:W-:-:S03]  /*1f3d0*/  SHF.R.S32.HI R17, RZ, 0x1f, R17 ;  /* 0x0000001fff117819 */ /* 0x000fc60000011411 */
[----:B------:R-:W-:Y:S02]  /*1f3e0*/  P2R R3, PR, RZ, 0x40 ;  /* 0x00000040ff037803 */ /* 0x000fe40000000000 */
[C---:B---3--:R-:W-:Y:S02]  /*1f3f0*/  @!P3 LEA R8, P6, R16.reuse, R2, 0x2 ;  /* 0x000000021008b211 */ /* 0x048fe400078c10ff */
[----:B------:R-:W-:Y:S02]  /*1f400*/  ISETP.NE.AND P0, PT, R3, RZ, PT ;  /* 0x000000ff0300720c */ /* 0x000fe40003f05270 */
[-C--:B------:R-:W-:Y:S02]  /*1f410*/  @!P3 LEA.HI.X R9, R16, R4.reuse, R19, 0x2, P6 ;  /* 0x000000041009b211 */ /* 0x080fe400030f1413 */
[----:B------:R-:W-:Y:S02]  /*1f420*/  @!P4 LEA.HI.X R11, R20, R4, R21, 0x2, P0 ;  /* 0x00000004140bc211 */ /* 0x000fe400000f1415 */
[----:B------:R-:W-:-:S02]  /*1f430*/  ISETP.GE.AND P0, PT, R5, c[0x0][0x3c8], PT ;  /* 0x0000f20005007a0c */ /* 0x000fc40003f06270 */
[C---:B------:R-:W-:Y:S01]  /*1f440*/  IADD3 R20, R245.reuse, 0x30, RZ ;  /* 0x00000030f5147810 */ /* 0x040fe20007ffe0ff */
[----:B------:R2:W-:Y:S01]  /*1f450*/  @!P4 ST.E.64 [R10.64], R72 ;  /* 0x000000480a00c985 */ /* 0x0005e2000c101b08 */
[----:B------:R-:W-:Y:S02]  /*1f460*/  IADD3 R19, R245, 0x48, RZ ;  /* 0x00000048f5137810 */ /* 0x000fe40007ffe0ff */
[----:B------:R-:W-:Y:S01]  /*1f470*/  SHF.R.S32.HI R20, RZ, 0x1f, R20 ;  /* 0x0000001fff147819 */ /* 0x000fe20000011414 */
[----:B------:R3:W-:Y:S01]  /*1f480*/  @!P3 ST.E.64 [R8.64], R56 ;  /* 0x000000380800b985 */ /* 0x0007e2000c101b08 */
[----:B------:R-:W-:Y:S02]  /*1f490*/  ISETP.GE.AND P5, PT, R19, c[0x0][0x3c8], PT ;  /* 0x0000f20013007a0c */ /* 0x000fe40003fa6270 */
[C---:B------:R-:W-:Y:S02]  /*1f4a0*/  IADD3 R16, R245.reuse, 0x50, RZ ;  /* 0x00000050f5107810 */ /* 0x040fe40007ffe0ff */
[----:B------:R-:W-:-:S02]  /*1f4b0*/  IADD3 R21, R245, 0x48, RZ ;  /* 0x00000048f5157810 */ /* 0x000fc40007ffe0ff */
[C---:B-1----:R-:W-:Y:S02]  /*1f4c0*/  @!P2 LEA R14, P3, R6.reuse, R2, 0x2 ;  /* 0x00000002060ea211 */ /* 0x042fe400078610ff */
[----:B------:R-:W-:Y:S02]  /*1f4d0*/  SHF.R.S32.HI R21, RZ, 0x1f, R21 ;  /* 0x0000001fff157819 */ /* 0x000fe40000011415 */
[----:B------:R-:W-:Y:S02]  /*1f4e0*/  @!P2 LEA.HI.X R15, R6, R4, R20, 0x2, P3 ;  /* 0x00000004060fa211 */ /* 0x000fe400018f1414 */
[C---:B------:R-:W-:Y:S02]  /*1f4f0*/  IADD3 R6, R245.reuse, 0x40, RZ ;  /* 0x00000040f5067810 */ /* 0x040fe40007ffe0ff */
[----:B------:R-:W-:Y:S01]  /*1f500*/  IADD3 R20, R245, 0x60, RZ ;  /* 0x00000060f5147810 */ /* 0x000fe20007ffe0ff */
[----:B------:R-:W-:Y:S01]  /*1f510*/  @!P2 ST.E.64 [R14.64], R106 ;  /* 0x0000006a0e00a985 */ /* 0x000fe2000c101b08 */
[----:B------:R-:W-:-:S02]  /*1f520*/  SHF.R.S32.HI R6, RZ, 0x1f, R6 ;  /* 0x0000001fff067819 */ /* 0x000fc40000011406 */
[----:B------:R-:W-:Y:S02]  /*1f530*/  ISETP.GE.AND P2, PT, R20, c[0x0][0x3c8], PT ;  /* 0x0000f20014007a0c */ /* 0x000fe40003f46270 */
[-C--:B--2---:R-:W-:Y:S02]  /*1f540*/  @!P1 LEA R10, P4, R18, R2.reuse, 0x2 ;  /* 0x00000002120a9211 */ /* 0x084fe400078810ff */
[----:B---3--:R-:W-:-:S04]  /*1f550*/  @!P0 LEA R8, P6, R5, R2, 0x2 ;  /* 0x0000000205088211 */ /* 0x008fc800078c10ff */
[----:B------:R-:W-:Y:S02]  /*1f560*/  @!P0 LEA.HI.X R9, R5, R4, R6, 0x2, P6 ;  /* 0x0000000405098211 */ /* 0x000fe400030f1406 */
[C---:B------:R-:W-:Y:S02]  /*1f570*/  IADD3 R6, R245.reuse, 0x58, RZ ;  /* 0x00000058f5067810 */ /* 0x040fe40007ffe0ff */
[----:B------:R-:W-:-:S03]  /*1f580*/  IADD3 R5, R245, 0x70, RZ ;  /* 0x00000070f5057810 */ /* 0x000fc60007ffe0ff */
[----:B------:R-:W-:Y:S02]  /*1f590*/  P2R R3, PR, RZ, 0x10 ;  /* 0x00000010ff037803 */ /* 0x000fe40000000000 */
[----:B------:R-:W-:Y:S02]  /*1f5a0*/  ISETP.GE.AND P4, PT, R16, c[0x0][0x3c8], PT ;  /* 0x0000f20010007a0c */ /* 0x000fe40003f86270 */
[----:B------:R-:W-:-:S04]  /*1f5b0*/  ISETP.NE.AND P3, PT, R3, RZ, PT ;  /* 0x000000ff0300720c */ /* 0x000fc80003f65270 */
[----:B------:R-:W-:Y:S02]  /*1f5c0*/  @!P1 LEA.HI.X R11, R18, R4, R17, 0x2, P3 ;  /* 0x00000004120b9211 */ /* 0x000fe400018f1411 */
[----:B------:R-:W-:Y:S02]  /*1f5d0*/  ISETP.GE.AND P3, PT, R6, c[0x0][0x3c8], PT ;  /* 0x0000f20006007a0c */ /* 0x000fe40003f66270 */
[C---:B------:R-:W-:Y:S01]  /*1f5e0*/  IADD3 R17, R245.reuse, 0x50, RZ ;  /* 0x00000050f5117810 */ /* 0x040fe20007ffe0ff */
[----:B------:R1:W-:Y:S01]  /*1f5f0*/  @!P1 ST.E.64 [R10.64], R92 ;  /* 0x0000005c0a009985 */ /* 0x0003e2000c101b08 */
[----:B------:R-:W-:Y:S02]  /*1f600*/  IADD3 R18, R245, 0x68, RZ ;  /* 0x00000068f5127810 */ /* 0x000fe40007ffe0ff */
[----:B------:R-:W-:Y:S01]  /*1f610*/  SHF.R.S32.HI R17, RZ, 0x1f, R17 ;  /* 0x0000001fff117819 */ /* 0x000fe20000011411 */
[----:B------:R2:W-:Y:S01]  /*1f620*/  @!P0 ST.E.64 [R8.64], R60 ;  /* 0x0000003c08008985 */ /* 0x0005e2000c101b08 */
[----:B------:R-:W-:-:S02]  /*1f630*/  ISETP.GE.AND P1, PT, R18, c[0x0][0x3c8], PT ;  /* 0x0000f20012007a0c */ /* 0x000fc40003f26270 */
[----:B-1----:R-:W-:-:S04]  /*1f640*/  @!P5 LEA R10, P0, R19, R2, 0x2 ;  /* 0x00000002130ad211 */ /* 0x002fc800078010ff */
[----:B------:R-:W-:Y:S02]  /*1f650*/  @!P5 LEA.HI.X R11, R19, R4, R21, 0x2, P0 ;  /* 0x00000004130bd211 */ /* 0x000fe400000f1415 */
[C---:B--2---:R-:W-:Y:S02]  /*1f660*/  @!P4 LEA R8, P6, R16.reuse, R2, 0x2 ;  /* 0x000000021008c211 */ /* 0x044fe400078c10ff */
[----:B------:R-:W-:Y:S01]  /*1f670*/  IADD3 R19, R245, 0x58, RZ ;  /* 0x00000058f5137810 */ /* 0x000fe20007ffe0ff */
[----:B------:R1:W-:Y:S01]  /*1f680*/  @!P5 ST.E.64 [R10.64], R80 ;  /* 0x000000500a00d985 */ /* 0x0003e2000c101b08 */
[----:B------:R-:W-:Y:S02]  /*1f690*/  @!P4 LEA.HI.X R9, R16, R4, R17, 0x2, P6 ;  /* 0x000000041009c211 */ /* 0x000fe400030f1411 */
[----:B------:R-:W-:Y:S02]  /*1f6a0*/  @!P3 LEA R16, P5, R6, R2, 0x2 ;  /* 0x000000020610b211 */ /* 0x000fe400078a10ff */
[----:B------:R-:W-:Y:S01]  /*1f6b0*/  ISETP.GE.AND P0, PT, R5, c[0x0][0x3c8], PT ;  /* 0x0000f20005007a0c */ /* 0x000fe20003f06270 */
[----:B------:R2:W-:Y:S01]  /*1f6c0*/  @!P4 ST.E.64 [R8.64], R86 ;  /* 0x000000560800c985 */ /* 0x0005e2000c101b08 */
[----:B------:R-:W-:-:S02]  /*1f6d0*/  SHF.R.S32.HI R19, RZ, 0x1f, R19 ;  /* 0x0000001fff137819 */ /* 0x000fc40000011413 */
[----:B------:R-:W-:Y:S02]  /*1f6e0*/  IADD3 R21, R245, 0x60, RZ ;  /* 0x00000060f5157810 */ /* 0x000fe40007ffe0ff */
[----:B------:R-:W-:Y:S02]  /*1f6f0*/  @!P2 LEA R14, P6, R20, R2, 0x2 ;  /* 0x00000002140ea211 */ /* 0x000fe400078c10ff */
[----:B------:R-:W-:-:S03]  /*1f700*/  SHF.R.S32.HI R21, RZ, 0x1f, R21 ;  /* 0x0000001fff157819 */ /* 0x000fc60000011415 */
[----:B------:R-:W-:Y:S02]  /*1f710*/  P2R R3, PR, RZ, 0x20 ;  /* 0x00000020ff037803 */ /* 0x000fe40000000000 */
[----:B------:R-:W-:Y:S02]  /*1f720*/  @!P2 LEA.HI.X R15, R20, R4, R21, 0x2, P6 ;  /* 0x00000004140fa211 */ /* 0x000fe400030f1415 */
[----:B------:R-:W-:-:S04]  /*1f730*/  ISETP.NE.AND P4, PT, R3, RZ, PT ;  /* 0x000000ff0300720c */ /* 0x000fc80003f85270 */
[----:B------:R-:W-:Y:S02]  /*1f740*/  @!P3 LEA.HI.X R17, R6, R4, R19, 0x2, P4 ;  /* 0x000000040611b211 */ /* 0x000fe400020f1413 */
[C---:B------:R-:W-:Y:S02]  /*1f750*/  IADD3 R19, R245.reuse, 0x68, RZ ;  /* 0x00000068f5137810 */ /* 0x040fe40007ffe0ff */
[----:B------:R-:W-:Y:S01]  /*1f760*/  IADD3 R6, R245, 0x70, RZ ;  /* 0x00000070f5067810 */ /* 0x000fe20007ffe0ff */
[----:B------:R3:W-:Y:S01]  /*1f770*/  @!P3 ST.E.64 [R16.64], R90 ;  /* 0x0000005a1000b985 */ /* 0x0007e2000c101b08 */
[----:B-1----:R-:W-:Y:S02]  /*1f780*/  @!P1 LEA R10, P5, R18, R2, 0x2 ;  /* 0x00000002120a9211 */ /* 0x002fe400078a10ff */
[----:B------:R-:W-:Y:S01]  /*1f790*/  SHF.R.S32.HI R19, RZ, 0x1f, R19 ;  /* 0x0000001fff137819 */ /* 0x000fe20000011413 */
[----:B------:R3:W-:Y:S01]  /*1f7a0*/  @!P2 ST.E.64 [R14.64], R82 ;  /* 0x000000520e00a985 */ /* 0x0007e2000c101b08 */
[----:B------:R-:W-:-:S02]  /*1f7b0*/  SHF.R.S32.HI R6, RZ, 0x1f, R6 ;  /* 0x0000001fff067819 */ /* 0x000fc40000011406 */
[C---:B--2---:R-:W-:Y:S02]  /*1f7c0*/  @!P0 LEA R8, P4, R5.reuse, R2, 0x2 ;  /* 0x0000000205088211 */ /* 0x044fe400078810ff */
[-C--:B------:R-:W-:Y:S02]  /*1f7d0*/  @!P1 LEA.HI.X R11, R18, R4.reuse, R19, 0x2, P5 ;  /* 0x00000004120b9211 */ /* 0x080fe400028f1413 */
[----:B------:R-:W-:Y:S02]  /*1f7e0*/  @!P0 LEA.HI.X R9, R5, R4, R6, 0x2, P4 ;  /* 0x0000000405098211 */ /* 0x000fe400020f1406 */
[----:B------:R-:W-:Y:S01]  /*1f7f0*/  IADD3 R5, R245, 0x78, RZ ;  /* 0x00000078f5057810 */ /* 0x000fe20007ffe0ff */
[----:B------:R3:W-:Y:S04]  /*1f800*/  @!P1 ST.E.64 [R10.64], R66 ;  /* 0x000000420a009985 */ /* 0x0007e8000c101b08 */
[----:B------:R3:W-:Y:S01]  /*1f810*/  @!P0 ST.E.64 [R8.64], R62 ;  /* 0x0000003e08008985 */ /* 0x0007e2000c101b08 */
[----:B------:R-:W-:-:S13]  /*1f820*/  ISETP.GE.AND P0, PT, R5, c[0x0][0x3c8], PT ;  /* 0x0000f20005007a0c */ /* 0x000fda0003f06270 */
[----:B------:R-:W-:Y:S05]  /*1f830*/  @P0 BRA `(.L_x_1098) ;  /* 0x00000b8000000947 */ /* 0x000fea0003800000 */
[----:B------:R-:W-:Y:S02]  /*1f840*/  IADD3 R6, R245, 0x78, RZ ;  /* 0x00000078f5067810 */ /* 0x000fe40007ffe0ff */
[----:B------:R-:W-:Y:S02]  /*1f850*/  LEA R2, P0, R5, R2, 0x2 ;  /* 0x0000000205027211 */ /* 0x000fe400078010ff */
[----:B------:R-:W-:-:S04]  /*1f860*/  SHF.R.S32.HI R6, RZ, 0x1f, R6 ;  /* 0x0000001fff067819 */ /* 0x000fc80000011406 */
[----:B------:R-:W-:-:S05]  /*1f870*/  LEA.HI.X R3, R5, R4, R6, 0x2, P0 ;  /* 0x0000000405037211 */ /* 0x000fca00000f1406 */
[----:B------:R1:W-:Y:S01]  /*1f880*/  ST.E.64 [R2.64], R54 ;  /* 0x0000003602007985 */ /* 0x0003e2000c101b08 */
[----:B------:R-:W-:Y:S05]  /*1f890*/  BRA `(.L_x_1098) ;  /* 0x00000b2000007947 */ /* 0x000fea0003800000 */
.L_x_1083:
[----:B------:R-:W2:Y:S04]  /*1f8a0*/  LDL.LU R3, [R1+0x1c] ;  /* 0x00001c0001037983 */ /* 0x000ea80000300800 */
[----:B------:R-:W3:Y:S01]  /*1f8b0*/  LDL R10, [R1+0x24] ;  /* 0x00002400010a7983 */ /* 0x000ee20000100800 */
[----:B------:R-:W-:Y:S01]  /*1f8c0*/  ISETP.NE.U32.AND P0, PT, RZ, c[0x0][0x508], PT ;  /* 0x00014200ff007a0c */ /* 0x000fe20003f05070 */
[----:B------:R-:W-:Y:S01]  /*1f8d0*/  IMAD.MOV.U32 R8, RZ, RZ, 0x4 ;  /* 0x00000004ff087424 */ /* 0x000fe200078e00ff */
[----:B------:R-:W-:Y:S01]  /*1f8e0*/  ISETP.NE.U32.AND P2, PT, RZ, c[0x0][0x500], PT ;  /* 0x00014000ff007a0c */ /* 0x000fe20003f45070 */
[----:B------:R-:W-:Y:S01]  /*1f8f0*/  IMAD.MOV.U32 R21, RZ, RZ, c[0x0][0x388] ;  /* 0x0000e200ff157624 */ /* 0x000fe200078e00ff */
[----:B------:R-:W-:Y:S01]  /*1f900*/  ISETP.NE.AND.EX P0, PT, RZ, c[0x0][0x50c], PT, P0 ;  /* 0x00014300ff007a0c */ /* 0x000fe20003f05300 */
[----:B------:R-:W-:Y:S01]  /*1f910*/  IMAD.MOV.U32 R2, RZ, RZ, RZ ;  /* 0x000000ffff027224 */ /* 0x000fe200078e00ff */
[----:B------:R-:W-:Y:S01]  /*1f920*/  ISETP.NE.AND.EX P2, PT, RZ, c[0x0][0x504], PT, P2 ;  /* 0x00014100ff007a0c */ /* 0x000fe20003f45320 */
[----:B---3--:R-:W-:-:S10]  /*1f930*/  IMAD.WIDE R4, R10, R8, c[0x0][0x500] ;  /* 0x000140000a047625 */ /* 0x008fd400078e0208 */
[----:B------:R-:W-:Y:S02]  /*1f940*/  @P0 IMAD.WIDE R8, R10, R8, c[0x0][0x508] ;  /* 0x000142000a080625 */ /* 0x000fe400078e0208 */
[----:B------:R3:W5:Y:S04]  /*1f950*/  @P2 LDG.E R2, [R4.64] ;  /* 0x0000000804022981 */ /* 0x000768000c1e1900 */
[----:B------:R3:W5:Y:S01]  /*1f960*/  @P0 LDG.E R21, [R8.64] ;  /* 0x0000000808150981 */ /* 0x000762000c1e1900 */
[----:B--2---:R-:W-:-:S04]  /*1f970*/  ISETP.NE.AND P1, PT, R3, RZ, PT ;  /* 0x000000ff0300720c */ /* 0x004fc80003f25270 */
[----:B------:R-:W-:Y:S01]  /*1f980*/  SEL R23, R3, c[0x0][0x3d4], P1 ;  /* 0x0000f50003177a07 */ /* 0x000fe20000800000 */
[----:B------:R-:W-:Y:S05]  /*1f990*/  @P0 BRA `(.L_x_1104) ;  /* 0x0000004000000947 */ /* 0x000fea0003800000 */
[----:B------:R-:W-:Y:S05]  /*1f9a0*/  @!P2 BRA `(.L_x_1104) ;  /* 0x000000300000a947 */ /* 0x000fea0003800000 */
[----:B------:R2:W4:Y:S04]  /*1f9b0*/  LDG.E R3, [R4.64] ;  /* 0x0000000804037981 */ /* 0x000528000c1e1900 */
[----:B--23--:R-:W4:Y:S02]  /*1f9c0*/  LDG.E R4, [R4.64+0x4] ;  /* 0x0000040804047981 */ /* 0x00cf24000c1e1900 */
[----:B----45:R-:W-:Y:S02]  /*1f9d0*/  IADD3 R21, -R3, R4, RZ ;  /* 0x0000000403157210 */ /* 0x030fe40007ffe1ff */
.L_x_1104:
[----:B---3--:R-:W2:Y:S01]  /*1f9e0*/  LDL.LU R4, [R1+0x20] ;  /* 0x0000200001047983 */ /* 0x008ea20000300800 */
[----:B------:R-:W-:Y:S01]  /*1f9f0*/  SHF.R.S32.HI R3, RZ, 0x1f, R10 ;  /* 0x0000001fff037819 */ /* 0x000fe2000001140a */
[----:B------:R-:W-:Y:S01]  /*1fa00*/  BSSY B0, `(.L_x_1105) ;  /* 0x0000039000007945 */ /* 0x000fe20003800000 */
[----:B-----5:R-:W-:Y:S01]  /*1fa10*/  SHF.R.S32.HI R22, RZ, 0x1f, R2 ;  /* 0x0000001fff167819 */ /* 0x020fe20000011402 */
[----:B------:R-:W3:Y:S01]  /*1fa20*/  S2R R5, SR_TID.X ;  /* 0x0000000000057919 */ /* 0x000ee20000002100 */
[----:B------:R-:W-:-:S02]  /*1fa30*/  SEL R14, R10, RZ, !P2 ;  /* 0x000000ff0a0e7207 */ /* 0x000fc40005000000 */
[----:B------:R-:W-:Y:S02]  /*1fa40*/  SEL R25, R3, RZ, !P2 ;  /* 0x000000ff03197207 */ /* 0x000fe40005000000 */
[----:B---3--:R-:W-:Y:S02]  /*1fa50*/  ISETP.GT.AND P0, PT, R5, 0x7f, PT ;  /* 0x0000007f0500780c */ /* 0x008fe40003f04270 */
[----:B--2---:R-:W-:-:S11]  /*1fa60*/  LOP3.LUT R6, R4, 0xffff, RZ, 0xc0, !PT ;  /* 0x0000ffff04067812 */ /* 0x004fd600078ec0ff */
[----:B------:R-:W-:Y:S05]  /*1fa70*/  @P0 BRA `(.L_x_1106) ;  /* 0x0000031000000947 */ /* 0x000fea0003800000 */
[----:B------:R-:W2:Y:S01]  /*1fa80*/  LDL R4, [R1+0xc] ;  /* 0x00000c0001047983 */ /* 0x000ea20000100800 */
[----:B------:R-:W-:Y:S01]  /*1fa90*/  IMAD R3, R21, c[0x0][0x4e8], RZ ;  /* 0x00013a0015037a24 */ /* 0x000fe200078e02ff */
[----:B--2---:R-:W-:-:S04]  /*1faa0*/  IADD3 R15, R4, R5, RZ ;  /* 0x00000005040f7210 */ /* 0x004fc80007ffe0ff */
[----:B------:R-:W-:-:S13]  /*1fab0*/  ISETP.GE.AND P0, PT, R15, R3, PT ;  /* 0x000000030f00720c */ /* 0x000fda0003f06270 */
[----:B------:R-:W-:Y:S05]  /*1fac0*/  @P0 BRA `(.L_x_1106) ;  /* 0x000002c000000947 */ /* 0x000fea0003800000 */
[----:B------:R-:W2:Y:S01]  /*1fad0*/  LDL.LU R26, [R1+0x28] ;  /* 0x00002800011a7983 */ /* 0x000ea20000300800 */
[----:B------:R-:W-:Y:S01]  /*1fae0*/  IMAD.MOV.U32 R3, RZ, RZ, 0x368 ;  /* 0x00000368ff037424 */ /* 0x000fe200078e00ff */
[----:B------:R-:W-:-:S04]  /*1faf0*/  ISETP.GT.AND P2, PT, R23, 0x1, PT ;  /* 0x000000011700780c */ /* 0x000fc80003f44270 */
[----:B------:R-:W-:-:S04]  /*1fb00*/  SEL R3, R3, 0x328, P2 ;  /* 0x0000032803037807 */ /* 0x000fc80001000000 */
[----:B------:R3:W4:Y:S08]  /*1fb10*/  LDC.64 R10, c[0x0][R3+0x170] ;  /* 0x00005c00030a7b82 */ /* 0x0007300000000a00 */
[----:B------:R3:W5:Y:S08]  /*1fb20*/  LDC.64 R8, c[0x0][R3+0x168] ;  /* 0x00005a0003087b82 */ /* 0x0007700000000a00 */
[----:B------:R3:W1:Y:S08]  /*1fb30*/  LDC.64 R18, c[0x0][R3+0x178] ;  /* 0x00005e0003127b82 */ /* 0x0006700000000a00 */
[----:B------:R3:W1:Y:S02]  /*1fb40*/  LDC.64 R16, c[0x0][R3+0x160] ;  /* 0x0000580003107b82 */ /* 0x0006640000000a00 */
[----:B---3--:R-:W-:-:S02]  /*1fb50*/  IMAD.MOV.U32 R3, RZ, RZ, c[0x0][0x4e8] ;  /* 0x00013a00ff037624 */ /* 0x008fc400078e00ff */
[-C--:B----4-:R-:W-:Y:S02]  /*1fb60*/  IMAD R11, R11, R14.reuse, RZ ;  /* 0x0000000e0b0b7224 */ /* 0x090fe400078e02ff */
[C---:B------:R-:W-:Y:S01]  /*1fb70*/  IMAD.WIDE.U32 R4, R10.reuse, R14, RZ ;  /* 0x0000000e0a047225 */ /* 0x040fe200078e00ff */
[----:B------:R-:W-:Y:S02]  /*1fb80*/  ISETP.NE.AND P0, PT, R3, 0x1, PT ;  /* 0x000000010300780c */ /* 0x000fe40003f05270 */
[----:B------:R-:W-:Y:S01]  /*1fb90*/  MOV R3, R15 ;  /* 0x0000000f00037202 */ /* 0x000fe20000000f00 */
[----:B------:R-:W-:Y:S02]  /*1fba0*/  IMAD R11, R10, R25, R11 ;  /* 0x000000190a0b7224 */ /* 0x000fe400078e020b */
[-C--:B-----5:R-:W-:Y:S02]  /*1fbb0*/  IMAD R20, R9, R6.reuse, RZ ;  /* 0x0000000609147224 */ /* 0x0a0fe400078e02ff */
        /* <DEDUP_REMOVED lines=8> */
[----:B------:R-:W-:Y:S02]  /*1fc40*/  IADD3.X R15, R5, R20, R22, P1, P0 ;  /* 0x00000014050f7210 */ /* 0x000fe40000fe0416 */
[----:B------:R-:W-:Y:S02]  /*1fc50*/  SHF.R.S32.HI R5, RZ, 0x1f, R3 ;  /* 0x0000001fff057819 */ /* 0x000fe40000011403 */
[----:B--2---:R-:W-:-:S05]  /*1fc60*/  SEL R10, R26, RZ, P2 ;  /* 0x000000ff1a0a7207 */ /* 0x004fca0001000000 */
[-C--:B-1----:R-:W-:Y:S02]  /*1fc70*/  IMAD R11, R19, R10.reuse, RZ ;  /* 0x0000000a130b7224 */ /* 0x082fe400078e02ff */
[----:B------:R-:W-:Y:S01]  /*1fc80*/  IMAD.WIDE.U32 R8, R18, R10, RZ ;  /* 0x0000000a12087225 */ /* 0x000fe200078e00ff */
[----:B------:R-:W-:-:S04]  /*1fc90*/  SHF.R.S32.HI R10, RZ, 0x1f, R4 ;  /* 0x0000001fff0a7819 */ /* 0x000fc80000011404 */
[----:B------:R-:W-:Y:S01]  /*1fca0*/  IADD3 R9, R9, R11, RZ ;  /* 0x0000000b09097210 */ /* 0x000fe20007ffe0ff */
[----:B------:R-:W-:Y:S01]  /*1fcb0*/  IMAD.MOV.U32 R11, RZ, RZ, c[0x0][0x4a8] ;  /* 0x00012a00ff0b7624 */ /* 0x000fe200078e00ff */
[----:B------:R-:W-:Y:S01]  /*1fcc0*/  IADD3 R8, P1, P0, R3, R24, R8 ;  /* 0x0000001803087210 */ /* 0x000fe2000783e008 */
[----:B------:R-:W-:-:S03]  /*1fcd0*/  IMAD R3, R17, R4, RZ ;  /* 0x0000000411037224 */ /* 0x000fc600078e02ff */
[----:B------:R-:W-:Y:S01]  /*1fce0*/  IADD3.X R9, R5, R15, R9, P1, P0 ;  /* 0x0000000f05097210 */ /* 0x000fe20000fe0409 */
[----:B------:R-:W-:-:S04]  /*1fcf0*/  IMAD R3, R16, R10, R3 ;  /* 0x0000000a10037224 */ /* 0x000fc800078e0203 */
        /* <DEDUP_REMOVED lines=9> */
.L_x_1106:
[----:B------:R-:W-:Y:S05]  /*1fd90*/  BSYNC B0 ;  /* 0x0000000000007941 */ /* 0x000fea0003800000 */
.L_x_1105:
        /* <DEDUP_REMOVED lines=13> */
[----:B--2---:R-:W-:-:S04]  /*1fe70*/  IADD3 R3, R0, R10, RZ ;  /* 0x0000000a00037210 */ /* 0x004fc80007ffe0ff */
[----:B------:R-:W-:Y:S01]  /*1fe80*/  MOV R2, R3 ;  /* 0x0000000300027202 */ /* 0x000fe20000000f00 */
[----:B------:R-:W-:-:S05]  /*1fe90*/  @P0 IMAD.HI.U32 R9, R3, c[0x0][0x4ec], RZ ;  /* 0x00013b0003090a27 */ /* 0x000fca00078e00ff */
[----:B------:R-:W-:Y:S01]  /*1fea0*/  @P0 SHF.R.U32.HI R2, RZ, c[0x0][0x4f0], R9 ;  /* 0x00013c00ff020a19 */ /* 0x000fe20000011609 */
[----:B------:R-:W-:-:S03]  /*1feb0*/  IMAD R9, R14, c[0x0][0x3f4], R8 ;  /* 0x0000fd000e097a24 */ /* 0x000fc600078e0208 */
[----:B------:R-:W-:Y:S02]  /*1fec0*/  SHF.R.S32.HI R8, RZ, 0x1f, R2 ;  /* 0x0000001fff087819 */ /* 0x000fe40000011402 */
[----:B------:R-:W-:Y:S02]  /*1fed0*/  IADD3 R6, -R2, RZ, RZ ;  /* 0x000000ff02067210 */ /* 0x000fe40007ffe1ff */
[----:B------:R-:W-:Y:S01]  /*1fee0*/  IADD3 R5, R5, R9, RZ ;  /* 0x0000000905057210 */ /* 0x000fe20007ffe0ff */
[----:B------:R-:W-:Y:S02]  /*1fef0*/  IMAD R8, R8, c[0x0][0x3e0], RZ ;  /* 0x0000f80008087a24 */ /* 0x000fe400078e02ff */
[----:B------:R-:W-:Y:S02]  /*1ff00*/  IMAD R6, R6, c[0x0][0x4e8], R3 ;  /* 0x00013a0006067a24 */ /* 0x000fe400078e0203 */
[C---:B------:R-:W-:Y:S02]  /*1ff10*/  IMAD R8, R2.reuse, c[0x0][0x3e4], R8 ;  /* 0x0000f90002087a24 */ /* 0x040fe400078e0208 */
[----:B------:R-:W-:Y:S01]  /*1ff20*/  IMAD.WIDE.U32 R2, R2, c[0x0][0x3e0], R4 ;  /* 0x0000f80002027a25 */ /* 0x000fe200078e0004 */
[----:B------:R-:W-:-:S04]  /*1ff30*/  SHF.R.S32.HI R4, RZ, 0x1f, R6 ;  /* 0x0000001fff047819 */ /* 0x000fc80000011406 */
[----:B------:R-:W-:Y:S01]  /*1ff40*/  IADD3 R3, R3, R8, RZ ;  /* 0x0000000803037210 */ /* 0x000fe20007ffe0ff */
[----:B------:R-:W-:Y:S01]  /*1ff50*/  IMAD R4, R4, c[0x0][0x3d8], RZ ;  /* 0x0000f60004047a24 */ /* 0x000fe200078e02ff */
[----:B------:R-:W-:-:S03]  /*1ff60*/  IADD3 R8, R101, R10, RZ ;  /* 0x0000000a65087210 */ /* 0x000fc60007ffe0ff */
[----:B------:R-:W-:-:S04]  /*1ff70*/  IMAD.WIDE.U32 R2, R6, c[0x0][0x3d8], R2 ;  /* 0x0000f60006027a25 */ /* 0x000fc800078e0002 */
[----:B------:R-:W-:Y:S01]  /*1ff80*/  IMAD R6, R6, c[0x0][0x3dc], R4 ;  /* 0x0000f70006067a24 */ /* 0x000fe200078e0204 */
[----:B------:R-:W-:-:S04]  /*1ff90*/  LEA R9, P0, R2, c[0x0][0x380], 0x1 ;  /* 0x0000e00002097a11 */ /* 0x000fc800078008ff */
[----:B------:R-:W-:-:S04]  /*1ffa0*/  IADD3 R6, R3, R6, RZ ;  /* 0x0000000603067210 */ /* 0x000fc80007ffe0ff */
[----:B------:R-:W-:Y:S01]  /*1ffb0*/  LEA.HI.X R6, R2, c[0x0][0x384], R6, 0x1, P0 ;  /* 0x0000e10002067a11 */ /* 0x000fe200000f0c06 */
[----:B------:R-:W-:Y:S05]  /*1ffc0*/  BRA.DIV ~URZ, `(.L_x_1107) ;  /* 0x00003df27f007947 */ /* 0x000fea000b800000 */
[----:B------:R1:W2:Y:S02]  /*1ffd0*/  SHFL.IDX PT, R14, R6, RZ, 0x181f ;  /* 0x00181fff060e7589 */ /* 0x0002a400000e0000 */
.L_x_1183:
[----:B------:R-:W-:Y:S05]  /*1ffe0*/  BRA.DIV ~URZ, `(.L_x_1108) ;  /* 0x00003e427f007947 */ /* 0x000fea000b800000 */
[----:B------:R3:W4:Y:S02]  /*1fff0*/  SHFL.IDX PT, R2, R9, RZ, 0x181f ;  /* 0x00181fff09027589 */ /* 0x00072400000e0000 */
.L_x_1184:
[----:B------:R-:W-:Y:S01]  /*20000*/  IMAD R4, R21, c[0x0][0x4e8], RZ ;  /* 0x00013a0015047a24 */ /* 0x000fe200078e02ff */
[----:B------:R-:W-:Y:S04]  /*20010*/  BSSY B0, `(.L_x_1109) ;  /* 0x000000b000007945 */ /* 0x000fe80003800000 */
[----:B------:R-:W-:-:S13]  /*20020*/  ISETP.GE.AND P0, PT, R8, R4, PT ;  /* 0x000000040800720c */ /* 0x000fda0003f06270 */
[----:B------:R-:W-:Y:S05]  /*20030*/  @P0 BRA `(.L_x_1110) ;  /* 0x0000008000000947 */ /* 0x000fea0003800000 */
[----:B------:R-:W-:Y:S02]  /*20040*/  ISETP.GE.AND P1, PT, R76, c[0x0][0x3c8], PT ;  /* 0x0000f2004c007a0c */ /* 0x000fe40003f26270 */
[----:B------:R-:W-:-:S11]  /*20050*/  ISETP.GE.AND P0, PT, R211, c[0x0][0x3c8], PT ;  /* 0x0000f200d3007a0c */ /* 0x000fd60003f06270 */
[CC--:B----4-:R-:W-:Y:S02]  /*20060*/  @!P1 LEA R10, P3, R76.reuse, R2.reuse, 0x1 ;  /* 0x000000024c0a9211 */ /* 0x0d0fe400078608ff */
[C---:B------:R-:W-:Y:S02]  /*20070*/  @!P0 LEA R2, P2, R211.reuse, R2, 0x1 ;  /* 0x00000002d3028211 */ /* 0x040fe400078408ff */
[-C--:B--2---:R-:W-:Y:S02]  /*20080*/  @!P1 LEA.HI.X R11, R76, R14.reuse, R77, 0x1, P3 ;  /* 0x0000000e4c0b9211 */ /* 0x084fe400018f0c4d */
[----:B------:R-:W-:-:S03]  /*20090*/  @!P0 LEA.HI.X R3, R211, R14, R237, 0x1, P2 ;  /* 0x0000000ed3038211 */ /* 0x000fc600010f0ced */
[----:B------:R2:W-:Y:S04]  /*200a0*/  @!P1 ST.E.128 [R10.64], RZ ;  /* 0x000000ff0a009985 */ /* 0x0005e8000c101d08 */
[----:B------:R2:W-:Y:S02]  /*200b0*/  @!P0 ST.E.128 [R2.64], RZ ;  /* 0x000000ff02008985 */ /* 0x0005e4000c101d08 */
.L_x_1110:
[----:B------:R-:W-:Y:S05]  /*200c0*/  BSYNC B0 ;  /* 0x0000000000007941 */ /* 0x000fea0003800000 */
.L_x_1109:
[----:B------:R-:W-:Y:S05]  /*200d0*/  BRA.DIV ~URZ, `(.L_x_1111) ;  /* 0x00003dc27f007947 */ /* 0x000fea000b800000 */
[----:B--2---:R2:W1:Y:S04]  /*200e0*/  SHFL.IDX PT, R14, R6, 0x1, 0x181f ;  /* 0x00381f00060e7f89 */ /* 0x00446800000e0000 */
[----:B----4-:R2:W4:Y:S02]  /*200f0*/  SHFL.IDX PT, R2, R9, 0x1, 0x181f ;  /* 0x00381f0009027f89 */ /* 0x01052400000e0000 */
.L_x_1185:
        /* <DEDUP_REMOVED lines=8> */
[-C--:B-1----:R-:W-:Y:S02]  /*20180*/  @!P1 LEA.HI.X R11, R76, R14.reuse, R77, 0x1, P3 ;  /* 0x0000000e4c0b9211 */ /* 0x082fe400018f0c4d */
[----:B------:R-:W-:-:S03]  /*20190*/  @!P0 LEA.HI.X R3, R211, R14, R237, 0x1, P2 ;  /* 0x0000000ed3038211 */ /* 0x000fc600010f0ced */
[----:B------:R1:W-:Y:S04]  /*201a0*/  @!P1 ST.E.128 [R10.64], RZ ;  /* 0x000000ff0a009985 */ /* 0x0003e8000c101d08 */
[----:B------:R1:W-:Y:S02]  /*201b0*/  @!P0 ST.E.128 [R2.64], RZ ;  /* 0x000000ff02008985 */ /* 0x0003e4000c101d08 */
.L_x_1113:
[----:B------:R-:W-:Y:S05]  /*201c0*/  BSYNC B0 ;  /* 0x0000000000007941 */ /* 0x000fea0003800000 */
.L_x_1112:
[----:B------:R-:W-:Y:S05]  /*201d0*/  BRA.DIV ~URZ, `(.L_x_1114) ;  /* 0x00003d927f007947 */ /* 0x000fea000b800000 */
[----:B-1----:R1:W2:Y:S02]  /*201e0*/  SHFL.IDX PT, R14, R6, 0x2, 0x181f ;  /* 0x00581f00060e7f89 */ /* 0x0022a400000e0000 */
.L_x_1186:
[----:B------:R-:W-:Y:S05]  /*201f0*/  BRA.DIV ~URZ, `(.L_x_1115) ;  /* 0x00003de27f007947 */ /* 0x000fea000b800000 */
[----:B----4-:R4:W1:Y:S02]  /*20200*/  SHFL.IDX PT, R2, R9, 0x2, 0x181f ;  /* 0x00581f0009027f89 */ /* 0x01086400000e0000 */
.L_x_1187:
[----:B------:R-:W-:Y:S01]  /*20210*/  IADD3 R3, R8, 0x40, RZ ;  /* 0x0000004008037810 */ /* 0x000fe20007ffe0ff */
[----:B------:R-:W-:Y:S03]  /*20220*/  BSSY B0, `(.L_x_1116) ;  /* 0x000000b000007945 */ /* 0x000fe60003800000 */
[----:B------:R-:W-:-:S13]  /*20230*/  ISETP.GE.AND P0, PT, R3, R4, PT ;  /* 0x000000040300720c */ /* 0x000fda0003f06270 */
[----:B------:R-:W-:Y:S05]  /*20240*/  @P0 BRA `(.L_x_1117) ;  /* 0x0000008000000947 */ /* 0x000fea0003800000 */
[----:B------:R-:W-:Y:S02]  /*20250*/  ISETP.GE.AND P1, PT, R76, c[0x0][0x3c8], PT ;  /* 0x0000f2004c007a0c */ /* 0x000fe40003f26270 */
[----:B------:R-:W-:-:S11]  /*20260*/  ISETP.GE.AND P0, PT, R211, c[0x0][0x3c8], PT ;  /* 0x0000f200d3007a0c */ /* 0x000fd60003f06270 */
[CC--:B-1----:R-:W-:Y:S02]  /*20270*/  @!P1 LEA R10, P3, R76.reuse, R2.reuse, 0x1 ;  /* 0x000000024c0a9211 */ /* 0x0c2fe400078608ff */
[C---:B------:R-:W-:Y:S02]  /*20280*/  @!P0 LEA R2, P2, R211.reuse, R2, 0x1 ;  /* 0x00000002d3028211 */ /* 0x040fe400078408ff */
[-C--:B--2---:R-:W-:Y:S02]  /*20290*/  @!P1 LEA.HI.X R11, R76, R14.reuse, R77, 0x1, P3 ;  /* 0x0000000e4c0b9211 */ /* 0x084fe400018f0c4d */
[----:B------:R-:W-:-:S03]  /*202a0*/  @!P0 LEA.HI.X R3, R211, R14, R237, 0x1, P2 ;  /* 0x0000000ed3038211 */ /* 0x000fc600010f0ced */
[----:B------:R1:W-:Y:S04]  /*202b0*/  @!P1 ST.E.128 [R10.64], RZ ;  /* 0x000000ff0a009985 */ /* 0x0003e8000c101d08 */
[----:B------:R1:W-:Y:S02]  /*202c0*/  @!P0 ST.E.128 [R2.64], RZ ;  /* 0x000000ff02008985 */ /* 0x0003e4000c101d08 */
.L_x_1117:
[----:B------:R-:W-:Y:S05]  /*202d0*/  BSYNC B0 ;  /* 0x0000000000007941 */ /* 0x000fea0003800000 */
.L_x_1116:
[----:B------:R-:W-:Y:S05]  /*202e0*/  BRA.DIV ~URZ, `(.L_x_1118) ;  /* 0x00003d627f007947 */ /* 0x000fea000b800000 */
[----:B-12---:R-:W1:Y:S04]  /*202f0*/  SHFL.IDX PT, R6, R6, 0x3, 0x181f ;  /* 0x00781f0006067f89 */ /* 0x006e6800000e0000 */
[----:B------:R2:W3:Y:S02]  /*20300*/  SHFL.IDX PT, R2, R9, 0x3, 0x181f ;  /* 0x00781f0009027f89 */ /* 0x0004e400000e0000 */
.L_x_1188:
[----:B------:R-:W-:-:S04]  /*20310*/  IADD3 R8, R8, 0x60, RZ ;  /* 0x0000006008087810 */ /* 0x000fc80007ffe0ff */
[----:B------:R-:W-:-:S13]  /*20320*/  ISETP.GE.AND P0, PT, R8, R4, PT ;  /* 0x000000040800720c */ /* 0x000fda0003f06270 */
[----:B------:R-:W-:Y:S05]  /*20330*/  @P0 BRA `(.L_x_1098) ;  /* 0x0000008000000947 */ /* 0x000fea0003800000 */
[----:B------:R-:W-:Y:S02]  /*20340*/  ISETP.GE.AND P1, PT, R76, c[0x0][0x3c8], PT ;  /* 0x0000f2004c007a0c */ /* 0x000fe40003f26270 */
[----:B------:R-:W-:-:S11]  /*20350*/  ISETP.GE.AND P0, PT, R211, c[0x0][0x3c8], PT ;  /* 0x0000f200d3007a0c */ /* 0x000fd60003f06270 */
[CC--:B---3--:R-:W-:Y:S02]  /*20360*/  @!P1 LEA R4, P3, R76.reuse, R2.reuse, 0x1 ;  /* 0x000000024c049211 */ /* 0x0c8fe400078608ff */
[C---:B------:R-:W-:Y:S02]  /*20370*/  @!P0 LEA R2, P2, R211.reuse, R2, 0x1 ;  /* 0x00000002d3028211 */ /* 0x040fe400078408ff */
[-C--:B-1----:R-:W-:Y:S02]  /*20380*/  @!P1 LEA.HI.X R5, R76, R6.reuse, R77, 0x1, P3 ;  /* 0x000000064c059211 */ /* 0x082fe400018f0c4d */
[----:B------:R-:W-:-:S03]  /*20390*/  @!P0 LEA.HI.X R3, R211, R6, R237, 0x1, P2 ;  /* 0x00000006d3038211 */ /* 0x000fc600010f0ced */
[----:B------:R1:W-:Y:S04]  /*203a0*/  @!P1 ST.E.128 [R4.64], RZ ;  /* 0x000000ff04009985 */ /* 0x0003e8000c101d08 */
[----:B------:R1:W-:Y:S02]  /*203b0*/  @!P0 ST.E.128 [R2.64], RZ ;  /* 0x000000ff02008985 */ /* 0x0003e4000c101d08 */
.L_x_1098:
[----:B------:R-:W-:Y:S05]  /*203c0*/  BSYNC B1 ;  /* 0x0000000000017941 */ /* 0x000fea0003800000 */
.L_x_1082:
[----:B-1-34-:R-:W3:Y:S02]  /*203d0*/  LDL R2, [R1+0x5c] ;  /* 0x00005c0001027983 */ /* 0x01aee40000100800 */
[----:B---3--:R-:W-:-:S13]  /*203e0*/  ISETP.NE.AND P0, PT, R2, RZ, PT ;  /* 0x000000ff0200720c */ /* 0x008fda0003f05270 */
[----:B------:R-:W-:Y:S01]  /*203f0*/  @P0 WARPSYNC 0xffffffff ;  /* 0xffffffff00000948 */ /* 0x000fe20003800000 */
[----:B------:R-:W-:Y:S06]  /*20400*/  @P0 BAR.SYNC.DEFER_BLOCKING 0x5, 0x100 ;  /* 0x0144000000000b1d */ /* 0x000fec0000010000 */
[----:B--2---:R-:W1:Y:S04]  /*20410*/  @P0 LDS.128 R8, [0xe100] ;  /* 0x00e10000ff080984 */ /* 0x004e680000000c00 */
        /* <DEDUP_REMOVED lines=10> */
.L_x_1189:
[----:B------:R-:W-:Y:S05]  /*204c0*/  BRA.DIV ~URZ, `(.L_x_1121) ;  /* 0x00003cc27f007947 */ /* 0x000fea000b800000 */
[----:B------:R3:W4:Y:S02]  /*204d0*/  SHFL.IDX PT, R9, R70, 0x1, 0x1f ;  /* 0x00201f0046097f89 */ /* 0x00072400000e0000 */
.L_x_1190:
        /* <DEDUP_REMOVED lines=19> */
.L_x_1191:
        /* <DEDUP_REMOVED lines=16> */
.L_x_1192:
[----:B---3--:R-:W-:Y:S01]  /*20710*/  IMAD R2, R2, c[0x0][0x538], RZ ;  /* 0x00014e0002027a24 */ /* 0x008fe200078e02ff */
[----:B------:R-:W-:Y:S04]  /*20720*/  BSSY B1, `(.L_x_1124) ;  /* 0x00000cf000017945 */ /* 0x000fe80003800000 */
[----:B----4-:R-:W-:-:S04]  /*20730*/  IADD3 R9, R2, R9, RZ ;  /* 0x0000000902097210 */ /* 0x010fc80007ffe0ff */
[----:B--2---:R-:W-:-:S13]  /*20740*/  ISETP.GT.AND P0, PT, R9, R10, PT ;  /* 0x0000000a0900720c */ /* 0x004fda0003f04270 */
[----:B------:R-:W-:Y:S05]  /*20750*/  @P0 BRA `(.L_x_1125) ;  /* 0x0000026000000947 */ /* 0x000fea0003800000 */
.L_x_1129:
        /* <DEDUP_REMOVED lines=18> */
.L_x_1193:
        /* <DEDUP_REMOVED lines=16> */
.L_x_1194:
[----:B--2---:R-:W-:-:S05]  /*20980*/  IMAD R2, R2, c[0x0][0x538], RZ ;  /* 0x00014e0002027a24 */ /* 0x004fca00078e02ff */
[----:B------:R-:W-:-:S04]  /*20990*/  IADD3 R9, R2, R9, RZ ;  /* 0x0000000902097210 */ /* 0x000fc80007ffe0ff */
[----:B------:R-:W-:-:S13]  /*209a0*/  ISETP.GT.AND P0, PT, R9, R10, PT ;  /* 0x0000000a0900720c */ /* 0x000fda0003f04270 */
[----:B-1----:R-:W-:Y:S05]  /*209b0*/  @!P0 BRA `(.L_x_1129) ;  /* 0xfffffda000008947 */ /* 0x002fea000383ffff */
.L_x_1125:
[----:B------:R-:W-:-:S05]  /*209c0*/  IADD3 R14, -R2, R9, RZ ;  /* 0x00000009020e7210 */ /* 0x000fca0007ffe1ff */
[----:B------:R-:W-:-:S05]  /*209d0*/  IMAD R2, R4, c[0x0][0x538], R14 ;  /* 0x00014e0004027a24 */ /* 0x000fca00078e020e */
[----:B------:R-:W-:Y:S01]  /*209e0*/  ISETP.GT.AND P0, PT, R2, R10, PT ;  /* 0x0000000a0200720c */ /* 0x000fe20003f04270 */
[----:B------:R-:W-:-:S12]  /*209f0*/  BRA.DIV ~URZ, `(.L_x_1130) ;  /* 0x00003be27f007947 */ /* 0x000fd8000b800000 */
[----:B------:R-:W-:-:S03]  /*20a00*/  VOTE.ANY R15, PT, !P0 ;  /* 0x00000000000f7806 */ /* 0x000fc600040e0100 */
.L_x_1195:
[----:B------:R-:W2:Y:S01]  /*20a10*/  LDL.LU R2, [R1+0x24] ;  /* 0x0000240001027983 */ /* 0x000ea20000300800 */
[----:B------:R-:W2:Y:S02]  /*20a20*/  POPC R9, R15 ;  /* 0x0000000f00097309 */ /* 0x000ea40000000000 */
[----:B--2---:R-:W-:-:S05]  /*20a30*/  IADD3 R2, R9, R2, RZ ;  /* 0x0000000209027210 */ /* 0x004fca0007ffe0ff */
[----:B------:R2:W-:Y:S01]  /*20a40*/  STL [R1+0x24], R2 ;  /* 0x0000240201007387 */ /* 0x0005e20000100800 */
[----:B------:R-:W-:Y:S05]  /*20a50*/  BRA.DIV ~URZ, `(.L_x_1131) ;  /* 0x00003bc27f007947 */ /* 0x000fea000b800000 */
[----:B------:R3:W4:Y:S04]  /*20a60*/  SHFL.IDX PT, R11, R6, R9, 0x1f ;  /* 0x00001f09060b7589 */ /* 0x00072800000e0000 */
[----:B------:R3:W1:Y:S02]  /*20a70*/  SHFL.IDX PT, R6, R8, R9, 0x1f ;  /* 0x00001f0908067589 */ /* 0x00066400000e0000 */
.L_x_1196:
[----:B------:R-:W-:Y:S01]  /*20a80*/  ISETP.NE.AND P0, PT, R15, RZ, PT ;  /* 0x000000ff0f00720c */ /* 0x000fe20003f05270 */
[----:B------:R-:W-:-:S12]  /*20a90*/  BSSY B0, `(.L_x_1132) ;  /* 0x0000005000007945 */ /* 0x000fd80003800000 */
[----:B------:R-:W-:Y:S05]  /*20aa0*/  @!P0 BRA `(.L_x_1133) ;  /* 0x0000003000008947 */ /* 0x000fea0003800000 */
[----:B---3--:R-:W-:Y:S01]  /*20ab0*/  IADD3 R9, R9, -0x1, RZ ;  /* 0xffffffff09097810 */ /* 0x008fe20007ffe0ff */
[----:B------:R-:W-:Y:S05]  /*20ac0*/  BRA.DIV ~URZ, `(.L_x_1134) ;  /* 0x00003c227f007947 */ /* 0x000fea000b800000 */
[----:B------:R3:W2:Y:S02]  /*20ad0*/  SHFL.IDX PT, R16, R4, R9, 0x1f ;  /* 0x00001f0904107589 */ /* 0x0006a400000e0000 */
.L_x_1133:
[----:B------:R-:W-:Y:S05]  /*20ae0*/  BSYNC B0 ;  /* 0x0000000000007941 */ /* 0x000fea0003800000 */
.L_x_1132:
[----:B--2---:R-:W-:Y:S01]  /*20af0*/  IMAD R2, R16, c[0x0][0x538], R14 ;  /* 0x00014e0010027a24 */ /* 0x004fe200078e020e */
[----:B-1----:R-:W-:Y:S01]  /*20b00*/  ISETP.NE.AND P0, PT, R6, 0x1, PT ;  /* 0x000000010600780c */ /* 0x002fe20003f05270 */
[----:B------:R-:W-:Y:S03]  /*20b10*/  BSSY B0, `(.L_x_1135) ;  /* 0x0000086000007945 */ /* 0x000fe60003800000 */
[----:B------:R1:W-:Y:S01]  /*20b20*/  STL [R1+0x18], R2 ;  /* 0x0000180201007387 */ /* 0x0003e20000100800 */
[----:B------:R-:W-:-:S08]  /*20b30*/  IADD3 R10, -R2, R10, RZ ;  /* 0x0000000a020a7210 */ /* 0x000fd00007ffe1ff */
[----:B------:R-:W-:Y:S05]  /*20b40*/  @!P0 BRA `(.L_x_1136) ;  /* 0x000003e000008947 */ /* 0x000fea0003800000 */
[-C--:B----4-:R-:W-:Y:S02]  /*20b50*/  IABS R3, R11.reuse ;  /* 0x0000000b00037213 */ /* 0x090fe40000000000 */
[----:B------:R-:W-:Y:S02]  /*20b60*/  IABS R14, R11 ;  /* 0x0000000b000e7213 */ /* 0x000fe40000000000 */
[----:B-1----:R-:W1:Y:S08]  /*20b70*/  I2F.RP R2, R3 ;  /* 0x0000000300027306 */ /* 0x002e700000209400 */
[----:B-1----:R-:W1:Y:S02]  /*20b80*/  MUFU.RCP R2, R2 ;  /* 0x0000000200027308 */ /* 0x002e640000001000 */
[----:B-1----:R-:W-:-:S06]  /*20b90*/  IADD3 R2, R2, 0xffffffe, RZ ;  /* 0x0ffffffe02027810 */ /* 0x002fcc0007ffe0ff */
[----:B------:R1:W2:Y:S02]  /*20ba0*/  F2I.FTZ.U32.TRUNC.NTZ R5, R2 ;  /* 0x0000000200057305 */ /* 0x0002a4000021f000 */
[----:B-1----:R-:W-:Y:S01]  /*20bb0*/  IABS R2, R6 ;  /* 0x0000000600027213 */ /* 0x002fe20000000000 */
[----:B--23--:R-:W-:-:S04]  /*20bc0*/  IMAD.MOV R4, RZ, RZ, -R5 ;  /* 0x000000ffff047224 */ /* 0x00cfc800078e0a05 */
[----:B------:R-:W-:Y:S01]  /*20bd0*/  IMAD.MOV.U32 R8, RZ, RZ, R2 ;  /* 0x000000ffff087224 */ /* 0x000fe200078e0002 */
[----:B------:R-:W-:Y:S01]  /*20be0*/  IABS R2, R10 ;  /* 0x0000000a00027213 */ /* 0x000fe20000000000 */
[----:B------:R-:W-:Y:S02]  /*20bf0*/  IMAD R9, R4, R3, RZ ;  /* 0x0000000304097224 */ /* 0x000fe400078e02ff */
[----:B------:R-:W-:Y:S01]  /*20c00*/  IMAD.MOV.U32 R4, RZ, RZ, RZ ;  /* 0x000000ffff047224 */ /* 0x000fe200078e00ff */
[----:B------:R-:W1:Y:S03]  /*20c10*/  I2F.RP R15, R8 ;  /* 0x00000008000f7306 */ /* 0x000e660000209400 */
[----:B------:R-:W-:-:S04]  /*20c20*/  IMAD.HI.U32 R9, R5, R9, R4 ;  /* 0x0000000905097227 */ /* 0x000fc800078e0004 */
[----:B------:R-:W-:Y:S02]  /*20c30*/  IMAD.MOV.U32 R4, RZ, RZ, R2 ;  /* 0x000000ffff047224 */ /* 0x000fe400078e0002 */
[----:B------:R-:W-:-:S05]  /*20c40*/  IMAD.MOV R2, RZ, RZ, -R14 ;  /* 0x000000ffff027224 */ /* 0x000fca00078e0a0e */
[----:B------:R-:W-:Y:S01]  /*20c50*/  MOV R5, R2 ;  /* 0x0000000200057202 */ /* 0x000fe20000000f00 */
[----:B------:R-:W-:-:S04]  /*20c60*/  IMAD.HI.U32 R2, R9, R4, RZ ;  /* 0x0000000409027227 */ /* 0x000fc800078e00ff */
[----:B------:R-:W-:Y:S02]  /*20c70*/  IMAD R4, R2, R5, R4 ;  /* 0x0000000502047224 */ /* 0x000fe400078e0204 */
[----:B-1----:R-:W1:Y:S03]  /*20c80*/  MUFU.RCP R5, R15 ;  /* 0x0000000f00057308 */ /* 0x002e660000001000 */
        /* <DEDUP_REMOVED lines=9> */
[----:B------:R-:W-:Y:S01]  /*20d20*/  @P2 IADD3 R2, R2, 0x1, RZ ;  /* 0x0000000102022810 */ /* 0x000fe20007ffe0ff */
[----:B-1----:R-:W-:-:S05]  /*20d30*/  IMAD.MOV R3, RZ, RZ, -R5 ;  /* 0x000000ffff037224 */ /* 0x002fca00078e0a05 */
[----:B------:R-:W-:Y:S01]  /*20d40*/  @!P1 IMAD.MOV R2, RZ, RZ, -R2 ;  /* 0x000000ffff029224 */ /* 0x000fe200078e0a02 */
[----:B------:R-:W-:Y:S02]  /*20d50*/  MOV R4, R3 ;  /* 0x0000000300047202 */ /* 0x000fe40000000f00 */
[----:B------:R-:W-:Y:S02]  /*20d60*/  @!P0 LOP3.LUT R2, RZ, R11, RZ, 0x33, !PT ;  /* 0x0000000bff028212 */ /* 0x000fe400078e33ff */
[----:B------:R-:W-:Y:S01]  /*20d70*/  IABS R3, R6 ;  /* 0x0000000600037213 */ /* 0x000fe20000000000 */
[----:B------:R-:W-:Y:S01]  /*20d80*/  IMAD R9, R4, R8, RZ ;  /* 0x0000000804097224 */ /* 0x000fe200078e02ff */
[----:B------:R-:W-:Y:S01]  /*20d90*/  IABS R15, R2 ;  /* 0x00000002000f7213 */ /* 0x000fe20000000000 */
[----:B------:R-:W-:Y:S02]  /*20da0*/  IMAD.MOV.U32 R4, RZ, RZ, RZ ;  /* 0x000000ffff047224 */ /* 0x000fe400078e00ff */
[----:B------:R-:W-:-:S02]  /*20db0*/  IMAD.MOV R14, RZ, RZ, -R3 ;  /* 0x000000ffff0e7224 */ /* 0x000fc400078e0a03 */
[----:B------:R-:W-:-:S03]  /*20dc0*/  IMAD.HI.U32 R3, R5, R9, R4 ;  /* 0x0000000905037227 */ /* 0x000fc600078e0004 */
[----:B------:R-:W-:Y:S01]  /*20dd0*/  MOV R5, R14 ;  /* 0x0000000e00057202 */ /* 0x000fe20000000f00 */
        /* <DEDUP_REMOVED lines=18> */
[----:B------:R-:W-:-:S05]  /*20f00*/  IMAD R2, R4, 0x10000, R2 ;  /* 0x0001000004027824 */ /* 0x000fca00078e0202 */
[----:B------:R1:W-:Y:S01]  /*20f10*/  STL [R1+0x20], R2 ;  /* 0x0000200201007387 */ /* 0x0003e20000100800 */
[----:B------:R-:W-:Y:S05]  /*20f20*/  BRA `(.L_x_1137) ;  /* 0x0000044000007947 */ /* 0x000fea0003800000 */
.L_x_1136:
[----:B---3--:R-:W2:Y:S01]  /*20f30*/  LDL R4, [R1+0x24] ;  /* 0x0000240001047983 */ /* 0x008ea20000100800 */
[----:B-1----:R-:W-:-:S04]  /*20f40*/  IMAD.MOV.U32 R2, RZ, RZ, 0x4 ;  /* 0x00000004ff027424 */ /* 0x002fc800078e00ff */
[----:B--2---:R-:W-:-:S05]  /*20f50*/  IMAD.WIDE R2, R4, R2, c[0x0][0x590] ;  /* 0x0001640004027625 */ /* 0x004fca00078e0202 */
[----:B------:R-:W2:Y:S02]  /*20f60*/  LDG.E R4, [R2.64] ;  /* 0x0000000802047981 */ /* 0x000ea4000c1e1900 */
[----:B--2-4-:R-:W-:-:S05]  /*20f70*/  IMAD R15, R4, R11, RZ ;  /* 0x0000000b040f7224 */ /* 0x014fca00078e02ff */
        /* <DEDUP_REMOVED lines=16> */
[----:B------:R-:W-:Y:S02]  /*21080*/  IMAD R3, R2, R3, R6 ;  /* 0x0000000302037224 */ /* 0x000fe400078e0206 */
[----:B------:R-:W-:-:S03]  /*21090*/  IMAD.MOV.U32 R8, RZ, RZ, RZ ;  /* 0x000000ffff087224 */ /* 0x000fc600078e00ff */
        /* <DEDUP_REMOVED lines=19> */
[----:B------:R-:W1:Y:S08]  /*211d0*/  I2F.RP R5, R4 ;  /* 0x0000000400057306 */ /* 0x000e700000209400 */
[----:B-1----:R-:W1:Y:S02]  /*211e0*/  MUFU.RCP R5, R5 ;  /* 0x0000000500057308 */ /* 0x002e640000001000 */
[----:B-1----:R-:W-:-:S06]  /*211f0*/  IADD3 R5, R5, 0xffffffe, RZ ;  /* 0x0ffffffe05057810 */ /* 0x002fcc0007ffe0ff */
[----:B------:R-:W1:Y:S02]  /*21200*/  F2I.FTZ.U32.TRUNC.NTZ R9, R5 ;  /* 0x0000000500097305 */ /* 0x000e64000021f000 */
[----:B-1----:R-:W-:-:S04]  /*21210*/  IMAD.MOV R5, RZ, RZ, -R9 ;  /* 0x000000ffff057224 */ /* 0x002fc800078e0a09 */
[----:B------:R-:W-:Y:S01]  /*21220*/  IMAD R10, R5, R4, RZ ;  /* 0x00000004050a7224 */ /* 0x000fe200078e02ff */
[----:B------:R-:W-:Y:S01]  /*21230*/  MOV R5, R3 ;  /* 0x0000000300057202 */ /* 0x000fe20000000f00 */
[----:B------:R-:W-:Y:S02]  /*21240*/  IMAD.MOV R3, RZ, RZ, -R15 ;  /* 0x000000ffff037224 */ /* 0x000fe400078e0a0f */
        /* <DEDUP_REMOVED lines=16> */
[----:B------:R-:W-:-:S05]  /*21350*/  IMAD R2, R3, R4, R6 ;  /* 0x0000000403027224 */ /* 0x000fca00078e0206 */
[----:B------:R1:W-:Y:S02]  /*21360*/  STL [R1+0x20], R2 ;  /* 0x0000200201007387 */ /* 0x0003e40000100800 */
.L_x_1137:
[----:B------:R-:W-:Y:S05]  /*21370*/  BSYNC B0 ;  /* 0x0000000000007941 */ /* 0x000fea0003800000 */
.L_x_1135:
[----:B------:R-:W-:-:S04]  /*21380*/  LOP3.LUT R3, RZ, R3, RZ, 0x33, !PT ;  /* 0x00000003ff037212 */ /* 0x000fc800078e33ff */
[----:B-1----:R-:W-:-:S05]  /*21390*/  IADD3 R2, R3, R11, RZ ;  /* 0x0000000b03027210 */ /* 0x002fca0007ffe0ff */
[----:B------:R1:W-:Y:S01]  /*213a0*/  STL [R1+0x1c], R2 ;  /* 0x00001c0201007387 */ /* 0x0003e20000100800 */
[----:B------:R-:W-:Y:S05]  /*213b0*/  BRA `(.L_x_1138) ;  /* 0x0000005000007947 */ /* 0x000fea0003800000 */
.L_x_1126:
[----:B------:R-:W-:Y:S01]  /*213c0*/  MOV R2, c[0x0][0x53c] ;  /* 0x00014f0000027a02 */ /* 0x000fe20000000f00 */
[----:B------:R2:W-:Y:S04]  /*213d0*/  STL [R1+0x18], R10 ;  /* 0x0000180a01007387 */ /* 0x0005e80000100800 */
[----:B------:R2:W-:Y:S04]  /*213e0*/  STL [R1+0x1c], RZ ;  /* 0x00001cff01007387 */ /* 0x0005e80000100800 */
[----:B------:R2:W-:Y:S04]  /*213f0*/  STL [R1+0x20], RZ ;  /* 0x000020ff01007387 */ /* 0x0005e80000100800 */
[----:B------:R2:W-:Y:S02]  /*21400*/  STL [R1+0x24], R2 ;  /* 0x0000240201007387 */ /* 0x0005e40000100800 */
.L_x_1138:
[----:B------:R-:W-:Y:S05]  /*21410*/  BSYNC B1 ;  /* 0x0000000000017941 */ /* 0x000fea0003800000 */
.L_x_1124:
        /* <DEDUP_REMOVED lines=9> */
.L_x_1119:
[----:B-1----:R-:W3:Y:S02]  /*214b0*/  LDL R2, [R1+0x24] ;  /* 0x0000240001027983 */ /* 0x002ee40000100800 */
[----:B---3--:R-:W-:-:S13]  /*214c0*/  ISETP.GE.AND P0, PT, R2, c[0x0][0x53c], PT ;  /* 0x00014f0002007a0c */ /* 0x008fda0003f06270 */
[----:B--2---:R-:W-:Y:S01]  /*214d0*/  @P0 CALL.REL.NOINC `(.L_x_1139) ;  /* 0x0000001000000944 */ /* 0x004fe20003c00000 */
[----:B------:R-:W-:Y:S05]  /*214e0*/  BRA `(.L_x_1140) ;  /* 0xfffe084000007947 */ /* 0x000fea000383ffff */
.L_x_1139:
[----:B------:R-:W-:Y:S05]  /*214f0*/  EXIT ;  /* 0x000000000000794d */ /* 0x000fea0003800000 */
.L_x_893:
[----:B------:R-:W-:Y:S02]  /*21500*/  MOV R3, 0x1 ;  /* 0x0000000100037802 */ /* 0x000fe40000000f00 */
[----:B------:R-:W-:Y:S02]  /*21510*/  MOV R4, 0x21530 ;  /* 0x0002153000047802 */ /* 0x000fe40000000f00 */
[----:B------:R-:W-:Y:S05]  /*21520*/  CALL.REL.NOINC `($__internal_16_$__cuda_sm70_shflsync_up_p) ;  /* 0x000032f000007944 */ /* 0x000fea0003c00000 */
[----:B------:R-:W-:Y:S01]  /*21530*/  MOV R0, R3 ;  /* 0x0000000300007202 */ /* 0x000fe20000000f00 */
[----:B------:R-:W-:Y:S05]  /*21540*/  BRA `(.L_x_1141) ;  /* 0xfffdef1000007947 */ /* 0x000fea000383ffff */
.L_x_894:
[----:B------:R-:W-:Y:S02]  /*21550*/  MOV R3, 0x2 ;  /* 0x0000000200037802 */ /* 0x000fe40000000f00 */
[----:B------:R-:W-:Y:S02]  /*21560*/  MOV R4, 0x21580 ;  /* 0x0002158000047802 */ /* 0x000fe40000000f00 */
[----:B------:R-:W-:Y:S05]  /*21570*/  CALL.REL.NOINC `($__internal_16_$__cuda_sm70_shflsync_up_p) ;  /* 0x000032a000007944 */ /* 0x000fea0003c00000 */
[----:B------:R-:W-:Y:S02]  /*21580*/  SEL R0, R3, RZ, P4 ;  /* 0x000000ff03007207 */ /* 0x000fe40002000000 */
[----:B------:R-:W-:Y:S02]  /*21590*/  MOV R3, 0x4 ;  /* 0x0000000400037802 */ /* 0x000fe40000000f00 */
[----:B------:R-:W-:Y:S01]  /*215a0*/  MOV R4, 0x215e0 ;  /* 0x000215e000047802 */ /* 0x000fe20000000f00 */
[----:B------:R-:W-:-:S04]  /*215b0*/  IMAD.IADD R0, R2, 0x1, R0 ;  /* 0x0000000102007824 */ /* 0x000fc800078e0200 */
[----:B------:R-:W-:Y:S02]  /*215c0*/  IMAD.MOV.U32 R2, RZ, RZ, R0 ;  /* 0x000000ffff027224 */ /* 0x000fe400078e0000 */
[----:B------:R-:W-:Y:S05]  /*215d0*/  CALL.REL.NOINC `($__internal_16_$__cuda_sm70_shflsync_up_p) ;  /* 0x0000324000007944 */ /* 0x000fea0003c00000 */
[----:B------:R-:W-:Y:S02]  /*215e0*/  SEL R3, R3, RZ, P3 ;  /* 0x000000ff03037207 */ /* 0x000fe40001800000 */
[----:B------:R-:W-:-:S03]  /*215f0*/  MOV R4, 0x21640 ;  /* 0x0002164000047802 */ /* 0x000fc60000000f00 */
[----:B------:R-:W-:Y:S01]  /*21600*/  IMAD.IADD R0, R0, 0x1, R3 ;  /* 0x0000000100007824 */ /* 0x000fe200078e0203 */
[----:B------:R-:W-:-:S03]  /*21610*/  MOV R3, 0x8 ;  /* 0x0000000800037802 */ /* 0x000fc60000000f00 */
        /* <DEDUP_REMOVED lines=8> */
[----:B------:R-:W-:Y:S01]  /*216a0*/  SEL R3, R3, RZ, P1 ;  /* 0x000000ff03037207 */ /* 0x000fe20000800000 */
[----:B------:R-:W-:Y:S01]  /*216b0*/  IMAD.MOV.U32 R2, RZ, RZ, 0x1f ;  /* 0x0000001fff027424 */ /* 0x000fe200078e00ff */
[----:B------:R-:W-:-:S03]  /*216c0*/  MOV R216, 0x1f ;  /* 0x0000001f00d87802 */ /* 0x000fc60000000f00 */
[----:B------:R-:W-:Y:S01]  /*216d0*/  IMAD.IADD R4, R0, 0x1, R3 ;  /* 0x0000000100047824 */ /* 0x000fe200078e0203 */
[----:B------:R-:W-:-:S03]  /*216e0*/  MOV R3, 0x21710 ;  /* 0x0002171000037802 */ /* 0x000fc60000000f00 */
[----:B------:R-:W-:Y:S02]  /*216f0*/  IMAD.MOV.U32 R5, RZ, RZ, R4 ;  /* 0x000000ffff057224 */ /* 0x000fe400078e0004 */
[----:B------:R-:W-:Y:S05]  /*21700*/  CALL.REL.NOINC `($__internal_15_$__cuda_sm70_shflsync_idx_p) ;  /* 0x000030b000007944 */ /* 0x000fea0003c00000 */
[----:B------:R-:W-:Y:S01]  /*21710*/  MOV R0, R5 ;  /* 0x0000000500007202 */ /* 0x000fe20000000f00 */
[----:B------:R-:W-:Y:S05]  /*21720*/  BRA `(.L_x_1142) ;  /* 0xfffdee3000007947 */ /* 0x000fea000383ffff */
.L_x_896:
[----:B------:R-:W-:Y:S02]  /*21730*/  SEL R2, RZ, 0x1, P0 ;  /* 0x00000001ff027807 */ /* 0x000fe40000000000 */
[----:B------:R-:W-:Y:S02]  /*21740*/  MOV R3, 0x21760 ;  /* 0x0002176000037802 */ /* 0x000fe40000000f00 */
[----:B------:R-:W-:Y:S05]  /*21750*/  CALL.REL.NOINC `($__internal_17_$__cuda_sm70_votesync_ballot) ;  /* 0x0000312000007944 */ /* 0x000fea0003c00000 */
[----:B------:R-:W-:Y:S05]  /*21760*/  BRA `(.L_x_1143) ;  /* 0xfffdee8000007947 */ /* 0x000fea000383ffff */
.L_x_897:
[----:B------:R-:W-:Y:S01]  /*21770*/  IMAD.MOV.U32 R5, RZ, RZ, R9 ;  /* 0x000000ffff057224 */ /* 0x000fe200078e0009 */
[----:B-1----:R-:W-:Y:S01]  /*21780*/  MOV R2, R0 ;  /* 0x0000000000027202 */ /* 0x002fe20000000f00 */
[----:B------:R-:W-:Y:S01]  /*21790*/  IMAD.MOV.U32 R216, RZ, RZ, 0x1f ;  /* 0x0000001fffd87424 */ /* 0x000fe200078e00ff */
[----:B------:R-:W-:Y:S02]  /*217a0*/  MOV R3, 0x217c0 ;  /* 0x000217c000037802 */ /* 0x000fe40000000f00 */
[----:B------:R-:W-:Y:S05]  /*217b0*/  CALL.REL.NOINC `($__internal_15_$__cuda_sm70_shflsync_idx_p) ;  /* 0x0000300000007944 */ /* 0x000fea0003c00000 */
[----:B------:R-:W-:Y:S01]  /*217c0*/  IMAD.MOV.U32 R12, RZ, RZ, R5 ;  /* 0x000000ffff0c7224 */ /* 0x000fe200078e0005 */
[----:B------:R-:W-:Y:S01]  /*217d0*/  MOV R5, R8 ;  /* 0x0000000800057202 */ /* 0x000fe20000000f00 */
[----:B------:R-:W-:Y:S01]  /*217e0*/  IMAD.MOV.U32 R6, RZ, RZ, RZ ;  /* 0x000000ffff067224 */ /* 0x000fe200078e00ff */
[----:B------:R-:W-:Y:S01]  /*217f0*/  MOV R2, R0 ;  /* 0x0000000000027202 */ /* 0x000fe20000000f00 */
[----:B------:R-:W-:Y:S01]  /*21800*/  IMAD.MOV.U32 R216, RZ, RZ, 0x1f ;  /* 0x0000001fffd87424 */ /* 0x000fe200078e00ff */
[----:B------:R-:W-:-:S02]  /*21810*/  MOV R3, 0x21830 ;  /* 0x0002183000037802 */ /* 0x000fc40000000f00 */
[----:B------:R-:W-:Y:S05]  /*21820*/  CALL.REL.NOINC `($__internal_15_$__cuda_sm70_shflsync_idx_p) ;  /* 0x00002f9000007944 */ /* 0x000fea0003c00000 */
[----:B------:R-:W-:Y:S01]  /*21830*/  MOV R9, R5 ;  /* 0x0000000500097202 */ /* 0x000fe20000000f00 */
[----:B------:R-:W-:Y:S05]  /*21840*/  BRA `(.L_x_1144) ;  /* 0xfffdee1000007947 */ /* 0x000fea000383ffff */
.L_x_900:
[----:B------:R-:W-:Y:S01]  /*21850*/  IMAD.MOV.U32 R5, RZ, RZ, R4 ;  /* 0x000000ffff057224 */ /* 0x000fe200078e0004 */
[----:B-1----:R-:W-:Y:S01]  /*21860*/  MOV R2, R0 ;  /* 0x0000000000027202 */ /* 0x002fe20000000f00 */
[----:B------:R-:W-:Y:S01]  /*21870*/  IMAD.MOV.U32 R216, RZ, RZ, 0x1f ;  /* 0x0000001fffd87424 */ /* 0x000fe200078e00ff */
[----:B------:R-:W-:-:S02]  /*21880*/  MOV R3, 0x218a0 ;  /* 0x000218a000037802 */ /* 0x000fc40000000f00 */
[----:B---34-:R-:W-:Y:S05]  /*21890*/  CALL.REL.NOINC `($__internal_15_$__cuda_sm70_shflsync_idx_p) ;  /* 0x00002f2000007944 */ /* 0x018fea0003c00000 */
[----:B------:R-:W-:Y:S01]  /*218a0*/  MOV R6, R5 ;  /* 0x0000000500067202 */ /* 0x000fe20000000f00 */
[----:B------:R-:W-:Y:S05]  /*218b0*/  BRA `(.L_x_899) ;  /* 0xfffdee0000007947 */ /* 0x000fea000383ffff */
.L_x_1003:
[----:B------:R-:W-:Y:S01]  /*218c0*/  IMAD.MOV.U32 R5, RZ, RZ, R4 ;  /* 0x000000ffff057224 */ /* 0x000fe200078e0004 */
[----:B------:R-:W-:Y:S01]  /*218d0*/  MOV R2, RZ ;  /* 0x000000ff00027202 */ /* 0x000fe20000000f00 */
[----:B------:R-:W-:Y:S01]  /*218e0*/  IMAD.MOV.U32 R216, RZ, RZ, 0x181f ;  /* 0x0000181fffd87424 */ /* 0x000fe200078e00ff */
[----:B------:R-:W-:-:S02]  /*218f0*/  MOV R3, 0x21910 ;  /* 0x0002191000037802 */ /* 0x000fc40000000f00 */
[----:B------:R-:W-:Y:S05]  /*21900*/  CALL.REL.NOINC `($__internal_15_$__cuda_sm70_shflsync_idx_p) ;  /* 0x00002eb000007944 */ /* 0x000fea0003c00000 */
[----:B------:R-:W-:Y:S01]  /*21910*/  MOV R14, R5 ;  /* 0x00000005000e7202 */ /* 0x000fe20000000f00 */
[----:B------:R-:W-:Y:S05]  /*21920*/  BRA `(.L_x_1145) ;  /* 0xfffed46000007947 */ /* 0x000fea000383ffff */
.L_x_1004:
[----:B------:R-:W-:Y:S01]  /*21930*/  IMAD.MOV.U32 R5, RZ, RZ, R11 ;  /* 0x000000ffff057224 */ /* 0x000fe200078e000b */
[----:B------:R-:W-:Y:S01]  /*21940*/  MOV R2, RZ ;  /* 0x000000ff00027202 */ /* 0x000fe20000000f00 */
[----:B------:R-:W-:Y:S01]  /*21950*/  IMAD.MOV.U32 R216, RZ, RZ, 0x181f ;  /* 0x0000181fffd87424 */ /* 0x000fe200078e00ff */
[----:B------:R-:W-:-:S02]  /*21960*/  MOV R3, 0x21980 ;  /* 0x0002198000037802 */ /* 0x000fc40000000f00 */
[----:B-12---:R-:W-:Y:S05]  /*21970*/  CALL.REL.NOINC `($__internal_15_$__cuda_sm70_shflsync_idx_p) ;  /* 0x00002e4000007944 */ /* 0x006fea0003c00000 */
[----:B------:R-:W-:Y:S01]  /*21980*/  ISETP.GE.AND P1, PT, R76, c[0x0][0x1d4], PT ;  /* 0x000075004c007a0c */ /* 0x000fe20003f26270 */
[----:B------:R-:W-:Y:S01]  /*21990*/  IMAD.MOV.U32 R216, RZ, RZ, 0x181f ;  /* 0x0000181fffd87424 */ /* 0x000fe200078e00ff */
[----:B------:R-:W-:-:S02]  /*219a0*/  IADD3 R2, P0, R5, R6, RZ ;  /* 0x0000000605027210 */ /* 0x000fc40007f1e0ff */
[----:B------:R-:W-:-:S03]  /*219b0*/  SEL R16, RZ, 0x10, P1 ;  /* 0x00000010ff107807 */ /* 0x000fc60000800000 */
[----:B------:R-:W-:Y:S01]  /*219c0*/  IMAD.X R3, R14, 0x1, R8, P0 ;  /* 0x000000010e037824 */ /* 0x000fe200000e0608 */
[----:B------:R-:W-:-:S05]  /*219d0*/  ISETP.GE.AND P0, PT, R211, c[0x0][0x1d4], PT ;  /* 0x00007500d3007a0c */ /* 0x000fca0003f06270 */
[----:B------:R-:W-:Y:S01]  /*219e0*/  @!PT LDS RZ, [RZ] ;  /* 0x00000000fffff984 */ /* 0x000fe20000000800 */
[----:B------:R-:W-:Y:S01]  /*219f0*/  @!PT LDS RZ, [RZ] ;  /* 0x00000000fffff984 */ /* 0x000fe20000000800 */
[----:B------:R-:W-:Y:S01]  /*21a00*/  @!PT LDS RZ, [RZ] ;  /* 0x00000000fffff984 */ /* 0x000fe20000000800 */
[----:B------:R1:W-:Y:S02]  /*21a10*/  LDGSTS.E.BYPASS.LTC128B.128 [R210+0x8100], [R2.64], !P1 ;  /* 0x0810000002d27fae */ /* 0x0003e4000c901d48 */
[----:B-1----:R-:W-:Y:S01]  /*21a20*/  IADD3 R2, P2, R5, R10, RZ ;  /* 0x0000000a05027210 */ /* 0x002fe20007f5e0ff */
[----:B------:R-:W-:-:S04]  /*21a30*/  IMAD.MOV.U32 R5, RZ, RZ, R4 ;  /* 0x000000ffff057224 */ /* 0x000fc800078e0004 */
[----:B------:R-:W-:Y:S01]  /*21a40*/  IMAD.X R3, R14, 0x1, R9, P2 ;  /* 0x000000010e037824 */ /* 0x000fe200010e0609 */
[----:B------:R-:W-:-:S04]  /*21a50*/  SEL R14, RZ, 0x10, P0 ;  /* 0x00000010ff0e7807 */ /* 0x000fc80000000000 */
[----:B------:R1:W-:Y:S02]  /*21a60*/  LDGSTS.E.BYPASS.LTC128B.128 [R210+0xb100], [R2.64], !P0 ;  /* 0x0b10000002d27fae */ /* 0x0003e4000c101d48 */
[----:B-1----:R-:W-:Y:S01]  /*21a70*/  IMAD.MOV.U32 R2, RZ, RZ, 0x1 ;  /* 0x00000001ff027424 */ /* 0x002fe200078e00ff */
[----:B------:R-:W-:Y:S02]  /*21a80*/  MOV R3, 0x21aa0 ;  /* 0x00021aa000037802 */ /* 0x000fe40000000f00 */
[----:B------:R-:W-:Y:S05]  /*21a90*/  CALL.REL.NOINC `($__internal_15_$__cuda_sm70_shflsync_idx_p) ;  /* 0x00002d2000007944 */ /* 0x000fea0003c00000 */
[----:B------:R-:W-:Y:S01]  /*21aa0*/  IMAD.MOV.U32 R17, RZ, RZ, R5 ;  /* 0x000000ffff117224 */ /* 0x000fe200078e0005 */
[----:B------:R-:W-:Y:S01]  /*21ab0*/  MOV R2, 0x1 ;  /* 0x0000000100027802 */ /* 0x000fe20000000f00 */
[----:B------:R-:W-:Y:S01]  /*21ac0*/  IMAD.MOV.U32 R5, RZ, RZ, R11 ;  /* 0x000000ffff057224 */ /* 0x000fe200078e000b */
[----:B------:R-:W-:Y:S02]  /*21ad0*/  MOV R216, 0x181f ;  /* 0x0000181f00d87802 */ /* 0x000fe40000000f00 */
[----:B------:R-:W-:Y:S02]  /*21ae0*/  MOV R3, 0x21b00 ;  /* 0x00021b0000037802 */ /* 0x000fe40000000f00 */
[----:B------:R-:W-:Y:S05]  /*21af0*/  CALL.REL.NOINC `($__internal_15_$__cuda_sm70_shflsync_idx_p) ;  /* 0x00002cc000007944 */ /* 0x000fea0003c00000 */
[C---:B------:R-:W-:Y:S01]  /*21b00*/  IADD3 R2, -R16.reuse, 0x10, RZ ;  /* 0x0000001010027810 */ /* 0x040fe20007ffe1ff */
[----:B------:R-:W-:Y:S01]  /*21b10*/  IMAD.MOV.U32 R216, RZ, RZ, 0x181f ;  /* 0x0000181fffd87424 */ /* 0x000fe200078e00ff */
[----:B------:R-:W-:-:S02]  /*21b20*/  ISETP.NE.U32.AND P2, PT, R16, RZ, PT ;  /* 0x000000ff1000720c */ /* 0x000fc40003f45070 */
[----:B------:R-:W-:-:S04]  /*21b30*/  LOP3.LUT R2, R2, 0xf, RZ, 0xc0, !PT ;  /* 0x0000000f02027812 */ /* 0x000fc800078ec0ff */
[----:B------:R-:W-:-:S04]  /*21b40*/  IADD3 R2, P1, P0, R2, R5, R6 ;  /* 0x0000000502027210 */ /* 0x000fc8000783e006 */
[----:B------:R-:W-:-:S05]  /*21b50*/  IADD3.X R3, RZ, R17, R8, P1, P0 ;  /* 0x00000011ff037210 */ /* 0x000fca0000fe0408 */
[----:B------:R-:W-:Y:S01]  /*21b60*/  @!PT LDS RZ, [RZ] ;  /* 0x00000000fffff984 */ /* 0x000fe20000000800 */
[----:B------:R-:W-:Y:S01]  /*21b70*/  @!PT LDS RZ, [RZ] ;  /* 0x00000000fffff984 */ /* 0x000fe20000000800 */
[----:B------:R-:W-:Y:S01]  /*21b80*/  @!PT LDS RZ, [RZ] ;  /* 0x00000000fffff984 */ /* 0x000fe20000000800 */
[----:B------:R1:W-:Y:S01]  /*21b90*/  LDGSTS.E.BYPASS.LTC128B.128.ZFILL [R210+0x9100], [R2.64], P2 ;  /* 0x0910000002d27fae */ /* 0x0003e20009141d48 */
[C---:B------:R-:W-:Y:S02]  /*21ba0*/  ISETP.NE.U32.AND P2, PT, R14.reuse, RZ, PT ;  /* 0x000000ff0e00720c */ /* 0x040fe40003f45070 */
[----:B-1----:R-:W-:-:S04]  /*21bb0*/  IADD3 R2, -R14, 0x10, RZ ;  /* 0x000000100e027810 */ /* 0x002fc80007ffe1ff */
[----:B------:R-:W-:-:S04]  /*21bc0*/  LOP3.LUT R2, R2, 0xf, RZ, 0xc0, !PT ;  /* 0x0000000f02027812 */ /* 0x000fc800078ec0ff */
[----:B------:R-:W-:Y:S01]  /*21bd0*/  IADD3 R2, P1, P0, R2, R5, R10 ;  /* 0x0000000502027210 */ /* 0x000fe2000783e00a */
[----:B------:R-:W-:-:S03]  /*21be0*/  IMAD.MOV.U32 R5, RZ, RZ, R4 ;  /* 0x000000ffff057224 */ /* 0x000fc600078e0004 */
[----:B------:R-:W-:-:S05]  /*21bf0*/  IADD3.X R3, RZ, R17, R9, P1, P0 ;  /* 0x00000011ff037210 */ /* 0x000fca0000fe0409 */
[----:B------:R1:W-:Y:S02]  /*21c00*/  LDGSTS.E.BYPASS.LTC128B.128.ZFILL [R210+0xc100], [R2.64], P2 ;  /* 0x0c10000002d27fae */ /* 0x0003e40009141d48 */
        /* <DEDUP_REMOVED lines=9> */
[----:B------:R-:W-:Y:S01]  /*21ca0*/  MOV R2, R5 ;  /* 0x0000000500027202 */ /* 0x000fe20000000f00 */
[----:B------:R-:W-:Y:S05]  /*21cb0*/  BRA `(.L_x_1146) ;  /* 0xfffed23000007947 */ /* 0x000fea000383ffff */
.L_x_1005:
[----:B------:R-:W-:Y:S01]  /*21cc0*/  IMAD.MOV.U32 R5, RZ, RZ, R6 ;  /* 0x000000ffff057224 */ /* 0x000fe200078e0006 */
[----:B------:R-:W-:Y:S01]  /*21cd0*/  MOV R2, RZ ;  /* 0x000000ff00027202 */ /* 0x000fe20000000f00 */
[----:B------:R-:W-:Y:S01]  /*21ce0*/  IMAD.MOV.U32 R216, RZ, RZ, 0x1c1f ;  /* 0x00001c1fffd87424 */ /* 0x000fe200078e00ff */
[----:B------:R-:W-:-:S02]  /*21cf0*/  MOV R3, 0x21d10 ;  /* 0x00021d1000037802 */ /* 0x000fc40000000f00 */
[----:B------:R-:W-:Y:S05]  /*21d00*/  CALL.REL.NOINC `($__internal_15_$__cuda_sm70_shflsync_idx_p) ;  /* 0x00002ab000007944 */ /* 0x000fea0003c00000 */
[----:B------:R-:W-:Y:S01]  /*21d10*/  MOV R4, R5 ;  /* 0x0000000500047202 */ /* 0x000fe20000000f00 */
[----:B------:R-:W-:Y:S05]  /*21d20*/  BRA `(.L_x_1147) ;  /* 0xfffed3f000007947 */ /* 0x000fea000383ffff */
.L_x_1010:
[----:B------:R-:W-:Y:S01]  /*21d30*/  IMAD.MOV.U32 R5, RZ, RZ, R6 ;  /* 0x000000ffff057224 */ /* 0x000fe200078e0006 */
[----:B------:R-:W-:Y:S01]  /*21d40*/  MOV R2, 0x1 ;  /* 0x0000000100027802 */ /* 0x000fe20000000f00 */
[----:B------:R-:W-:Y:S01]  /*21d50*/  IMAD.MOV.U32 R216, RZ, RZ, 0x1c1f ;  /* 0x00001c1fffd87424 */ /* 0x000fe200078e00ff */
[----:B------:R-:W-:-:S02]  /*21d60*/  MOV R3, 0x21d80 ;  /* 0x00021d8000037802 */ /* 0x000fc40000000f00 */
[----:B-1----:R-:W-:Y:S05]  /*21d70*/  CALL.REL.NOINC `($__internal_15_$__cuda_sm70_shflsync_idx_p) ;  /* 0x00002a4000007944 */ /* 0x002fea0003c00000 */
[----:B------:R-:W-:Y:S01]  /*21d80*/  MOV R4, R5 ;  /* 0x0000000500047202 */ /* 0x000fe20000000f00 */
[----:B------:R-:W-:Y:S05]  /*21d90*/  BRA `(.L_x_1148) ;  /* 0xfffedd8000007947 */ /* 0x000fea000383ffff */
.L_x_1015:
[----:B------:R-:W-:Y:S01]  /*21da0*/  IMAD.MOV.U32 R4, RZ, RZ, R5 ;  /* 0x000000ffff047224 */ /* 0x000fe200078e0005 */
[----:B------:R-:W-:-:S02]  /*21db0*/  MOV R3, 0x2 ;  /* 0x0000000200037802 */ /* 0x000fc40000000f00 */
[----:B------:R-:W-:Y:S02]  /*21dc0*/  MOV R2, 0x21de0 ;  /* 0x00021de000027802 */ /* 0x000fe40000000f00 */
[----:B------:R-:W-:Y:S05]  /*21dd0*/  CALL.REL.NOINC `($__internal_14_$__cuda_sm70_shflsync_bfly_p) ;  /* 0x0000298000007944 */ /* 0x000fea0003c00000 */
[----:B------:R-:W-:Y:S01]  /*21de0*/  MOV R2, R141 ;  /* 0x0000008d00027202 */ /* 0x000fe20000000f00 */
[----:B------:R-:W-:Y:S05]  /*21df0*/  BRA `(.L_x_1149) ;  /* 0xfffee76000007947 */ /* 0x000fea000383ffff */
.L_x_1016:
[----:B------:R-:W-:Y:S01]  /*21e00*/  IMAD.MOV.U32 R4, RZ, RZ, R5 ;  /* 0x000000ffff047224 */ /* 0x000fe200078e0005 */
[----:B------:R-:W-:Y:S02]  /*21e10*/  MOV R3, 0x1 ;  /* 0x0000000100037802 */ /* 0x000fe40000000f00 */
[----:B------:R-:W-:Y:S02]  /*21e20*/  MOV R2, 0x21e40 ;  /* 0x00021e4000027802 */ /* 0x000fe40000000f00 */
[----:B------:R-:W-:Y:S05]  /*21e30*/  CALL.REL.NOINC `($__internal_14_$__cuda_sm70_shflsync_bfly_p) ;  /* 0x0000292000007944 */ /* 0x000fea0003c00000 */
[----:B------:R-:W-:Y:S01]  /*21e40*/  FMNMX.FTZ R5, R5, R141, !PT ;  /* 0x0000008d05057209 */ /* 0x000fe20007810000 */
[----:B------:R-:W-:Y:S01]  /*21e50*/  IMAD.MOV.U32 R4, RZ, RZ, R6 ;  /* 0x000000ffff047224 */ /* 0x000fe200078e0006 */
[----:B------:R-:W-:Y:S01]  /*21e60*/  MOV R2, 0x21e90 ;  /* 0x00021e9000027802 */ /* 0x000fe20000000f00 */
[----:B------:R-:W-:Y:S02]  /*21e70*/  IMAD.MOV.U32 R3, RZ, RZ, 0x2 ;  /* 0x00000002ff037424 */ /* 0x000fe400078e00ff */
[----:B------:R-:W-:Y:S05]  /*21e80*/  CALL.REL.NOINC `($__internal_14_$__cuda_sm70_shflsync_bfly_p) ;  /* 0x000028d000007944 */ /* 0x000fea0003c00000 */
[----:B------:R-:W-:Y:S01]  /*21e90*/  FMNMX.FTZ R4, R6, R141, !PT ;  /* 0x0000008d06047209 */ /* 0x000fe20007810000 */
[----:B------:R-:W-:Y:S01]  /*21ea0*/  IMAD.MOV.U32 R3, RZ, RZ, 0x1 ;  /* 0x00000001ff037424 */ /* 0x000fe200078e00ff */
[----:B------:R-:W-:Y:S02]  /*21eb0*/  MOV R2, 0x21ed0 ;  /* 0x00021ed000027802 */ /* 0x000fe40000000f00 */
[----:B------:R-:W-:Y:S05]  /*21ec0*/  CALL.REL.NOINC `($__internal_14_$__cuda_sm70_shflsync_bfly_p) ;  /* 0x0000289000007944 */ /* 0x000fea0003c00000 */
[----:B------:R-:W-:Y:S01]  /*21ed0*/  MOV R6, R141 ;  /* 0x0000008d00067202 */ /* 0x000fe20000000f00 */
[----:B------:R-:W-:Y:S05]  /*21ee0*/  BRA `(.L_x_1150) ;  /* 0xfffee6e000007947 */ /* 0x000fea000383ffff */
.L_x_1024:
[----:B------:R-:W-:Y:S01]  /*21ef0*/  MOV R2, RZ ;  /* 0x000000ff00027202 */ /* 0x000fe20000000f00 */
[----:B------:R-:W-:Y:S01]  /*21f00*/  IMAD.MOV.U32 R5, RZ, RZ, R4 ;  /* 0x000000ffff057224 */ /* 0x000fe200078e0004 */
[----:B------:R-:W-:Y:S01]  /*21f10*/  MOV R3, 0x21f40 ;  /* 0x00021f4000037802 */ /* 0x000fe20000000f00 */
[----:B------:R-:W-:Y:S02]  /*21f20*/  IMAD.MOV.U32 R216, RZ, RZ, 0x181f ;  /* 0x0000181fffd87424 */ /* 0x000fe400078e00ff */
[----:B-1--4-:R-:W-:Y:S05]  /*21f30*/  CALL.REL.NOINC `($__internal_15_$__cuda_sm70_shflsync_idx_p) ;  /* 0x0000288000007944 */ /* 0x012fea0003c00000 */
[----:B------:R-:W-:Y:S01]  /*21f40*/  MOV R21, R5 ;  /* 0x0000000500157202 */ /* 0x000fe20000000f00 */
[----:B------:R-:W-:-:S05]  /*21f50*/  BRA `(.L_x_1151) ;  /* 0xfffeff4000007947 */ /* 0x000fca000383ffff */
.L_x_1025:
[----:B------:R-:W-:Y:S01]  /*21f60*/  MOV R2, RZ ;  /* 0x000000ff00027202 */ /* 0x000fe20000000f00 */
[----:B------:R-:W-:Y:S01]  /*21f70*/  IMAD.MOV.U32 R5, RZ, RZ, R8 ;  /* 0x000000ffff057224 */ /* 0x000fe200078e0008 */
[----:B------:R-:W-:Y:S01]  /*21f80*/  MOV R3, 0x21fb0 ;  /* 0x00021fb000037802 */ /* 0x000fe20000000f00 */
[----:B------:R-:W-:Y:S02]  /*21f90*/  IMAD.MOV.U32 R216, RZ, RZ, 0x181f ;  /* 0x0000181fffd87424 */ /* 0x000fe400078e00ff */
[----:B-1234-:R-:W-:Y:S05]  /*21fa0*/  CALL.REL.NOINC `($__internal_15_$__cuda_sm70_shflsync_idx_p) ;  /* 0x0000281000007944 */ /* 0x01efea0003c00000 */
[----:B------:R-:W-:Y:S01]  /*21fb0*/  ISETP.GE.AND P1, PT, R76, c[0x0][0x1d4], PT ;  /* 0x000075004c007a0c */ /* 0x000fe20003f26270 */
[----:B------:R-:W-:Y:S01]  /*21fc0*/  IMAD.MOV.U32 R216, RZ, RZ, 0x181f ;  /* 0x0000181fffd87424 */ /* 0x000fe200078e00ff */
[----:B------:R-:W-:Y:S02]  /*21fd0*/  IADD3 R22, P2, R5, R9, RZ ;  /* 0x0000000905167210 */ /* 0x000fe40007f5e0ff */
[----:B------:R-:W-:Y:S03]  /*21fe0*/  ISETP.GE.AND P0, PT, R211, c[0x0][0x1d4], PT ;  /* 0x00007500d3007a0c */ /* 0x000fe60003f06270 */
[----:B------:R-:W-:Y:S01]  /*21ff0*/  IMAD.X R23, R21, 0x1, R10, P2 ;  /* 0x0000000115177824 */ /* 0x000fe200010e060a */
[----:B------:R-:W-:Y:S01]  /*22000*/  IADD3 R2, P2, R5, R11, RZ ;  /* 0x0000000b05027210 */ /* 0x000fe20007f5e0ff */
[----:B------:R-:W-:Y:S04]  /*22010*/  IMAD.MOV.U32 R5, RZ, RZ, R4 ;  /* 0x000000ffff057224 */ /* 0x000fe800078e0004 */
        /* <DEDUP_REMOVED lines=10> */
[----:B------:R-:W-:Y:S05]  /*220c0*/  CALL.REL.NOINC `($__internal_15_$__cuda_sm70_shflsync_idx_p) ;  /* 0x000026f000007944 */ /* 0x000fea0003c00000 */
[----:B------:R-:W-:Y:S01]  /*220d0*/  MOV R2, 0x1 ;  /* 0x0000000100027802 */ /* 0x000fe20000000f00 */
[----:B------:R-:W-:Y:S01]  /*220e0*/  IMAD.MOV.U32 R23, RZ, RZ, R5 ;  /* 0x000000ffff177224 */ /* 0x000fe200078e0005 */
[----:B------:R-:W-:Y:S01]  /*220f0*/  MOV R216, 0x181f ;  /* 0x0000181f00d87802 */ /* 0x000fe20000000f00 */
[----:B------:R-:W-:Y:S01]  /*22100*/  IMAD.MOV.U32 R5, RZ, RZ, R8 ;  /* 0x000000ffff057224 */ /* 0x000fe200078e0008 */
[----:B------:R-:W-:Y:S02]  /*22110*/  MOV R3, 0x22130 ;  /* 0x0002213000037802 */ /* 0x000fe40000000f00 */
[----:B------:R-:W-:Y:S05]  /*22120*/  CALL.REL.NOINC `($__internal_15_$__cuda_sm70_shflsync_idx_p) ;  /* 0x0000269000007944 */ /* 0x000fea0003c00000 */
[C---:B------:R-:W-:Y:S01]  /*22130*/  IADD3 R2, -R21.reuse, 0x10, RZ ;  /* 0x0000001015027810 */ /* 0x040fe20007ffe1ff */
[----:B------:R-:W-:Y:S01]  /*22140*/  IMAD.MOV.U32 R216, RZ, RZ, 0x181f ;  /* 0x0000181fffd87424 */ /* 0x000fe200078e00ff */
        /* <DEDUP_REMOVED lines=12> */
[----:B------:R-:W-:Y:S03]  /*22210*/  IMAD.MOV.U32 R5, RZ, RZ, R4 ;  /* 0x000000ffff057224 */ /* 0x000fe600078e0004 */
[----:B------:R-:W-:Y:S05]  /*22220*/  IADD3.X R3, RZ, R23, R20, P1, P0 ;  /* 0x00000017ff037210 */ /* 0x000fea0000fe0414 */
[----:B------:R1:W-:Y:S02]  /*22230*/  LDGSTS.E.BYPASS.LTC128B.128.ZFILL [R210+0x4100], [R2.64], P2 ;  /* 0x0410000002d27fae */ /* 0x0003e40009141d48 */
[----:B-1----:R-:W-:Y:S01]  /*22240*/  MOV R3, 0x22270 ;  /* 0x0002227000037802 */ /* 0x002fe20000000f00 */
[----:B------:R-:W-:Y:S03]  /*22250*/  IMAD.MOV.U32 R2, RZ, RZ, 0x2 ;  /* 0x00000002ff027424 */ /* 0x000fe600078e00ff */
[----:B------:R-:W-:Y:S05]  /*22260*/  CALL.REL.NOINC `($__internal_15_$__cuda_sm70_shflsync_idx_p) ;  /* 0x0000255000007944 */ /* 0x000fea0003c00000 */
[----:B------:R-:W-:Y:S01]  /*22270*/  MOV R2, 0x2 ;  /* 0x0000000200027802 */ /* 0x000fe20000000f00 */
[----:B------:R-:W-:Y:S01]  /*22280*/  IMAD.MOV.U32 R4, RZ, RZ, R5 ;  /* 0x000000ffff047224 */ /* 0x000fe200078e0005 */
[----:B------:R-:W-:Y:S01]  /*22290*/  MOV R216, 0x181f ;  /* 0x0000181f00d87802 */ /* 0x000fe20000000f00 */
[----:B------:R-:W-:Y:S01]  /*222a0*/  IMAD.MOV.U32 R5, RZ, RZ, R8 ;  /* 0x000000ffff057224 */ /* 0x000fe200078e0008 */
[----:B------:R-:W-:Y:S02]  /*222b0*/  MOV R3, 0x222d0 ;  /* 0x000222d000037802 */ /* 0x000fe40000000f00 */
[----:B------:R-:W-:Y:S05]  /*222c0*/  CALL.REL.NOINC `($__internal_15_$__cuda_sm70_shflsync_idx_p) ;  /* 0x000024f000007944 */ /* 0x000fea0003c00000 */
[----:B------:R-:W-:-:S05]  /*222d0*/  BRA `(.L_x_1152) ;  /* 0xfffefd3000007947 */ /* 0x000fca000383ffff */
.L_x_1028:
[----:B------:R-:W-:Y:S01]  /*222e0*/  MOV R2, RZ ;  /* 0x000000ff00027202 */ /* 0x000fe20000000f00 */
[----:B------:R-:W-:Y:S01]  /*222f0*/  IMAD.MOV.U32 R5, RZ, RZ, R4 ;  /* 0x000000ffff057224 */ /* 0x000fe200078e0004 */
[----:B------:R-:W-:Y:S01]  /*22300*/  MOV R3, 0x22330 ;  /* 0x0002233000037802 */ /* 0x000fe20000000f00 */
[----:B------:R-:W-:Y:S02]  /*22310*/  IMAD.MOV.U32 R216, RZ, RZ, 0x181f ;  /* 0x0000181fffd87424 */ /* 0x000fe400078e00ff */
[----:B------:R-:W-:Y:S05]  /*22320*/  CALL.REL.NOINC `($__internal_15_$__cuda_sm70_shflsync_idx_p) ;  /* 0x0000249000007944 */ /* 0x000fea0003c00000 */
[----:B------:R-:W-:Y:S01]  /*22330*/  MOV R145, R5 ;  /* 0x0000000500917202 */ /* 0x000fe20000000f00 */
[----:B------:R-:W-:-:S05]  /*22340*/  BRA `(.L_x_1153) ;  /* 0xffff08e000007947 */ /* 0x000fca000383ffff */
.L_x_1029:
[----:B------:R-:W-:Y:S01]  /*22350*/  MOV R2, RZ ;  /* 0x000000ff00027202 */ /* 0x000fe20000000f00 */
[----:B------:R-:W-:Y:S01]  /*22360*/  IMAD.MOV.U32 R5, RZ, RZ, R140 ;  /* 0x000000ffff057224 */ /* 0x000fe200078e008c */
[----:B------:R-:W-:Y:S01]  /*22370*/  MOV R3, 0x223a0 ;  /* 0x000223a000037802 */ /* 0x000fe20000000f00 */
[----:B------:R-:W-:Y:S02]  /*22380*/  IMAD.MOV.U32 R216, RZ, RZ, 0x181f ;  /* 0x0000181fffd87424 */ /* 0x000fe400078e00ff */
[----:B-12---:R-:W-:Y:S05]  /*22390*/  CALL.REL.NOINC `($__internal_15_$__cuda_sm70_shflsync_idx_p) ;  /* 0x0000242000007944 */ /* 0x006fea0003c00000 */
        /* <DEDUP_REMOVED lines=51> */
.L_x_1030:
[----:B------:R-:W-:Y:S01]  /*226d0*/  MOV R2, RZ ;  /* 0x000000ff00027202 */ /* 0x000fe20000000f00 */
[----:B------:R-:W-:Y:S01]  /*226e0*/  IMAD.MOV.U32 R5, RZ, RZ, R140 ;  /* 0x000000ffff057224 */ /* 0x000fe200078e008c */
[----:B------:R-:W-:Y:S01]  /*226f0*/  MOV R3, 0x22720 ;  /* 0x0002272000037802 */ /* 0x000fe20000000f00 */
[----:B------:R-:W-:Y:S02]  /*22700*/  IMAD.MOV.U32 R216, RZ, RZ, 0x1c1f ;  /* 0x00001c1fffd87424 */ /* 0x000fe400078e00ff */
[----:B------:R-:W-:Y:S05]  /*22710*/  CALL.REL.NOINC `($__internal_15_$__cuda_sm70_shflsync_idx_p) ;  /* 0x000020a000007944 */ /* 0x000fea0003c00000 */
[----:B------:R-:W-:-:S05]  /*22720*/  BRA `(.L_x_1155) ;  /* 0xffff086000007947 */ /* 0x000fca000383ffff */
.L_x_1035:
[----:B------:R-:W-:Y:S01]  /*22730*/  MOV R2, 0x1 ;  /* 0x0000000100027802 */ /* 0x000fe20000000f00 */
[----:B------:R-:W-:Y:S01]  /*22740*/  IMAD.MOV.U32 R5, RZ, RZ, R140 ;  /* 0x000000ffff057224 */ /* 0x000fe200078e008c */
[----:B------:R-:W-:Y:S01]  /*22750*/  MOV R3, 0x22780 ;  /* 0x0002278000037802 */ /* 0x000fe20000000f00 */
[----:B------:R-:W-:Y:S02]  /*22760*/  IMAD.MOV.U32 R216, RZ, RZ, 0x1c1f ;  /* 0x00001c1fffd87424 */ /* 0x000fe400078e00ff */
[----:B-1----:R-:W-:Y:S05]  /*22770*/  CALL.REL.NOINC `($__internal_15_$__cuda_sm70_shflsync_idx_p) ;  /* 0x0000204000007944 */ /* 0x002fea0003c00000 */
[----:B------:R-:W-:-:S05]  /*22780*/  BRA `(.L_x_1156) ;  /* 0xffff125000007947 */ /* 0x000fca000383ffff */
.L_x_1040:
[----:B------:R-:W-:Y:S02]  /*22790*/  MOV R3, 0x2 ;  /* 0x0000000200037802 */ /* 0x000fe40000000f00 */
[----:B------:R-:W-:Y:S02]  /*227a0*/  MOV R2, 0x227c0 ;  /* 0x000227c000027802 */ /* 0x000fe40000000f00 */
[----:B-12---:R-:W-:Y:S05]  /*227b0*/  CALL.REL.NOINC `($__internal_14_$__cuda_sm70_shflsync_bfly_p) ;  /* 0x00001fa000007944 */ /* 0x006fea0003c00000 */
[----:B------:R-:W-:Y:S01]  /*227c0*/  MOV R2, R141 ;  /* 0x0000008d00027202 */ /* 0x000fe20000000f00 */
[----:B------:R-:W-:-:S05]  /*227d0*/  BRA `(.L_x_1157) ;  /* 0xffff1ca000007947 */ /* 0x000fca000383ffff */
.L_x_1041:
[----:B------:R-:W-:Y:S02]  /*227e0*/  MOV R3, 0x1 ;  /* 0x0000000100037802 */ /* 0x000fe40000000f00 */
[----:B------:R-:W-:Y:S02]  /*227f0*/  MOV R2, 0x22810 ;  /* 0x0002281000027802 */ /* 0x000fe40000000f00 */
[----:B-12---:R-:W-:Y:S05]  /*22800*/  CALL.REL.NOINC `($__internal_14_$__cuda_sm70_shflsync_bfly_p) ;  /* 0x00001f5000007944 */ /* 0x006fea0003c00000 */
[----:B------:R-:W-:Y:S01]  /*22810*/  IMAD.MOV.U32 R3, RZ, RZ, 0x2 ;  /* 0x00000002ff037424 */ /* 0x000fe200078e00ff */
[----:B------:R-:W-:Y:S01]  /*22820*/  FMNMX.FTZ R5, R4, R141, !PT ;  /* 0x0000008d04057209 */ /* 0x000fe20007810000 */
[----:B------:R-:W-:Y:S01]  /*22830*/  IMAD.MOV.U32 R4, RZ, RZ, R8 ;  /* 0x000000ffff047224 */ /* 0x000fe200078e0008 */
[----:B------:R-:W-:Y:S02]  /*22840*/  MOV R2, 0x22860 ;  /* 0x0002286000027802 */ /* 0x000fe40000000f00 */
[----:B------:R-:W-:Y:S05]  /*22850*/  CALL.REL.NOINC `($__internal_14_$__cuda_sm70_shflsync_bfly_p) ;  /* 0x00001f0000007944 */ /* 0x000fea0003c00000 */
[----:B------:R-:W-:Y:S01]  /*22860*/  FMNMX.FTZ R4, R8, R141, !PT ;  /* 0x0000008d08047209 */ /* 0x000fe20007810000 */
[----:B------:R-:W-:Y:S01]  /*22870*/  IMAD.MOV.U32 R3, RZ, RZ, 0x1 ;  /* 0x00000001ff037424 */ /* 0x000fe200078e00ff */
[----:B------:R-:W-:Y:S02]  /*22880*/  MOV R2, 0x228a0 ;  /* 0x000228a000027802 */ /* 0x000fe40000000f00 */
[----:B------:R-:W-:Y:S05]  /*22890*/  CALL.REL.NOINC `($__internal_14_$__cuda_sm70_shflsync_bfly_p) ;  /* 0x00001ec000007944 */ /* 0x000fea0003c00000 */
[----:B------:R-:W-:Y:S01]  /*228a0*/  MOV R2, R141 ;  /* 0x0000008d00027202 */ /* 0x000fe20000000f00 */
[----:B------:R-:W-:-:S05]  /*228b0*/  BRA `(.L_x_1158) ;  /* 0xffff1c3000007947 */ /* 0x000fca000383ffff */
.L_x_1050:
[----:B------:R-:W-:Y:S01]  /*228c0*/  MOV R2, RZ ;  /* 0x000000ff00027202 */ /* 0x000fe20000000f00 */
[----:B------:R-:W-:Y:S01]  /*228d0*/  IMAD.MOV.U32 R5, RZ, RZ, R4 ;  /* 0x000000ffff057224 */ /* 0x000fe200078e0004 */
[----:B------:R-:W-:Y:S01]  /*228e0*/  MOV R3, 0x22910 ;  /* 0x0002291000037802 */ /* 0x000fe20000000f00 */
[----:B------:R-:W-:Y:S02]  /*228f0*/  IMAD.MOV.U32 R216, RZ, RZ, 0x181f ;  /* 0x0000181fffd87424 */ /* 0x000fe400078e00ff */
[----:B-1--4-:R-:W-:Y:S05]  /*22900*/  CALL.REL.NOINC `($__internal_15_$__cuda_sm70_shflsync_idx_p) ;  /* 0x00001eb000007944 */ /* 0x012fea0003c00000 */
[----:B------:R-:W-:Y:S01]  /*22910*/  MOV R21, R5 ;  /* 0x0000000500157202 */ /* 0x000fe20000000f00 */
[----:B------:R-:W-:-:S05]  /*22920*/  BRA `(.L_x_1159) ;  /* 0xffff395000007947 */ /* 0x000fca000383ffff */
.L_x_1051:
        /* <DEDUP_REMOVED lines=56> */
.L_x_1054:
[----:B------:R-:W-:Y:S01]  /*22cb0*/  MOV R2, RZ ;  /* 0x000000ff00027202 */ /* 0x000fe20000000f00 */
[----:B------:R-:W-:Y:S01]  /*22cc0*/  IMAD.MOV.U32 R5, RZ, RZ, R4 ;  /* 0x000000ffff057224 */ /* 0x000fe200078e0004 */
[----:B------:R-:W-:Y:S01]  /*22cd0*/  MOV R3, 0x22d00 ;  /* 0x00022d0000037802 */ /* 0x000fe20000000f00 */
[----:B------:R-:W-:Y:S02]  /*22ce0*/  IMAD.MOV.U32 R216, RZ, RZ, 0x181f ;  /* 0x0000181fffd87424 */ /* 0x000fe400078e00ff */
[----:B------:R-:W-:Y:S05]  /*22cf0*/  CALL.REL.NOINC `($__internal_15_$__cuda_sm70_shflsync_idx_p) ;  /* 0x00001ac000007944 */ /* 0x000fea0003c00000 */
[----:B------:R-:W-:Y:S01]  /*22d00*/  MOV R145, R5 ;  /* 0x0000000500917202 */ /* 0x000fe20000000f00 */
[----:B------:R-:W-:-:S05]  /*22d10*/  BRA `(.L_x_1161) ;  /* 0xffff42f000007947 */ /* 0x000fca000383ffff */
.L_x_1055:
        /* <DEDUP_REMOVED lines=56> */
.L_x_1056:
[----:B------:R-:W-:Y:S02]  /*230a0*/  MOV R3, 0x2 ;  /* 0x0000000200037802 */ /* 0x000fe40000000f00 */
[----:B------:R-:W-:Y:S02]  /*230b0*/  MOV R2, 0x230d0 ;  /* 0x000230d000027802 */ /* 0x000fe40000000f00 */
[----:B------:R-:W-:Y:S05]  /*230c0*/  CALL.REL.NOINC `($__internal_14_$__cuda_sm70_shflsync_bfly_p) ;  /* 0x0000169000007944 */ /* 0x000fea0003c00000 */
[----:B------:R-:W-:Y:S01]  /*230d0*/  MOV R2, R141 ;  /* 0x0000008d00027202 */ /* 0x000fe20000000f00 */
[----:B------:R-:W-:-:S05]  /*230e0*/  BRA `(.L_x_1163) ;  /* 0xffff44c000007947 */ /* 0x000fca000383ffff */
.L_x_1057:
[----:B------:R-:W-:Y:S02]  /*230f0*/  MOV R3, 0x1 ;  /* 0x0000000100037802 */ /* 0x000fe40000000f00 */
[----:B------:R-:W-:Y:S02]  /*23100*/  MOV R2, 0x23120 ;  /* 0x0002312000027802 */ /* 0x000fe40000000f00 */
[----:B------:R-:W-:Y:S05]  /*23110*/  CALL.REL.NOINC `($__internal_14_$__cuda_sm70_shflsync_bfly_p) ;  /* 0x0000164000007944 */ /* 0x000fea0003c00000 */
        /* <DEDUP_REMOVED lines=11> */
.L_x_1060:
[----:B--23--:R-:W-:Y:S01]  /*231d0*/  MOV R2, RZ ;  /* 0x000000ff00027202 */ /* 0x00cfe20000000f00 */
[----:B------:R-:W-:Y:S01]  /*231e0*/  IMAD.MOV.U32 R5, RZ, RZ, R4 ;  /* 0x000000ffff057224 */ /* 0x000fe200078e0004 */
[----:B------:R-:W-:Y:S01]  /*231f0*/  MOV R3, 0x23220 ;  /* 0x0002322000037802 */ /* 0x000fe20000000f00 */
[----:B------:R-:W-:Y:S02]  /*23200*/  IMAD.MOV.U32 R216, RZ, RZ, 0x181f ;  /* 0x0000181fffd87424 */ /* 0x000fe400078e00ff */
[----:B-1--4-:R-:W-:Y:S05]  /*23210*/  CALL.REL.NOINC `($__internal_15_$__cuda_sm70_shflsync_idx_p) ;  /* 0x000015a000007944 */ /* 0x012fea0003c00000 */
[----:B------:R-:W-:-:S05]  /*23220*/  BRA `(.L_x_1165) ;  /* 0xffff5ed000007947 */ /* 0x000fca000383ffff */
.L_x_1063:
[----:B------:R-:W-:Y:S01]  /*23230*/  MOV R2, RZ ;  /* 0x000000ff00027202 */ /* 0x000fe20000000f00 */
[----:B------:R-:W-:Y:S01]  /*23240*/  IMAD.MOV.U32 R5, RZ, RZ, R4 ;  /* 0x000000ffff057224 */ /* 0x000fe200078e0004 */
[----:B------:R-:W-:Y:S01]  /*23250*/  MOV R3, 0x23280 ;  /* 0x0002328000037802 */ /* 0x000fe20000000f00 */
[----:B------:R-:W-:Y:S02]  /*23260*/  IMAD.MOV.U32 R216, RZ, RZ, 0x181f ;  /* 0x0000181fffd87424 */ /* 0x000fe400078e00ff */
[----:B------:R-:W-:Y:S05]  /*23270*/  CALL.REL.NOINC `($__internal_15_$__cuda_sm70_shflsync_idx_p) ;  /* 0x0000154000007944 */ /* 0x000fea0003c00000 */
[----:B------:R-:W-:Y:S01]  /*23280*/  MOV R145, R5 ;  /* 0x0000000500917202 */ /* 0x000fe20000000f00 */
[----:B------:R-:W-:-:S05]  /*23290*/  BRA `(.L_x_1166) ;  /* 0xffff6b8000007947 */ /* 0x000fca000383ffff */
.L_x_1064:
[----:B------:R-:W-:Y:S01]  /*232a0*/  MOV R2, RZ ;  /* 0x000000ff00027202 */ /* 0x000fe20000000f00 */
[----:B------:R-:W-:Y:S01]  /*232b0*/  IMAD.MOV.U32 R5, RZ, RZ, R140 ;  /* 0x000000ffff057224 */ /* 0x000fe200078e008c */
[----:B------:R-:W-:Y:S01]  /*232c0*/  MOV R3, 0x232f0 ;  /* 0x000232f000037802 */ /* 0x000fe20000000f00 */
[----:B------:R-:W-:Y:S02]  /*232d0*/  IMAD.MOV.U32 R216, RZ, RZ, 0x181f ;  /* 0x0000181fffd87424 */ /* 0x000fe400078e00ff */
[----:B-12---:R-:W-:Y:S05]  /*232e0*/  CALL.REL.NOINC `($__internal_15_$__cuda_sm70_shflsync_idx_p) ;  /* 0x000014d000007944 */ /* 0x006fea0003c00000 */
[----:B------:R-:W-:Y:S02]  /*232f0*/  IADD3 R146, P0, R5, R141, RZ ;  /* 0x0000008d05927210 */ /* 0x000fe40007f1e0ff */
[----:B------:R-:W-:Y:S03]  /*23300*/  MOV R216, 0x181f ;  /* 0x0000181f00d87802 */ /* 0x000fe60000000f00 */
[----:B------:R-:W-:Y:S01]  /*23310*/  IMAD.X R147, R145, 0x1, R142, P0 ;  /* 0x0000000191937824 */ /* 0x000fe200000e068e */
[----:B------:R-:W-:Y:S02]  /*23320*/  IADD3 R2, P0, R5, R143, RZ ;  /* 0x0000008f05027210 */ /* 0x000fe40007f1e0ff */
[----:B------:R-:W-:Y:S02]  /*23330*/  MOV R5, R4 ;  /* 0x0000000400057202 */ /* 0x000fe40000000f00 */
[----:B------:R-:W-:Y:S01]  /*23340*/  @!PT LDS RZ, [RZ] ;  /* 0x00000000fffff984 */ /* 0x000fe20000000800 */
[----:B------:R-:W-:Y:S01]  /*23350*/  @!PT LDS RZ, [RZ] ;  /* 0x00000000fffff984 */ /* 0x000fe20000000800 */
[----:B------:R-:W-:Y:S01]  /*23360*/  @!PT LDS RZ, [RZ] ;  /* 0x00000000fffff984 */ /* 0x000fe20000000800 */
[----:B------:R1:W-:Y:S01]  /*23370*/  LDGSTS.E.BYPASS.LTC128B.128 [R210+0x8100], [R146.64], !P3 ;  /* 0x0810000092d27fae */ /* 0x0003e2000d901d48 */
[----:B------:R-:W-:Y:S05]  /*23380*/  IMAD.X R3, R145, 0x1, R144, P0 ;  /* 0x0000000191037824 */ /* 0x000fea00000e0690 */
[----:B------:R2:W-:Y:S02]  /*23390*/  LDGSTS.E.BYPASS.LTC128B.128 [R210+0xb100], [R2.64], !P2 ;  /* 0x0b10000002d27fae */ /* 0x0005e4000d101d48 */
[----:B--2---:R-:W-:Y:S01]  /*233a0*/  MOV R3, 0x233d0 ;  /* 0x000233d000037802 */ /* 0x004fe20000000f00 */
[----:B------:R-:W-:Y:S02]  /*233b0*/  IMAD.MOV.U32 R2, RZ, RZ, 0x1 ;  /* 0x00000001ff027424 */ /* 0x000fe400078e00ff */
[----:B-1----:R-:W-:Y:S05]  /*233c0*/  CALL.REL.NOINC `($__internal_15_$__cuda_sm70_shflsync_idx_p) ;  /* 0x000013f000007944 */ /* 0x002fea0003c00000 */
[----:B------:R-:W-:Y:S01]  /*233d0*/  MOV R2, 0x1 ;  /* 0x0000000100027802 */ /* 0x000fe20000000f00 */
[----:B------:R-:W-:Y:S01]  /*233e0*/  IMAD.MOV.U32 R145, RZ, RZ, R5 ;  /* 0x000000ffff917224 */ /* 0x000fe200078e0005 */
[----:B------:R-:W-:Y:S01]  /*233f0*/  MOV R216, 0x181f ;  /* 0x0000181f00d87802 */ /* 0x000fe20000000f00 */
[----:B------:R-:W-:Y:S01]  /*23400*/  IMAD.MOV.U32 R5, RZ, RZ, R140 ;  /* 0x000000ffff057224 */ /* 0x000fe200078e008c */
[----:B------:R-:W-:Y:S02]  /*23410*/  MOV R3, 0x23430 ;  /* 0x0002343000037802 */ /* 0x000fe40000000f00 */
[----:B------:R-:W-:Y:S05]  /*23420*/  CALL.REL.NOINC `($__internal_15_$__cuda_sm70_shflsync_idx_p) ;  /* 0x0000139000007944 */ /* 0x000fea0003c00000 */
        /* <DEDUP_REMOVED lines=20> */
[----:B------:R-:W-:-:S05]  /*23570*/  BRA `(.L_x_1167) ;  /* 0xffff69d000007947 */ /* 0x000fca000383ffff */
.L_x_1065:
[----:B------:R-:W-:Y:S01]  /*23580*/  MOV R2, RZ ;  /* 0x000000ff00027202 */ /* 0x000fe20000000f00 */
[----:B------:R-:W-:Y:S01]  /*23590*/  IMAD.MOV.U32 R5, RZ, RZ, R140 ;  /* 0x000000ffff057224 */ /* 0x000fe200078e008c */
[----:B------:R-:W-:Y:S01]  /*235a0*/  MOV R3, 0x235d0 ;  /* 0x000235d000037802 */ /* 0x000fe20000000f00 */
[----:B------:R-:W-:Y:S02]  /*235b0*/  IMAD.MOV.U32 R216, RZ, RZ, 0x1c1f ;  /* 0x00001c1fffd87424 */ /* 0x000fe400078e00ff */
[----:B------:R-:W-:Y:S05]  /*235c0*/  CALL.REL.NOINC `($__internal_15_$__cuda_sm70_shflsync_idx_p) ;  /* 0x000011f000007944 */ /* 0x000fea0003c00000 */
[----:B------:R-:W-:-:S05]  /*235d0*/  BRA `(.L_x_1168) ;  /* 0xffff6b0000007947 */ /* 0x000fca000383ffff */
.L_x_1070:
[----:B------:R-:W-:Y:S01]  /*235e0*/  MOV R2, 0x1 ;  /* 0x0000000100027802 */ /* 0x000fe20000000f00 */
[----:B------:R-:W-:Y:S01]  /*235f0*/  IMAD.MOV.U32 R5, RZ, RZ, R140 ;  /* 0x000000ffff057224 */ /* 0x000fe200078e008c */
[----:B------:R-:W-:Y:S01]  /*23600*/  MOV R3, 0x23630 ;  /* 0x0002363000037802 */ /* 0x000fe20000000f00 */
[----:B------:R-:W-:Y:S02]  /*23610*/  IMAD.MOV.U32 R216, RZ, RZ, 0x1c1f ;  /* 0x00001c1fffd87424 */ /* 0x000fe400078e00ff */
[----:B-1----:R-:W-:Y:S05]  /*23620*/  CALL.REL.NOINC `($__internal_15_$__cuda_sm70_shflsync_idx_p) ;  /* 0x0000119000007944 */ /* 0x002fea0003c00000 */
[----:B------:R-:W-:-:S05]  /*23630*/  BRA `(.L_x_1169) ;  /* 0xffff74f000007947 */ /* 0x000fca000383ffff */
.L_x_1075:
[----:B------:R-:W-:Y:S02]  /*23640*/  MOV R3, 0x2 ;  /* 0x0000000200037802 */ /* 0x000fe40000000f00 */
[----:B------:R-:W-:Y:S02]  /*23650*/  MOV R2, 0x23670 ;  /* 0x0002367000027802 */ /* 0x000fe40000000f00 */
[----:B-12---:R-:W-:Y:S05]  /*23660*/  CALL.REL.NOINC `($__internal_14_$__cuda_sm70_shflsync_bfly_p) ;  /* 0x000010f000007944 */ /* 0x006fea0003c00000 */
[----:B------:R-:W-:Y:S01]  /*23670*/  MOV R2, R141 ;  /* 0x0000008d00027202 */ /* 0x000fe20000000f00 */
[----:B------:R-:W-:-:S05]  /*23680*/  BRA `(.L_x_1170) ;  /* 0xffff7f4000007947 */ /* 0x000fca000383ffff */
.L_x_1076:
        /* <DEDUP_REMOVED lines=14> */
.L_x_1078:
[----:B------:R-:W-:Y:S01]  /*23770*/  IMAD.MOV.U32 R4, RZ, RZ, R215 ;  /* 0x000000ffff047224 */ /* 0x000fe200078e00d7 */
[----:B------:R-:W-:-:S02]  /*23780*/  MOV R3, 0x2 ;  /* 0x0000000200037802 */ /* 0x000fc40000000f00 */
[----:B------:R-:W-:Y:S02]  /*23790*/  MOV R2, 0x237b0 ;  /* 0x000237b000027802 */ /* 0x000fe40000000f00 */
[----:B------:R-:W-:Y:S05]  /*237a0*/  CALL.REL.NOINC `($__internal_14_$__cuda_sm70_shflsync_bfly_p) ;  /* 0x00000fb000007944 */ /* 0x000fea0003c00000 */
[----:B------:R-:W-:Y:S01]  /*237b0*/  MOV R2, R141 ;  /* 0x0000008d00027202 */ /* 0x000fe20000000f00 */
[----:B------:R-:W-:Y:S05]  /*237c0*/  BRA `(.L_x_1172) ;  /* 0xffff979000007947 */ /* 0x000fea000383ffff */
.L_x_1079:
[----:B------:R-:W-:Y:S01]  /*237d0*/  IMAD.MOV.U32 R4, RZ, RZ, R6 ;  /* 0x000000ffff047224 */ /* 0x000fe200078e0006 */
[----:B------:R-:W-:Y:S02]  /*237e0*/  MOV R3, 0x1 ;  /* 0x0000000100037802 */ /* 0x000fe40000000f00 */
[----:B------:R-:W-:Y:S02]  /*237f0*/  MOV R2, 0x23810 ;  /* 0x0002381000027802 */ /* 0x000fe40000000f00 */
[----:B-1----:R-:W-:Y:S05]  /*23800*/  CALL.REL.NOINC `($__internal_14_$__cuda_sm70_shflsync_bfly_p) ;  /* 0x00000f5000007944 */ /* 0x002fea0003c00000 */
[----:B------:R-:W-:Y:S01]  /*23810*/  FADD.FTZ R6, R6, R141 ;  /* 0x0000008d06067221 */ /* 0x000fe20000010000 */
[----:B------:R-:W-:Y:S02]  /*23820*/  MOV R4, R236 ;  /* 0x000000ec00047202 */ /* 0x000fe40000000f00 */
[----:B------:R-:W-:Y:S02]  /*23830*/  MOV R3, 0x2 ;  /* 0x0000000200037802 */ /* 0x000fe40000000f00 */
[----:B------:R-:W-:Y:S02]  /*23840*/  MOV R2, 0x23860 ;  /* 0x0002386000027802 */ /* 0x000fe40000000f00 */
[----:B------:R-:W-:Y:S05]  /*23850*/  CALL.REL.NOINC `($__internal_14_$__cuda_sm70_shflsync_bfly_p) ;  /* 0x00000f0000007944 */ /* 0x000fea0003c00000 */
[----:B------:R-:W-:Y:S01]  /*23860*/  FADD.FTZ R4, R236, R141 ;  /* 0x0000008dec047221 */ /* 0x000fe20000010000 */
[----:B------:R-:W-:-:S02]  /*23870*/  MOV R3, 0x1 ;  /* 0x0000000100037802 */ /* 0x000fc40000000f00 */
[----:B------:R-:W-:Y:S02]  /*23880*/  MOV R2, 0x238a0 ;  /* 0x000238a000027802 */ /* 0x000fe40000000f00 */
[----:B------:R-:W-:Y:S05]  /*23890*/  CALL.REL.NOINC `($__internal_14_$__cuda_sm70_shflsync_bfly_p) ;  /* 0x00000ec000007944 */ /* 0x000fea0003c00000 */
[----:B------:R-:W-:Y:S01]  /*238a0*/  MOV R2, R141 ;  /* 0x0000008d00027202 */ /* 0x000fe20000000f00 */
[----:B------:R-:W-:Y:S05]  /*238b0*/  BRA `(.L_x_1173) ;  /* 0xffff971000007947 */ /* 0x000fea000383ffff */
.L_x_1086:
[----:B--234-:R-:W-:Y:S01]  /*238c0*/  IMAD.MOV.U32 R5, RZ, RZ, R8 ;  /* 0x000000ffff057224 */ /* 0x01cfe200078e0008 */
[----:B------:R-:W-:Y:S01]  /*238d0*/  MOV R2, RZ ;  /* 0x000000ff00027202 */ /* 0x000fe20000000f00 */
[----:B------:R-:W-:Y:S01]  /*238e0*/  IMAD.MOV.U32 R216, RZ, RZ, 0x181f ;  /* 0x0000181fffd87424 */ /* 0x000fe200078e00ff */
[----:B------:R-:W-:Y:S02]  /*238f0*/  MOV R3, 0x23910 ;  /* 0x0002391000037802 */ /* 0x000fe40000000f00 */
[----:B-1----:R-:W-:Y:S05]  /*23900*/  CALL.REL.NOINC `($__internal_15_$__cuda_sm70_shflsync_idx_p) ;  /* 0x00000eb000007944 */ /* 0x002fea0003c00000 */
[----:B------:R-:W-:Y:S01]  /*23910*/  MOV R14, R5 ;  /* 0x00000005000e7202 */ /* 0x000fe20000000f00 */
[----:B------:R-:W-:Y:S05]  /*23920*/  BRA `(.L_x_1174) ;  /* 0xffffaaa000007947 */ /* 0x000fea000383ffff */
.L_x_1087:
[----:B------:R-:W-:Y:S01]  /*23930*/  IMAD.MOV.U32 R5, RZ, RZ, R9 ;  /* 0x000000ffff057224 */ /* 0x000fe200078e0009 */
[----:B------:R-:W-:Y:S01]  /*23940*/  MOV R2, RZ ;  /* 0x000000ff00027202 */ /* 0x000fe20000000f00 */
[----:B------:R-:W-:Y:S01]  /*23950*/  IMAD.MOV.U32 R216, RZ, RZ, 0x181f ;  /* 0x0000181fffd87424 */ /* 0x000fe200078e00ff */
[----:B------:R-:W-:Y:S02]  /*23960*/  MOV R3, 0x23980 ;  /* 0x0002398000037802 */ /* 0x000fe40000000f00 */
[----:B-123--:R-:W-:Y:S05]  /*23970*/  CALL.REL.NOINC `($__internal_15_$__cuda_sm70_shflsync_idx_p) ;  /* 0x00000e4000007944 */ /* 0x00efea0003c00000 */
[----:B------:R-:W-:Y:S01]  /*23980*/  MOV R2, R5 ;  /* 0x0000000500027202 */ /* 0x000fe20000000f00 */
[----:B------:R-:W-:Y:S05]  /*23990*/  BRA `(.L_x_1175) ;  /* 0xffffaa5000007947 */ /* 0x000fea000383ffff */
.L_x_1090:
[----:B------:R-:W-:Y:S01]  /*239a0*/  IMAD.MOV.U32 R5, RZ, RZ, R8 ;  /* 0x000000ffff057224 */ /* 0x000fe200078e0008 */
[----:B--2---:R-:W-:Y:S01]  /*239b0*/  MOV R2, 0x1 ;  /* 0x0000000100027802 */ /* 0x004fe20000000f00 */
[----:B------:R-:W-:Y:S01]  /*239c0*/  IMAD.MOV.U32 R216, RZ, RZ, 0x181f ;  /* 0x0000181fffd87424 */ /* 0x000fe200078e00ff */
[----:B------:R-:W-:-:S02]  /*239d0*/  MOV R3, 0x239f0 ;  /* 0x000239f000037802 */ /* 0x000fc40000000f00 */
[----:B-1-34-:R-:W-:Y:S05]  /*239e0*/  CALL.REL.NOINC `($__internal_15_$__cuda_sm70_shflsync_idx_p) ;  /* 0x00000dd000007944 */ /* 0x01afea0003c00000 */
[----:B------:R-:W-:Y:S01]  /*239f0*/  IMAD.MOV.U32 R14, RZ, RZ, R5 ;  /* 0x000000ffff0e7224 */ /* 0x000fe200078e0005 */
[----:B------:R-:W-:Y:S01]  /*23a00*/  MOV R2, 0x1 ;  /* 0x0000000100027802 */ /* 0x000fe20000000f00 */
[----:B------:R-:W-:Y:S01]  /*23a10*/  IMAD.MOV.U32 R5, RZ, RZ, R9 ;  /* 0x000000ffff057224 */ /* 0x000fe200078e0009 */
[----:B------:R-:W-:-:S02]  /*23a20*/  MOV R216, 0x181f ;  /* 0x0000181f00d87802 */ /* 0x000fc40000000f00 */
[----:B------:R-:W-:Y:S02]  /*23a30*/  MOV R3, 0x23a50 ;  /* 0x00023a5000037802 */ /* 0x000fe40000000f00 */
[----:B------:R-:W-:Y:S05]  /*23a40*/  CALL.REL.NOINC `($__internal_15_$__cuda_sm70_shflsync_idx_p) ;  /* 0x00000d7000007944 */ /* 0x000fea0003c00000 */
[----:B------:R-:W-:Y:S01]  /*23a50*/  MOV R2, R5 ;  /* 0x0000000500027202 */ /* 0x000fe20000000f00 */
[----:B------:R-:W-:Y:S05]  /*23a60*/  BRA `(.L_x_1176) ;  /* 0xffffaa7000007947 */ /* 0x000fea000383ffff */
.L_x_1093:
[----:B------:R-:W-:Y:S01]  /*23a70*/  IMAD.MOV.U32 R5, RZ, RZ, R8 ;  /* 0x000000ffff057224 */ /* 0x000fe200078e0008 */
[----:B--2---:R-:W-:Y:S01]  /*23a80*/  MOV R2, 0x2 ;  /* 0x0000000200027802 */ /* 0x004fe20000000f00 */
[----:B------:R-:W-:Y:S01]  /*23a90*/  IMAD.MOV.U32 R216, RZ, RZ, 0x181f ;  /* 0x0000181fffd87424 */ /* 0x000fe200078e00ff */
[----:B------:R-:W-:Y:S02]  /*23aa0*/  MOV R3, 0x23ac0 ;  /* 0x00023ac000037802 */ /* 0x000fe40000000f00 */
[----:B-1-34-:R-:W-:Y:S05]  /*23ab0*/  CALL.REL.NOINC `($__internal_15_$__cuda_sm70_shflsync_idx_p) ;  /* 0x00000d0000007944 */ /* 0x01afea0003c00000 */
[----:B------:R-:W-:Y:S01]  /*23ac0*/  MOV R14, R5 ;  /* 0x00000005000e7202 */ /* 0x000fe20000000f00 */
[----:B------:R-:W-:Y:S05]  /*23ad0*/  BRA `(.L_x_1177) ;  /* 0xffffaaf000007947 */ /* 0x000fea000383ffff */
.L_x_1094:
[----:B------:R-:W-:Y:S01]  /*23ae0*/  IMAD.MOV.U32 R5, RZ, RZ, R9 ;  /* 0x000000ffff057224 */ /* 0x000fe200078e0009 */
[----:B--2---:R-:W-:Y:S01]  /*23af0*/  MOV R2, 0x2 ;  /* 0x0000000200027802 */ /* 0x004fe20000000f00 */
[----:B------:R-:W-:Y:S01]  /*23b00*/  IMAD.MOV.U32 R216, RZ, RZ, 0x181f ;  /* 0x0000181fffd87424 */ /* 0x000fe200078e00ff */
[----:B------:R-:W-:Y:S02]  /*23b10*/  MOV R3, 0x23b30 ;  /* 0x00023b3000037802 */ /* 0x000fe40000000f00 */
[----:B-1-34-:R-:W-:Y:S05]  /*23b20*/  CALL.REL.NOINC `($__internal_15_$__cuda_sm70_shflsync_idx_p) ;  /* 0x00000c9000007944 */ /* 0x01afea0003c00000 */
[----:B------:R-:W-:Y:S01]  /*23b30*/  MOV R2, R5 ;  /* 0x0000000500027202 */ /* 0x000fe20000000f00 */
[----:B------:R-:W-:Y:S05]  /*23b40*/  BRA `(.L_x_1178) ;  /* 0xffffaaa000007947 */ /* 0x000fea000383ffff */
.L_x_1097:
[----:B------:R-:W-:Y:S01]  /*23b50*/  IMAD.MOV.U32 R5, RZ, RZ, R8 ;  /* 0x000000ffff057224 */ /* 0x000fe200078e0008 */
[----:B---34-:R-:W-:Y:S01]  /*23b60*/  MOV R2, 0x3 ;  /* 0x0000000300027802 */ /* 0x018fe20000000f00 */
[----:B------:R-:W-:Y:S01]  /*23b70*/  IMAD.MOV.U32 R216, RZ, RZ, 0x181f ;  /* 0x0000181fffd87424 */ /* 0x000fe200078e00ff */
[----:B------:R-:W-:-:S02]  /*23b80*/  MOV R3, 0x23ba0 ;  /* 0x00023ba000037802 */ /* 0x000fc40000000f00 */
[----:B-12---:R-:W-:Y:S05]  /*23b90*/  CALL.REL.NOINC `($__internal_15_$__cuda_sm70_shflsync_idx_p) ;  /* 0x00000c2000007944 */ /* 0x006fea0003c00000 */
[----:B------:R-:W-:Y:S01]  /*23ba0*/  IMAD.MOV.U32 R8, RZ, RZ, R5 ;  /* 0x000000ffff087224 */ /* 0x000fe200078e0005 */
[----:B------:R-:W-:Y:S01]  /*23bb0*/  MOV R2, 0x3 ;  /* 0x0000000300027802 */ /* 0x000fe20000000f00 */
[----:B------:R-:W-:Y:S01]  /*23bc0*/  IMAD.MOV.U32 R5, RZ, RZ, R9 ;  /* 0x000000ffff057224 */ /* 0x000fe200078e0009 */
[----:B------:R-:W-:-:S02]  /*23bd0*/  MOV R216, 0x181f ;  /* 0x0000181f00d87802 */ /* 0x000fc40000000f00 */
[----:B------:R-:W-:Y:S02]  /*23be0*/  MOV R3, 0x23c00 ;  /* 0x00023c0000037802 */ /* 0x000fe40000000f00 */
[----:B------:R-:W-:Y:S05]  /*23bf0*/  CALL.REL.NOINC `($__internal_15_$__cuda_sm70_shflsync_idx_p) ;  /* 0x00000bc000007944 */ /* 0x000fea0003c00000 */
[----:B------:R-:W-:Y:S05]  /*23c00*/  BRA `(.L_x_1179) ;  /* 0xffffaae000007947 */ /* 0x000fea000383ffff */
.L_x_1099:
[----:B------:R-:W-:Y:S01]  /*23c10*/  IMAD.MOV.U32 R5, RZ, RZ, R6 ;  /* 0x000000ffff057224 */ /* 0x000fe200078e0006 */
[----:B------:R-:W-:Y:S01]  /*23c20*/  MOV R2, RZ ;  /* 0x000000ff00027202 */ /* 0x000fe20000000f00 */
[----:B------:R-:W-:Y:S01]  /*23c30*/  IMAD.MOV.U32 R216, RZ, RZ, 0x1c1f ;  /* 0x00001c1fffd87424 */ /* 0x000fe200078e00ff */
[----:B------:R-:W-:Y:S02]  /*23c40*/  MOV R3, 0x23c60 ;  /* 0x00023c6000037802 */ /* 0x000fe40000000f00 */
[----:B------:R-:W-:Y:S05]  /*23c50*/  CALL.REL.NOINC `($__internal_15_$__cuda_sm70_shflsync_idx_p) ;  /* 0x00000b6000007944 */ /* 0x000fea0003c00000 */
[----:B------:R-:W-:Y:S01]  /*23c60*/  MOV R4, R5 ;  /* 0x0000000500047202 */ /* 0x000fe20000000f00 */
[----:B------:R-:W-:Y:S05]  /*23c70*/  BRA `(.L_x_1180) ;  /* 0xffffad6000007947 */ /* 0x000fea000383ffff */
.L_x_1100:
[----:B------:R-:W-:Y:S01]  /*23c80*/  IMAD.MOV.U32 R5, RZ, RZ, R16 ;  /* 0x000000ffff057224 */ /* 0x000fe200078e0010 */
[----:B------:R-:W-:Y:S01]  /*23c90*/  MOV R2, RZ ;  /* 0x000000ff00027202 */ /* 0x000fe20000000f00 */
[----:B------:R-:W-:Y:S01]  /*23ca0*/  IMAD.MOV.U32 R216, RZ, RZ, 0x1c1f ;  /* 0x00001c1fffd87424 */ /* 0x000fe200078e00ff */
[----:B------:R-:W-:Y:S02]  /*23cb0*/  MOV R3, 0x23cd0 ;  /* 0x00023cd000037802 */ /* 0x000fe40000000f00 */
[----:B-12---:R-:W-:Y:S05]  /*23cc0*/  CALL.REL.NOINC `($__internal_15_$__cuda_sm70_shflsync_idx_p) ;  /* 0x00000af000007944 */ /* 0x006fea0003c00000 */
[----:B------:R-:W-:Y:S01]  /*23cd0*/  MOV R2, R5 ;  /* 0x0000000500027202 */ /* 0x000fe20000000f00 */
[----:B------:R-:W-:Y:S05]  /*23ce0*/  BRA `(.L_x_1181) ;  /* 0xffffad1000007947 */ /* 0x000fea000383ffff */
.L_x_1103:
[----:B------:R-:W-:Y:S01]  /*23cf0*/  IMAD.MOV.U32 R5, RZ, RZ, R6 ;  /* 0x000000ffff057224 */ /* 0x000fe200078e0006 */
[----:B----4-:R-:W-:Y:S01]  /*23d00*/  MOV R2, 0x1 ;  /* 0x0000000100027802 */ /* 0x010fe20000000f00 */
[----:B------:R-:W-:Y:S01]  /*23d10*/  IMAD.MOV.U32 R216, RZ, RZ, 0x1c1f ;  /* 0x00001c1fffd87424 */ /* 0x000fe200078e00ff */
[----:B------:R-:W-:-:S02]  /*23d20*/  MOV R3, 0x23d40 ;  /* 0x00023d4000037802 */ /* 0x000fc40000000f00 */
[----:B-123--:R-:W-:Y:S05]  /*23d30*/  CALL.REL.NOINC `($__internal_15_$__cuda_sm70_shflsync_idx_p) ;  /* 0x00000a8000007944 */ /* 0x00efea0003c00000 */
        /* <DEDUP_REMOVED lines=8> */
.L_x_1107:
[----:B------:R-:W-:Y:S01]  /*23dc0*/  IMAD.MOV.U32 R5, RZ, RZ, R6 ;  /* 0x000000ffff057224 */ /* 0x000fe200078e0006 */
[----:B------:R-:W-:Y:S01]  /*23dd0*/  MOV R2, RZ ;  /* 0x000000ff00027202 */ /* 0x000fe20000000f00 */
[----:B------:R-:W-:Y:S01]  /*23de0*/  IMAD.MOV.U32 R216, RZ, RZ, 0x181f ;  /* 0x0000181fffd87424 */ /* 0x000fe200078e00ff */
[----:B------:R-:W-:Y:S02]  /*23df0*/  MOV R3, 0x23e10 ;  /* 0x00023e1000037802 */ /* 0x000fe40000000f00 */
[----:B------:R-:W-:Y:S05]  /*23e00*/  CALL.REL.NOINC `($__internal_15_$__cuda_sm70_shflsync_idx_p) ;  /* 0x000009b000007944 */ /* 0x000fea0003c00000 */
[----:B------:R-:W-:Y:S01]  /*23e10*/  MOV R14, R5 ;  /* 0x00000005000e7202 */ /* 0x000fe20000000f00 */
[----:B------:R-:W-:Y:S05]  /*23e20*/  BRA `(.L_x_1183) ;  /* 0xffffc1b000007947 */ /* 0x000fea000383ffff */
.L_x_1108:
[----:B------:R-:W-:Y:S01]  /*23e30*/  IMAD.MOV.U32 R5, RZ, RZ, R9 ;  /* 0x000000ffff057224 */ /* 0x000fe200078e0009 */
[----:B------:R-:W-:Y:S01]  /*23e40*/  MOV R2, RZ ;  /* 0x000000ff00027202 */ /* 0x000fe20000000f00 */
[----:B------:R-:W-:Y:S01]  /*23e50*/  IMAD.MOV.U32 R216, RZ, RZ, 0x181f ;  /* 0x0000181fffd87424 */ /* 0x000fe200078e00ff */
[----:B------:R-:W-:Y:S02]  /*23e60*/  MOV R3, 0x23e80 ;  /* 0x00023e8000037802 */ /* 0x000fe40000000f00 */
[----:B-12---:R-:W-:Y:S05]  /*23e70*/  CALL.REL.NOINC `($__internal_15_$__cuda_sm70_shflsync_idx_p) ;  /* 0x0000094000007944 */ /* 0x006fea0003c00000 */
[----:B------:R-:W-:Y:S01]  /*23e80*/  MOV R2, R5 ;  /* 0x0000000500027202 */ /* 0x000fe20000000f00 */
[----:B------:R-:W-:Y:S05]  /*23e90*/  BRA `(.L_x_1184) ;  /* 0xffffc16000007947 */ /* 0x000fea000383ffff */
.L_x_1111:
[----:B------:R-:W-:Y:S01]  /*23ea0*/  IMAD.MOV.U32 R5, RZ, RZ, R6 ;  /* 0x000000ffff057224 */ /* 0x000fe200078e0006 */
[----:B--2-4-:R-:W-:Y:S01]  /*23eb0*/  MOV R2, 0x1 ;  /* 0x0000000100027802 */ /* 0x014fe20000000f00 */
[----:B------:R-:W-:Y:S01]  /*23ec0*/  IMAD.MOV.U32 R216, RZ, RZ, 0x181f ;  /* 0x0000181fffd87424 */ /* 0x000fe200078e00ff */
[----:B------:R-:W-:-:S02]  /*23ed0*/  MOV R3, 0x23ef0 ;  /* 0x00023ef000037802 */ /* 0x000fc40000000f00 */
[----:B-1-3--:R-:W-:Y:S05]  /*23ee0*/  CALL.REL.NOINC `($__internal_15_$__cuda_sm70_shflsync_idx_p) ;  /* 0x000008d000007944 */ /* 0x00afea0003c00000 */
        /* <DEDUP_REMOVED lines=8> */
.L_x_1114:
[----:B------:R-:W-:Y:S01]  /*23f70*/  IMAD.MOV.U32 R5, RZ, RZ, R6 ;  /* 0x000000ffff057224 */ /* 0x000fe200078e0006 */
[----:B-1--4-:R-:W-:Y:S01]  /*23f80*/  MOV R2, 0x2 ;  /* 0x0000000200027802 */ /* 0x012fe20000000f00 */
[----:B------:R-:W-:Y:S01]  /*23f90*/  IMAD.MOV.U32 R216, RZ, RZ, 0x181f ;  /* 0x0000181fffd87424 */ /* 0x000fe200078e00ff */
[----:B------:R-:W-:Y:S02]  /*23fa0*/  MOV R3, 0x23fc0 ;  /* 0x00023fc000037802 */ /* 0x000fe40000000f00 */
[----:B--23--:R-:W-:Y:S05]  /*23fb0*/  CALL.REL.NOINC `($__internal_15_$__cuda_sm70_shflsync_idx_p) ;  /* 0x0000080000007944 */ /* 0x00cfea0003c00000 */
[----:B------:R-:W-:Y:S01]  /*23fc0*/  MOV R14, R5 ;  /* 0x00000005000e7202 */ /* 0x000fe20000000f00 */
[----:B------:R-:W-:Y:S05]  /*23fd0*/  BRA `(.L_x_1186) ;  /* 0xffffc21000007947 */ /* 0x000fea000383ffff */
.L_x_1115:
[----:B------:R-:W-:Y:S01]  /*23fe0*/  IMAD.MOV.U32 R5, RZ, RZ, R9 ;  /* 0x000000ffff057224 */ /* 0x000fe200078e0009 */
[----:B----4-:R-:W-:Y:S01]  /*23ff0*/  MOV R2, 0x2 ;  /* 0x0000000200027802 */ /* 0x010fe20000000f00 */
[----:B------:R-:W-:Y:S01]  /*24000*/  IMAD.MOV.U32 R216, RZ, RZ, 0x181f ;  /* 0x0000181fffd87424 */ /* 0x000fe200078e00ff */
[----:B------:R-:W-:Y:S02]  /*24010*/  MOV R3, 0x24030 ;  /* 0x0002403000037802 */ /* 0x000fe40000000f00 */
[----:B-123--:R-:W-:Y:S05]  /*24020*/  CALL.REL.NOINC `($__internal_15_$__cuda_sm70_shflsync_idx_p) ;  /* 0x0000079000007944 */ /* 0x00efea0003c00000 */
[----:B------:R-:W-:Y:S01]  /*24030*/  MOV R2, R5 ;  /* 0x0000000500027202 */ /* 0x000fe20000000f00 */
[----:B------:R-:W-:Y:S05]  /*24040*/  BRA `(.L_x_1187) ;  /* 0xffffc1c000007947 */ /* 0x000fea000383ffff */
.L_x_1118:
[----:B------:R-:W-:Y:S01]  /*24050*/  IMAD.MOV.U32 R5, RZ, RZ, R6 ;  /* 0x000000ffff057224 */ /* 0x000fe200078e0006 */
[----:B-1----:R-:W-:Y:S01]  /*24060*/  MOV R2, 0x3 ;  /* 0x0000000300027802 */ /* 0x002fe20000000f00 */
[----:B------:R-:W-:Y:S01]  /*24070*/  IMAD.MOV.U32 R216, RZ, RZ, 0x181f ;  /* 0x0000181fffd87424 */ /* 0x000fe200078e00ff */
[----:B------:R-:W-:-:S02]  /*24080*/  MOV R3, 0x240a0 ;  /* 0x000240a000037802 */ /* 0x000fc40000000f00 */
[----:B--234-:R-:W-:Y:S05]  /*24090*/  CALL.REL.NOINC `($__internal_15_$__cuda_sm70_shflsync_idx_p) ;  /* 0x0000072000007944 */ /* 0x01cfea0003c00000 */
        /* <DEDUP_REMOVED lines=8> */
.L_x_1120:
[----:B------:R-:W-:Y:S01]  /*24120*/  IMAD.MOV.U32 R5, RZ, RZ, R70 ;  /* 0x000000ffff057224 */ /* 0x000fe200078e0046 */
[----:B------:R-:W-:Y:S01]  /*24130*/  MOV R2, RZ ;  /* 0x000000ff00027202 */ /* 0x000fe20000000f00 */
[----:B------:R-:W-:Y:S01]  /*24140*/  IMAD.MOV.U32 R216, RZ, RZ, 0x1f ;  /* 0x0000001fffd87424 */ /* 0x000fe200078e00ff */
[----:B------:R-:W-:Y:S02]  /*24150*/  MOV R3, 0x24170 ;  /* 0x0002417000037802 */ /* 0x000fe40000000f00 */
[----:B------:R-:W-:Y:S05]  /*24160*/  CALL.REL.NOINC `($__internal_15_$__cuda_sm70_shflsync_idx_p) ;  /* 0x0000065000007944 */ /* 0x000fea0003c00000 */
[----:B------:R-:W-:Y:S01]  /*24170*/  MOV R10, R5 ;  /* 0x00000005000a7202 */ /* 0x000fe20000000f00 */
[----:B------:R-:W-:Y:S05]  /*24180*/  BRA `(.L_x_1189) ;  /* 0xffffc33000007947 */ /* 0x000fea000383ffff */
.L_x_1121:
[----:B------:R-:W-:Y:S01]  /*24190*/  IMAD.MOV.U32 R5, RZ, RZ, R70 ;  /* 0x000000ffff057224 */ /* 0x000fe200078e0046 */
[----:B------:R-:W-:Y:S01]  /*241a0*/  MOV R2, 0x1 ;  /* 0x0000000100027802 */ /* 0x000fe20000000f00 */
[----:B------:R-:W-:Y:S01]  /*241b0*/  IMAD.MOV.U32 R216, RZ, RZ, 0x1f ;  /* 0x0000001fffd87424 */ /* 0x000fe200078e00ff */
[----:B------:R-:W-:Y:S02]  /*241c0*/  MOV R3, 0x241e0 ;  /* 0x000241e000037802 */ /* 0x000fe40000000f00 */
[----:B-12---:R-:W-:Y:S05]  /*241d0*/  CALL.REL.NOINC `($__internal_15_$__cuda_sm70_shflsync_idx_p) ;  /* 0x000005e000007944 */ /* 0x006fea0003c00000 */
[----:B------:R-:W-:Y:S01]  /*241e0*/  MOV R9, R5 ;  /* 0x0000000500097202 */ /* 0x000fe20000000f00 */
[----:B------:R-:W-:Y:S05]  /*241f0*/  BRA `(.L_x_1190) ;  /* 0xffffc2e000007947 */ /* 0x000fea000383ffff */
.L_x_1122:
[----:B------:R-:W-:Y:S02]  /*24200*/  MOV R3, 0x1 ;  /* 0x0000000100037802 */ /* 0x000fe40000000f00 */
[----:B------:R-:W-:-:S02]  /*24210*/  MOV R4, 0x24230 ;  /* 0x0002423000047802 */ /* 0x000fc40000000f00 */
[----:B-1234-:R-:W-:Y:S05]  /*24220*/  CALL.REL.NOINC `($__internal_16_$__cuda_sm70_shflsync_up_p) ;  /* 0x000005f000007944 */ /* 0x01efea0003c00000 */
[----:B------:R-:W-:Y:S05]  /*24230*/  BRA `(.L_x_1191) ;  /* 0xffffc3d000007947 */ /* 0x000fea000383ffff */
.L_x_1123:
[----:B------:R-:W-:Y:S02]  /*24240*/  MOV R3, 0x2 ;  /* 0x0000000200037802 */ /* 0x000fe40000000f00 */
[----:B------:R-:W-:-:S02]  /*24250*/  MOV R4, 0x24270 ;  /* 0x0002427000047802 */ /* 0x000fc40000000f00 */
[----:B--2-4-:R-:W-:Y:S05]  /*24260*/  CALL.REL.NOINC `($__internal_16_$__cuda_sm70_shflsync_up_p) ;  /* 0x000005b000007944 */ /* 0x014fea0003c00000 */
[----:B------:R-:W-:Y:S02]  /*24270*/  SEL R3, R3, RZ, P1 ;  /* 0x000000ff03037207 */ /* 0x000fe40000800000 */
[----:B------:R-:W-:-:S03]  /*24280*/  MOV R4, 0x242c0 ;  /* 0x000242c000047802 */ /* 0x000fc60000000f00 */
[----:B------:R-:W-:Y:S02]  /*24290*/  IMAD.IADD R2, R2, 0x1, R3 ;  /* 0x0000000102027824 */ /* 0x000fe400078e0203 */
[----:B------:R-:W-:Y:S02]  /*242a0*/  IMAD.MOV.U32 R3, RZ, RZ, 0x4 ;  /* 0x00000004ff037424 */ /* 0x000fe400078e00ff */
[----:B------:R-:W-:Y:S05]  /*242b0*/  CALL.REL.NOINC `($__internal_16_$__cuda_sm70_shflsync_up_p) ;  /* 0x0000056000007944 */ /* 0x000fea0003c00000 */
        /* <DEDUP_REMOVED lines=12> */
[----:B------:R-:W-:Y:S01]  /*24380*/  IMAD.IADD R4, R3, 0x1, R2 ;  /* 0x0000000103047824 */ /* 0x000fe200078e0202 */
[----:B------:R-:W-:Y:S01]  /*24390*/  MOV R3, 0x243d0 ;  /* 0x000243d000037802 */ /* 0x000fe20000000f00 */
[----:B------:R-:W-:Y:S02]  /*243a0*/  IMAD.MOV.U32 R2, RZ, RZ, 0x1f ;  /* 0x0000001fff027424 */ /* 0x000fe400078e00ff */
[----:B------:R-:W-:Y:S02]  /*243b0*/  IMAD.MOV.U32 R5, RZ, RZ, R4 ;  /* 0x000000ffff057224 */ /* 0x000fe400078e0004 */
[----:B------:R-:W-:Y:S05]  /*243c0*/  CALL.REL.NOINC `($__internal_15_$__cuda_sm70_shflsync_idx_p) ;  /* 0x000003f000007944 */ /* 0x000fea0003c00000 */
[----:B------:R-:W-:Y:S01]  /*243d0*/  MOV R2, R5 ;  /* 0x0000000500027202 */ /* 0x000fe20000000f00 */
[----:B------:R-:W-:Y:S05]  /*243e0*/  BRA `(.L_x_1192) ;  /* 0xffffc32000007947 */ /* 0x000fea000383ffff */
.L_x_1127:
[----:B------:R-:W-:Y:S02]  /*243f0*/  MOV R3, 0x1 ;  /* 0x0000000100037802 */ /* 0x000fe40000000f00 */
[----:B------:R-:W-:Y:S02]  /*24400*/  MOV R4, 0x24420 ;  /* 0x0002442000047802 */ /* 0x000fe40000000f00 */
[----:B------:R-:W-:Y:S05]  /*24410*/  CALL.REL.NOINC `($__internal_16_$__cuda_sm70_shflsync_up_p) ;  /* 0x0000040000007944 */ /* 0x000fea0003c00000 */
[----:B------:R-:W-:Y:S05]  /*24420*/  BRA `(.L_x_1193) ;  /* 0xffffc45000007947 */ /* 0x000fea000383ffff */
.L_x_1128:
[----:B------:R-:W-:Y:S02]  /*24430*/  MOV R3, 0x2 ;  /* 0x0000000200037802 */ /* 0x000fe40000000f00 */
[----:B------:R-:W-:Y:S02]  /*24440*/  MOV R4, 0x24460 ;  /* 0x0002446000047802 */ /* 0x000fe40000000f00 */
        /* <DEDUP_REMOVED lines=25> */
.L_x_1130:
[----:B------:R-:W-:Y:S02]  /*245e0*/  SEL R2, RZ, 0x1, P0 ;  /* 0x00000001ff027807 */ /* 0x000fe40000000000 */
[----:B------:R-:W-:Y:S02]  /*245f0*/  MOV R3, 0x24610 ;  /* 0x0002461000037802 */ /* 0x000fe40000000f00 */
[----:B-1----:R-:W-:Y:S05]  /*24600*/  CALL.REL.NOINC `($__internal_17_$__cuda_sm70_votesync_ballot) ;  /* 0x0000027000007944 */ /* 0x002fea0003c00000 */
[----:B------:R-:W-:Y:S05]  /*24610*/  BRA `(.L_x_1195) ;  /* 0xffffc3f000007947 */ /* 0x000fea000383ffff */
.L_x_1131:
[----:B------:R-:W-:Y:S01]  /*24620*/  IMAD.MOV.U32 R5, RZ, RZ, R6 ;  /* 0x000000ffff057224 */ /* 0x000fe200078e0006 */
[----:B--2---:R-:W-:Y:S01]  /*24630*/  MOV R2, R9 ;  /* 0x0000000900027202 */ /* 0x004fe20000000f00 */
[----:B------:R-:W-:Y:S01]  /*24640*/  IMAD.MOV.U32 R216, RZ, RZ, 0x1f ;  /* 0x0000001fffd87424 */ /* 0x000fe200078e00ff */
[----:B------:R-:W-:-:S02]  /*24650*/  MOV R3, 0x24670 ;  /* 0x0002467000037802 */ /* 0x000fc40000000f00 */
[----:B-1----:R-:W-:Y:S05]  /*24660*/  CALL.REL.NOINC `($__internal_15_$__cuda_sm70_shflsync_idx_p) ;  /* 0x0000015000007944 */ /* 0x002fea0003c00000 */
[----:B------:R-:W-:Y:S01]  /*24670*/  IMAD.MOV.U32 R11, RZ, RZ, R5 ;  /* 0x000000ffff0b7224 */ /* 0x000fe200078e0005 */
[----:B------:R-:W-:Y:S01]  /*24680*/  MOV R2, R9 ;  /* 0x0000000900027202 */ /* 0x000fe20000000f00 */
[----:B------:R-:W-:Y:S01]  /*24690*/  IMAD.MOV.U32 R5, RZ, RZ, R8 ;  /* 0x000000ffff057224 */ /* 0x000fe200078e0008 */
[----:B------:R-:W-:-:S02]  /*246a0*/  MOV R216, 0x1f ;  /* 0x0000001f00d87802 */ /* 0x000fc40000000f00 */
[----:B------:R-:W-:Y:S02]  /*246b0*/  MOV R3, 0x246d0 ;  /* 0x000246d000037802 */ /* 0x000fe40000000f00 */
[----:B------:R-:W-:Y:S05]  /*246c0*/  CALL.REL.NOINC `($__internal_15_$__cuda_sm70_shflsync_idx_p) ;  /* 0x000000f000007944 */ /* 0x000fea0003c00000 */
[----:B------:R-:W-:Y:S01]  /*246d0*/  MOV R6, R5 ;  /* 0x0000000500067202 */ /* 0x000fe20000000f00 */
[----:B------:R-:W-:Y:S05]  /*246e0*/  BRA `(.L_x_1196) ;  /* 0xffffc39000007947 */ /* 0x000fea000383ffff */
.L_x_1134:
[----:B------:R-:W-:Y:S01]  /*246f0*/  IMAD.MOV.U32 R5, RZ, RZ, R4 ;  /* 0x000000ffff057224 */ /* 0x000fe200078e0004 */
[----:B--2---:R-:W-:Y:S01]  /*24700*/  MOV R2, R9 ;  /* 0x0000000900027202 */ /* 0x004fe20000000f00 */
[----:B------:R-:W-:Y:S01]  /*24710*/  IMAD.MOV.U32 R216, RZ, RZ, 0x1f ;  /* 0x0000001fffd87424 */ /* 0x000fe200078e00ff */
[----:B------:R-:W-:Y:S02]  /*24720*/  MOV R3, 0x24740 ;  /* 0x0002474000037802 */ /* 0x000fe40000000f00 */
[----:B-1--4-:R-:W-:Y:S05]  /*24730*/  CALL.REL.NOINC `($__internal_15_$__cuda_sm70_shflsync_idx_p) ;  /* 0x0000008000007944 */ /* 0x012fea0003c00000 */
[----:B------:R-:W-:Y:S01]  /*24740*/  MOV R16, R5 ;  /* 0x0000000500107202 */ /* 0x000fe20000000f00 */
[----:B------:R-:W-:Y:S05]  /*24750*/  BRA `(.L_x_1133) ;  /* 0xffffc38000007947 */ /* 0x000fea000383ffff */
        .weak           $__internal_14_$__cuda_sm70_shflsync_bfly_p
        .type           $__internal_14_$__cuda_sm70_shflsync_bfly_p,@function
        .size           $__internal_14_$__cuda_sm70_shflsync_bfly_p,($__internal_15_$__cuda_sm70_shflsync_idx_p - $__internal_14_$__cuda_sm70_shflsync_bfly_p)
$__internal_14_$__cuda_sm70_shflsync_bfly_p:
[----:B------:R-:W-:Y:S02]  /*24760*/  MOV R141, 0x1f ;  /* 0x0000001f008d7802 */ /* 0x000fe40000000f00 */
[----:B------:R-:W-:-:S04]  /*24770*/  MOV R142, 0xffffffff ;  /* 0xffffffff008e7802 */ /* 0x000fc80000000f00 */
[----:B------:R-:W-:Y:S04]  /*24780*/  WARPSYNC R142 ;  /* 0x0000008e00007348 */ /* 0x000fe80003800000 */
[----:B------:R1:W2:Y:S02]  /*24790*/  SHFL.BFLY PT, R141, R4, R3, R141 ;  /* 0x0c000003048d7389 */ /* 0x0002a400000e008d */
[----:B-1----:R-:W-:-:S04]  /*247a0*/  MOV R3, 0x0 ;  /* 0x0000000000037802 */ /* 0x002fc80000000f00 */
[----:B--2---:R-:W-:Y:S05]  /*247b0*/  RET.REL.NODEC R2 `(_ZN7cutlass13device_kernelIN5flash19enable_sm80_to_sm89INS1_16FlashAttnFwdSm80INS1_25CollectiveMainloopFwdSm80ILi8ELi1ELb1EN4cute5tupleIJNS5_1CILi128EEENS7_ILi96EEES8_EEELi128ENS_6half_tEfNS_4arch4Sm80ELb0ELb1ELb0ELb1ELb1ELb1ELb1ELb1EEENS1_21CollectiveEpilogueFwdINS6_IJS8_S8_S9_EEENS6_IJNS7_ILi1EEESH_SH_EEESB_SD_Li256ELb1ELb1ELb1ELb0EEENS1_36VarlenDynamicPersistentTileSchedulerILi128ELi96ELi256ELi256ELb1ELb1ELb0ELb1ELb0ELb1EEEEEEEEEvNT_6ParamsE) ;  /* 0xfffdb84002007950 */ /* 0x004fea0003c3ffff */
        .weak           $__internal_15_$__cuda_sm70_shflsync_idx_p
        .type           $__internal_15_$__cuda_sm70_shflsync_idx_p,@function
        .size           $__internal_15_$__cuda_sm70_shflsync_idx_p,($__internal_16_$__cuda_sm70_shflsync_up_p - $__internal_15_$__cuda_sm70_shflsync_idx_p)
$__internal_15_$__cuda_sm70_shflsync_idx_p:
[----:B------:R-:W-:-:S04]  /*247c0*/  MOV R217, 0xffffffff ;  /* 0xffffffff00d97802 */ /* 0x000fc80000000f00 */
[----:B------:R-:W-:Y:S04]  /*247d0*/  WARPSYNC R217 ;  /* 0x000000d900007348 */ /* 0x000fe80003800000 */
[----:B------:R1:W2:Y:S02]  /*247e0*/  SHFL.IDX PT, R5, R5, R2, R216 ;  /* 0x0000000205057389 */ /* 0x0002a400000e00d8 */
[----:B-1----:R-:W-:Y:S02]  /*247f0*/  MOV R2, R3 ;  /* 0x0000000300027202 */ /* 0x002fe40000000f00 */
[----:B------:R-:W-:-:S04]  /*24800*/  MOV R3, 0x0 ;  /* 0x0000000000037802 */ /* 0x000fc80000000f00 */
[----:B--2---:R-:W-:Y:S05]  /*24810*/  RET.REL.NODEC R2 `(_ZN7cutlass13device_kernelIN5flash19enable_sm80_to_sm89INS1_16FlashAttnFwdSm80INS1_25CollectiveMainloopFwdSm80ILi8ELi1ELb1EN4cute5tupleIJNS5_1CILi128EEENS7_ILi96EEES8_EEELi128ENS_6half_tEfNS_4arch4Sm80ELb0ELb1ELb0ELb1ELb1ELb1ELb1ELb1EEENS1_21CollectiveEpilogueFwdINS6_IJS8_S8_S9_EEENS6_IJNS7_ILi1EEESH_SH_EEESB_SD_Li256ELb1ELb1ELb1ELb0EEENS1_36VarlenDynamicPersistentTileSchedulerILi128ELi96ELi256ELi256ELb1ELb1ELb0ELb1ELb0ELb1EEEEEEEEEvNT_6ParamsE) ;  /* 0xfffdb7e002007950 */ /* 0x004fea0003c3ffff */
        .weak           $__internal_16_$__cuda_sm70_shflsync_up_p
        .type           $__internal_16_$__cuda_sm70_shflsync_up_p,@function
        .size           $__internal_16_$__cuda_sm70_shflsync_up_p,($__internal_17_$__cuda_sm70_votesync_ballot - $__internal_16_$__cuda_sm70_shflsync_up_p)
$__internal_16_$__cuda_sm70_shflsync_up_p:
[----:B------:R-:W-:Y:S02]  /*24820*/  MOV R11, 0xffffffff ;  /* 0xffffffff000b7802 */ /* 0x000fe40000000f00 */
[----:B------:R-:W-:Y:S02]  /*24830*/  MOV R5, RZ ;  /* 0x000000ff00057202 */ /* 0x000fe40000000f00 */
[----:B------:R-:W-:Y:S04]  /*24840*/  WARPSYNC R11 ;  /* 0x0000000b00007348 */ /* 0x000fe80003800000 */
[----:B------:R1:W2:Y:S02]  /*24850*/  SHFL.UP PT, R3, R2, R3, R5 ;  /* 0x0400000302037389 */ /* 0x0002a400000e0005 */
[----:B-1----:R-:W-:-:S04]  /*24860*/  MOV R5, 0x0 ;  /* 0x0000000000057802 */ /* 0x002fc80000000f00 */
[----:B--2---:R-:W-:Y:S05]  /*24870*/  RET.REL.NODEC R4 `(_ZN7cutlass13device_kernelIN5flash19enable_sm80_to_sm89INS1_16FlashAttnFwdSm80INS1_25CollectiveMainloopFwdSm80ILi8ELi1ELb1EN4cute5tupleIJNS5_1CILi128EEENS7_ILi96EEES8_EEELi128ENS_6half_tEfNS_4arch4Sm80ELb0ELb1ELb0ELb1ELb1ELb1ELb1ELb1EEENS1_21CollectiveEpilogueFwdINS6_IJS8_S8_S9_EEENS6_IJNS7_ILi1EEESH_SH_EEESB_SD_Li256ELb1ELb1ELb1ELb0EEENS1_36VarlenDynamicPersistentTileSchedulerILi128ELi96ELi256ELi256ELb1ELb1ELb0ELb1ELb0ELb1EEEEEEEEEvNT_6ParamsE) ;  /* 0xfffdb78004007950 */ /* 0x004fea0003c3ffff */
        .weak           $__internal_17_$__cuda_sm70_votesync_ballot
        .type           $__internal_17_$__cuda_sm70_votesync_ballot,@function
        .size           $__internal_17_$__cuda_sm70_votesync_ballot,(.L_x_1806 - $__internal_17_$__cuda_sm70_votesync_ballot)
$__internal_17_$__cuda_sm70_votesync_ballot:
[----:B------:R-:W-:Y:S01]  /*24880*/  ISETP.NE.U32.AND P0, PT, R2, 0x1, PT ;  /* 0x000000010200780c */ /* 0x000fe20003f05070 */
[----:B------:R-:W-:-:S04]  /*24890*/  IMAD.MOV.U32 R5, RZ, RZ, -0x1 ;  /* 0xffffffffff057424 */ /* 0x000fc800078e00ff */
[----:B------:R-:W-:Y:S08]  /*248a0*/  WARPSYNC R5 ;  /* 0x0000000500007348 */ /* 0x000ff00003800000 */
[----:B------:R-:W-:-:S04]  /*248b0*/  VOTE.ANY R2, PT, !P0 ;  /* 0x0000000000027806 */ /* 0x000fc800040e0100 */
[----:B------:R-:W-:Y:S01]  /*248c0*/  LOP3.LUT R15, R2, R5, RZ, 0xc0, !PT ;  /* 0x00000005020f7212 */ /* 0x000fe200078ec0ff */
[----:B------:R-:W-:Y:S02]  /*248d0*/  IMAD.MOV.U32 R2, RZ, RZ, R3 ;  /* 0x000000ffff027224 */ /* 0x000fe400078e0003 */
[----:B------:R-:W-:-:S04]  /*248e0*/  IMAD.MOV.U32 R3, RZ, RZ, 0x0 ;  /* 0x00000000ff037424 */ /* 0x000fc800078e00ff */
[----:B------:R-:W-:Y:S05]  /*248f0*/  RET.REL.NODEC R2 `(_ZN7cutlass13device_kernelIN5flash19enable_sm80_to_sm89INS1_16FlashAttnFwdSm80INS1_25CollectiveMainloopFwdSm80ILi8ELi1ELb1EN4cute5tupleIJNS5_1CILi128EEENS7_ILi96EEES8_EEELi128ENS_6half_tEfNS_4arch4Sm80ELb0ELb1ELb0ELb1ELb1ELb1ELb1ELb1EEENS1_21CollectiveEpilogueFwdINS6_IJS8_S8_S9_EEENS6_IJNS7_ILi1EEESH_SH_EEESB_SD_Li256ELb1ELb1ELb1ELb0EEENS1_36VarlenDynamicPersistentTileSchedulerILi128ELi96ELi256ELi256ELb1ELb1ELb0ELb1ELb0ELb1EEEEEEEEEvNT_6ParamsE) ;  /* 0xfffdb70002007950 */ /* 0x000fea0003c3ffff */
.L_x_1197:
        /* <DEDUP_REMOVED lines=16> */
.L_x_1806:


//--------------------- .text._ZN7cutlass13device_kernelIN5flash19enable_sm80_to_sm89INS1_16FlashAttnFwdSm80INS1_25CollectiveMainloopFwdSm80ILi4ELi1ELb0EN4cute5tupleIJNS5_1CILi128EEENS7_ILi64EEES8_EEELi128ENS_6half_tEfNS_4arch4Sm80ELb1ELb0ELb0ELb0ELb1ELb0ELb1ELb1EEENS1_21CollectiveEpilogueFwdINS6_IJS8_S8_S9_EEENS6_IJNS7_ILi1EEESH_SH_EEESB_SD_Li128ELb0ELb1ELb1ELb0EEENS1_30DynamicPersistentTileSchedulerILi128ELi128ELb1ELb1ELb0EEEEEEEEEvNT_6ParamsE --------------------------
	.section	.text._ZN7cutlass13device_kernelIN5flash19enable_sm80_to_sm89INS1_16FlashAttnFwdSm80INS1_25CollectiveMainloopFwdSm80ILi4ELi1ELb0EN4cute5tupleIJNS5_1CILi128EEENS7_ILi64EEES8_EEELi128ENS_6half_tEfNS_4arch4Sm80ELb1ELb0ELb0ELb0ELb1ELb0ELb1ELb1EEENS1_21CollectiveEpilogueFwdINS6_IJS8_S8_S9_EEENS6_IJNS7_ILi1EEESH_SH_EEESB_SD_Li128ELb0ELb1ELb1ELb0EEENS1_30DynamicPersistentTileSchedulerILi128ELi128ELb1ELb1ELb0EEEEEEEEEvNT_6ParamsE,"ax",@progbits
	.sectioninfo	@"SHI_REGISTERS=255"
	.align	128
.text._ZN7cutlass13device_kernelIN5flash19enable_sm80_to_sm89INS1_16FlashAttnFwdSm80INS1_25CollectiveMainloopFwdSm80ILi4ELi1ELb0EN4cute5tupleIJNS5_1CILi128EEENS7_ILi64EEES8_EEELi128ENS_6half_tEfNS_4arch4Sm80ELb1ELb0ELb0ELb0ELb1ELb0ELb1ELb1EEENS1_21CollectiveEpilogueFwdINS6_IJS8_S8_S9_EEENS6_IJNS7_ILi1EEESH_SH_EEESB_SD_Li128ELb0ELb1ELb1ELb0EEENS1_30DynamicPersistentTileSchedulerILi128ELi128ELb1ELb1ELb0EEEEEEEEEvNT_6ParamsE:
        .type           _ZN7cutlass13device_kernelIN5flash19enable_sm80_to_sm89INS1_16FlashAttnFwdSm80INS1_25CollectiveMainloopFwdSm80ILi4ELi1ELb0EN4cute5tupleIJNS5_1CILi128EEENS7_ILi64EEES8_EEELi128ENS_6half_tEfNS_4arch4Sm80ELb1ELb0ELb0ELb0ELb1ELb0ELb1ELb1EEENS1_21CollectiveEpilogueFwdINS6_IJS8_S8_S9_EEENS6_IJNS7_ILi1EEESH_SH_EEESB_SD_Li128ELb0ELb1ELb1ELb0EEENS1_30DynamicPersistentTileSchedulerILi128ELi128ELb1ELb1ELb0EEEEEEEEEvNT_6ParamsE,@function
        .size           _ZN7cutlass13device_kernelIN5flash19enable_sm80_to_sm89INS1_16FlashAttnFwdSm80INS1_25CollectiveMainloopFwdSm80ILi4ELi1ELb0EN4cute5tupleIJNS5_1CILi128EEENS7_ILi64EEES8_EEELi128ENS_6half_tEfNS_4arch4Sm80ELb1ELb0ELb0ELb0ELb1ELb0ELb1ELb1EEENS1_21CollectiveEpilogueFwdINS6_IJS8_S8_S9_EEENS6_IJNS7_ILi1EEESH_SH_EEESB_SD_Li128ELb0ELb1ELb1ELb0EEENS1_30DynamicPersistentTileSchedulerILi128ELi128ELb1ELb1ELb0EEEEEEEEEvNT_6ParamsE,(.L_x_1811 - _ZN7cutlass13device_kernelIN5flash19enable_sm80_to_sm89INS1_16FlashAttnFwdSm80INS1_25CollectiveMainloopFwdSm80ILi4ELi1ELb0EN4cute5tupleIJNS5_1CILi128EEENS7_ILi64EEES8_EEELi128ENS_6half_tEfNS_4arch4Sm80ELb1ELb0ELb0ELb0ELb1ELb0ELb1ELb1EEENS1_21CollectiveEpilogueFwdINS6_IJS8_S8_S9_EEENS6_IJNS7_ILi1EEESH_SH_EEESB_SD_Li128ELb0ELb1ELb1ELb0EEENS1_30DynamicPersistentTileSchedulerILi128ELi128ELb1ELb1ELb0EEEEEEEEEvNT_6ParamsE)
        .other          _ZN7cutlass13device_kernelIN5flash19enable_sm80_to_sm89INS1_16FlashAttnFwdSm80INS1_25CollectiveMainloopFwdSm80ILi4ELi1ELb0EN4cute5tupleIJNS5_1CILi128EEENS7_ILi64EEES8_EEELi128ENS_6half_tEfNS_4arch4Sm80ELb1ELb0ELb0ELb0ELb1ELb0ELb1ELb1EEENS1_21CollectiveEpilogueFwdINS6_IJS8_S8_S9_EEENS6_IJNS7_ILi1EEESH_SH_EEESB_SD_Li128ELb0ELb1ELb1ELb0EEENS1_30DynamicPersistentTileSchedulerILi128ELi128ELb1ELb1ELb0EEEEEEEEEvNT_6ParamsE,@"STO_CUDA_ENTRY STV_DEFAULT"
_ZN7cutlass13device_kernelIN5flash19enable_sm80_to_sm89INS1_16FlashAttnFwdSm80INS1_25CollectiveMainloopFwdSm80ILi4ELi1ELb0EN4cute5tupleIJNS5_1CILi128EEENS7_ILi64EEES8_EEELi128ENS_6half_tEfNS_4arch4Sm80ELb1ELb0ELb0ELb0ELb1ELb0ELb1ELb1EEENS1_21CollectiveEpilogueFwdINS6_IJS8_S8_S9_EEENS6_IJNS7_ILi1EEESH_SH_EEESB_SD_Li128ELb0ELb1ELb1ELb0EEENS1_30DynamicPersistentTileSchedulerILi128ELi128ELb1ELb1ELb0EEEEEEEEEvNT_6ParamsE:
[----:B------:R-:W-:-:S03]  /*0000*/  MOV R1, c[0x0][0x28] ;  /* 0x00000a0000017a02 */ /* 0x000fc60000000f00 */
[----:B------:R-:W1:Y:S01]  /*0010*/  S2R R19, SR_TID.X ;  /* 0x0000000000137919 */ /* 0x000e620000002100 */
[----:B------:R-:W-:-:S03]  /*0020*/  IADD3 R1, R1, -0x110, RZ ;  /* 0xfffffef001017810 */ /* 0x000fc60007ffe0ff */
[----:B------:R-:W2:Y:S01]  /*0030*/  S2R R15, SR_CTAID.X ;  /* 0x00000000000f7919 */ /* 0x000ea20000002500 */
[----:B-1----:R-:W-:-:S05]  /*0040*/  SHF.R.U32.HI R0, RZ, 0x5, R19 ;  /* 0x00000005ff007819 */ /* 0x002fca0000011613 */
[----:B------:R-:W1:Y:S04]  /*0050*/  SHFL.IDX PT, R2, R0, RZ, 0x1f ;  /* 0x00001fff00027589 */ /* 0x000e6800000e0000 */
[----:B------:R-:W3:Y:S01]  /*0060*/  SHFL.IDX PT, R0, R0, RZ, 0x1f ;  /* 0x00001fff00007589 */ /* 0x000ee200000e0000 */
[----:B-1----:R-:W-:Y:S01]  /*0070*/  ISETP.GE.AND P0, PT, R2, 0x1, PT ;  /* 0x000000010200780c */ /* 0x002fe20003f06270 */
[----:B---3--:R1:W3:-:S12]  /*0080*/  R2UR UR6, R0 ;  /* 0x00000000000673c2 */ /* 0x0082d800000e0000 */
[----:B------:R-:W-:Y:S06]  /*0090*/  @P0 BAR.ARV 0x4, 0x80 ;  /* 0x0102000000000b1d */ /* 0x000fec0000002000 */
[----:B--2---:R-:W-:-:S13]  /*00a0*/  ISETP.GE.AND P0, PT, R15, c[0x0][0x538], PT ;  /* 0x00014e000f007a0c */ /* 0x004fda0003f06270 */
[----:B------:R-:W-:Y:S05]  /*00b0*/  @P0 EXIT ;  /* 0x000000000000094d */ /* 0x000fea0003800000 */
[----:B-1-3--:R-:W-:Y:S01]  /*00c0*/  SHF.R.S32.HI R14, RZ, 0x1f, R19 ;  /* 0x0000001fff0e7819 */ /* 0x00afe20000011413 */
[----:B------:R-:W-:Y:S01]  /*00d0*/  IMAD.MOV.U32 R237, RZ, RZ, 0x40 ;  /* 0x00000040ffed7424 */ /* 0x000fe200078e00ff */
[----:B------:R-:W-:Y:S02]  /*00e0*/  ULDC.64 UR8, c[0x0][0x118] ;  /* 0x0000460000087ab9 */ /* 0x000fe40000000a00 */
[CC--:B------:R-:W-:Y:S02]  /*00f0*/  LEA.HI R12, R14.reuse, R19.reuse, RZ, 0x3 ;  /* 0x000000130e0c7211 */ /* 0x0c0fe400078f18ff */
[CC--:B------:R-:W-:Y:S02]  /*0100*/  LEA.HI R0, R14.reuse, R19.reuse, RZ, 0x2 ;  /* 0x000000130e007211 */ /* 0x0c0fe400078f10ff */
[----:B------:R-:W-:Y:S02]  /*0110*/  LEA.HI R4, R14, R19, RZ, 0x4 ;  /* 0x000000130e047211 */ /* 0x000fe400078f20ff */
[----:B------:R-:W-:-:S02]  /*0120*/  SHF.R.S32.HI R3, RZ, 0x3, R12 ;  /* 0x00000003ff037819 */ /* 0x000fc4000001140c */
[----:B------:R-:W-:Y:S02]  /*0130*/  LOP3.LUT R6, R12, 0xfffffff8, RZ, 0xc0, !PT ;  /* 0xfffffff80c067812 */ /* 0x000fe400078ec0ff */
[----:B------:R-:W-:Y:S01]  /*0140*/  LOP3.LUT R2, R0, 0xfffffffc, RZ, 0xc0, !PT ;  /* 0xfffffffc00027812 */ /* 0x000fe200078ec0ff */
[----:B------:R-:W-:Y:S01]  /*0150*/  IMAD.SHL.U32 R3, R3, 0x40, RZ ;  /* 0x0000004003037824 */ /* 0x000fe200078e00ff */
[C---:B------:R-:W-:Y:S01]  /*0160*/  LOP3.LUT R0, R4.reuse, 0xfffffff0, RZ, 0xc0, !PT ;  /* 0xfffffff004007812 */ /* 0x040fe200078ec0ff */
[C---:B------:R-:W-:Y:S01]  /*0170*/  IMAD.IADD R9, R19.reuse, 0x1, -R6 ;  /* 0x0000000113097824 */ /* 0x040fe200078e0a06 */
[----:B------:R-:W-:Y:S01]  /*0180*/  SHF.R.S32.HI R5, RZ, 0x4, R4 ;  /* 0x00000004ff057819 */ /* 0x000fe20000011404 */
[----:B------:R-:W-:Y:S01]  /*0190*/  IMAD.IADD R2, R19, 0x1, -R2 ;  /* 0x0000000113027824 */ /* 0x000fe200078e0a02 */
[----:B------:R-:W-:Y:S01]  /*01a0*/  LOP3.LUT R3, R3, 0x1c0, RZ, 0xc0, !PT ;  /* 0x000001c003037812 */ /* 0x000fe200078ec0ff */
[----:B------:R-:W-:Y:S01]  /*01b0*/  IMAD.IADD R0, R19, 0x1, -R0 ;  /* 0x0000000113007824 */ /* 0x000fe200078e0a00 */
[----:B------:R-:W-:Y:S01]  /*01c0*/  LEA.HI R4, R4, R5, RZ, 0x1 ;  /* 0x0000000504047211 */ /* 0x000fe200078f08ff */
[----:B------:R-:W-:Y:S01]  /*01d0*/  IMAD.SHL.U32 R18, R9, 0x8, RZ ;  /* 0x0000000809127824 */ /* 0x000fe200078e00ff */
[----:B------:R-:W-:-:S02]  /*01e0*/  LEA.HI R8, R2, R2, RZ, 0x1 ;  /* 0x0000000202087211 */ /* 0x000fc400078f08ff */
[----:B------:R-:W-:Y:S02]  /*01f0*/  SHF.R.S32.HI R10, RZ, 0x1f, R0 ;  /* 0x0000001fff0a7819 */ /* 0x000fe40000011400 */
[----:B------:R-:W-:Y:S01]  /*0200*/  LOP3.LUT R7, R4, 0xfffffffe, RZ, 0xc0, !PT ;  /* 0xfffffffe04077812 */ /* 0x000fe200078ec0ff */
[----:B------:R-:W-:Y:S01]  /*0210*/  STL [R1+0xc], R18 ;  /* 0x00000c1201007387 */ /* 0x000fe20000100800 */
[----:B------:R-:W-:Y:S02]  /*0220*/  SHF.R.U32.HI R6, RZ, 0x3, R3 ;  /* 0x00000003ff067819 */ /* 0x000fe40000011603 */
[----:B------:R-:W-:Y:S01]  /*0230*/  LOP3.LUT R4, R3, 0x38, R18, 0xf8, !PT ;  /* 0x0000003803047812 */ /* 0x000fe200078ef812 */
[----:B------:R-:W-:Y:S01]  /*0240*/  IMAD.IADD R11, R5, 0x1, -R7 ;  /* 0x00000001050b7824 */ /* 0x000fe200078e0a07 */
[----:B------:R-:W-:Y:S02]  /*0250*/  LOP3.LUT R3, R8, 0x1ffffffe, RZ, 0xc0, !PT ;  /* 0x1ffffffe08037812 */ /* 0x000fe400078ec0ff */
[----:B------:R-:W-:-:S02]  /*0260*/  LEA.HI R10, R10, R0, RZ, 0x3 ;  /* 0x000000000a0a7211 */ /* 0x000fc400078f18ff */
[----:B------:R-:W-:Y:S01]  /*0270*/  LOP3.LUT R7, R4, R6, RZ, 0x3c, !PT ;  /* 0x0000000604077212 */ /* 0x000fe200078e3cff */
[----:B------:R-:W-:Y:S01]  /*0280*/  IMAD.IADD R13, R2, 0x1, -R3 ;  /* 0x00000001020d7824 */ /* 0x000fe200078e0a03 */
[----:B------:R-:W-:Y:S01]  /*0290*/  LOP3.LUT R4, R10, 0xfffffff8, RZ, 0xc0, !PT ;  /* 0xfffffff80a047812 */ /* 0x000fe200078ec0ff */
[----:B------:R-:W-:Y:S01]  /*02a0*/  IMAD.SHL.U32 R2, R9, 0x40, RZ ;  /* 0x0000004009027824 */ /* 0x000fe200078e00ff */
[CC--:B------:R-:W-:Y:S02]  /*02b0*/  LEA.HI R5, R14.reuse, R19.reuse, RZ, 0x5 ;  /* 0x000000130e057211 */ /* 0x0c0fe400078f28ff */
[----:B------:R-:W-:Y:S01]  /*02c0*/  LEA.HI R3, R14, R19, RZ, 0x6 ;  /* 0x000000130e037211 */ /* 0x000fe200078f30ff */
[----:B------:R-:W-:Y:S01]  /*02d0*/  IMAD.IADD R9, R0, 0x1, -R4 ;  /* 0x0000000100097824 */ /* 0x000fe200078e0a04 */
[----:B------:R-:W-:Y:S02]  /*02e0*/  LOP3.LUT R0, R2, 0x1c0, RZ, 0xc0, !PT ;  /* 0x000001c002007812 */ /* 0x000fe400078ec0ff */
[--C-:B------:R-:W-:Y:S01]  /*02f0*/  SHF.R.S32.HI R239, RZ, 0x5, R5.reuse ;  /* 0x00000005ffef7819 */ /* 0x100fe20000011405 */
[----:B------:R-:W-:Y:S01]  /*0300*/  IMAD.SHL.U32 R3, R3, 0x8, RZ ;  /* 0x0000000803037824 */ /* 0x000fe200078e00ff */
[----:B------:R-:W-:-:S02]  /*0310*/  SHF.R.S32.HI R2, RZ, 0x1f, R5 ;  /* 0x0000001fff027819 */ /* 0x000fc40000011405 */
[----:B------:R-:W-:Y:S02]  /*0320*/  LOP3.LUT R6, R0, 0x8, R12, 0xf8, !PT ;  /* 0x0000000800067812 */ /* 0x000fe400078ef80c */
[----:B------:R-:W-:Y:S02]  /*0330*/  SHF.R.U32.HI R4, RZ, 0x3, R0 ;  /* 0x00000003ff047819 */ /* 0x000fe40000011600 */
[----:B------:R-:W-:Y:S01]  /*0340*/  LEA.HI R0, R2, R239, RZ, 0x2 ;  /* 0x000000ef02007211 */ /* 0x000fe200078f10ff */
[----:B------:R-:W-:Y:S01]  /*0350*/  IMAD.SHL.U32 R2, R9, 0x40, RZ ;  /* 0x0000004009027824 */ /* 0x000fe200078e00ff */
[----:B------:R-:W-:Y:S02]  /*0360*/  LOP3.LUT R5, R5, 0xffffffe0, RZ, 0xc0, !PT ;  /* 0xffffffe005057812 */ /* 0x000fe400078ec0ff */
[----:B------:R-:W-:Y:S02]  /*0370*/  LOP3.LUT R0, R0, 0xffffffc, RZ, 0xc0, !PT ;  /* 0x0ffffffc00007812 */ /* 0x000fe400078ec0ff */
[----:B------:R-:W-:Y:S01]  /*0380*/  LOP3.LUT R12, R6, R4, RZ, 0x3c, !PT ;  /* 0x00000004060c7212 */ /* 0x000fe200078e3cff */
[----:B------:R-:W-:Y:S01]  /*0390*/  IMAD.IADD R17, R19, 0x1, -R5 ;  /* 0x0000000113117824 */ /* 0x000fe200078e0a05 */
[----:B------:R-:W-:Y:S01]  /*03a0*/  LOP3.LUT R7, R7, 0x7ffffe00, R3, 0xf8, !PT ;  /* 0x7ffffe0007077812 */ /* 0x000fe200078ef803 */
[----:B------:R-:W-:Y:S01]  /*03b0*/  IMAD.IADD R6, R239, 0x1, -R0 ;  /* 0x00000001ef067824 */ /* 0x000fe200078e0a00 */
[----:B------:R-:W-:Y:S01]  /*03c0*/  LOP3.LUT R0, R2, 0x1c0, RZ, 0xc0, !PT ;  /* 0x000001c002007812 */ /* 0x000fe200078ec0ff */
[----:B------:R-:W-:Y:S01]  /*03d0*/  IMAD.SHL.U32 R3, R11, 0x8, RZ ;  /* 0x000000080b037824 */ /* 0x000fe200078e00ff */
[----:B------:R-:W-:Y:S01]  /*03e0*/  SHF.R.S32.HI R5, RZ, 0x1f, R17 ;  /* 0x0000001fff057819 */ /* 0x000fe20000011411 */
[----:B------:R-:W-:Y:S01]  /*03f0*/  IMAD.SHL.U32 R2, R10, 0x40, RZ ;  /* 0x000000400a027824 */ /* 0x000fe200078e00ff */
[----:B------:R-:W-:Y:S01]  /*0400*/  SHF.R.U32.HI R235, RZ, 0x3, R0 ;  /* 0x00000003ffeb7819 */ /* 0x000fe20000011600 */
[----:B------:R-:W-:Y:S01]  /*0410*/  IMAD.SHL.U32 R4, R8, 0x20, RZ ;  /* 0x0000002008047824 */ /* 0x000fe200078e00ff */
[----:B------:R-:W-:Y:S01]  /*0420*/  LOP3.LUT R3, R0, 0x8, R3, 0xf8, !PT ;  /* 0x0000000800037812 */ /* 0x000fe200078ef803 */
[----:B------:R-:W-:Y:S01]  /*0430*/  IMAD.SHL.U32 R252, R7, 0x2, RZ ;  /* 0x0000000207fc7824 */ /* 0x000fe200078e00ff */
[----:B------:R-:W-:-:S02]  /*0440*/  LOP3.LUT R2, R2, 0xfffffe00, RZ, 0xc0, !PT ;  /* 0xfffffe0002027812 */ /* 0x000fc400078ec0ff */
[----:B------:R-:W-:Y:S02]  /*0450*/  LEA.HI R5, R5, R17, RZ, 0x2 ;  /* 0x0000001105057211 */ /* 0x000fe400078f10ff */
[----:B------:R-:W-:Y:S01]  /*0460*/  LOP3.LUT R235, R3, R235, RZ, 0x3c, !PT ;  /* 0x000000eb03eb7212 */ /* 0x000fe200078e3cff */
[----:B------:R-:W-:Y:S01]  /*0470*/  IMAD R239, R239, 0x400, R2 ;  /* 0x00000400efef7824 */ /* 0x000fe200078e0202 */
[----:B------:R-:W-:Y:S02]  /*0480*/  SHF.R.S32.HI R0, RZ, 0x2, R5 ;  /* 0x00000002ff007819 */ /* 0x000fe40000011405 */
[----:B------:R-:W-:Y:S01]  /*0490*/  LEA.HI R3, R14, R19, RZ, 0x7 ;  /* 0x000000130e037211 */ /* 0x000fe200078f38ff */
[----:B------:R-:W-:Y:S01]  /*04a0*/  IMAD.IADD R239, R239, 0x1, R235 ;  /* 0x00000001efef7824 */ /* 0x000fe200078e02eb */
[----:B------:R-:W-:Y:S01]  /*04b0*/  LOP3.LUT R4, R4, 0xffffffc0, RZ, 0xc0, !PT ;  /* 0xffffffc004047812 */ /* 0x000fe200078ec0ff */
[----:B------:R-:W-:Y:S01]  /*04c0*/  IMAD R16, R6, 0x10, R0 ;  /* 0x0000001006107824 */ /* 0x000fe200078e0200 */
[----:B------:R-:W-:Y:S01]  /*04d0*/  LOP3.LUT R235, R235, R2, RZ, 0xfc, !PT ;  /* 0x00000002ebeb7212 */ /* 0x000fe200078efcff */
[----:B------:R-:W-:Y:S01]  /*04e0*/  IMAD R0, R11, 0x200, R12 ;  /* 0x000002000b007824 */ /* 0x000fe200078e020c */
[----:B------:R-:W-:Y:S01]  /*04f0*/  LOP3.LUT R2, R5, 0x7ffffffc, RZ, 0xc0, !PT ;  /* 0x7ffffffc05027812 */ /* 0x000fe200078ec0ff */
[----:B------:R-:W-:Y:S01]  /*0500*/  IMAD R4, R13, 0x8, R4 ;  /* 0x000000080d047824 */ /* 0x000fe200078e0204 */
[----:B------:R-:W-:Y:S01]  /*0510*/  IADD3 R8, R18, 0x40, RZ ;  /* 0x0000004012087810 */ /* 0x000fe20007ffe0ff */
[----:B------:R-:W-:Y:S01]  /*0520*/  STL [R1+0x100], R16 ;  /* 0x0001001001007387 */ /* 0x000fe20000100800 */
[----:B------:R-:W-:Y:S01]  /*0530*/  SHF.R.S32.HI R5, RZ, 0x7, R3 ;  /* 0x00000007ff057819 */ /* 0x000fe20000011403 */
[----:B------:R-:W-:Y:S01]  /*0540*/  IMAD.IADD R2, R17, 0x1, -R2 ;  /* 0x0000000111027824 */ /* 0x000fe200078e0a02 */
[----:B------:R-:W-:Y:S01]  /*0550*/  SHF.R.S32.HI R3, RZ, 0x1f, R18 ;  /* 0x0000001fff037819 */ /* 0x000fe20000011412 */
[----:B------:R1:W-:Y:S01]  /*0560*/  STL [R1+0xb0], R15 ;  /* 0x0000b00f01007387 */ /* 0x0003e20000100800 */
[----:B------:R-:W-:Y:S01]  /*0570*/  SHF.R.S32.HI R5, RZ, 0x1f, R8 ;  /* 0x0000001fff057819 */ /* 0x000fe20000011408 */
[----:B------:R-:W-:Y:S01]  /*0580*/  IMAD.SHL.U32 R2, R2, 0x2, RZ ;  /* 0x0000000202027824 */ /* 0x000fe200078e00ff */
[----:B------:R-:W-:Y:S01]  /*0590*/  R2P PR, R9, 0x6 ;  /* 0x0000000609007804 */ /* 0x000fe20000000000 */
[----:B------:R2:W-:Y:S01]  /*05a0*/  STL [R1+0x1c], R8 ;  /* 0x00001c0801007387 */ /* 0x0005e20000100800 */
[----:B------:R-:W-:Y:S01]  /*05b0*/  IMAD.MOV.U32 R6, RZ, RZ, 0x20 ;  /* 0x00000020ff067424 */ /* 0x000fe200078e00ff */
[----:B------:R-:W-:-:S02]  /*05c0*/  LEA R232, R0, 0x4100, 0x1 ;  /* 0x0000410000e87811 */ /* 0x000fc400078e08ff */
[----:B------:R3:W-:Y:S01]  /*05d0*/  STL [R1+0xf8], R3 ;  /* 0x0000f80301007387 */ /* 0x0007e20000100800 */
[C---:B------:R-:W-:Y:S02]  /*05e0*/  IADD3 R14, R2.reuse, 0x18, RZ ;  /* 0x00000018020e7810 */ /* 0x040fe40007ffe0ff */
[C---:B------:R-:W-:Y:S01]  /*05f0*/  IADD3 R13, R2.reuse, 0x20, RZ ;  /* 0x00000020020d7810 */ /* 0x040fe20007ffe0ff */
[----:B------:R4:W-:Y:S01]  /*0600*/  STL [R1+0xf4], R5 ;  /* 0x0000f40501007387 */ /* 0x0009e20000100800 */
[C---:B------:R-:W-:Y:S02]  /*0610*/  IADD3 R12, R2.reuse, 0x28, RZ ;  /* 0x00000028020c7810 */ /* 0x040fe40007ffe0ff */
[C---:B------:R-:W-:Y:S02]  /*0620*/  IADD3 R11, R2.reuse, 0x30, RZ ;  /* 0x00000030020b7810 */ /* 0x040fe40007ffe0ff */
[C---:B------:R-:W-:Y:S02]  /*0630*/  IADD3 R10, R2.reuse, 0x38, RZ ;  /* 0x00000038020a7810 */ /* 0x040fe40007ffe0ff */
[----:B------:R-:W-:-:S02]  /*0640*/  IADD3 R9, R2, 0x40, RZ ;  /* 0x0000004002097810 */ /* 0x000fc40007ffe0ff */
[----:B------:R-:W-:Y:S02]  /*0650*/  SEL R0, R6, 0xffffffe0, !P1 ;  /* 0xffffffe006007807 */ /* 0x000fe40004800000 */
[C---:B------:R-:W-:Y:S02]  /*0660*/  IADD3 R7, R2.reuse, 0x50, RZ ;  /* 0x0000005002077810 */ /* 0x040fe40007ffe0ff */
[C---:B-1----:R-:W-:Y:S02]  /*0670*/  IADD3 R15, R2.reuse, 0x10, RZ ;  /* 0x00000010020f7810 */ /* 0x042fe40007ffe0ff */
[C---:B------:R-:W-:Y:S02]  /*0680*/  IADD3 R6, R2.reuse, 0x58, RZ ;  /* 0x0000005802067810 */ /* 0x040fe40007ffe0ff */
[----:B--2---:R-:W-:Y:S02]  /*0690*/  IADD3 R8, R2, 0x48, RZ ;  /* 0x0000004802087810 */ /* 0x004fe40007ffe0ff */
[----:B------:R-:W-:Y:S01]  /*06a0*/  LEA R239, R239, 0x8100, 0x1 ;  /* 0x00008100efef7811 */ /* 0x000fe200078e08ff */
[----:B---3--:R-:W-:Y:S01]  /*06b0*/  IMAD.IADD R3, R16, 0x1, R4 ;  /* 0x0000000110037824 */ /* 0x008fe200078e0204 */
[----:B------:R-:W-:-:S02]  /*06c0*/  IADD3 R16, R2, 0x8, RZ ;  /* 0x0000000802107810 */ /* 0x000fc40007ffe0ff */
[C---:B------:R-:W-:Y:S01]  /*06d0*/  IADD3 R4, R2.reuse, 0x68, RZ ;  /* 0x0000006802047810 */ /* 0x040fe20007ffe0ff */
[----:B------:R-:W-:Y:S01]  /*06e0*/  IMAD.IADD R241, R239, 0x1, R0 ;  /* 0x00000001eff17824 */ /* 0x000fe200078e0200 */
[----:B------:R1:W-:Y:S01]  /*06f0*/  STL [R1+0xfc], R3 ;  /* 0x0000fc0301007387 */ /* 0x0003e20000100800 */
[----:B----4-:R-:W-:Y:S02]  /*0700*/  IADD3 R5, R2, 0x60, RZ ;  /* 0x0000006002057810 */ /* 0x010fe40007ffe0ff */
[----:B------:R-:W-:Y:S01]  /*0710*/  SEL R237, R237, 0xffffffc0, !P2 ;  /* 0xffffffc0eded7807 */ /* 0x000fe20005000000 */
[----:B------:R-:W-:Y:S01]  /*0720*/  STL [R1+0x60], R2 ;  /* 0x0000600201007387 */ /* 0x000fe20000100800 */
[----:B------:R-:W-:-:S03]  /*0730*/  LEA R235, R235, 0x100, 0x1 ;  /* 0x00000100ebeb7811 */ /* 0x000fc600078e08ff */
[----:B------:R-:W-:Y:S02]  /*0740*/  IMAD.IADD R240, R239, 0x1, R237 ;  /* 0x00000001eff07824 */ /* 0x000fe400078e02ed */
[C-C-:B------:R-:W-:Y:S02]  /*0750*/  IMAD.IADD R236, R0.reuse, 0x1, R235.reuse ;  /* 0x0000000100ec7824 */ /* 0x140fe400078e02eb */
[----:B------:R-:W-:Y:S02]  /*0760*/  IMAD.IADD R238, R237, 0x1, R235 ;  /* 0x00000001edee7824 */ /* 0x000fe400078e02eb */
[----:B------:R-:W-:Y:S02]  /*0770*/  IMAD.IADD R242, R241, 0x1, R237 ;  /* 0x00000001f1f27824 */ /* 0x000fe400078e02ed */
[----:B------:R-:W-:Y:S02]  /*0780*/  IMAD.IADD R248, R0, 0x1, R240 ;  /* 0x0000000100f87824 */ /* 0x000fe400078e02f0 */
[----:B------:R-:W-:Y:S01]  /*0790*/  IMAD.IADD R237, R237, 0x1, R236 ;  /* 0x00000001eded7824 */ /* 0x000fe200078e02ec */
[----:B-1----:R-:W-:-:S05]  /*07a0*/  SHF.R.S32.HI R3, RZ, 0x1f, R2 ;  /* 0x0000001fff037819 */ /* 0x002fca0000011402 */
[----:B------:R1:W-:Y:S04]  /*07b0*/  STL [R1+0xf0], R3 ;  /* 0x0000f00301007387 */ /* 0x0003e80000100800 */
[----:B------:R2:W-:Y:S04]  /*07c0*/  STL [R1+0xa8], R16 ;  /* 0x0000a81001007387 */ /* 0x0005e80000100800 */
[----:B------:R3:W-:Y:S04]  /*07d0*/  STL [R1+0xa4], R15 ;  /* 0x0000a40f01007387 */ /* 0x0007e80000100800 */
[----:B------:R4:W-:Y:S04]  /*07e0*/  STL [R1+0xa0], R14 ;  /* 0x0000a00e01007387 */ /* 0x0009e80000100800 */
[----:B------:R5:W-:Y:S04]  /*07f0*/  STL [R1+0x9c], R13 ;  /* 0x00009c0d01007387 */ /* 0x000be80000100800 */
[----:B------:R5:W-:Y:S04]  /*0800*/  STL [R1+0x98], R12 ;  /* 0x0000980c01007387 */ /* 0x000be80000100800 */
[----:B------:R5:W-:Y:S01]  /*0810*/  STL [R1+0x94], R11 ;  /* 0x0000940b01007387 */ /* 0x000be20000100800 */
[----:B-1----:R-:W-:-:S02]  /*0820*/  IADD3 R3, R2, 0x70, RZ ;  /* 0x0000007002037810 */ /* 0x002fc40007ffe0ff */
[----:B------:R-:W-:Y:S01]  /*0830*/  IADD3 R2, R2, 0x78, RZ ;  /* 0x0000007802027810 */ /* 0x000fe20007ffe0ff */
[----:B------:R1:W-:Y:S01]  /*0840*/  STL [R1+0x90], R10 ;  /* 0x0000900a01007387 */ /* 0x0003e20000100800 */
[----:B--2---:R-:W-:-:S03]  /*0850*/  SHF.R.S32.HI R16, RZ, 0x1f, R16 ;  /* 0x0000001fff107819 */ /* 0x004fc60000011410 */
[----:B------:R2:W-:Y:S01]  /*0860*/  STL [R1+0x8c], R9 ;  /* 0x00008c0901007387 */ /* 0x0005e20000100800 */
[----:B---3--:R-:W-:-:S03]  /*0870*/  SHF.R.S32.HI R15, RZ, 0x1f, R15 ;  /* 0x0000001fff0f7819 */ /* 0x008fc6000001140f */
[----:B------:R3:W-:Y:S01]  /*0880*/  STL [R1+0x88], R8 ;  /* 0x0000880801007387 */ /* 0x0007e20000100800 */
[----:B----4-:R-:W-:-:S03]  /*0890*/  SHF.R.S32.HI R14, RZ, 0x1f, R14 ;  /* 0x0000001fff0e7819 */ /* 0x010fc6000001140e */
[----:B------:R4:W-:Y:S01]  /*08a0*/  STL [R1+0x84], R7 ;  /* 0x0000840701007387 */ /* 0x0009e20000100800 */
[----:B-----5:R-:W-:-:S03]  /*08b0*/  SHF.R.S32.HI R13, RZ, 0x1f, R13 ;  /* 0x0000001fff0d7819 */ /* 0x020fc6000001140d */
[----:B------:R5:W-:Y:S01]  /*08c0*/  STL [R1+0x80], R6 ;  /* 0x0000800601007387 */ /* 0x000be20000100800 */
[----:B------:R-:W-:-:S03]  /*08d0*/  SHF.R.S32.HI R12, RZ, 0x1f, R12 ;  /* 0x0000001fff0c7819 */ /* 0x000fc6000001140c */
[----:B------:R5:W-:Y:S01]  /*08e0*/  STL [R1+0x70], R5 ;  /* 0x0000700501007387 */ /* 0x000be20000100800 */
[----:B------:R-:W-:-:S03]  /*08f0*/  SHF.R.S32.HI R11, RZ, 0x1f, R11 ;  /* 0x0000001fff0b7819 */ /* 0x000fc6000001140b */
[----:B------:R5:W-:Y:S01]  /*0900*/  STL [R1+0x7c], R4 ;  /* 0x00007c0401007387 */ /* 0x000be20000100800 */
[----:B-1----:R-:W-:-:S03]  /*0910*/  SHF.R.S32.HI R10, RZ, 0x1f, R10 ;  /* 0x0000001fff0a7819 */ /* 0x002fc6000001140a */
[----:B------:R-:W-:Y:S01]  /*0920*/  STL [R1+0xec], R16 ;  /* 0x0000ec1001007387 */ /* 0x000fe20000100800 */
[----:B--2---:R-:W-:-:S03]  /*0930*/  SHF.R.S32.HI R9, RZ, 0x1f, R9 ;  /* 0x0000001fff097819 */ /* 0x004fc60000011409 */
[----:B------:R1:W-:Y:S01]  /*0940*/  STL [R1+0x78], R3 ;  /* 0x0000780301007387 */ /* 0x0003e20000100800 */
[----:B---3--:R-:W-:-:S03]  /*0950*/  SHF.R.S32.HI R8, RZ, 0x1f, R8 ;  /* 0x0000001fff087819 */ /* 0x008fc60000011408 */
[----:B------:R-:W-:Y:S01]  /*0960*/  STL [R1+0xe8], R15 ;  /* 0x0000e80f01007387 */ /* 0x000fe20000100800 */
[----:B----4-:R-:W-:-:S03]  /*0970*/  SHF.R.S32.HI R7, RZ, 0x1f, R7 ;  /* 0x0000001fff077819 */ /* 0x010fc60000011407 */
[----:B------:R2:W-:Y:S01]  /*0980*/  STL [R1+0x74], R2 ;  /* 0x0000740201007387 */ /* 0x0005e20000100800 */
[----:B-----5:R-:W-:-:S03]  /*0990*/  SHF.R.S32.HI R6, RZ, 0x1f, R6 ;  /* 0x0000001fff067819 */ /* 0x020fc60000011406 */
[----:B------:R3:W-:Y:S01]  /*09a0*/  STL [R1+0xe4], R14 ;  /* 0x0000e40e01007387 */ /* 0x0007e20000100800 */
[----:B------:R-:W-:-:S03]  /*09b0*/  SHF.R.S32.HI R5, RZ, 0x1f, R5 ;  /* 0x0000001fff057819 */ /* 0x000fc60000011405 */
[----:B------:R3:W-:Y:S01]  /*09c0*/  STL [R1+0xe0], R13 ;  /* 0x0000e00d01007387 */ /* 0x0007e20000100800 */
[----:B------:R-:W-:-:S03]  /*09d0*/  SHF.R.S32.HI R4, RZ, 0x1f, R4 ;  /* 0x0000001fff047819 */ /* 0x000fc60000011404 */
[----:B------:R3:W-:Y:S04]  /*09e0*/  STL [R1+0xdc], R12 ;  /* 0x0000dc0c01007387 */ /* 0x0007e80000100800 */
[----:B------:R3:W-:Y:S01]  /*09f0*/  STL [R1+0xd8], R11 ;  /* 0x0000d80b01007387 */ /* 0x0007e20000100800 */
[----:B-1----:R-:W-:-:S03]  /*0a00*/  SHF.R.S32.HI R3, RZ, 0x1f, R3 ;  /* 0x0000001fff037819 */ /* 0x002fc60000011403 */
[----:B------:R3:W-:Y:S04]  /*0a10*/  STL [R1+0xd4], R10 ;  /* 0x0000d40a01007387 */ /* 0x0007e80000100800 */
[----:B------:R3:W-:Y:S01]  /*0a20*/  STL [R1+0xd0], R9 ;  /* 0x0000d00901007387 */ /* 0x0007e20000100800 */
[----:B--2---:R-:W-:-:S03]  /*0a30*/  SHF.R.S32.HI R2, RZ, 0x1f, R2 ;  /* 0x0000001fff027819 */ /* 0x004fc60000011402 */
[----:B------:R3:W-:Y:S04]  /*0a40*/  STL [R1+0xcc], R8 ;  /* 0x0000cc0801007387 */ /* 0x0007e80000100800 */
[----:B------:R3:W-:Y:S04]  /*0a50*/  STL [R1+0xc8], R7 ;  /* 0x0000c80701007387 */ /* 0x0007e80000100800 */
[----:B------:R3:W-:Y:S04]  /*0a60*/  STL [R1+0xc4], R6 ;  /* 0x0000c40601007387 */ /* 0x0007e80000100800 */
[----:B------:R3:W-:Y:S04]  /*0a70*/  STL [R1+0xc0], R5 ;  /* 0x0000c00501007387 */ /* 0x0007e80000100800 */
[----:B------:R3:W-:Y:S04]  /*0a80*/  STL [R1+0xbc], R4 ;  /* 0x0000bc0401007387 */ /* 0x0007e80000100800 */
[----:B------:R3:W-:Y:S04]  /*0a90*/  STL [R1+0xb8], R3 ;  /* 0x0000b80301007387 */ /* 0x0007e80000100800 */
[----:B------:R3:W-:Y:S02]  /*0aa0*/  STL [R1+0xb4], R2 ;  /* 0x0000b40201007387 */ /* 0x0007e40000100800 */
.L_x_1273:
[----:B---3--:R-:W2:Y:S01]  /*0ab0*/  LDL R4, [R1+0xb0] ;  /* 0x0000b00001047983 */ /* 0x008ea20000100800 */
        /* <DEDUP_REMOVED lines=18> */
.L_x_1199:
[----:B------:R-:W-:-:S04]  /*0be0*/  MOV R0, c[0x0][0x554] ;  /* 0x0001550000007a02 */ /* 0x000fc80000000f00 */
[----:B------:R-:W-:Y:S02]  /*0bf0*/  ISETP.NE.AND P0, PT, R0, 0x1, PT ;  /* 0x000000010000780c */ /* 0x000fe40003f05270 */
[----:B------:R-:W-:-:S11]  /*0c00*/  MOV R0, R2 ;  /* 0x0000000200007202 */ /* 0x000fd60000000f00 */
[----:B------:R-:W-:-:S05]  /*0c10*/  @P0 IMAD.HI.U32 R4, R2, c[0x0][0x558], RZ ;  /* 0x0001560002040a27 */ /* 0x000fca00078e00ff */
[----:B------:R-:W-:-:S05]  /*0c20*/  @P0 SHF.R.U32.HI R0, RZ, c[0x0][0x55c], R4 ;  /* 0x00015700ff000a19 */ /* 0x000fca0000011604 */
[----:B------:R-:W-:Y:S02]  /*0c30*/  IMAD R4, R0, c[0x0][0x554], RZ ;  /* 0x0001550000047a24 */ /* 0x000fe400078e02ff */
.L_x_1200:
[----:B------:R-:W-:Y:S05]  /*0c40*/  BSYNC B0 ;  /* 0x0000000000007941 */ /* 0x000fea0003800000 */
.L_x_1198:
        /* <DEDUP_REMOVED lines=12> */
[----:B------:R1:W-:Y:S04]  /*0d10*/  STL [R1+0x64], R11 ;  /* 0x0000640b01007387 */ /* 0x0003e80000100800 */
[----:B------:R2:W3:Y:S01]  /*0d20*/  @P0 LDG.E R6, [R2.64] ;  /* 0x0000000802060981 */ /* 0x0004e2000c1e1900 */
[----:B------:R-:W-:Y:S01]  /*0d30*/  IMAD.MOV.U32 R14, RZ, RZ, R0 ;  /* 0x000000ffff0e7224 */ /* 0x000fe200078e0000 */
[----:B------:R-:W-:Y:S01]  /*0d40*/  BSSY B0, `(.L_x_1201) ;  /* 0x0000044000007945 */ /* 0x000fe20003800000 */
[----:B------:R-:W-:-:S05]  /*0d50*/  IMAD.MOV.U32 R5, RZ, RZ, 0x40 ;  /* 0x00000040ff057424 */ /* 0x000fca00078e00ff */
[----:B------:R-:W-:Y:S01]  /*0d60*/  IADD3 R5, R5, -c[0x0][0x168], RZ ;  /* 0x80005a0005057a10 */ /* 0x000fe20007ffe0ff */
[----:B--2---:R-:W-:-:S05]  /*0d70*/  IMAD.MOV.U32 R2, RZ, RZ, c[0x0][0x53c] ;  /* 0x00014f00ff027624 */ /* 0x004fca00078e00ff */
[----:B------:R-:W-:Y:S02]  /*0d80*/  ISETP.NE.AND P0, PT, R2, 0x1, PT ;  /* 0x000000010200780c */ /* 0x000fe40003f05270 */
[----:B------:R-:W-:-:S11]  /*0d90*/  LOP3.LUT R2, R0, 0x1ffffff, RZ, 0x3c, !PT ;  /* 0x01ffffff00027812 */ /* 0x000fd600078e3cff */
[----:B------:R-:W-:Y:S01]  /*0da0*/  @P0 IMAD.HI.U32 R3, R0, c[0x0][0x540], RZ ;  /* 0x0001500000030a27 */ /* 0x000fe200078e00ff */
[----:B------:R-:W-:Y:S02]  /*0db0*/  IADD3 R0, R2, c[0x0][0x53c], RZ ;  /* 0x00014f0002007a10 */ /* 0x000fe40007ffe0ff */
[----:B------:R-:W-:Y:S02]  /*0dc0*/  MOV R2, c[0x0][0x2c4] ;  /* 0x0000b10000027a02 */ /* 0x000fe40000000f00 */
[----:B------:R-:W-:Y:S02]  /*0dd0*/  @P0 SHF.R.U32.HI R14, RZ, c[0x0][0x544], R3 ;  /* 0x00015100ff0e0a19 */ /* 0x000fe40000011603 */
[----:B------:R-:W-:Y:S01]  /*0de0*/  ISETP.NE.AND P4, PT, R2, 0x1, PT ;  /* 0x000000010200780c */ /* 0x000fe20003f85270 */
[----:B------:R-:W-:Y:S02]  /*0df0*/  IMAD.MOV.U32 R2, RZ, RZ, c[0x0][0x2ac] ;  /* 0x0000ab00ff027624 */ /* 0x000fe400078e00ff */
[----:B------:R-:W-:Y:S01]  /*0e00*/  IMAD R0, R14, c[0x0][0x53c], R0 ;  /* 0x00014f000e007a24 */ /* 0x000fe200078e0200 */
[----:B------:R1:W-:Y:S01]  /*0e10*/  STL [R1+0x6c], R14 ;  /* 0x00006c0e01007387 */ /* 0x0003e20000100800 */
[----:B------:R-:W-:-:S02]  /*0e20*/  IMAD R222, R2, c[0x0][0x1d0], RZ ;  /* 0x0000740002de7a24 */ /* 0x000fc400078e02ff */
[----:B------:R-:W-:Y:S02]  /*0e30*/  IMAD.SHL.U32 R13, R0, 0x80, RZ ;  /* 0x00000080000d7824 */ /* 0x000fe400078e00ff */
[----:B------:R-:W-:Y:S01]  /*0e40*/  IMAD R2, R2, c[0x0][0x1d0], R5 ;  /* 0x0000740002027a24 */ /* 0x000fe200078e0205 */
[----:B------:R-:W-:Y:S02]  /*0e50*/  IADD3 R5, R222, 0x3f, RZ ;  /* 0x0000003fde057810 */ /* 0x000fe40007ffe0ff */
        /* <DEDUP_REMOVED lines=23> */
[----:B-1----:R-:W-:Y:S02]  /*0fd0*/  IADD3 R6, R0, -0x1, R7 ;  /* 0xffffffff00067810 */ /* 0x002fe40007ffe007 */
[----:B------:R-:W1:Y:S02]  /*0fe0*/  I2F.RP R4, R3 ;  /* 0x0000000300047306 */ /* 0x000e640000209400 */
[----:B------:R-:W-:Y:S02]  /*0ff0*/  IABS R10, R6 ;  /* 0x00000006000a7213 */ /* 0x000fe40000000000 */
[----:B------:R-:W-:-:S04]  /*1000*/  LOP3.LUT R6, R6, R0, RZ, 0x3c, !PT ;  /* 0x0000000006067212 */ /* 0x000fc800078e3cff */
[----:B------:R-:W-:Y:S01]  /*1010*/  ISETP.GE.AND P0, PT, R6, RZ, PT ;  /* 0x000000ff0600720c */ /* 0x000fe20003f06270 */
[----:B-1----:R-:W1:Y:S02]  /*1020*/  MUFU.RCP R4, R4 ;  /* 0x0000000400047308 */ /* 0x002e640000001000 */
[----:B-1----:R-:W-:-:S06]  /*1030*/  IADD3 R4, R4, 0xffffffe, RZ ;  /* 0x0ffffffe04047810 */ /* 0x002fcc0007ffe0ff */
[----:B------:R-:W1:Y:S02]  /*1040*/  F2I.FTZ.U32.TRUNC.NTZ R5, R4 ;  /* 0x0000000400057305 */ /* 0x000e64000021f000 */
[----:B-1----:R-:W-:Y:S02]  /*1050*/  IMAD.MOV R2, RZ, RZ, -R5 ;  /* 0x000000ffff027224 */ /* 0x002fe400078e0a05 */
        /* <DEDUP_REMOVED lines=18> */
.L_x_1202:
[----:B------:R-:W-:Y:S05]  /*1180*/  BSYNC B0 ;  /* 0x0000000000007941 */ /* 0x000fea0003800000 */
.L_x_1201:
        /* <DEDUP_REMOVED lines=74> */
[----:B--2---:R-:W2:Y:S01]  /*1630*/  S2R R3, SR_TID.X ;  /* 0x0000000000037919 */ /* 0x004ea20000002100 */
[----:B------:R-:W-:-:S03]  /*1640*/  ISETP.NE.U32.AND P1, PT, RZ, c[0x0][0x340], PT ;  /* 0x0000d000ff007a0c */ /* 0x000fc60003f25070 */
[----:B------:R-:W3:Y:S01]  /*1650*/  LDL R8, [R1+0x1c] ;  /* 0x00001c0001087983 */ /* 0x000ee20000100800 */
[----:B------:R-:W-:-:S03]  /*1660*/  ISETP.NE.AND.EX P1, PT, RZ, c[0x0][0x344], PT, P1 ;  /* 0x0000d100ff007a0c */ /* 0x000fc60003f25310 */
[----:B------:R-:W4:Y:S01]  /*1670*/  LDL R9, [R1+0xc] ;  /* 0x00000c0001097983 */ /* 0x000f220000100800 */
[----:B--2---:R-:W-:-:S04]  /*1680*/  SHF.R.S32.HI R4, RZ, 0x1f, R3 ;  /* 0x0000001fff047819 */ /* 0x004fc80000011403 */
[----:B------:R-:W-:-:S05]  /*1690*/  LEA.HI R4, R4, R3, RZ, 0x3 ;  /* 0x0000000304047211 */ /* 0x000fca00078f18ff */
[----:B------:R-:W-:Y:S01]  /*16a0*/  @P1 IMAD.MOV.U32 R2, RZ, RZ, 0x4 ;  /* 0x00000004ff021424 */ /* 0x000fe200078e00ff */
[----:B------:R-:W-:Y:S02]  /*16b0*/  SHF.R.S32.HI R5, RZ, 0x1f, R3 ;  /* 0x0000001fff057819 */ /* 0x000fe40000011403 */
[----:B------:R-:W-:Y:S02]  /*16c0*/  LOP3.LUT R4, R4, 0xfffffff8, RZ, 0xc0, !PT ;  /* 0xfffffff804047812 */ /* 0x000fe400078ec0ff */
[----:B------:R-:W-:-:S03]  /*16d0*/  LEA.HI R5, R5, R3, RZ, 0x3 ;  /* 0x0000000305057211 */ /* 0x000fc600078f18ff */
[----:B------:R-:W-:Y:S02]  /*16e0*/  IMAD.IADD R4, R3, 0x1, -R4 ;  /* 0x0000000103047824 */ /* 0x000fe400078e0a04 */
[----:B------:R-:W-:-:S05]  /*16f0*/  @P1 IMAD.WIDE R2, R11, R2, c[0x0][0x340] ;  /* 0x0000d0000b021625 */ /* 0x000fca00078e0202 */
[----:B------:R2:W5:Y:S01]  /*1700*/  @P1 LDG.E R10, [R2.64] ;  /* 0x00000008020a1981 */ /* 0x000562000c1e1900 */
[----:B------:R-:W-:Y:S02]  /*1710*/  SHF.R.S32.HI R5, RZ, 0x3, R5 ;  /* 0x00000003ff057819 */ /* 0x000fe40000011405 */
[----:B------:R-:W-:Y:S02]  /*1720*/  SHF.R.S32.HI R21, RZ, 0x1f, R12 ;  /* 0x0000001fff157819 */ /* 0x000fe4000001140c */
[----:B------:R-:W-:-:S03]  /*1730*/  LEA R4, R4, R5, 0x4 ;  /* 0x0000000504047211 */ /* 0x000fc600078e20ff */
[----:B------:R-:W-:Y:S02]  /*1740*/  IMAD R0, R21, c[0x0][0x1b8], RZ ;  /* 0x00006e0015007a24 */ /* 0x000fe400078e02ff */
[----:B------:R-:W-:Y:S01]  /*1750*/  IMAD.IADD R4, R13, 0x1, R4 ;  /* 0x000000010d047824 */ /* 0x000fe200078e0204 */
[----:B-1----:R-:W-:Y:S01]  /*1760*/  SHF.R.S32.HI R6, RZ, 0x1f, R11 ;  /* 0x0000001fff067819 */ /* 0x002fe2000001140b */
[----:B------:R-:W-:Y:S02]  /*1770*/  IMAD R5, R12, c[0x0][0x1bc], R0 ;  /* 0x00006f000c057a24 */ /* 0x000fe400078e0200 */
[----:B------:R-:W-:Y:S01]  /*1780*/  @P4 IMAD.HI.U32 R7, R4, c[0x0][0x2c8], RZ ;  /* 0x0000b20004074a27 */ /* 0x000fe200078e00ff */
[----:B------:R-:W-:-:S04]  /*1790*/  MOV R0, R4 ;  /* 0x0000000400007202 */ /* 0x000fc80000000f00 */
[----:B------:R-:W-:Y:S01]  /*17a0*/  @P4 SHF.R.U32.HI R0, RZ, c[0x0][0x2cc], R7 ;  /* 0x0000b300ff004a19 */ /* 0x000fe20000011607 */
[----:B--2---:R-:W-:-:S04]  /*17b0*/  IMAD.WIDE.U32 R2, R12, c[0x0][0x1b8], RZ ;  /* 0x00006e000c027a25 */ /* 0x004fc800078e00ff */
[----:B------:R-:W-:Y:S02]  /*17c0*/  IMAD.IADD R3, R3, 0x1, R5 ;  /* 0x0000000103037824 */ /* 0x000fe400078e0205 */
[----:B------:R-:W-:Y:S01]  /*17d0*/  IMAD R5, R6, c[0x0][0x1c0], RZ ;  /* 0x0000700006057a24 */ /* 0x000fe200078e02ff */
[----:B------:R-:W-:-:S03]  /*17e0*/  SHF.R.S32.HI R7, RZ, 0x1f, R0 ;  /* 0x0000001fff077819 */ /* 0x000fc60000011400 */
[C---:B------:R-:W-:Y:S01]  /*17f0*/  IMAD R6, R11.reuse, c[0x0][0x1c4], R5 ;  /* 0x000071000b067a24 */ /* 0x040fe200078e0205 */
[----:B------:R-:W-:Y:S01]  /*1800*/  IADD3 R5, -R0, RZ, RZ ;  /* 0x000000ff00057210 */ /* 0x000fe20007ffe1ff */
[----:B------:R-:W-:-:S04]  /*1810*/  IMAD.WIDE.U32 R2, R11, c[0x0][0x1c0], R2 ;  /* 0x000070000b027a25 */ /* 0x000fc800078e0002 */
[----:B------:R-:W-:Y:S02]  /*1820*/  IMAD R4, R5, c[0x0][0x2c4], R4 ;  /* 0x0000b10005047a24 */ /* 0x000fe400078e0204 */
[----:B------:R-:W-:Y:S02]  /*1830*/  IMAD.IADD R3, R3, 0x1, R6 ;  /* 0x0000000103037824 */ /* 0x000fe400078e0206 */
[----:B------:R-:W-:Y:S02]  /*1840*/  IMAD R5, R7, c[0x0][0x1b0], RZ ;  /* 0x00006c0007057a24 */ /* 0x000fe400078e02ff */
[----:B------:R-:W-:-:S04]  /*1850*/  IMAD.WIDE.U32 R2, R0, c[0x0][0x1b0], R2 ;  /* 0x00006c0000027a25 */ /* 0x000fc800078e0002 */
[----:B------:R-:W-:Y:S01]  /*1860*/  IMAD R6, R0, c[0x0][0x1b4], R5 ;  /* 0x00006d0000067a24 */ /* 0x000fe200078e0205 */
[----:B------:R-:W-:-:S04]  /*1870*/  SHF.R.S32.HI R5, RZ, 0x1f, R4 ;  /* 0x0000001fff057819 */ /* 0x000fc80000011404 */
[----:B------:R-:W-:Y:S01]  /*1880*/  IADD3 R3, R3, R6, RZ ;  /* 0x0000000603037210 */ /* 0x000fe20007ffe0ff */
[----:B------:R-:W-:-:S04]  /*1890*/  IMAD R0, R5, c[0x0][0x1a8], RZ ;  /* 0x00006a0005007a24 */ /* 0x000fc800078e02ff */
[C---:B------:R-:W-:Y:S02]  /*18a0*/  IMAD R0, R4.reuse, c[0x0][0x1ac], R0 ;  /* 0x00006b0004007a24 */ /* 0x040fe400078e0200 */
[----:B------:R-:W-:-:S04]  /*18b0*/  IMAD.WIDE.U32 R2, R4, c[0x0][0x1a8], R2 ;  /* 0x00006a0004027a25 */ /* 0x000fc800078e0002 */
[----:B------:R-:W-:Y:S01]  /*18c0*/  IMAD.IADD R7, R3, 0x1, R0 ;  /* 0x0000000103077824 */ /* 0x000fe200078e0200 */
[----:B------:R-:W-:Y:S02]  /*18d0*/  IADD3 R58, R221, -0x1, RZ ;  /* 0xffffffffdd3a7810 */ /* 0x000fe40007ffe0ff */
[----:B---3--:R-:W-:Y:S02]  /*18e0*/  ISETP.GE.AND P3, PT, R8, c[0x0][0x198], PT ;  /* 0x0000660008007a0c */ /* 0x008fe40003f66270 */
[C---:B------:R-:W-:Y:S02]  /*18f0*/  LEA R8, P0, R2.reuse, c[0x0][0x160], 0x1 ;  /* 0x0000580002087a11 */ /* 0x040fe400078008ff */
[----:B----4-:R-:W-:Y:S02]  /*1900*/  ISETP.GE.AND P5, PT, R9, c[0x0][0x198], PT ;  /* 0x0000660009007a0c */ /* 0x010fe40003fa6270 */
[----:B------:R-:W-:Y:S02]  /*1910*/  LEA.HI.X R7, R2, c[0x0][0x164], R7, 0x1, P0 ;  /* 0x0000590002077a11 */ /* 0x000fe400000f0c07 */
[----:B------:R-:W-:Y:S01]  /*1920*/  @!P1 MOV R10, R11 ;  /* 0x0000000b000a9202 */ /* 0x000fe20000000f00 */
[----:B------:R-:W-:Y:S06]  /*1930*/  BRA.DIV ~URZ, `(.L_x_1204) ;  /* 0x00010cb27f007947 */ /* 0x000fec000b800000 */
[----:B------:R1:W2:Y:S02]  /*1940*/  SHFL.IDX PT, R9, R7, RZ, 0x181f ;  /* 0x00181fff07097589 */ /* 0x0002a400000e0000 */
.L_x_1274:
[----:B------:R-:W-:Y:S05]  /*1950*/  BRA.DIV ~URZ, `(.L_x_1205) ;  /* 0x00010d027f007947 */ /* 0x000fea000b800000 */
[----:B------:R3:W4:Y:S02]  /*1960*/  SHFL.IDX PT, R0, R8, RZ, 0x181f ;  /* 0x00181fff08007589 */ /* 0x00072400000e0000 */
.L_x_1275:
[----:B---3--:R-:W3:Y:S04]  /*1970*/  LDL R3, [R1+0xac] ;  /* 0x0000ac0001037983 */ /* 0x008ee80000100800 */
[----:B------:R-:W1:Y:S01]  /*1980*/  S2R R4, SR_TID.X ;  /* 0x0000000000047919 */ /* 0x000e620000002100 */
[----:B------:R-:W-:-:S04]  /*1990*/  IMAD.MOV.U32 R11, RZ, RZ, c[0x0][0x2c4] ;  /* 0x0000b100ff0b7624 */ /* 0x000fc800078e00ff */
[----:B------:R-:W-:Y:S01]  /*19a0*/  IMAD R11, R11, c[0x0][0x168], RZ ;  /* 0x00005a000b0b7a24 */ /* 0x000fe200078e02ff */
[----:B-1----:R-:W-:-:S04]  /*19b0*/  SHF.R.S32.HI R2, RZ, 0x1f, R4 ;  /* 0x0000001fff027819 */ /* 0x002fc80000011404 */
[----:B------:R-:W-:-:S04]  /*19c0*/  LEA.HI R2, R2, R4, RZ, 0x3 ;  /* 0x0000000402027211 */ /* 0x000fc800078f18ff */
[----:B------:R-:W-:Y:S01]  /*19d0*/  SHF.R.S32.HI R2, RZ, 0x3, R2 ;  /* 0x00000003ff027819 */ /* 0x000fe20000011402 */
[----:B------:R-:W-:Y:S04]  /*19e0*/  BSSY B0, `(.L_x_1206) ;  /* 0x0000011000007945 */ /* 0x000fe80003800000 */
[----:B---3--:R-:W-:-:S05]  /*19f0*/  IMAD.IADD R6, R2, 0x1, R3 ;  /* 0x0000000102067824 */ /* 0x008fca00078e0203 */
[----:B------:R-:W-:-:S13]  /*1a00*/  ISETP.GE.AND P0, PT, R6, R11, PT ;  /* 0x0000000b0600720c */ /* 0x000fda0003f06270 */
[----:B------:R-:W-:Y:S05]  /*1a10*/  @P0 BRA `(.L_x_1207) ;  /* 0x000000d000000947 */ /* 0x000fea0003800000 */
[----:B------:R-:W3:Y:S04]  /*1a20*/  LDL R14, [R1+0xc] ;  /* 0x00000c00010e7983 */ /* 0x000ee80000100800 */
[----:B----4-:R-:W4:Y:S04]  /*1a30*/  LDL R12, [R1+0x1c] ;  /* 0x00001c00010c7983 */ /* 0x010f280000100800 */
[----:B--2---:R-:W2:Y:S04]  /*1a40*/  LDL R15, [R1+0xf8] ;  /* 0x0000f800010f7983 */ /* 0x004ea80000100800 */
[----:B------:R-:W2:Y:S01]  /*1a50*/  LDL R13, [R1+0xf4] ;  /* 0x0000f400010d7983 */ /* 0x000ea20000100800 */
[----:B---3--:R-:W-:-:S02]  /*1a60*/  LEA R4, P1, R14, R0, 0x1 ;  /* 0x000000000e047211 */ /* 0x008fc400078208ff */
[----:B----4-:R-:W-:Y:S02]  /*1a70*/  LEA R2, P0, R12, R0, 0x1 ;  /* 0x000000000c027211 */ /* 0x010fe400078008ff */
[-C--:B--2---:R-:W-:Y:S02]  /*1a80*/  LEA.HI.X R5, R14, R9.reuse, R15, 0x1, P1 ;  /* 0x000000090e057211 */ /* 0x084fe400008f0c0f */
[----:B------:R-:W-:-:S03]  /*1a90*/  LEA.HI.X R3, R12, R9, R13, 0x1, P0 ;  /* 0x000000090c037211 */ /* 0x000fc600000f0c0d */
[----:B------:R-:W-:Y:S01]  /*1aa0*/  @!PT LDS RZ, [RZ] ;  /* 0x00000000fffff984 */ /* 0x000fe20000000800 */
[----:B------:R-:W-:Y:S01]  /*1ab0*/  @!PT LDS RZ, [RZ] ;  /* 0x00000000fffff984 */ /* 0x000fe20000000800 */
[----:B------:R-:W-:Y:S01]  /*1ac0*/  @!PT LDS RZ, [RZ] ;  /* 0x00000000fffff984 */ /* 0x000fe20000000800 */
[----:B------:R1:W-:Y:S04]  /*1ad0*/  LDGSTS.E.BYPASS.LTC128B.128 [R252+0x8100], [R4.64], !P5 ;  /* 0x0810000004fc7fae */ /* 0x0003e8000e901d48 */
[----:B------:R1:W-:Y:S02]  /*1ae0*/  LDGSTS.E.BYPASS.LTC128B.128 [R252+0xc100], [R2.64], !P3 ;  /* 0x0c10000002fc7fae */ /* 0x0003e4000d901d48 */
.L_x_1207:
[----:B------:R-:W-:Y:S05]  /*1af0*/  BSYNC B0 ;  /* 0x0000000000007941 */ /* 0x000fea0003800000 */
.L_x_1206:
[----:B------:R-:W-:Y:S05]  /*1b00*/  BRA.DIV ~URZ, `(.L_x_1208) ;  /* 0x00010bc27f007947 */ /* 0x000fea000b800000 */
[----:B--2---:R2:W3:Y:S04]  /*1b10*/  SHFL.IDX PT, R9, R7, 0x1, 0x181f ;  /* 0x00381f0007097f89 */ /* 0x0044e800000e0000 */
[----:B----4-:R2:W4:Y:S02]  /*1b20*/  SHFL.IDX PT, R0, R8, 0x1, 0x181f ;  /* 0x00381f0008007f89 */ /* 0x01052400000e0000 */
.L_x_1276:
[----:B-1----:R-:W-:Y:S01]  /*1b30*/  IADD3 R2, R6, 0x10, RZ ;  /* 0x0000001006027810 */ /* 0x002fe20007ffe0ff */
[----:B------:R-:W-:Y:S03]  /*1b40*/  BSSY B0, `(.L_x_1209) ;  /* 0x0000010000007945 */ /* 0x000fe60003800000 */
[----:B------:R-:W-:-:S13]  /*1b50*/  ISETP.GE.AND P0, PT, R2, R11, PT ;  /* 0x0000000b0200720c */ /* 0x000fda0003f06270 */
[----:B------:R-:W-:Y:S05]  /*1b60*/  @P0 BRA `(.L_x_1210) ;  /* 0x000000d000000947 */ /* 0x000fea0003800000 */
[----:B--2---:R-:W2:Y:S04]  /*1b70*/  LDL R14, [R1+0xc] ;  /* 0x00000c00010e7983 */ /* 0x004ea80000100800 */
[----:B----4-:R-:W4:Y:S04]  /*1b80*/  LDL R12, [R1+0x1c] ;  /* 0x00001c00010c7983 */ /* 0x010f280000100800 */
[----:B---3--:R-:W3:Y:S04]  /*1b90*/  LDL R15, [R1+0xf8] ;  /* 0x0000f800010f7983 */ /* 0x008ee80000100800 */
[----:B------:R-:W3:Y:S01]  /*1ba0*/  LDL R13, [R1+0xf4] ;  /* 0x0000f400010d7983 */ /* 0x000ee20000100800 */
[----:B--2---:R-:W-:-:S02]  /*1bb0*/  LEA R4, P1, R14, R0, 0x1 ;  /* 0x000000000e047211 */ /* 0x004fc400078208ff */
[----:B----4-:R-:W-:Y:S02]  /*1bc0*/  LEA R2, P0, R12, R0, 0x1 ;  /* 0x000000000c027211 */ /* 0x010fe400078008ff */
[-C--:B---3--:R-:W-:Y:S02]  /*1bd0*/  LEA.HI.X R5, R14, R9.reuse, R15, 0x1, P1 ;  /* 0x000000090e057211 */ /* 0x088fe400008f0c0f */
[----:B------:R-:W-:-:S03]  /*1be0*/  LEA.HI.X R3, R12, R9, R13, 0x1, P0 ;  /* 0x000000090c037211 */ /* 0x000fc600000f0c0d */
[----:B------:R-:W-:Y:S01]  /*1bf0*/  @!PT LDS RZ, [RZ] ;  /* 0x00000000fffff984 */ /* 0x000fe20000000800 */
[----:B------:R-:W-:Y:S01]  /*1c00*/  @!PT LDS RZ, [RZ] ;  /* 0x00000000fffff984 */ /* 0x000fe20000000800 */
[----:B------:R-:W-:Y:S01]  /*1c10*/  @!PT LDS RZ, [RZ] ;  /* 0x00000000fffff984 */ /* 0x000fe20000000800 */
[----:B------:R1:W-:Y:S04]  /*1c20*/  LDGSTS.E.BYPASS.LTC128B.128 [R252+0x8900], [R4.64], !P5 ;  /* 0x0890000004fc7fae */ /* 0x0003e8000e901d48 */
[----:B------:R1:W-:Y:S02]  /*1c30*/  LDGSTS.E.BYPASS.LTC128B.128 [R252+0xc900], [R2.64], !P3 ;  /* 0x0c90000002fc7fae */ /* 0x0003e4000d901d48 */
.L_x_1210:
[----:B------:R-:W-:Y:S05]  /*1c40*/  BSYNC B0 ;  /* 0x0000000000007941 */ /* 0x000fea0003800000 */
.L_x_1209:
[----:B------:R-:W-:Y:S05]  /*1c50*/  BRA.DIV ~URZ, `(.L_x_1211) ;  /* 0x00010b627f007947 */ /* 0x000fea000b800000 */
[----:B---3--:R3:W1:Y:S02]  /*1c60*/  SHFL.IDX PT, R9, R7, 0x2, 0x181f ;  /* 0x00581f0007097f89 */ /* 0x00866400000e0000 */
.L_x_1277:
[----:B------:R-:W-:Y:S05]  /*1c70*/  BRA.DIV ~URZ, `(.L_x_1212) ;  /* 0x00010bc27f007947 */ /* 0x000fea000b800000 */
[----:B----4-:R4:W2:Y:S02]  /*1c80*/  SHFL.IDX PT, R0, R8, 0x2, 0x181f ;  /* 0x00581f0008007f89 */ /* 0x0108a400000e0000 */
.L_x_1278:
[----:B-1----:R-:W-:Y:S01]  /*1c90*/  IADD3 R2, R6, 0x20, RZ ;  /* 0x0000002006027810 */ /* 0x002fe20007ffe0ff */
[----:B------:R-:W-:Y:S03]  /*1ca0*/  BSSY B0, `(.L_x_1213) ;  /* 0x0000010000007945 */ /* 0x000fe60003800000 */
[----:B------:R-:W-:-:S13]  /*1cb0*/  ISETP.GE.AND P0, PT, R2, R11, PT ;  /* 0x0000000b0200720c */ /* 0x000fda0003f06270 */
[----:B------:R-:W-:Y:S05]  /*1cc0*/  @P0 BRA `(.L_x_1214) ;  /* 0x000000d000000947 */ /* 0x000fea0003800000 */
[----:B---3--:R-:W3:Y:S04]  /*1cd0*/  LDL R14, [R1+0xc] ;  /* 0x00000c00010e7983 */ /* 0x008ee80000100800 */
        /* <DEDUP_REMOVED lines=12> */
.L_x_1214:
[----:B------:R-:W-:Y:S05]  /*1da0*/  BSYNC B0 ;  /* 0x0000000000007941 */ /* 0x000fea0003800000 */
.L_x_1213:
[----:B------:R-:W-:Y:S05]  /*1db0*/  BRA.DIV ~URZ, `(.L_x_1215) ;  /* 0x00010b027f007947 */ /* 0x000fea000b800000 */
[----:B------:R1:W3:Y:S04]  /*1dc0*/  SHFL.IDX PT, R9, R7, 0x3, 0x181f ;  /* 0x00781f0007097f89 */ /* 0x0002e800000e0000 */
[----:B--2---:R1:W2:Y:S02]  /*1dd0*/  SHFL.IDX PT, R0, R8, 0x3, 0x181f ;  /* 0x00781f0008007f89 */ /* 0x0042a400000e0000 */
.L_x_1279:
[----:B-1----:R-:W-:Y:S01]  /*1de0*/  IADD3 R2, R6, 0x30, RZ ;  /* 0x0000003006027810 */ /* 0x002fe20007ffe0ff */
[----:B------:R-:W-:Y:S03]  /*1df0*/  BSSY B0, `(.L_x_1216) ;  /* 0x0000010000007945 */ /* 0x000fe60003800000 */
[----:B------:R-:W-:-:S13]  /*1e00*/  ISETP.GE.AND P0, PT, R2, R11, PT ;  /* 0x0000000b0200720c */ /* 0x000fda0003f06270 */
[----:B------:R-:W-:Y:S05]  /*1e10*/  @P0 BRA `(.L_x_1217) ;  /* 0x000000d000000947 */ /* 0x000fea0003800000 */
[----:B----4-:R-:W4:Y:S04]  /*1e20*/  LDL R14, [R1+0xc] ;  /* 0x00000c00010e7983 */ /* 0x010f280000100800 */
[----:B---3--:R-:W3:Y:S04]  /*1e30*/  LDL R12, [R1+0x1c] ;  /* 0x00001c00010c7983 */ /* 0x008ee80000100800 */
[----:B--2---:R-:W2:Y:S04]  /*1e40*/  LDL R15, [R1+0xf8] ;  /* 0x0000f800010f7983 */ /* 0x004ea80000100800 */
[----:B------:R-:W2:Y:S01]  /*1e50*/  LDL R13, [R1+0xf4] ;  /* 0x0000f400010d7983 */ /* 0x000ea20000100800 */
[----:B----4-:R-:W-:-:S02]  /*1e60*/  LEA R4, P1, R14, R0, 0x1 ;  /* 0x000000000e047211 */ /* 0x010fc400078208ff */
[----:B---3--:R-:W-:Y:S02]  /*1e70*/  LEA R2, P0, R12, R0, 0x1 ;  /* 0x000000000c027211 */ /* 0x008fe400078008ff */
[-C--:B--2---:R-:W-:Y:S02]  /*1e80*/  LEA.HI.X R5, R14, R9.reuse, R15, 0x1, P1 ;  /* 0x000000090e057211 */ /* 0x084fe400008f0c0f */
[----:B------:R-:W-:-:S03]  /*1e90*/  LEA.HI.X R3, R12, R9, R13, 0x1, P0 ;  /* 0x000000090c037211 */ /* 0x000fc600000f0c0d */
[----:B------:R-:W-:Y:S01]  /*1ea0*/  @!PT LDS RZ, [RZ] ;  /* 0x00000000fffff984 */ /* 0x000fe20000000800 */
[----:B------:R-:W-:Y:S01]  /*1eb0*/  @!PT LDS RZ, [RZ] ;  /* 0x00000000fffff984 */ /* 0x000fe20000000800 */
[----:B------:R-:W-:Y:S01]  /*1ec0*/  @!PT LDS RZ, [RZ] ;  /* 0x00000000fffff984 */ /* 0x000fe20000000800 */
[----:B------:R1:W-:Y:S04]  /*1ed0*/  LDGSTS.E.BYPASS.LTC128B.128 [R252+0x9900], [R4.64], !P5 ;  /* 0x0990000004fc7fae */ /* 0x0003e8000e901d48 */
[----:B------:R1:W-:Y:S02]  /*1ee0*/  LDGSTS.E.BYPASS.LTC128B.128 [R252+0xd900], [R2.64], !P3 ;  /* 0x0d90000002fc7fae */ /* 0x0003e4000d901d48 */
.L_x_1217:
[----:B------:R-:W-:Y:S05]  /*1ef0*/  BSYNC B0 ;  /* 0x0000000000007941 */ /* 0x000fea0003800000 */
.L_x_1216:
[----:B------:R-:W-:Y:S05]  /*1f00*/  BRA.DIV ~URZ, `(.L_x_1218) ;  /* 0x00010aa27f007947 */ /* 0x000fea000b800000 */
[----:B---3--:R3:W1:Y:S02]  /*1f10*/  SHFL.IDX PT, R9, R7, 0x4, 0x181f ;  /* 0x00981f0007097f89 */ /* 0x00866400000e0000 */
.L_x_1280:
[----:B------:R-:W-:Y:S05]  /*1f20*/  BRA.DIV ~URZ, `(.L_x_1219) ;  /* 0x00010b027f007947 */ /* 0x000fea000b800000 */
[----:B--2---:R2:W3:Y:S02]  /*1f30*/  SHFL.IDX PT, R0, R8, 0x4, 0x181f ;  /* 0x00981f0008007f89 */ /* 0x0044e400000e0000 */
.L_x_1281:
        /* <DEDUP_REMOVED lines=17> */
.L_x_1221:
[----:B------:R-:W-:Y:S05]  /*2050*/  BSYNC B0 ;  /* 0x0000000000007941 */ /* 0x000fea0003800000 */
.L_x_1220:
[----:B------:R-:W-:Y:S05]  /*2060*/  BRA.DIV ~URZ, `(.L_x_1222) ;  /* 0x00010a427f007947 */ /* 0x000fea000b800000 */
[----:B------:R1:W2:Y:S04]  /*2070*/  SHFL.IDX PT, R9, R7, 0x5, 0x181f ;  /* 0x00b81f0007097f89 */ /* 0x0002a800000e0000 */
[----:B---3--:R1:W3:Y:S02]  /*2080*/  SHFL.IDX PT, R0, R8, 0x5, 0x181f ;  /* 0x00b81f0008007f89 */ /* 0x0082e400000e0000 */
.L_x_1282:
        /* <DEDUP_REMOVED lines=17> */
.L_x_1224:
[----:B------:R-:W-:Y:S05]  /*21a0*/  BSYNC B0 ;  /* 0x0000000000007941 */ /* 0x000fea0003800000 */
.L_x_1223:
[----:B------:R-:W-:Y:S05]  /*21b0*/  BRA.DIV ~URZ, `(.L_x_1225) ;  /* 0x000109e27f007947 */ /* 0x000fea000b800000 */
[----:B--2---:R2:W1:Y:S02]  /*21c0*/  SHFL.IDX PT, R9, R7, 0x6, 0x181f ;  /* 0x00d81f0007097f89 */ /* 0x00446400000e0000 */
.L_x_1283:
[----:B------:R-:W-:Y:S05]  /*21d0*/  BRA.DIV ~URZ, `(.L_x_1226) ;  /* 0x00010a427f007947 */ /* 0x000fea000b800000 */
[----:B---3--:R3:W2:Y:S02]  /*21e0*/  SHFL.IDX PT, R0, R8, 0x6, 0x181f ;  /* 0x00d81f0008007f89 */ /* 0x0086a400000e0000 */
.L_x_1284:
        /* <DEDUP_REMOVED lines=17> */
.L_x_1228:
[----:B------:R-:W-:Y:S05]  /*2300*/  BSYNC B0 ;  /* 0x0000000000007941 */ /* 0x000fea0003800000 */
.L_x_1227:
[----:B------:R-:W-:Y:S05]  /*2310*/  BRA.DIV ~URZ, `(.L_x_1229) ;  /* 0x000109827f007947 */ /* 0x000fea000b800000 */
[----:B--2---:R-:W2:Y:S04]  /*2320*/  SHFL.IDX PT, R7, R7, 0x7, 0x181f ;  /* 0x00f81f0007077f89 */ /* 0x004ea800000e0000 */
[----:B------:R1:W3:Y:S02]  /*2330*/  SHFL.IDX PT, R0, R8, 0x7, 0x181f ;  /* 0x00f81f0008007f89 */ /* 0x0002e400000e0000 */
.L_x_1285:
[----:B----4-:R-:W4:Y:S04]  /*2340*/  LDL R23, [R1+0xc] ;  /* 0x00000c0001177983 */ /* 0x010f280000100800 */
[----:B---3--:R-:W3:Y:S04]  /*2350*/  LDL R30, [R1+0x1c] ;  /* 0x00001c00011e7983 */ /* 0x008ee80000100800 */
[----:B--2---:R-:W2:Y:S04]  /*2360*/  LDL R24, [R1+0xf8] ;  /* 0x0000f80001187983 */ /* 0x004ea80000100800 */
[----:B------:R-:W2:Y:S01]  /*2370*/  LDL R22, [R1+0xf4] ;  /* 0x0000f40001167983 */ /* 0x000ea20000100800 */
[----:B------:R-:W-:-:S04]  /*2380*/  IADD3 R6, R6, 0x70, RZ ;  /* 0x0000007006067810 */ /* 0x000fc80007ffe0ff */
[----:B------:R-:W-:Y:S01]  /*2390*/  ISETP.GE.AND P2, PT, R6, R11, PT ;  /* 0x0000000b0600720c */ /* 0x000fe20003f46270 */
[----:B------:R-:W1:Y:S01]  /*23a0*/  S2R R9, SR_TID.X ;  /* 0x0000000000097919 */ /* 0x000e620000002100 */
[----:B-----5:R-:W-:-:S05]  /*23b0*/  IMAD.WIDE.U32 R156, R10, c[0x0][0x2b0], RZ ;  /* 0x0000ac000a9c7a25 */ /* 0x020fca00078e00ff */
[----:B------:R2:W-:Y:S01]  /*23c0*/  STL.64 [R1+0x40], R156 ;  /* 0x0000409c01007387 */ /* 0x0005e20000100a00 */
[--C-:B-1----:R-:W-:Y:S02]  /*23d0*/  SHF.R.S32.HI R25, RZ, 0x1f, R9.reuse ;  /* 0x0000001fff197819 */ /* 0x102fe40000011409 */
[----:B------:R-:W-:Y:S02]  /*23e0*/  SHF.R.S32.HI R8, RZ, 0x1f, R9 ;  /* 0x0000001fff087819 */ /* 0x000fe40000011409 */
[-C--:B------:R-:W-:Y:S02]  /*23f0*/  LEA.HI R25, R25, R9.reuse, RZ, 0x3 ;  /* 0x0000000919197211 */ /* 0x080fe400078f18ff */
[----:B------:R-:W-:Y:S02]  /*2400*/  LEA.HI R8, R8, R9, RZ, 0x3 ;  /* 0x0000000908087211 */ /* 0x000fe400078f18ff */
[----:B------:R-:W-:Y:S02]  /*2410*/  LOP3.LUT R25, R25, 0xfffffff8, RZ, 0xc0, !PT ;  /* 0xfffffff819197812 */ /* 0x000fe400078ec0ff */
[----:B------:R-:W-:-:S03]  /*2420*/  SHF.R.S32.HI R8, RZ, 0x3, R8 ;  /* 0x00000003ff087819 */ /* 0x000fc60000011408 */
[----:B------:R-:W-:-:S04]  /*2430*/  IMAD.IADD R25, R9, 0x1, -R25 ;  /* 0x0000000109197824 */ /* 0x000fc800078e0a19 */
[----:B------:R-:W-:Y:S01]  /*2440*/  IMAD R59, R25, 0x10, R8 ;  /* 0x00000010193b7824 */ /* 0x000fe200078e0208 */
[-C--:B----4-:R-:W-:Y:S02]  /*2450*/  @!P2 LEA R4, P1, R23, R0.reuse, 0x1 ;  /* 0x000000001704a211 */ /* 0x090fe400078208ff */
[----:B---3--:R-:W-:Y:S02]  /*2460*/  @!P2 LEA R2, P0, R30, R0, 0x1 ;  /* 0x000000001e02a211 */ /* 0x008fe400078008ff */
[----:B------:R-:W-:-:S05]  /*2470*/  SHF.R.S32.HI R0, RZ, 0x1f, R10 ;  /* 0x0000001fff007819 */ /* 0x000fca000001140a */
[----:B------:R-:W-:-:S04]  /*2480*/  IMAD R0, R0, c[0x0][0x2b0], RZ ;  /* 0x0000ac0000007a24 */ /* 0x000fc800078e02ff */
[----:B------:R-:W-:-:S04]  /*2490*/  IMAD R0, R10, c[0x0][0x2b4], R0 ;  /* 0x0000ad000a007a24 */ /* 0x000fc800078e0200 */
[----:B------:R-:W-:-:S05]  /*24a0*/  IMAD.IADD R154, R157, 0x1, R0 ;  /* 0x000000019d9a7824 */ /* 0x000fca00078e0200 */
[----:B------:R1:W-:Y:S01]  /*24b0*/  STL [R1+0x58], R154 ;  /* 0x0000589a01007387 */ /* 0x0003e20000100800 */
[-C--:B--2---:R-:W-:Y:S02]  /*24c0*/  @!P2 LEA.HI.X R5, R23, R7.reuse, R24, 0x1, P1 ;  /* 0x000000071705a211 */ /* 0x084fe400008f0c18 */
[----:B------:R-:W-:-:S03]  /*24d0*/  @!P2 LEA.HI.X R3, R30, R7, R22, 0x1, P0 ;  /* 0x000000071e03a211 */ /* 0x000fc600000f0c16 */
[----:B------:R-:W-:Y:S01]  /*24e0*/  @!PT LDS RZ, [RZ] ;  /* 0x00000000fffff984 */ /* 0x000fe20000000800 */
[----:B------:R-:W-:Y:S01]  /*24f0*/  @!PT LDS RZ, [RZ] ;  /* 0x00000000fffff984 */ /* 0x000fe20000000800 */
[----:B------:R-:W-:Y:S01]  /*2500*/  @!PT LDS RZ, [RZ] ;  /* 0x00000000fffff984 */ /* 0x000fe20000000800 */
[----:B------:R1:W-:Y:S04]  /*2510*/  @!P2 LDGSTS.E.BYPASS.LTC128B.128 [R252+0xb900], [R4.64], !P5 ;  /* 0x0b90000004fcafae */ /* 0x0003e8000e901d48 */
[----:B------:R1:W-:Y:S04]  /*2520*/  @!P2 LDGSTS.E.BYPASS.LTC128B.128 [R252+0xf900], [R2.64], !P3 ;  /* 0x0f90000002fcafae */ /* 0x0003e8000d901d48 */
[----:B------:R-:W0:Y:S01]  /*2530*/  LDGDEPBAR ;  /* 0x00000000000079af */ /* 0x000e220000000000 */
[----:B------:R-:W-:Y:S02]  /*2540*/  WARPSYNC 0xffffffff ;  /* 0xffffffff00007948 */ /* 0x000fe40003800000 */
[----:B------:R-:W2:Y:S01]  /*2550*/  LDL R155, [R1+0x48] ;  /* 0x00004800019b7983 */ /* 0x000ea20000100800 */
[----:B------:R-:W-:-:S02]  /*2560*/  IMAD.MOV.U32 R0, RZ, RZ, c[0x0][0x2b8] ;  /* 0x0000ae00ff007624 */ /* 0x000fc400078e00ff */
[----:B-1----:R-:W-:Y:S01]  /*2570*/  IMAD R2, R58, 0x40, R59 ;  /* 0x000000403a027824 */ /* 0x002fe200078e023b */
[----:B------:R-:W3:Y:S02]  /*2580*/  LDL R27, [R1+0x68] ;  /* 0x00006800011b7983 */ /* 0x000ee40000100800 */
[----:B------:R-:W-:Y:S02]  /*2590*/  ISETP.NE.AND P3, PT, R0, 0x1, PT ;  /* 0x000000010000780c */ /* 0x000fe40003f65270 */
[----:B------:R-:W-:-:S04]  /*25a0*/  ISETP.GE.AND P1, PT, R2, R222, PT ;  /* 0x000000de0200720c */ /* 0x000fc80003f26270 */
[----:B------:R-:W-:Y:S01]  /*25b0*/  ISETP.GT.OR P1, PT, R59, 0x3f, P1 ;  /* 0x0000003f3b00780c */ /* 0x000fe20000f24670 */
[----:B------:R-:W-:Y:S01]  /*25c0*/  IMAD.MOV.U32 R26, RZ, RZ, RZ ;  /* 0x000000ffff1a7224 */ /* 0x000fe200078e00ff */
[----:B------:R-:W-:Y:S01]  /*25d0*/  BAR.SYNC.DEFER_BLOCKING 0x0 ;  /* 0x0000000000007b1d */ /* 0x000fe20000010000 */
[----:B--2---:R-:W-:-:S04]  /*25e0*/  IMAD.IADD R2, R2, 0x1, R155 ;  /* 0x0000000102027824 */ /* 0x004fc800078e029b */
        /* <DEDUP_REMOVED lines=9> */
[----:B------:R-:W-:-:S05]  /*2680*/  IMAD R14, R0, c[0x0][0x2b8], R2 ;  /* 0x0000ae00000e7a24 */ /* 0x000fca00078e0202 */
[----:B------:R-:W-:Y:S01]  /*2690*/  SHF.R.S32.HI R13, RZ, 0x1f, R14 ;  /* 0x0000001fff0d7819 */ /* 0x000fe2000001140e */
[----:B------:R-:W-:-:S04]  /*26a0*/  IMAD.WIDE.U32 R2, R14, c[0x0][0x1e0], RZ ;  /* 0x000078000e027a25 */ /* 0x000fc800078e00ff */
[----:B------:R-:W-:-:S04]  /*26b0*/  IMAD R0, R13, c[0x0][0x1e0], RZ ;  /* 0x000078000d007a24 */ /* 0x000fc800078e02ff */
[----:B------:R-:W-:-:S04]  /*26c0*/  IMAD R0, R14, c[0x0][0x1e4], R0 ;  /* 0x000079000e007a24 */ /* 0x000fc800078e0200 */
[----:B------:R-:W-:Y:S02]  /*26d0*/  IMAD.IADD R3, R3, 0x1, R0 ;  /* 0x0000000103037824 */ /* 0x000fe400078e0200 */
[----:B------:R-:W-:Y:S02]  /*26e0*/  IMAD R0, R21, c[0x0][0x1e8], RZ ;  /* 0x00007a0015007a24 */ /* 0x000fe400078e02ff */
[----:B---3--:R-:W-:-:S04]  /*26f0*/  IMAD.WIDE.U32 R152, R27, c[0x0][0x1e8], RZ ;  /* 0x00007a001b987a25 */ /* 0x008fc800078e00ff */
[----:B------:R-:W-:-:S04]  /*2700*/  IMAD R0, R27, c[0x0][0x1ec], R0 ;  /* 0x00007b001b007a24 */ /* 0x000fc800078e0200 */
[----:B------:R-:W-:Y:S02]  /*2710*/  IMAD.IADD R151, R153, 0x1, R0 ;  /* 0x0000000199977824 */ /* 0x000fe400078e0200 */
[----:B------:R-:W-:-:S04]  /*2720*/  IMAD R148, R58, -0x40, R222 ;  /* 0xffffffc03a947824 */ /* 0x000fc800078e02de */
[----:B------:R-:W-:-:S05]  /*2730*/  IMAD.IADD R28, R148, 0x1, -R8 ;  /* 0x00000001941c7824 */ /* 0x000fca00078e0a08 */
[C---:B------:R-:W-:Y:S02]  /*2740*/  ISETP.GE.AND P5, PT, R28.reuse, 0x1, PT ;  /* 0x000000011c00780c */ /* 0x040fe40003fa6270 */
[----:B------:R-:W-:-:S11]  /*2750*/  ISETP.GE.AND P2, PT, R28, 0x11, PT ;  /* 0x000000111c00780c */ /* 0x000fd60003f46270 */
[C---:B------:R-:W-:Y:S01]  /*2760*/  @P5 ISETP.GE.AND P1, PT, R23.reuse, c[0x0][0x1d4], PT ;  /* 0x0000750017005a0c */ /* 0x040fe20003f26270 */
[----:B------:R-:W-:Y:S01]  /*2770*/  STL [R1+0x8], R14 ;  /* 0x0000080e01007387 */ /* 0x000fe20000100800 */
[C---:B------:R-:W-:Y:S02]  /*2780*/  IMAD.SHL.U32 R149, R23.reuse, 0x2, RZ ;  /* 0x0000000217957824 */ /* 0x040fe400078e00ff */
[----:B------:R-:W-:Y:S01]  /*2790*/  IMAD.SHL.U32 R150, R30, 0x2, RZ ;  /* 0x000000021e967824 */ /* 0x000fe200078e00ff */
[----:B------:R-:W-:Y:S02]  /*27a0*/  SHF.L.U64.HI R57, R23, 0x1, R24 ;  /* 0x0000000117397819 */ /* 0x000fe40000010218 */
[----:B------:R-:W-:Y:S02]  /*27b0*/  IADD3 R243, R232, 0x20, RZ ;  /* 0x00000020e8f37810 */ /* 0x000fe40007ffe0ff */
[----:B------:R-:W-:Y:S02]  /*27c0*/  SHF.L.U64.HI R56, R30, 0x1, R22 ;  /* 0x000000011e387819 */ /* 0x000fe40000010216 */
[----:B--2---:R-:W-:Y:S01]  /*27d0*/  SHF.R.S32.HI R20, RZ, 0x1f, R26 ;  /* 0x0000001fff147819 */ /* 0x004fe2000001141a */
[----:B------:R-:W-:-:S04]  /*27e0*/  IMAD.WIDE.U32 R2, R26, c[0x0][0x1f0], R2 ;  /* 0x00007c001a027a25 */ /* 0x000fc800078e0002 */
[----:B------:R-:W-:Y:S01]  /*27f0*/  IMAD R4, R20, c[0x0][0x1f0], RZ ;  /* 0x00007c0014047a24 */ /* 0x000fe200078e02ff */
[----:B------:R-:W-:-:S03]  /*2800*/  IADD3 R2, P0, R2, R152, RZ ;  /* 0x0000009802027210 */ /* 0x000fc60007f1e0ff */
[----:B------:R-:W-:-:S05]  /*2810*/  IMAD R0, R26, c[0x0][0x1f4], R4 ;  /* 0x00007d001a007a24 */ /* 0x000fca00078e0204 */
[----:B------:R-:W-:Y:S02]  /*2820*/  IADD3.X R3, R151, R3, R0, P0, !PT ;  /* 0x0000000397037210 */ /* 0x000fe400007fe400 */
[----:B------:R-:W-:-:S04]  /*2830*/  LEA R0, P0, R2, c[0x0][0x1c8], 0x1 ;  /* 0x0000720002007a11 */ /* 0x000fc800078008ff */
[----:B------:R-:W-:Y:S01]  /*2840*/  LEA.HI.X R12, R2, c[0x0][0x1cc], R3, 0x1, P0 ;  /* 0x00007300020c7a11 */ /* 0x000fe200000f0c03 */
[----:B------:R-:W1:Y:S04]  /*2850*/  SHFL.IDX PT, R4, R0, RZ, 0x181f ;  /* 0x00181fff00047589 */ /* 0x000e6800000e0000 */
[----:B------:R-:W2:Y:S04]  /*2860*/  SHFL.IDX PT, R7, R12, RZ, 0x181f ;  /* 0x00181fff0c077589 */ /* 0x000ea800000e0000 */
[----:B------:R-:W3:Y:S04]  /*2870*/  SHFL.IDX PT, R5, R0, 0x1, 0x181f ;  /* 0x00381f0000057f89 */ /* 0x000ee800000e0000 */
[----:B------:R-:W4:Y:S04]  /*2880*/  SHFL.IDX PT, R10, R12, 0x1, 0x181f ;  /* 0x00381f000c0a7f89 */ /* 0x000f2800000e0000 */
[----:B------:R-:W5:Y:S01]  /*2890*/  SHFL.IDX PT, R9, R0, 0x2, 0x181f ;  /* 0x00581f0000097f89 */ /* 0x000f6200000e0000 */
[----:B-1----:R-:W-:-:S04]  /*28a0*/  @P5 LEA R2, P0, R23, R4, 0x1 ;  /* 0x0000000417025211 */ /* 0x002fc800078008ff */
[C---:B--2---:R-:W-:Y:S01]  /*28b0*/  @P5 LEA.HI.X R3, R23.reuse, R7, R24, 0x1, P0 ;  /* 0x0000000717035211 */ /* 0x044fe200000f0c18 */
[----:B------:R-:W1:Y:S04]  /*28c0*/  SHFL.IDX PT, R11, R12, 0x2, 0x181f ;  /* 0x00581f000c0b7f89 */ /* 0x000e6800000e0000 */
[----:B------:R2:W-:Y:S01]  /*28d0*/  @P5 LDGSTS.E.BYPASS.LTC128B.128 [R252+0x4100], [R2.64], !P1 ;  /* 0x0410000002fc5fae */ /* 0x0005e2000c901d48 */
[----:B---3--:R-:W-:Y:S02]  /*28e0*/  @P2 LEA R6, P6, R23, R5, 0x1 ;  /* 0x0000000517062211 */ /* 0x008fe400078c08ff */
[C---:B------:R-:W-:Y:S01]  /*28f0*/  @P5 ISETP.GE.AND P0, PT, R30.reuse, c[0x0][0x1d4], PT ;  /* 0x000075001e005a0c */ /* 0x040fe20003f06270 */
[----:B------:R-:W3:Y:S04]  /*2900*/  SHFL.IDX PT, R8, R0, 0x3, 0x181f ;  /* 0x00781f0000087f89 */ /* 0x000ee800000e0000 */
[----:B------:R-:W1:Y:S01]  /*2910*/  SHFL.IDX PT, R0, R12, 0x3, 0x181f ;  /* 0x00781f000c007f89 */ /* 0x000e6200000e0000 */
[----:B--2---:R-:W-:-:S04]  /*2920*/  @P5 LEA R2, P1, R30, R4, 0x1 ;  /* 0x000000041e025211 */ /* 0x004fc800078208ff */
[----:B------:R-:W-:Y:S02]  /*2930*/  @P5 LEA.HI.X R3, R30, R7, R22, 0x1, P1 ;  /* 0x000000071e035211 */ /* 0x000fe400008f0c16 */
[C---:B----4-:R-:W-:Y:S02]  /*2940*/  @P2 LEA.HI.X R7, R23.reuse, R10, R24, 0x1, P6 ;  /* 0x0000000a17072211 */ /* 0x050fe400030f0c18 */
[----:B------:R-:W-:Y:S01]  /*2950*/  ISETP.GE.AND P6, PT, R28, 0x21, PT ;  /* 0x000000211c00780c */ /* 0x000fe20003fc6270 */
[----:B------:R5:W-:Y:S01]  /*2960*/  @P5 LDGSTS.E.BYPASS.LTC128B.128 [R252+0x6100], [R2.64], !P0 ;  /* 0x0610000002fc5fae */ /* 0x000be2000c101d48 */
[----:B------:R-:W-:Y:S02]  /*2970*/  @P2 ISETP.GE.AND P1, PT, R23, c[0x0][0x1d4], PT ;  /* 0x0000750017002a0c */ /* 0x000fe40003f26270 */
[----:B------:R-:W-:-:S04]  /*2980*/  @P2 LEA R4, P0, R30, R5, 0x1 ;  /* 0x000000051e042211 */ /* 0x000fc800078008ff */
[----:B------:R-:W-:-:S07]  /*2990*/  @P2 LEA.HI.X R5, R30, R10, R22, 0x1, P0 ;  /* 0x0000000a1e052211 */ /* 0x000fce00000f0c16 */
[----:B------:R2:W-:Y:S01]  /*29a0*/  @P2 LDGSTS.E.BYPASS.LTC128B.128 [R252+0x4900], [R6.64], !P1 ;  /* 0x0490000006fc2fae */ /* 0x0005e2000c901d48 */
[----:B------:R-:W-:Y:S02]  /*29b0*/  @P2 ISETP.GE.AND P1, PT, R30, c[0x0][0x1d4], PT ;  /* 0x000075001e002a0c */ /* 0x000fe40003f26270 */
[C---:B------:R-:W-:Y:S02]  /*29c0*/  @P6 ISETP.GE.AND P0, PT, R23.reuse, c[0x0][0x1d4], PT ;  /* 0x0000750017006a0c */ /* 0x040fe40003f06270 */
[----:B-----5:R-:W-:-:S09]  /*29d0*/  @P6 LEA R2, P5, R23, R9, 0x1 ;  /* 0x0000000917026211 */ /* 0x020fd200078a08ff */
[----:B------:R3:W-:Y:S01]  /*29e0*/  @P2 LDGSTS.E.BYPASS.LTC128B.128 [R252+0x6900], [R4.64], !P1 ;  /* 0x0690000004fc2fae */ /* 0x0007e2000c901d48 */
[----:B-1----:R-:W-:Y:S02]  /*29f0*/  @P6 LEA.HI.X R3, R23, R11, R24, 0x1, P5 ;  /* 0x0000000b17036211 */ /* 0x002fe400028f0c18 */
[----:B------:R-:W-:-:S03]  /*2a00*/  ISETP.GE.AND P5, PT, R28, 0x31, PT ;  /* 0x000000311c00780c */ /* 0x000fc60003fa6270 */
[----:B------:R1:W-:Y:S01]  /*2a10*/  @P6 LDGSTS.E.BYPASS.LTC128B.128 [R252+0x5100], [R2.64], !P0 ;  /* 0x0510000002fc6fae */ /* 0x0003e2000c101d48 */
[----:B--2---:R-:W-:-:S04]  /*2a20*/  @P6 LEA R6, P2, R30, R9, 0x1 ;  /* 0x000000091e066211 */ /* 0x004fc800078408ff */
[C---:B------:R-:W-:Y:S02]  /*2a30*/  @P6 LEA.HI.X R7, R30.reuse, R11, R22, 0x1, P2 ;  /* 0x0000000b1e076211 */ /* 0x040fe400010f0c16 */
[----:B------:R-:W-:-:S03]  /*2a40*/  @P6 ISETP.GE.AND P2, PT, R30, c[0x0][0x1d4], PT ;  /* 0x000075001e006a0c */ /* 0x000fc60003f46270 */
[----:B---3--:R-:W-:-:S04]  /*2a50*/  @P5 LEA R4, P1, R23, R8, 0x1 ;  /* 0x0000000817045211 */ /* 0x008fc800078208ff */
[----:B------:R-:W-:-:S06]  /*2a60*/  @P5 LEA.HI.X R5, R23, R0, R24, 0x1, P1 ;  /* 0x0000000017055211 */ /* 0x000fcc00008f0c18 */
[----:B------:R2:W-:Y:S01]  /*2a70*/  @P6 LDGSTS.E.BYPASS.LTC128B.128 [R252+0x7100], [R6.64], !P2 ;  /* 0x0710000006fc6fae */ /* 0x0005e2000d101d48 */
[C---:B-1----:R-:W-:Y:S02]  /*2a80*/  @P5 LEA R2, P0, R30.reuse, R8, 0x1 ;  /* 0x000000081e025211 */ /* 0x042fe400078008ff */
[----:B------:R-:W-:Y:S02]  /*2a90*/  @P5 ISETP.GE.AND P1, PT, R23, c[0x0][0x1d4], PT ;  /* 0x0000750017005a0c */ /* 0x000fe40003f26270 */
[C---:B------:R-:W-:Y:S02]  /*2aa0*/  @P5 LEA.HI.X R3, R30.reuse, R0, R22, 0x1, P0 ;  /* 0x000000001e035211 */ /* 0x040fe400000f0c16 */
[----:B------:R-:W-:-:S09]  /*2ab0*/  @P5 ISETP.GE.AND P0, PT, R30, c[0x0][0x1d4], PT ;  /* 0x000075001e005a0c */ /* 0x000fd20003f06270 */
[----:B------:R2:W-:Y:S04]  /*2ac0*/  @P5 LDGSTS.E.BYPASS.LTC128B.128 [R252+0x5900], [R4.64], !P1 ;  /* 0x0590000004fc5fae */ /* 0x0005e8000c901d48 */
[----:B------:R1:W-:Y:S04]  /*2ad0*/  @P5 LDGSTS.E.BYPASS.LTC128B.128 [R252+0x7900], [R2.64], !P0 ;  /* 0x0790000002fc5fae */ /* 0x0003e8000c101d48 */
[----:B------:R-:W0:Y:S01]  /*2ae0*/  LDGDEPBAR ;  /* 0x00000000000079af */ /* 0x000e220000000000 */
[----:B------:R-:W-:-:S04]  /*2af0*/  IMAD R0, R13, c[0x0][0x208], RZ ;  /* 0x000082000d007a24 */ /* 0x000fc800078e02ff */
[----:B------:R-:W-:Y:S01]  /*2b00*/  IMAD R0, R14, c[0x0][0x20c], R0 ;  /* 0x000083000e007a24 */ /* 0x000fe200078e0200 */
[----:B------:R-:W-:-:S04]  /*2b10*/  DEPBAR.LE SB0, 0x1 ;  /* 0x000080400000791a */ /* 0x000fc80000000000 */
[----:B------:R-:W-:-:S04]  /*2b20*/  DEPBAR.LE SB0, 0x0 ;  /* 0x000080000000791a */ /* 0x000fc80000000000 */
[----:B------:R-:W-:Y:S01]  /*2b30*/  BAR.SYNC.DEFER_BLOCKING 0x0 ;  /* 0x0000000000007b1d */ /* 0x000fe20000010000 */
[----:B-1----:R-:W-:-:S04]  /*2b40*/  IMAD.WIDE.U32 R2, R14, c[0x0][0x208], RZ ;  /* 0x000082000e027a25 */ /* 0x002fc800078e00ff */
[----:B------:R-:W-:Y:S02]  /*2b50*/  IMAD.IADD R3, R3, 0x1, R0 ;  /* 0x0000000103037824 */ /* 0x000fe400078e0200 */
[----:B------:R-:W-:Y:S02]  /*2b60*/  IMAD R0, R21, c[0x0][0x210], RZ ;  /* 0x0000840015007a24 */ /* 0x000fe400078e02ff */
[----:B------:R-:W-:-:S04]  /*2b70*/  IMAD.WIDE.U32 R10, R27, c[0x0][0x210], RZ ;  /* 0x000084001b0a7a25 */ /* 0x000fc800078e00ff */
[----:B------:R-:W-:Y:S02]  /*2b80*/  IMAD R0, R27, c[0x0][0x214], R0 ;  /* 0x000085001b007a24 */ /* 0x000fe400078e0200 */
[----:B------:R-:W-:Y:S02]  /*2b90*/  IMAD R8, R20, c[0x0][0x218], RZ ;  /* 0x0000860014087a24 */ /* 0x000fe400078e02ff */
[C---:B------:R-:W-:Y:S01]  /*2ba0*/  IMAD.WIDE.U32 R2, R26.reuse, c[0x0][0x218], R2 ;  /* 0x000086001a027a25 */ /* 0x040fe200078e0002 */
[----:B------:R-:W-:Y:S03]  /*2bb0*/  STL [R1], R26 ;  /* 0x0000001a01007387 */ /* 0x000fe60000100800 */
[----:B------:R-:W-:Y:S01]  /*2bc0*/  IMAD.IADD R9, R11, 0x1, R0 ;  /* 0x000000010b097824 */ /* 0x000fe200078e0200 */
[----:B------:R-:W-:Y:S01]  /*2bd0*/  STL.64 [R1+0x38], R152 ;  /* 0x0000389801007387 */ /* 0x000fe20000100a00 */
[----:B------:R-:W-:Y:S01]  /*2be0*/  IMAD R0, R26, c[0x0][0x21c], R8 ;  /* 0x000087001a007a24 */ /* 0x000fe200078e0208 */
[----:B------:R-:W-:-:S02]  /*2bf0*/  IADD3 R2, P0, R2, R10, RZ ;  /* 0x0000000a02027210 */ /* 0x000fc40007f1e0ff */
[----:B--2---:R-:W-:Y:S04]  /*2c00*/  LDSM.16.M88.4 R4, [R239+0x2000] ;  /* 0x00200000ef04783b */ /* 0x004fe80000000200 */
[----:B------:R-:W-:Y:S04]  /*2c10*/  LDSM.16.M88.4 R16, [R232] ;  /* 0x00000000e810783b */ /* 0x000fe80000000200 */
[----:B------:R-:W-:Y:S01]  /*2c20*/  LDSM.16.M88.4 R12, [R239] ;  /* 0x00000000ef0c783b */ /* 0x000fe20000000200 */
[----:B------:R-:W-:-:S03]  /*2c30*/  IADD3.X R3, R9, R3, R0, P0, !PT ;  /* 0x0000000309037210 */ /* 0x000fc600007fe400 */
[----:B------:R-:W-:Y:S01]  /*2c40*/  STL [R1+0x4c], R151 ;  /* 0x00004c9701007387 */ /* 0x000fe20000100800 */
[----:B------:R-:W-:-:S03]  /*2c50*/  LEA R0, P0, R2, c[0x0][0x1f8], 0x1 ;  /* 0x00007e0002007a11 */ /* 0x000fc600078008ff */
[----:B------:R-:W-:Y:S04]  /*2c60*/  STL.64 [R1+0x50], R10 ;  /* 0x0000500a01007387 */ /* 0x000fe80000100a00 */
[----:B------:R-:W-:Y:S04]  /*2c70*/  STL [R1+0x5c], R9 ;  /* 0x00005c0901007387 */ /* 0x000fe80000100800 */
[----:B------:R-:W2:Y:S01]  /*2c80*/  LDL R158, [R1+0x28] ;  /* 0x00002800019e7983 */ /* 0x000ea20000100800 */
[----:B------:R-:W-:-:S03]  /*2c90*/  LEA.HI.X R20, R2, c[0x0][0x1fc], R3, 0x1, P0 ;  /* 0x00007f0002147a11 */ /* 0x000fc600000f0c03 */
[----:B------:R-:W1:Y:S04]  /*2ca0*/  SHFL.IDX PT, R3, R0, RZ, 0x181f ;  /* 0x00181fff00037589 */ /* 0x000e6800000e0000 */
[----:B------:R-:W3:Y:S04]  /*2cb0*/  SHFL.IDX PT, R2, R0, 0x1, 0x181f ;  /* 0x00381f0000027f89 */ /* 0x000ee800000e0000 */
[----:B------:R-:W4:Y:S04]  /*2cc0*/  SHFL.IDX PT, R8, R20, RZ, 0x181f ;  /* 0x00181fff14087589 */ /* 0x000f2800000e0000 */
[----:B------:R-:W-:Y:S04]  /*2cd0*/  LDSM.16.M88.4 R32, [R232+0x800] ;  /* 0x00080000e820783b */ /* 0x000fe80000000200 */
[----:B------:R-:W-:Y:S04]  /*2ce0*/  LDSM.16.M88.4 R40, [R232+0x1000] ;  /* 0x00100000e828783b */ /* 0x000fe80000000200 */
[----:B------:R-:W-:Y:S04]  /*2cf0*/  LDSM.16.M88.4 R48, [R232+0x1800] ;  /* 0x00180000e830783b */ /* 0x000fe80000000200 */
[----:B------:R-:W-:Y:S01]  /*2d00*/  SHFL.IDX PT, R9, R0, 0x2, 0x181f ;  /* 0x00581f0000097f89 */ /* 0x000fe200000e0000 */
[----:B------:R-:W-:-:S03]  /*2d10*/  R2P PR, R25, 0x6 ;  /* 0x0000000619007804 */ /* 0x000fc60000000000 */
[----:B------:R-:W5:Y:S04]  /*2d20*/  SHFL.IDX PT, R10, R20, 0x1, 0x181f ;  /* 0x00381f00140a7f89 */ /* 0x000f6800000e0000 */
[----:B------:R-:W5:Y:S04]  /*2d30*/  SHFL.IDX PT, R11, R20, 0x2, 0x181f ;  /* 0x00581f00140b7f89 */ /* 0x000f6800000e0000 */
[----:B------:R-:W5:Y:S04]  /*2d40*/  SHFL.IDX PT, R0, R0, 0x3, 0x181f ;  /* 0x00781f0000007f89 */ /* 0x000f6800000e0000 */
[----:B------:R5:W5:Y:S01]  /*2d50*/  SHFL.IDX PT, R29, R20, 0x3, 0x181f ;  /* 0x00781f00141d7f89 */ /* 0x000b6200000e0000 */
[----:B-1----:R-:W-:-:S02]  /*2d60*/  IADD3 R26, P5, R3, R149, RZ ;  /* 0x00000095031a7210 */ /* 0x002fc40007fbe0ff */
[----:B------:R-:W-:Y:S02]  /*2d70*/  @P1 IADD3 R243, R232, -0x20, RZ ;  /* 0xffffffe0e8f31810 */ /* 0x000fe40007ffe0ff */
[-C--:B------:R-:W-:Y:S01]  /*2d80*/  IADD3 R24, P1, R3, R150.reuse, RZ ;  /* 0x0000009603187210 */ /* 0x080fe20007f3e0ff */
[-C--:B------:R-:W-:Y:S01]  /*2d90*/  HMMA.16816.F32 R52, R4, R16.reuse, RZ ;  /* 0x000000100434723c */ /* 0x080fe200000018ff */
[----:B---3--:R-:W-:Y:S01]  /*2da0*/  IADD3 R22, P6, R2, R149, RZ ;  /* 0x0000009502167210 */ /* 0x008fe20007fde0ff */
[C-C-:B----4-:R-:W-:Y:S01]  /*2db0*/  IMAD.X R27, R8.reuse, 0x1, R57.reuse, P5 ;  /* 0x00000001081b7824 */ /* 0x150fe200028e0639 */
[----:B------:R-:W-:Y:S01]  /*2dc0*/  ISETP.GE.AND P0, PT, R23, c[0x0][0x1d4], PT ;  /* 0x0000750017007a0c */ /* 0x000fe20003f06270 */
[----:B------:R-:W-:Y:S01]  /*2dd0*/  IMAD.X R25, R8, 0x1, R56, P1 ;  /* 0x0000000108197824 */ /* 0x000fe200008e0638 */
[----:B------:R-:W-:Y:S03]  /*2de0*/  LDSM.16.M88.4 R44, [R243] ;  /* 0x00000000f32c783b */ /* 0x000fe60000000200 */
[----:B------:R-:W-:Y:S01]  /*2df0*/  HMMA.16816.F32 R96, R12, R16, RZ ;  /* 0x000000100c60723c */ /* 0x000fe200000018ff */
[----:B-----5:R-:W-:Y:S01]  /*2e00*/  IMAD.X R23, R10, 0x1, R57, P6 ;  /* 0x000000010a177824 */ /* 0x020fe200030e0639 */
[----:B------:R-:W-:Y:S05]  /*2e10*/  LDSM.16.M88.4 R36, [R243+0x800] ;  /* 0x00080000f324783b */ /* 0x000fea0000000200 */
[----:B------:R-:W-:-:S02]  /*2e20*/  IADD3 R16, P5, R2, R150, RZ ;  /* 0x0000009602107210 */ /* 0x000fc40007fbe0ff */
[CC--:B------:R-:W-:Y:S02]  /*2e30*/  IADD3 R2, P1, R9.reuse, R149.reuse, RZ ;  /* 0x0000009509027210 */ /* 0x0c0fe40007f3e0ff */
[----:B------:R-:W-:Y:S01]  /*2e40*/  IADD3 R20, P6, R9, R150, RZ ;  /* 0x0000009609147210 */ /* 0x000fe20007fde0ff */
[--C-:B------:R-:W-:Y:S01]  /*2e50*/  IMAD.X R17, R10, 0x1, R56.reuse, P5 ;  /* 0x000000010a117824 */ /* 0x100fe200028e0638 */
[----:B------:R-:W-:Y:S01]  /*2e60*/  ISETP.LT.OR P5, PT, R28, 0x1, P0 ;  /* 0x000000011c00780c */ /* 0x000fe200007a1670 */
[-C--:B------:R-:W-:Y:S01]  /*2e70*/  HMMA.16816.F32 R100, R4, R18.reuse, RZ ;  /* 0x000000120464723c */ /* 0x080fe200000018ff */
[C-C-:B------:R-:W-:Y:S02]  /*2e80*/  IMAD.X R3, R11.reuse, 0x1, R57.reuse, P1 ;  /* 0x000000010b037824 */ /* 0x140fe400008e0639 */
[----:B------:R-:W-:Y:S01]  /*2e90*/  IMAD.X R21, R11, 0x1, R56, P6 ;  /* 0x000000010b157824 */ /* 0x000fe200030e0638 */
[----:B------:R-:W-:Y:S01]  /*2ea0*/  ISETP.GE.AND P6, PT, R30, c[0x0][0x1d4], PT ;  /* 0x000075001e007a0c */ /* 0x000fe20003fc6270 */
[----:B------:R-:W-:Y:S03]  /*2eb0*/  LDSM.16.M88.4 R8, [R241] ;  /* 0x00000000f108783b */ /* 0x000fe60000000200 */
[----:B------:R-:W-:Y:S07]  /*2ec0*/  HMMA.16816.F32 R80, R12, R18, RZ ;  /* 0x000000120c50723c */ /* 0x000fee00000018ff */
[----:B------:R-:W-:Y:S01]  /*2ed0*/  IADD3 R18, P1, R0, R149, RZ ;  /* 0x0000009500127210 */ /* 0x000fe20007f3e0ff */
[----:B------:R-:W-:Y:S04]  /*2ee0*/  HMMA.16816.F32 R84, R4, R32, RZ ;  /* 0x000000200454723c */ /* 0x000fe800000018ff */
[----:B------:R-:W-:Y:S01]  /*2ef0*/  IMAD.X R19, R29, 0x1, R57, P1 ;  /* 0x000000011d137824 */ /* 0x000fe200008e0639 */
[----:B------:R-:W-:-:S03]  /*2f00*/  ISETP.LT.OR P1, PT, R28, 0x1, P6 ;  /* 0x000000011c00780c */ /* 0x000fc60003721670 */
[C---:B------:R-:W-:Y:S08]  /*2f10*/  HMMA.16816.F32 R92, R4.reuse, R40, RZ ;  /* 0x00000028045c723c */ /* 0x040ff000000018ff */
[C---:B------:R-:W-:Y:S08]  /*2f20*/  HMMA.16816.F32 R88, R4.reuse, R48, RZ ;  /* 0x000000300458723c */ /* 0x040ff000000018ff */
[C---:B------:R-:W-:Y:S08]  /*2f30*/  HMMA.16816.F32 R108, R4.reuse, R34, RZ ;  /* 0x00000022046c723c */ /* 0x040ff000000018ff */
[C---:B------:R-:W-:Y:S08]  /*2f40*/  HMMA.16816.F32 R112, R4.reuse, R42, RZ ;  /* 0x0000002a0470723c */ /* 0x040ff000000018ff */
[----:B------:R-:W-:Y:S01]  /*2f50*/  HMMA.16816.F32 R104, R4, R50, RZ ;  /* 0x000000320468723c */ /* 0x000fe200000018ff */
[----:B------:R-:W1:Y:S07]  /*2f60*/  LDSM.16.M88.4 R4, [R241+0x2000] ;  /* 0x00200000f104783b */ /* 0x000e6e0000000200 */
[C---:B------:R-:W-:Y:S08]  /*2f70*/  HMMA.16816.F32 R72, R12.reuse, R32, RZ ;  /* 0x000000200c48723c */ /* 0x040ff000000018ff */
[C---:B------:R-:W-:Y:S01]  /*2f80*/  HMMA.16816.F32 R68, R12.reuse, R34, RZ ;  /* 0x000000220c44723c */ /* 0x040fe200000018ff */
[----:B------:R-:W3:Y:S07]  /*2f90*/  LDSM.16.M88.4 R32, [R243+0x1000] ;  /* 0x00100000f320783b */ /* 0x000eee0000000200 */
[C---:B------:R-:W-:Y:S08]  /*2fa0*/  HMMA.16816.F32 R64, R12.reuse, R40, RZ ;  /* 0x000000280c40723c */ /* 0x040ff000000018ff */
[----:B------:R-:W-:Y:S01]  /*2fb0*/  HMMA.16816.F32 R76, R12, R42, RZ ;  /* 0x0000002a0c4c723c */ /* 0x000fe200000018ff */
[----:B------:R-:W4:Y:S04]  /*2fc0*/  LDSM.16.M88.4 R40, [R243+0x1800] ;  /* 0x00180000f328783b */ /* 0x000f280000000200 */
[----:B------:R-:W-:Y:S01]  /*2fd0*/  @!PT LDS RZ, [RZ] ;  /* 0x00000000fffff984 */ /* 0x000fe20000000800 */
[----:B------:R-:W-:Y:S01]  /*2fe0*/  @!PT LDS RZ, [RZ] ;  /* 0x00000000fffff984 */ /* 0x000fe20000000800 */
[----:B------:R-:W-:Y:S01]  /*2ff0*/  @!PT LDS RZ, [RZ] ;  /* 0x00000000fffff984 */ /* 0x000fe20000000800 */
[----:B------:R1:W-:Y:S01]  /*3000*/  LDGSTS.E.BYPASS.LTC128B.128 [R252+0x100], [R26.64], !P5 ;  /* 0x001000001afc7fae */ /* 0x0003e2000e901d48 */
[----:B------:R-:W-:-:S03]  /*3010*/  ISETP.LT.OR P5, PT, R28, 0x11, P0 ;  /* 0x000000111c00780c */ /* 0x000fc600007a1670 */
[----:B------:R1:W-:Y:S01]  /*3020*/  LDGSTS.E.BYPASS.LTC128B.128 [R252+0x2100], [R24.64], !P1 ;  /* 0x0210000018fc7fae */ /* 0x0003e2000c901d48 */
[----:B------:R-:W-:-:S09]  /*3030*/  ISETP.LT.OR P1, PT, R28, 0x11, P6 ;  /* 0x000000111c00780c */ /* 0x000fd20003721670 */
[----:B------:R5:W-:Y:S01]  /*3040*/  LDGSTS.E.BYPASS.LTC128B.128 [R252+0x900], [R22.64], !P5 ;  /* 0x0090000016fc7fae */ /* 0x000be2000e901d48 */
[----:B------:R-:W-:-:S03]  /*3050*/  ISETP.LT.OR P5, PT, R28, 0x21, P0 ;  /* 0x000000211c00780c */ /* 0x000fc600007a1670 */
[----:B------:R1:W-:Y:S01]  /*3060*/  LDGSTS.E.BYPASS.LTC128B.128 [R252+0x2900], [R16.64], !P1 ;  /* 0x0290000010fc7fae */ /* 0x0003e2000c901d48 */
[C---:B------:R-:W-:Y:S02]  /*3070*/  ISETP.LT.OR P1, PT, R28.reuse, 0x21, P6 ;  /* 0x000000211c00780c */ /* 0x040fe40003721670 */
[C---:B------:R-:W-:Y:S02]  /*3080*/  ISETP.LT.OR P0, PT, R28.reuse, 0x31, P0 ;  /* 0x000000311c00780c */ /* 0x040fe40000701670 */
[----:B------:R-:W-:Y:S01]  /*3090*/  ISETP.LT.OR P6, PT, R28, 0x31, P6 ;  /* 0x000000311c00780c */ /* 0x000fe200037c1670 */
[C---:B------:R-:W-:Y:S04]  /*30a0*/  HMMA.16816.F32 R60, R12.reuse, R48, RZ ;  /* 0x000000300c3c723c */ /* 0x040fe800000018ff */
[----:B------:R3:W-:Y:S04]  /*30b0*/  LDGSTS.E.BYPASS.LTC128B.128 [R252+0x1100], [R2.64], !P5 ;  /* 0x0110000002fc7fae */ /* 0x0007e8000e901d48 */
[----:B------:R-:W-:Y:S01]  /*30c0*/  HMMA.16816.F32 R12, R12, R50, RZ ;  /* 0x000000320c0c723c */ /* 0x000fe200000018ff */
[----:B------:R5:W-:Y:S04]  /*30d0*/  LDGSTS.E.BYPASS.LTC128B.128 [R252+0x3100], [R20.64], !P1 ;  /* 0x0310000014fc7fae */ /* 0x000be8000c901d48 */
[----:B------:R4:W-:Y:S01]  /*30e0*/  LDGSTS.E.BYPASS.LTC128B.128 [R252+0x1900], [R18.64], !P0 ;  /* 0x0190000012fc7fae */ /* 0x0009e2000c101d48 */
[----:B-1----:R-:W-:Y:S01]  /*30f0*/  IMAD.MOV.U32 R16, RZ, RZ, 0x40 ;  /* 0x00000040ff107424 */ /* 0x002fe200078e00ff */
[----:B---3--:R-:W-:-:S04]  /*3100*/  IADD3 R2, P5, R0, R150, RZ ;  /* 0x0000009600027210 */ /* 0x008fc80007fbe0ff */
[----:B------:R-:W-:Y:S01]  /*3110*/  SEL R0, R16, 0xffffffc0, !P2 ;  /* 0xffffffc010007807 */ /* 0x000fe20005000000 */
[----:B------:R-:W-:-:S04]  /*3120*/  IMAD.X R3, R29, 0x1, R56, P5 ;  /* 0x000000011d037824 */ /* 0x000fc800028e0638 */
[----:B------:R-:W-:Y:S01]  /*3130*/  IMAD.IADD R234, R232, 0x1, R0 ;  /* 0x00000001e8ea7824 */ /* 0x000fe200078e0200 */
[C---:B------:R-:W-:Y:S01]  /*3140*/  HMMA.16816.F32 R24, R4.reuse, R44, R52 ;  /* 0x0000002c0418723c */ /* 0x040fe20000001834 */
[----:B------:R1:W-:Y:S04]  /*3150*/  LDGSTS.E.BYPASS.LTC128B.128 [R252+0x3900], [R2.64], !P6 ;  /* 0x0390000002fc7fae */ /* 0x0003e8000f101d48 */
[----:B----4-:R-:W-:Y:S04]  /*3160*/  LDSM.16.M88.4 R16, [R240+0x2000] ;  /* 0x00200000f010783b */ /* 0x010fe80000000200 */
[----:B------:R-:W3:Y:S01]  /*3170*/  LDSM.16.M88.4 R52, [R234] ;  /* 0x00000000ea34783b */ /* 0x000ee20000000200 */
[----:B------:R-:W-:Y:S03]  /*3180*/  HMMA.16816.F32 R116, R4, R36, R84 ;  /* 0x000000240474723c */ /* 0x000fe60000001854 */
[----:B------:R-:W4:Y:S01]  /*3190*/  LDSM.16.M88.4 R48, [R234+0x800] ;  /* 0x00080000ea30783b */ /* 0x000f220000000200 */
[----:B------:R-:W-:-:S02]  /*31a0*/  IADD3 R244, R243, 0x2000, RZ ;  /* 0x00002000f3f47810 */ /* 0x000fc40007ffe0ff */
[----:B------:R-:W-:Y:S01]  /*31b0*/  IADD3 R245, R243, 0x2800, RZ ;  /* 0x00002800f3f57810 */ /* 0x000fe20007ffe0ff */
[----:B------:R-:W0:Y:S01]  /*31c0*/  LDGDEPBAR ;  /* 0x00000000000079af */ /* 0x000e220000000000 */
[C---:B------:R-:W-:Y:S08]  /*31d0*/  HMMA.16816.F32 R132, R4.reuse, R32, R92 ;  /* 0x000000200484723c */ /* 0x040ff0000000185c */
[C---:B------:R-:W-:Y:S08]  /*31e0*/  HMMA.16816.F32 R128, R4.reuse, R40, R88 ;  /* 0x000000280480723c */ /* 0x040ff00000001858 */
[----:B------:R-:W-:Y:S08]  /*31f0*/  HMMA.16816.F32 R84, R4, R46, R100 ;  /* 0x0000002e0454723c */ /* 0x000ff00000001864 */
[C---:B------:R-:W-:Y:S08]  /*3200*/  HMMA.16816.F32 R120, R8.reuse, R32, R64 ;  /* 0x000000200878723c */ /* 0x040ff00000001840 */
[----:B------:R-:W-:Y:S08]  /*3210*/  HMMA.16816.F32 R124, R8, R40, R60 ;  /* 0x00000028087c723c */ /* 0x000ff0000000183c */
[C---:B------:R-:W-:Y:S08]  /*3220*/  HMMA.16816.F32 R92, R4.reuse, R38, R108 ;  /* 0x00000026045c723c */ /* 0x040ff0000000186c */
[----:B------:R-:W-:Y:S08]  /*3230*/  HMMA.16816.F32 R100, R4, R42, R104 ;  /* 0x0000002a0464723c */ /* 0x000ff00000001868 */
[C---:B------:R-:W-:Y:S08]  /*3240*/  HMMA.16816.F32 R96, R8.reuse, R44, R96 ;  /* 0x0000002c0860723c */ /* 0x040ff00000001860 */
[C---:B------:R-:W-:Y:S08]  /*3250*/  HMMA.16816.F32 R88, R8.reuse, R36, R72 ;  /* 0x000000240858723c */ /* 0x040ff00000001848 */
[C---:B------:R-:W-:Y:S01]  /*3260*/  HMMA.16816.F32 R64, R8.reuse, R46, R80 ;  /* 0x0000002e0840723c */ /* 0x040fe20000001850 */
[----:B------:R-:W1:Y:S07]  /*3270*/  LDSM.16.M88.4 R44, [R234+0x1000] ;  /* 0x00100000ea2c783b */ /* 0x000e6e0000000200 */
[C---:B------:R-:W-:Y:S01]  /*3280*/  HMMA.16816.F32 R60, R8.reuse, R38, R68 ;  /* 0x00000026083c723c */ /* 0x040fe20000001844 */
[----:B------:R-:W1:Y:S07]  /*3290*/  LDSM.16.M88.4 R36, [R234+0x1800] ;  /* 0x00180000ea24783b */ /* 0x000e6e0000000200 */
[----:B------:R-:W-:Y:S01]  /*32a0*/  HMMA.16816.F32 R40, R8, R42, R12 ;  /* 0x0000002a0828723c */ /* 0x000fe2000000180c */
[----:B------:R-:W1:Y:S01]  /*32b0*/  LDSM.16.M88.4 R12, [R240] ;  /* 0x00000000f00c783b */ /* 0x000e620000000200 */
[----:B------:R-:W-:-:S05]  /*32c0*/  IMAD.IADD R233, R244, 0x1, R0 ;  /* 0x00000001f4e97824 */ /* 0x000fca00078e0200 */
[----:B------:R-:W-:Y:S01]  /*32d0*/  LDSM.16.M88.4 R28, [R233+-0x1800] ;  /* 0xffe80000e91c783b */ /* 0x000fe20000000200 */
[-C--:B------:R-:W-:Y:S03]  /*32e0*/  HMMA.16816.F32 R112, R4, R34.reuse, R112 ;  /* 0x000000220470723c */ /* 0x080fe60000001870 */
[----:B------:R-:W-:Y:S04]  /*32f0*/  LDSM.16.M88.4 R4, [R242+0x2000] ;  /* 0x00200000f204783b */ /* 0x000fe80000000200 */
[----:B-----5:R-:W-:Y:S01]  /*3300*/  LDSM.16.M88.4 R20, [R233+-0x800] ;  /* 0xfff80000e914783b */ /* 0x020fe20000000200 */
[----:B------:R-:W-:Y:S03]  /*3310*/  HMMA.16816.F32 R72, R8, R34, R76 ;  /* 0x000000220848723c */ /* 0x000fe6000000184c */
[----:B------:R-:W5:Y:S04]  /*3320*/  LDSM.16.M88.4 R32, [R233+-0x2000] ;  /* 0xffe00000e920783b */ /* 0x000f680000000200 */
[----:B------:R-:W-:Y:S01]  /*3330*/  LDSM.16.M88.4 R8, [R242] ;  /* 0x00000000f208783b */ /* 0x000fe20000000200 */
[C---:B---3--:R-:W-:Y:S03]  /*3340*/  HMMA.16816.F32 R76, R16.reuse, R52, R24 ;  /* 0x00000034104c723c */ /* 0x048fe60000001818 */
[----:B------:R-:W3:Y:S05]  /*3350*/  LDSM.16.M88.4 R24, [R233+-0x1000] ;  /* 0xfff00000e918783b */ /* 0x000eea0000000200 */
[C---:B----4-:R-:W-:Y:S08]  /*3360*/  HMMA.16816.F32 R116, R16.reuse, R48, R116 ;  /* 0x000000301074723c */ /* 0x050ff00000001874 */
[C---:B------:R-:W-:Y:S08]  /*3370*/  HMMA.16816.F32 R84, R16.reuse, R54, R84 ;  /* 0x000000361054723c */ /* 0x040ff00000001854 */
[C---:B------:R-:W-:Y:S08]  /*3380*/  HMMA.16816.F32 R92, R16.reuse, R50, R92 ;  /* 0x00000032105c723c */ /* 0x040ff0000000185c */
[C---:B-1----:R-:W-:Y:S08]  /*3390*/  HMMA.16816.F32 R104, R16.reuse, R44, R132 ;  /* 0x0000002c1068723c */ /* 0x042ff00000001884 */
[C---:B------:R-:W-:Y:S08]  /*33a0*/  HMMA.16816.F32 R108, R16.reuse, R36, R128 ;  /* 0x00000024106c723c */ /* 0x040ff00000001880 */
        /* <DEDUP_REMOVED lines=8> */
[C---:B------:R-:W-:Y:S08]  /*3430*/  HMMA.16816.F32 R60, R12.reuse, R44, R120 ;  /* 0x0000002c0c3c723c */ /* 0x040ff00000001878 */
[C---:B------:R-:W-:Y:S01]  /*3440*/  HMMA.16816.F32 R52, R12.reuse, R46, R72 ;  /* 0x0000002e0c34723c */ /* 0x040fe20000001848 */
[----:B------:R-:W-:Y:S07]  /*3450*/  LDSM.16.M88.4 R44, [R232+0x2000] ;  /* 0x00200000e82c783b */ /* 0x000fee0000000200 */
[----:B------:R-:W-:Y:S01]  /*3460*/  HMMA.16816.F32 R48, R12, R36, R124 ;  /* 0x000000240c30723c */ /* 0x000fe2000000187c */
[----:B------:R-:W1:Y:S04]  /*3470*/  LDSM.16.M88.4 R12, [R239+0x6000] ;  /* 0x00600000ef0c783b */ /* 0x000e680000000200 */
[----:B------:R-:W4:Y:S03]  /*3480*/  LDSM.16.M88.4 R36, [R232+0x3000] ;  /* 0x00300000e824783b */ /* 0x000f260000000200 */
[C---:B-----5:R-:W-:Y:S08]  /*3490*/  HMMA.16816.F32 R64, R4.reuse, R32, R76 ;  /* 0x000000200440723c */ /* 0x060ff0000000184c */
[C---:B------:R-:W-:Y:S08]  /*34a0*/  HMMA.16816.F32 R72, R4.reuse, R34, R84 ;  /* 0x000000220448723c */ /* 0x040ff00000001854 */
[C---:B---3--:R-:W-:Y:S08]  /*34b0*/  HMMA.16816.F32 R140, R4.reuse, R24, R104 ;  /* 0x00000018048c723c */ /* 0x048ff00000001868 */
[C---:B------:R-:W-:Y:S08]  /*34c0*/  HMMA.16816.F32 R76, R4.reuse, R28, R116 ;  /* 0x0000001c044c723c */ /* 0x040ff00000001874 */
[C---:B------:R-:W-:Y:S08]  /*34d0*/  HMMA.16816.F32 R84, R4.reuse, R30, R92 ;  /* 0x0000001e0454723c */ /* 0x040ff0000000185c */
[C---:B------:R-:W-:Y:S08]  /*34e0*/  HMMA.16816.F32 R136, R4.reuse, R26, R112 ;  /* 0x0000001a0488723c */ /* 0x040ff00000001870 */
[----:B------:R-:W-:Y:S08]  /*34f0*/  HMMA.16816.F32 R132, R4, R20, R108 ;  /* 0x000000140484723c */ /* 0x000ff0000000186c */
[C---:B------:R-:W-:Y:S08]  /*3500*/  HMMA.16816.F32 R120, R8.reuse, R34, R80 ;  /* 0x000000220878723c */ /* 0x040ff00000001850 */
[C---:B------:R-:W-:Y:S01]  /*3510*/  HMMA.16816.F32 R104, R8.reuse, R22, R16 ;  /* 0x000000160868723c */ /* 0x040fe20000001810 */
[----:B------:R-:W3:Y:S07]  /*3520*/  LDSM.16.M88.4 R16, [R232+0x3800] ;  /* 0x00380000e810783b */ /* 0x000eee0000000200 */
[C---:B------:R-:W-:Y:S01]  /*3530*/  HMMA.16816.F32 R124, R8.reuse, R32, R96 ;  /* 0x00000020087c723c */ /* 0x040fe20000001860 */
[C---:B------:R-:W-:Y:S01]  /*3540*/  IADD3 R246, R243.reuse, 0x3000, RZ ;  /* 0x00003000f3f67810 */ /* 0x040fe20007ffe0ff */
[----:B------:R-:W-:Y:S06]  /*3550*/  LDSM.16.M88.4 R32, [R244] ;  /* 0x00000000f420783b */ /* 0x000fec0000000200 */
[C---:B------:R-:W-:Y:S08]  /*3560*/  HMMA.16816.F32 R116, R8.reuse, R28, R88 ;  /* 0x0000001c0874723c */ /* 0x040ff00000001858 */
[C---:B------:R-:W-:Y:S01]  /*3570*/  HMMA.16816.F32 R112, R8.reuse, R30, R68 ;  /* 0x0000001e0870723c */ /* 0x040fe20000001844 */
[----:B------:R-:W-:Y:S07]  /*3580*/  LDSM.16.M88.4 R28, [R245] ;  /* 0x00000000f51c783b */ /* 0x000fee0000000200 */
[C---:B------:R-:W-:Y:S08]  /*3590*/  HMMA.16816.F32 R108, R8.reuse, R24, R60 ;  /* 0x00000018086c723c */ /* 0x040ff0000000183c */
[C---:B------:R-:W-:Y:S01]  /*35a0*/  HMMA.16816.F32 R80, R8.reuse, R26, R52 ;  /* 0x0000001a0850723c */ /* 0x040fe20000001834 */
[----:B------:R-:W-:Y:S07]  /*35b0*/  LDSM.16.M88.4 R24, [R246] ;  /* 0x00000000f618783b */ /* 0x000fee0000000200 */
[----:B------:R-:W-:Y:S01]  /*35c0*/  HMMA.16816.F32 R92, R8, R20, R48 ;  /* 0x00000014085c723c */ /* 0x000fe20000001830 */
[----:B------:R-:W5:Y:S07]  /*35d0*/  LDSM.16.M88.4 R8, [R239+0x4000] ;  /* 0x00400000ef08783b */ /* 0x000f6e0000000200 */
[----:B------:R-:W-:Y:S01]  /*35e0*/  HMMA.16816.F32 R128, R4, R22, R100 ;  /* 0x000000160480723c */ /* 0x000fe20000001864 */
[----:B------:R-:W2:Y:S04]  /*35f0*/  LDSM.16.M88.4 R4, [R241+0x6000] ;  /* 0x00600000f104783b */ /* 0x000ea80000000200 */
[----:B------:R-:W2:Y:S01]  /*3600*/  LDSM.16.M88.4 R20, [R241+0x4000] ;  /* 0x00400000f114783b */ /* 0x000ea20000000200 */
[----:B------:R-:W-:-:S02]  /*3610*/  IADD3 R247, R243, 0x3800, RZ ;  /* 0x00003800f3f77810 */ /* 0x000fc40007ffe0ff */
[C---:B-1----:R-:W-:Y:S03]  /*3620*/  HMMA.16816.F32 R60, R12.reuse, R40, R76 ;  /* 0x000000280c3c723c */ /* 0x042fe6000000184c */
[----:B------:R-:W1:Y:S05]  /*3630*/  LDSM.16.M88.4 R52, [R247] ;  /* 0x00000000f734783b */ /* 0x000e6a0000000200 */
[C---:B------:R-:W-:Y:S08]  /*3640*/  HMMA.16816.F32 R48, R12.reuse, R42, R84 ;  /* 0x0000002a0c30723c */ /* 0x040ff00000001854 */
[C---:B------:R-:W-:Y:S08]  /*3650*/  HMMA.16816.F32 R88, R12.reuse, R44, R64 ;  /* 0x0000002c0c58723c */ /* 0x040ff00000001840 */
[C---:B------:R-:W-:Y:S08]  /*3660*/  HMMA.16816.F32 R68, R12.reuse, R46, R72 ;  /* 0x0000002e0c44723c */ /* 0x040ff00000001848 */
[C---:B----4-:R-:W-:Y:S08]  /*3670*/  HMMA.16816.F32 R84, R12.reuse, R36, R140 ;  /* 0x000000240c54723c */ /* 0x050ff0000000188c */
[C---:B------:R-:W-:Y:S08]  /*3680*/  HMMA.16816.F32 R100, R12.reuse, R38, R136 ;  /* 0x000000260c64723c */ /* 0x040ff00000001888 */
[C---:B---3--:R-:W-:Y:S08]  /*3690*/  HMMA.16816.F32 R96, R12.reuse, R16, R132 ;  /* 0x000000100c60723c */ /* 0x048ff00000001884 */
[----:B------:R-:W-:Y:S08]  /*36a0*/  HMMA.16816.F32 R76, R12, R18, R128 ;  /* 0x000000120c4c723c */ /* 0x000ff00000001880 */
[C---:B-----5:R-:W-:Y:S08]  /*36b0*/  HMMA.16816.F32 R72, R8.reuse, R44, R124 ;  /* 0x0000002c0848723c */ /* 0x060ff0000000187c */
[C---:B------:R-:W-:Y:S08]  /*36c0*/  HMMA.16816.F32 R64, R8.reuse, R46, R120 ;  /* 0x0000002e0840723c */ /* 0x040ff00000001878 */
[C---:B------:R-:W-:Y:S08]  /*36d0*/  HMMA.16816.F32 R12, R8.reuse, R36, R108 ;  /* 0x00000024080c723c */ /* 0x040ff0000000186c */
[C---:B------:R-:W-:Y:S08]  /*36e0*/  HMMA.16816.F32 R44, R8.reuse, R40, R116 ;  /* 0x00000028082c723c */ /* 0x040ff00000001874 */
[C---:B------:R-:W-:Y:S08]  /*36f0*/  HMMA.16816.F32 R40, R8.reuse, R42, R112 ;  /* 0x0000002a0828723c */ /* 0x040ff00000001870 */
[C---:B------:R-:W-:Y:S01]  /*3700*/  HMMA.16816.F32 R80, R8.reuse, R38, R80 ;  /* 0x000000260850723c */ /* 0x040fe20000001850 */
[----:B------:R-:W-:Y:S07]  /*3710*/  LDSM.16.M88.4 R36, [R234+0x3800] ;  /* 0x00380000ea24783b */ /* 0x000fee0000000200 */
[C---:B------:R-:W-:Y:S08]  /*3720*/  HMMA.16816.F32 R92, R8.reuse, R16, R92 ;  /* 0x00000010085c723c */ /* 0x040ff0000000185c */
[----:B------:R-:W-:Y:S01]  /*3730*/  HMMA.16816.F32 R104, R8, R18, R104 ;  /* 0x000000120868723c */ /* 0x000fe20000001868 */
[----:B------:R-:W-:Y:S04]  /*3740*/  LDSM.16.M88.4 R16, [R240+0x6000] ;  /* 0x00600000f010783b */ /* 0x000fe80000000200 */
[----:B------:R-:W-:Y:S03]  /*3750*/  LDSM.16.M88.4 R8, [R242+0x4000] ;  /* 0x00400000f208783b */ /* 0x000fe60000000200 */
[----:B--2---:R-:W-:Y:S01]  /*3760*/  HMMA.16816.F32 R136, R4, R30, R48 ;  /* 0x0000001e0488723c */ /* 0x004fe20000001830 */
[----:B------:R-:W2:Y:S07]  /*3770*/  LDSM.16.M88.4 R48, [R234+0x2000] ;  /* 0x00200000ea30783b */ /* 0x000eae0000000200 */
[C---:B------:R-:W-:Y:S01]  /*3780*/  HMMA.16816.F32 R112, R20.reuse, R24, R12 ;  /* 0x000000181470723c */ /* 0x040fe2000000180c */
[----:B------:R-:W3:Y:S07]  /*3790*/  LDSM.16.M88.4 R12, [R240+0x4000] ;  /* 0x00400000f00c783b */ /* 0x000eee0000000200 */
[C---:B------:R-:W-:Y:S01]  /*37a0*/  HMMA.16816.F32 R120, R20.reuse, R28, R44 ;  /* 0x0000001c1478723c */ /* 0x040fe2000000182c */
[----:B------:R-:W4:Y:S07]  /*37b0*/  LDSM.16.M88.4 R44, [R234+0x2800] ;  /* 0x00280000ea2c783b */ /* 0x000f2e0000000200 */
[----:B------:R-:W-:Y:S01]  /*37c0*/  HMMA.16816.F32 R116, R20, R30, R40 ;  /* 0x0000001e1474723c */ /* 0x000fe20000001828 */
[----:B------:R-:W5:Y:S07]  /*37d0*/  LDSM.16.M88.4 R40, [R234+0x3000] ;  /* 0x00300000ea28783b */ /* 0x000f6e0000000200 */
[C---:B------:R-:W-:Y:S01]  /*37e0*/  HMMA.16816.F32 R140, R4.reuse, R28, R60 ;  /* 0x0000001c048c723c */ /* 0x040fe2000000183c */
[----:B------:R-:W-:Y:S07]  /*37f0*/  LDSM.16.M88.4 R28, [R233+0x800] ;  /* 0x00080000e91c783b */ /* 0x000fee0000000200 */
[C---:B------:R-:W-:Y:S08]  /*3800*/  HMMA.16816.F32 R88, R4.reuse, R32, R88 ;  /* 0x000000200458723c */ /* 0x040ff00000001858 */
[----:B------:R-:W-:Y:S08]  /*3810*/  HMMA.16816.F32 R144, R4, R34, R68 ;  /* 0x000000220490723c */ /* 0x000ff00000001844 */
[C---:B------:R-:W-:Y:S08]  /*3820*/  HMMA.16816.F32 R124, R20.reuse, R32, R72 ;  /* 0x00000020147c723c */ /* 0x040ff00000001848 */
[----:B------:R-:W-:Y:S01]  /*3830*/  HMMA.16816.F32 R60, R20, R34, R64 ;  /* 0x00000022143c723c */ /* 0x000fe20000001840 */
[----:B------:R-:W-:Y:S07]  /*3840*/  LDSM.16.M88.4 R32, [R233] ;  /* 0x00000000e920783b */ /* 0x000fee0000000200 */
[C---:B------:R-:W-:Y:S08]  /*3850*/  HMMA.16816.F32 R132, R4.reuse, R24, R84 ;  /* 0x000000180484723c */ /* 0x040ff00000001854 */
[C---:B------:R-:W-:Y:S08]  /*3860*/  HMMA.16816.F32 R84, R4.reuse, R26, R100 ;  /* 0x0000001a0454723c */ /* 0x040ff00000001864 */
[C---:B-1----:R-:W-:Y:S08]  /*3870*/  HMMA.16816.F32 R128, R4.reuse, R52, R96 ;  /* 0x000000340480723c */ /* 0x042ff00000001860 */
[----:B------:R-:W-:Y:S01]  /*3880*/  HMMA.16816.F32 R68, R4, R54, R76 ;  /* 0x000000360444723c */ /* 0x000fe2000000184c */
[----:B------:R-:W1:Y:S07]  /*3890*/  LDSM.16.M88.4 R4, [R248+0x6000] ;  /* 0x00600000f804783b */ /* 0x000e6e0000000200 */
[C---:B------:R-:W-:Y:S01]  /*38a0*/  HMMA.16816.F32 R108, R20.reuse, R26, R80 ;  /* 0x0000001a146c723c */ /* 0x040fe20000001850 */
[----:B------:R-:W1:Y:S07]  /*38b0*/  LDSM.16.M88.4 R24, [R233+0x1000] ;  /* 0x00100000e918783b */ /* 0x000e6e0000000200 */
[C---:B------:R-:W-:Y:S08]  /*38c0*/  HMMA.16816.F32 R76, R20.reuse, R52, R92 ;  /* 0x00000034144c723c */ /* 0x040ff0000000185c */
[----:B------:R-:W-:Y:S01]  /*38d0*/  HMMA.16816.F32 R72, R20, R54, R104 ;  /* 0x000000361448723c */ /* 0x000fe20000001868 */
[----:B------:R-:W1:Y:S01]  /*38e0*/  LDSM.16.M88.4 R20, [R233+0x1800] ;  /* 0x00180000e914783b */ /* 0x000e620000000200 */
[----:B------:R-:W-:Y:S01]  /*38f0*/  ISETP.GT.AND P0, PT, R58, R158, PT ;  /* 0x0000009e3a00720c */ /* 0x000fe20003f04270 */
[----:B------:R-:W-:-:S05]  /*3900*/  DEPBAR.LE SB0, 0x0 ;  /* 0x000080000000791a */ /* 0x000fca0000000000 */
[C---:B--2---:R-:W-:Y:S08]  /*3910*/  HMMA.16816.F32 R104, R16.reuse, R48, R88 ;  /* 0x000000301068723c */ /* 0x044ff00000001858 */
[----:B------:R-:W-:Y:S08]  /*3920*/  HMMA.16816.F32 R100, R16, R50, R144 ;  /* 0x000000321064723c */ /* 0x000ff00000001890 */
[C---:B---3--:R-:W-:Y:S08]  /*3930*/  HMMA.16816.F32 R64, R12.reuse, R48, R124 ;  /* 0x000000300c40723c */ /* 0x048ff0000000187c */
[----:B------:R-:W-:Y:S08]  /*3940*/  HMMA.16816.F32 R60, R12, R50, R60 ;  /* 0x000000320c3c723c */ /* 0x000ff0000000183c */
[C---:B----4-:R-:W-:Y:S08]  /*3950*/  HMMA.16816.F32 R96, R16.reuse, R44, R140 ;  /* 0x0000002c1060723c */ /* 0x050ff0000000188c */
[----:B------:R-:W-:Y:S08]  /*3960*/  HMMA.16816.F32 R92, R16, R46, R136 ;  /* 0x0000002e105c723c */ /* 0x000ff00000001888 */
[C---:B------:R-:W-:Y:S08]  /*3970*/  HMMA.16816.F32 R52, R12.reuse, R44, R120 ;  /* 0x0000002c0c34723c */ /* 0x040ff00000001878 */
[----:B------:R-:W-:Y:S08]  /*3980*/  HMMA.16816.F32 R48, R12, R46, R116 ;  /* 0x0000002e0c30723c */ /* 0x000ff00000001874 */
[C---:B-----5:R-:W-:Y:S08]  /*3990*/  HMMA.16816.F32 R88, R16.reuse, R40, R132 ;  /* 0x000000281058723c */ /* 0x060ff00000001884 */
[C---:B------:R-:W-:Y:S08]  /*39a0*/  HMMA.16816.F32 R84, R16.reuse, R42, R84 ;  /* 0x0000002a1054723c */ /* 0x040ff00000001854 */
[C---:B------:R-:W-:Y:S08]  /*39b0*/  HMMA.16816.F32 R80, R16.reuse, R36, R128 ;  /* 0x000000241050723c */ /* 0x040ff00000001880 */
[----:B------:R-:W-:Y:S08]  /*39c0*/  HMMA.16816.F32 R68, R16, R38, R68 ;  /* 0x000000261044723c */ /* 0x000ff00000001844 */
[C---:B------:R-:W-:Y:S08]  /*39d0*/  HMMA.16816.F32 R44, R12.reuse, R40, R112 ;  /* 0x000000280c2c723c */ /* 0x040ff00000001870 */
[C---:B------:R-:W-:Y:S08]  /*39e0*/  HMMA.16816.F32 R40, R12.reuse, R42, R108 ;  /* 0x0000002a0c28723c */ /* 0x040ff0000000186c */
[C---:B------:R-:W-:Y:S08]  /*39f0*/  HMMA.16816.F32 R16, R12.reuse, R36, R76 ;  /* 0x000000240c10723c */ /* 0x040ff0000000184c */
[----:B------:R-:W-:Y:S01]  /*3a00*/  HMMA.16816.F32 R12, R12, R38, R72 ;  /* 0x000000260c0c723c */ /* 0x000fe20000001848 */
[----:B------:R-:W-:Y:S01]  /*3a10*/  BSSY B0, `(.L_x_1230) ;  /* 0x0000065000007945 */ /* 0x000fe20003800000 */
[----:B------:R-:W-:-:S02]  /*3a20*/  ISETP.GT.AND P1, PT, R59, 0x3f, PT ;  /* 0x0000003f3b00780c */ /* 0x000fc40003f24270 */
[----:B------:R-:W-:-:S04]  /*3a30*/  IADD3 R251, R243, 0x1800, RZ ;  /* 0x00001800f3fb7810 */ /* 0x000fc80007ffe0ff */
[----:B-1----:R-:W-:Y:S01]  /*3a40*/  HMMA.16816.F32 R96, R4, R28, R96 ;  /* 0x0000001c0460723c */ /* 0x002fe20000001860 */
[C---:B------:R-:W-:Y:S02]  /*3a50*/  IADD3 R250, R243.reuse, 0x1000, RZ ;  /* 0x00001000f3fa7810 */ /* 0x040fe40007ffe0ff */
[----:B------:R-:W-:-:S05]  /*3a60*/  IADD3 R249, R243, 0x800, RZ ;  /* 0x00000800f3f97810 */ /* 0x000fca0007ffe0ff */
[C---:B------:R-:W-:Y:S08]  /*3a70*/  HMMA.16816.F32 R92, R4.reuse, R30, R92 ;  /* 0x0000001e045c723c */ /* 0x040ff0000000185c */
[C---:B------:R-:W-:Y:S08]  /*3a80*/  HMMA.16816.F32 R72, R4.reuse, R24, R88 ;  /* 0x000000180448723c */ /* 0x040ff00000001858 */
[----:B------:R-:W-:Y:S08]  /*3a90*/  HMMA.16816.F32 R84, R4, R26, R84 ;  /* 0x0000001a0454723c */ /* 0x000ff00000001854 */
[C---:B------:R-:W-:Y:S08]  /*3aa0*/  HMMA.16816.F32 R52, R8.reuse, R28, R52 ;  /* 0x0000001c0834723c */ /* 0x040ff00000001834 */
        /* <DEDUP_REMOVED lines=28> */
[----:B------:R-:W-:Y:S01]  /*3c70*/  SHF.R.S32.HI R0, RZ, 0x1f, R7 ;  /* 0x0000001fff007819 */ /* 0x000fe20000011407 */
[----:B------:R1:W-:Y:S04]  /*3c80*/  STL [R1+0x8], R7 ;  /* 0x0000080701007387 */ /* 0x0003e80000100800 */
[----:B------:R-:W-:-:S04]  /*3c90*/  IMAD R0, R0, c[0x0][0x1e0], RZ ;  /* 0x0000780000007a24 */ /* 0x000fc800078e02ff */
[----:B------:R-:W-:-:S05]  /*3ca0*/  IMAD R0, R7, c[0x0][0x1e4], R0 ;  /* 0x0000790007007a24 */ /* 0x000fca00078e0200 */
[----:B------:R-:W-:Y:S01]  /*3cb0*/  IADD3 R3, R3, R0, RZ ;  /* 0x0000000003037210 */ /* 0x000fe20007ffe0ff */
[----:B--2---:R1:W-:Y:S01]  /*3cc0*/  STL [R1], R6 ;  /* 0x0000000601007387 */ /* 0x0043e20000100800 */
[----:B------:R-:W-:-:S03]  /*3cd0*/  SHF.R.S32.HI R0, RZ, 0x1f, R6 ;  /* 0x0000001fff007819 */ /* 0x000fc60000011406 */
        /* <DEDUP_REMOVED lines=8> */
[----:B------:R2:W3:Y:S02]  /*3d60*/  SHFL.IDX PT, R8, R0, RZ, 0x181f ;  /* 0x00181fff00087589 */ /* 0x0004e400000e0000 */
.L_x_1286:
[----:B------:R-:W-:Y:S05]  /*3d70*/  BRA.DIV ~URZ, `(.L_x_1233) ;  /* 0x0000f0827f007947 */ /* 0x000fea000b800000 */
[----:B-1----:R-:W4:Y:S04]  /*3d80*/  LDL R7, [R1+0xc] ;  /* 0x00000c0001077983 */ /* 0x002f280000100800 */
[----:B------:R-:W5:Y:S04]  /*3d90*/  LDL R3, [R1+0x1c] ;  /* 0x00001c0001037983 */ /* 0x000f680000100800 */
[----:B------:R-:W1:Y:S04]  /*3da0*/  SHFL.IDX PT, R2, R4, RZ, 0x181f ;  /* 0x00181fff04027589 */ /* 0x000e6800000e0000 */
[----:B------:R-:W2:Y:S04]  /*3db0*/  SHFL.IDX PT, R5, R4, 0x1, 0x181f ;  /* 0x00381f0004057f89 */ /* 0x000ea800000e0000 */
[----:B------:R-:W3:Y:S04]  /*3dc0*/  SHFL.IDX PT, R9, R0, 0x1, 0x181f ;  /* 0x00381f0000097f89 */ /* 0x000ee800000e0000 */
[----:B------:R-:W2:Y:S04]  /*3dd0*/  SHFL.IDX PT, R12, R4, 0x2, 0x181f ;  /* 0x00581f00040c7f89 */ /* 0x000ea800000e0000 */
[----:B------:R-:W2:Y:S01]  /*3de0*/  SHFL.IDX PT, R13, R0, 0x2, 0x181f ;  /* 0x00581f00000d7f89 */ /* 0x000ea200000e0000 */
[----:B-1----:R-:W-:-:S02]  /*3df0*/  IADD3 R6, P6, R2, R149, RZ ;  /* 0x0000009502067210 */ /* 0x002fc40007fde0ff */
[-C--:B------:R-:W-:Y:S02]  /*3e00*/  IADD3 R2, P5, R2, R150.reuse, RZ ;  /* 0x0000009602027210 */ /* 0x080fe40007fbe0ff */
[----:B----4-:R-:W-:Y:S01]  /*3e10*/  ISETP.GE.AND P2, PT, R7, c[0x0][0x1d4], PT ;  /* 0x0000750007007a0c */ /* 0x010fe20003f46270 */
[C-C-:B---3--:R-:W-:Y:S01]  /*3e20*/  IMAD.X R7, R8.reuse, 0x1, R57.reuse, P6 ;  /* 0x0000000108077824 */ /* 0x148fe200030e0639 */
[----:B--2---:R-:W-:Y:S02]  /*3e30*/  IADD3 R10, P6, R5, R149, RZ ;  /* 0x00000095050a7210 */ /* 0x004fe40007fde0ff */
[----:B-----5:R-:W-:Y:S01]  /*3e40*/  ISETP.GE.AND P0, PT, R3, c[0x0][0x1d4], PT ;  /* 0x0000750003007a0c */ /* 0x020fe20003f06270 */
[----:B------:R-:W-:Y:S01]  /*3e50*/  IMAD.X R3, R8, 0x1, R56, P5 ;  /* 0x0000000108037824 */ /* 0x000fe200028e0638 */
[----:B------:R-:W-:Y:S01]  /*3e60*/  IADD3 R8, P5, R5, R150, RZ ;  /* 0x0000009605087210 */ /* 0x000fe20007fbe0ff */
[----:B------:R-:W-:Y:S01]  /*3e70*/  IMAD.X R11, R9, 0x1, R57, P6 ;  /* 0x00000001090b7824 */ /* 0x000fe200030e0639 */
[----:B------:R-:W-:-:S03]  /*3e80*/  SEL R5, RZ, 0x10, P0 ;  /* 0x00000010ff057807 */ /* 0x000fc60000000000 */
[----:B------:R-:W-:Y:S02]  /*3e90*/  IMAD.X R9, R9, 0x1, R56, P5 ;  /* 0x0000000109097824 */ /* 0x000fe400028e0638 */
[----:B------:R1:W-:Y:S04]  /*3ea0*/  LDGSTS.E.BYPASS.LTC128B.128 [R252+0x4100], [R6.64], !P2 ;  /* 0x0410000006fc7fae */ /* 0x0003e8000d101d48 */
[----:B------:R2:W-:Y:S04]  /*3eb0*/  LDGSTS.E.BYPASS.LTC128B.128 [R252+0x6100], [R2.64], !P0 ;  /* 0x0610000002fc7fae */ /* 0x0005e8000c101d48 */
[----:B------:R3:W-:Y:S04]  /*3ec0*/  LDGSTS.E.BYPASS.LTC128B.128 [R252+0x4900], [R10.64], !P2 ;  /* 0x049000000afc7fae */ /* 0x0007e8000d101d48 */
[----:B------:R4:W-:Y:S01]  /*3ed0*/  LDGSTS.E.BYPASS.LTC128B.128 [R252+0x6900], [R8.64], !P0 ;  /* 0x0690000008fc7fae */ /* 0x0009e2000c101d48 */
[----:B-1----:R-:W-:-:S02]  /*3ee0*/  IADD3 R6, P5, R12, R150, RZ ;  /* 0x000000960c067210 */ /* 0x002fc40007fbe0ff */
[----:B--2---:R-:W-:-:S03]  /*3ef0*/  IADD3 R2, P6, R12, R149, RZ ;  /* 0x000000950c027210 */ /* 0x004fc60007fde0ff */
[C---:B------:R-:W-:Y:S02]  /*3f00*/  IMAD.X R7, R13.reuse, 0x1, R56, P5 ;  /* 0x000000010d077824 */ /* 0x040fe400028e0638 */
[----:B------:R-:W-:Y:S01]  /*3f10*/  IMAD.X R3, R13, 0x1, R57, P6 ;  /* 0x000000010d037824 */ /* 0x000fe200030e0639 */
[----:B----4-:R3:W1:Y:S04]  /*3f20*/  SHFL.IDX PT, R8, R0, 0x3, 0x181f ;  /* 0x00781f0000087f89 */ /* 0x01066800000e0000 */
[----:B------:R3:W2:Y:S04]  /*3f30*/  SHFL.IDX PT, R0, R4, 0x3, 0x181f ;  /* 0x00781f0004007f89 */ /* 0x0006a800000e0000 */
[----:B------:R3:W-:Y:S04]  /*3f40*/  LDGSTS.E.BYPASS.LTC128B.128 [R252+0x5100], [R2.64], !P2 ;  /* 0x0510000002fc7fae */ /* 0x0007e8000d101d48 */
[----:B------:R4:W-:Y:S02]  /*3f50*/  LDGSTS.E.BYPASS.LTC128B.128 [R252+0x7100], [R6.64], !P0 ;  /* 0x0710000006fc7fae */ /* 0x0009e4000c101d48 */
[----:B----4-:R-:W-:-:S04]  /*3f60*/  SEL R6, RZ, 0x10, P2 ;  /* 0x00000010ff067807 */ /* 0x010fc80001000000 */
.L_x_1287:
[----:B-123--:R-:W-:Y:S02]  /*3f70*/  IADD3 R2, -R6, 0x10, RZ ;  /* 0x0000001006027810 */ /* 0x00efe40007ffe1ff */
[----:B------:R-:W-:-:S02]  /*3f80*/  IADD3 R3, -R5, 0x10, RZ ;  /* 0x0000001005037810 */ /* 0x000fc40007ffe1ff */
[----:B------:R-:W-:Y:S02]  /*3f90*/  LOP3.LUT R2, R2, 0xf, RZ, 0xc0, !PT ;  /* 0x0000000f02027812 */ /* 0x000fe400078ec0ff */
[----:B------:R-:W-:Y:S02]  /*3fa0*/  ISETP.NE.U32.AND P6, PT, R6, RZ, PT ;  /* 0x000000ff0600720c */ /* 0x000fe40003fc5070 */
[----:B------:R-:W-:Y:S02]  /*3fb0*/  IADD3 R4, P2, P0, R2, R0, R149 ;  /* 0x0000000002047210 */ /* 0x000fe4000785e095 */
        /* <DEDUP_REMOVED lines=10> */
.L_x_1231:
[----:B------:R-:W-:Y:S05]  /*4060*/  BSYNC B0 ;  /* 0x0000000000007941 */ /* 0x000fea0003800000 */
.L_x_1230:
[----:B-1----:R-:W2:Y:S04]  /*4070*/  LDL R3, [R1+0xac] ;  /* 0x0000ac0001037983 */ /* 0x002ea80000100800 */
[----:B------:R-:W2:Y:S04]  /*4080*/  LDL R0, [R1+0xfc] ;  /* 0x0000fc0001007983 */ /* 0x000ea80000100800 */
[----:B------:R-:W3:Y:S01]  /*4090*/  LDL R6, [R1+0x60] ;  /* 0x0000600001067983 */ /* 0x000ee20000100800 */
[----:B------:R-:W-:Y:S02]  /*40a0*/  MOV R2, 0xffffffc0 ;  /* 0xffffffc000027802 */ /* 0x000fe40000000f00 */
[----:B------:R-:W-:Y:S01]  /*40b0*/  MOV R4, c[0x0][0x2ac] ;  /* 0x0000ab0000047a02 */ /* 0x000fe20000000f00 */
[----:B------:R-:W0:Y:S02]  /*40c0*/  LDGDEPBAR ;  /* 0x00000000000079af */ /* 0x000e240000000000 */
[----:B------:R-:W-:-:S04]  /*40d0*/  IMAD R2, R58, R2, 0x1 ;  /* 0x000000013a027424 */ /* 0x000fc800078e0202 */
[----:B------:R-:W-:Y:S01]  /*40e0*/  IMAD R2, R4, c[0x0][0x1d0], R2 ;  /* 0x0000740004027a24 */ /* 0x000fe200078e0202 */
[----:B--2---:R-:W-:Y:S02]  /*40f0*/  IADD3 R0, R0, R3, RZ ;  /* 0x0000000300007210 */ /* 0x004fe40007ffe0ff */
[----:B---3--:R-:W-:-:S03]  /*4100*/  IADD3 R5, -R6, R148, RZ ;  /* 0x0000009406057210 */ /* 0x008fc60007ffe1ff */
[----:B------:R-:W-:Y:S01]  /*4110*/  @P4 IMAD.HI.U32 R3, R0, c[0x0][0x2c8], RZ ;  /* 0x0000b20000034a27 */ /* 0x000fe200078e00ff */
[----:B------:R1:W-:Y:S01]  /*4120*/  STL [R1+0x2c], R0 ;  /* 0x00002c0001007387 */ /* 0x0003e20000100800 */
[----:B------:R-:W-:-:S03]  /*4130*/  IADD3 R4, R2, -c[0x0][0x168], -R6 ;  /* 0x80005a0002047a10 */ /* 0x000fc60007ffe806 */
[----:B-1----:R-:W-:Y:S01]  /*4140*/  @P4 SHF.R.U32.HI R0, RZ, c[0x0][0x2cc], R3 ;  /* 0x0000b300ff004a19 */ /* 0x002fe20000011603 */
[----:B------:R-:W-:Y:S05]  /*4150*/  BRA.DIV ~URZ, `(.L_x_1234) ;  /* 0x0000f2527f007947 */ /* 0x000fea000b800000 */
[----:B------:R1:W2:Y:S02]  /*4160*/  SHFL.IDX PT, R2, R0, RZ, 0x1c1f ;  /* 0x001c1fff00027589 */ /* 0x0002a400000e0000 */
.L_x_1288:
        /* <DEDUP_REMOVED lines=33> */
[----:B------:R-:W-:Y:S01]  /*4380*/  FSEL R65, R25, -INF , P0 ;  /* 0xff80000019417808 */ /* 0x000fe20000000000 */
[----:B------:R-:W-:Y:S05]  /*4390*/  BRA.DIV ~URZ, `(.L_x_1235) ;  /* 0x0000f0827f007947 */ /* 0x000fea000b800000 */
[----:B------:R-:W2:Y:S04]  /*43a0*/  SHFL.IDX PT, R3, R0, 0x1, 0x1c1f ;  /* 0x003c1f0000037f89 */ /* 0x000ea800000e0000 */
[----:B------:R-:W3:Y:S04]  /*43b0*/  SHFL.IDX PT, R2, R0, 0x2, 0x1c1f ;  /* 0x005c1f0000027f89 */ /* 0x000ee800000e0000 */
[----:B-1----:R-:W1:Y:S01]  /*43c0*/  SHFL.IDX PT, R0, R0, 0x3, 0x1c1f ;  /* 0x007c1f0000007f89 */ /* 0x002e6200000e0000 */
[----:B--2---:R-:W-:-:S02]  /*43d0*/  IMAD.IADD R3, R4, 0x1, R3 ;  /* 0x0000000104037824 */ /* 0x004fc400078e0203 */
[----:B---3--:R-:W-:-:S03]  /*43e0*/  IMAD.IADD R2, R4, 0x1, R2 ;  /* 0x0000000104027824 */ /* 0x008fc600078e0202 */
[----:B------:R-:W-:Y:S01]  /*43f0*/  IMNMX R3, R5, R3, PT ;  /* 0x0000000305037217 */ /* 0x000fe20003800200 */
[----:B-1----:R-:W-:-:S03]  /*4400*/  IMAD.IADD R0, R4, 0x1, R0 ;  /* 0x0000000104007824 */ /* 0x002fc600078e0200 */
[C---:B------:R-:W-:Y:S02]  /*4410*/  ISETP.GT.AND P0, PT, R3.reuse, 0x9, PT ;  /* 0x000000090300780c */ /* 0x040fe40003f04270 */
[----:B------:R-:W-:Y:S02]  /*4420*/  ISETP.GT.AND P5, PT, R3, 0x1, PT ;  /* 0x000000010300780c */ /* 0x000fe40003fa4270 */
[----:B------:R-:W-:Y:S02]  /*4430*/  FSEL R16, R63, -INF , P0 ;  /* 0xff8000003f107808 */ /* 0x000fe40000000000 */
[----:B------:R-:W-:Y:S02]  /*4440*/  ISETP.GT.AND P0, PT, R3, 0x19, PT ;  /* 0x000000190300780c */ /* 0x000fe40003f04270 */
[----:B------:R-:W-:Y:S02]  /*4450*/  FSEL R10, R67, -INF , P5 ;  /* 0xff800000430a7808 */ /* 0x000fe40002800000 */
[----:B------:R-:W-:-:S02]  /*4460*/  FSEL R25, R51, -INF , P0 ;  /* 0xff80000033197808 */ /* 0x000fc40000000000 */
[C---:B------:R-:W-:Y:S02]  /*4470*/  ISETP.GT.AND P0, PT, R3.reuse, 0x29, PT ;  /* 0x000000290300780c */ /* 0x040fe40003f04270 */
[----:B------:R-:W-:Y:S02]  /*4480*/  ISETP.GT.AND P5, PT, R3, 0x11, PT ;  /* 0x000000110300780c */ /* 0x000fe40003fa4270 */
[----:B------:R-:W-:Y:S02]  /*4490*/  FSEL R60, R43, -INF , P0 ;  /* 0xff8000002b3c7808 */ /* 0x000fe40000000000 */
[C---:B------:R-:W-:Y:S02]  /*44a0*/  ISETP.GT.AND P2, PT, R3.reuse, 0x8, PT ;  /* 0x000000080300780c */ /* 0x040fe40003f44270 */
[----:B------:R-:W-:Y:S02]  /*44b0*/  ISETP.GT.AND P0, PT, R3, 0x31, PT ;  /* 0x000000310300780c */ /* 0x000fe40003f04270 */
[----:B------:R-:W-:-:S02]  /*44c0*/  IMNMX R2, R5, R2, PT ;  /* 0x0000000205027217 */ /* 0x000fc40003800200 */
[----:B------:R-:W-:Y:S02]  /*44d0*/  FSEL R19, R55, -INF , P5 ;  /* 0xff80000037137808 */ /* 0x000fe40002800000 */
[----:B------:R-:W-:Y:S02]  /*44e0*/  FSEL R14, R62, -INF , P2 ;  /* 0xff8000003e0e7808 */ /* 0x000fe40001000000 */
[----:B------:R-:W-:Y:S02]  /*44f0*/  ISETP.GT.AND P5, PT, R3, 0x21, PT ;  /* 0x000000210300780c */ /* 0x000fe40003fa4270 */
[----:B------:R-:W-:Y:S02]  /*4500*/  FSEL R51, R31, -INF , P0 ;  /* 0xff8000001f337808 */ /* 0x000fe40000000000 */
[----:B------:R-:W-:Y:S02]  /*4510*/  ISETP.GT.AND P2, PT, R3, 0x18, PT ;  /* 0x000000180300780c */ /* 0x000fe40003f44270 */
[----:B------:R-:W-:-:S02]  /*4520*/  ISETP.GT.AND P0, PT, R2, RZ, PT ;  /* 0x000000ff0200720c */ /* 0x000fc40003f04270 */
[----:B------:R-:W-:Y:S02]  /*4530*/  IMNMX R0, R5, R0, PT ;  /* 0x0000000005007217 */ /* 0x000fe40003800200 */
[----:B------:R-:W-:Y:S02]  /*4540*/  FSEL R63, R47, -INF , P5 ;  /* 0xff8000002f3f7808 */ /* 0x000fe40002800000 */
[----:B------:R-:W-:Y:S02]  /*4550*/  FSEL R23, R50, -INF , P2 ;  /* 0xff80000032177808 */ /* 0x000fe40001000000 */
[C---:B------:R-:W-:Y:S02]  /*4560*/  ISETP.GT.AND P5, PT, R3.reuse, 0x38, PT ;  /* 0x000000380300780c */ /* 0x040fe40003fa4270 */
[----:B------:R-:W-:Y:S02]  /*4570*/  FSEL R20, R104, -INF , P0 ;  /* 0xff80000068147808 */ /* 0x000fe40000000000 */
[----:B------:R-:W-:-:S02]  /*4580*/  ISETP.GT.AND P2, PT, R3, 0x28, PT ;  /* 0x000000280300780c */ /* 0x000fc40003f44270 */
[----:B------:R-:W-:Y:S02]  /*4590*/  ISETP.GT.AND P0, PT, R0, 0x1, PT ;  /* 0x000000010000780c */ /* 0x000fe40003f04270 */
[----:B------:R-:W-:Y:S02]  /*45a0*/  FSEL R50, R26, -INF , P5 ;  /* 0xff8000001a327808 */ /* 0x000fe40002800000 */
[----:B------:R-:W-:Y:S02]  /*45b0*/  ISETP.GT.AND P6, PT, R3, RZ, PT ;  /* 0x000000ff0300720c */ /* 0x000fe40003fc4270 */
[----:B------:R-:W-:Y:S02]  /*45c0*/  FSEL R62, R42, -INF , P2 ;  /* 0xff8000002a3e7808 */ /* 0x000fe40001000000 */
[----:B------:R-:W-:Y:S02]  /*45d0*/  FSEL R26, R107, -INF , P0 ;  /* 0xff8000006b1a7808 */ /* 0x000fe40000000000 */
[----:B------:R-:W-:-:S02]  /*45e0*/  ISETP.GT.AND P2, PT, R3, 0x39, PT ;  /* 0x000000390300780c */ /* 0x000fc40003f44270 */
[----:B------:R-:W-:Y:S02]  /*45f0*/  ISETP.GT.AND P0, PT, R2, 0x9, PT ;  /* 0x000000090200780c */ /* 0x000fe40003f04270 */
[----:B------:R-:W-:Y:S02]  /*4600*/  FSEL R9, R66, -INF , P6 ;  /* 0xff80000042097808 */ /* 0x000fe40003000000 */
[----:B------:R-:W-:Y:S02]  /*4610*/  ISETP.GT.AND P6, PT, R3, 0x10, PT ;  /* 0x000000100300780c */ /* 0x000fe40003fc4270 */
        /* <DEDUP_REMOVED lines=8> */
[----:B------:R-:W-:-:S02]  /*46a0*/  ISETP.GT.AND P5, PT, R0, RZ, PT ;  /* 0x000000ff0000720c */ /* 0x000fc40003fa4270 */
[----:B------:R-:W-:Y:S02]  /*46b0*/  ISETP.GT.AND P2, PT, R2, 0x8, PT ;  /* 0x000000080200780c */ /* 0x000fe40003f44270 */
[----:B------:R-:W-:Y:S02]  /*46c0*/  ISETP.GT.AND P0, PT, R0, 0x11, PT ;  /* 0x000000110000780c */ /* 0x000fe40003f04270 */
[----:B------:R-:W-:Y:S02]  /*46d0*/  FSEL R64, R46, -INF , P6 ;  /* 0xff8000002e407808 */ /* 0x000fe40003000000 */
[----:B------:R-:W-:Y:S02]  /*46e0*/  ISETP.GT.AND P6, PT, R3, 0x30, PT ;  /* 0x000000300300780c */ /* 0x000fe40003fc4270 */
[----:B------:R-:W-:Y:S02]  /*46f0*/  FSEL R24, R106, -INF , P5 ;  /* 0xff8000006a187808 */ /* 0x000fe40002800000 */
[----:B------:R-:W-:-:S02]  /*4700*/  FSEL R27, R100, -INF , P2 ;  /* 0xff800000641b7808 */ /* 0x000fc40001000000 */
[----:B------:R-:W-:Y:S02]  /*4710*/  FSEL R36, R99, -INF , P0 ;  /* 0xff80000063247808 */ /* 0x000fe40000000000 */
[C---:B------:R-:W-:Y:S02]  /*4720*/  ISETP.GT.AND P5, PT, R0.reuse, 0x8, PT ;  /* 0x000000080000780c */ /* 0x040fe40003fa4270 */
[----:B------:R-:W-:Y:S02]  /*4730*/  ISETP.GT.AND P2, PT, R0, 0x9, PT ;  /* 0x000000090000780c */ /* 0x000fe40003f44270 */
[----:B------:R-:W-:Y:S02]  /*4740*/  ISETP.GT.AND P0, PT, R2, 0x19, PT ;  /* 0x000000190200780c */ /* 0x000fe40003f04270 */
[----:B------:R-:W-:Y:S02]  /*4750*/  FSEL R58, R30, -INF , P6 ;  /* 0xff8000001e3a7808 */ /* 0x000fe40003000000 */
[----:B------:R-:W-:-:S02]  /*4760*/  FSEL R30, R102, -INF , P5 ;  /* 0xff800000661e7808 */ /* 0x000fc40002800000 */
[----:B------:R-:W-:Y:S02]  /*4770*/  FSEL R32, R103, -INF , P2 ;  /* 0xff80000067207808 */ /* 0x000fe40001000000 */
[----:B------:R-:W-:Y:S02]  /*4780*/  FSEL R34, R93, -INF , P0 ;  /* 0xff8000005d227808 */ /* 0x000fe40000000000 */
[----:B------:R-:W-:Y:S02]  /*4790*/  ISETP.GT.AND P5, PT, R2, 0x11, PT ;  /* 0x000000110200780c */ /* 0x000fe40003fa4270 */
[C---:B------:R-:W-:Y:S02]  /*47a0*/  ISETP.GT.AND P2, PT, R0.reuse, 0x10, PT ;  /* 0x000000100000780c */ /* 0x040fe40003f44270 */
[----:B------:R-:W-:Y:S02]  /*47b0*/  ISETP.GT.AND P0, PT, R0, 0x18, PT ;  /* 0x000000180000780c */ /* 0x000fe40003f04270 */
[----:B------:R-:W-:-:S02]  /*47c0*/  FSEL R31, R97, -INF , P5 ;  /* 0xff800000611f7808 */ /* 0x000fc40002800000 */
[----:B------:R-:W-:Y:S02]  /*47d0*/  FSEL R35, R98, -INF , P2 ;  /* 0xff80000062237808 */ /* 0x000fe40001000000 */
[----:B------:R-:W-:Y:S02]  /*47e0*/  FSEL R40, R94, -INF , P0 ;  /* 0xff8000005e287808 */ /* 0x000fe40000000000 */
[C---:B------:R-:W-:Y:S02]  /*47f0*/  ISETP.GT.AND P5, PT, R2.reuse, 0x18, PT ;  /* 0x000000180200780c */ /* 0x040fe40003fa4270 */
[----:B------:R-:W-:Y:S02]  /*4800*/  ISETP.GT.AND P2, PT, R2, 0x20, PT ;  /* 0x000000200200780c */ /* 0x000fe40003f44270 */
[----:B------:R-:W-:Y:S02]  /*4810*/  ISETP.GT.AND P0, PT, R0, 0x21, PT ;  /* 0x000000210000780c */ /* 0x000fe40003f04270 */
[----:B------:R-:W-:-:S02]  /*4820*/  FSEL R33, R92, -INF , P5 ;  /* 0xff8000005c217808 */ /* 0x000fc40002800000 */
[----:B------:R-:W-:Y:S02]  /*4830*/  FSEL R61, R72, -INF , P2 ;  /* 0xff800000483d7808 */ /* 0x000fe40001000000 */
[----:B------:R-:W-:Y:S02]  /*4840*/  FSEL R67, R75, -INF , P0 ;  /* 0xff8000004b437808 */ /* 0x000fe40000000000 */
[C---:B------:R-:W-:Y:S02]  /*4850*/  ISETP.GT.AND P5, PT, R0.reuse, 0x19, PT ;  /* 0x000000190000780c */ /* 0x040fe40003fa4270 */
[----:B------:R-:W-:Y:S02]  /*4860*/  ISETP.GT.AND P2, PT, R0, 0x20, PT ;  /* 0x000000200000780c */ /* 0x000fe40003f44270 */
        /* <DEDUP_REMOVED lines=10> */
[----:B------:R-:W-:Y:S02]  /*4910*/  FMNMX.FTZ R3, R7, R8, !PT ;  /* 0x0000000807037209 */ /* 0x000fe40007810000 */
[----:B------:R-:W-:Y:S02]  /*4920*/  FSEL R89, R84, -INF , P5 ;  /* 0xff80000054597808 */ /* 0x000fe40002800000 */
[----:B------:R-:W-:Y:S02]  /*4930*/  FSEL R120, R85, -INF , P2 ;  /* 0xff80000055787808 */ /* 0x000fe40001000000 */
[----:B------:R-:W-:-:S02]  /*4940*/  FSEL R74, R87, -INF , P0 ;  /* 0xff800000574a7808 */ /* 0x000fc40000000000 */
[C---:B------:R-:W-:Y:S02]  /*4950*/  ISETP.GT.AND P5, PT, R2.reuse, 0x31, PT ;  /* 0x000000310200780c */ /* 0x040fe40003fa4270 */
[----:B------:R-:W-:Y:S02]  /*4960*/  ISETP.GT.AND P2, PT, R2, 0x38, PT ;  /* 0x000000380200780c */ /* 0x000fe40003f44270 */
[----:B------:R-:W-:Y:S02]  /*4970*/  FSEL R75, R86, -INF , P6 ;  /* 0xff800000564b7808 */ /* 0x000fe40003000000 */
[----:B------:R-:W-:Y:S02]  /*4980*/  ISETP.GT.AND P0, PT, R0, 0x30, PT ;  /* 0x000000300000780c */ /* 0x000fe40003f04270 */
[----:B------:R-:W-:Y:S02]  /*4990*/  ISETP.GT.AND P6, PT, R2, 0x39, PT ;  /* 0x000000390200780c */ /* 0x000fe40003fc4270 */
[----:B------:R-:W-:-:S02]  /*49a0*/  FMNMX.FTZ R2, R11, R3, !PT ;  /* 0x000000030b027209 */ /* 0x000fc40007810000 */
[----:B------:R-:W-:Y:S02]  /*49b0*/  FSEL R88, R81, -INF , P5 ;  /* 0xff80000051587808 */ /* 0x000fe40002800000 */
[----:B------:R-:W-:Y:S02]  /*49c0*/  FSEL R90, R68, -INF , P2 ;  /* 0xff800000445a7808 */ /* 0x000fe40001000000 */
[----:B------:R-:W-:Y:S02]  /*49d0*/  FSEL R72, R82, -INF , P0 ;  /* 0xff80000052487808 */ /* 0x000fe40000000000 */
[C---:B------:R-:W-:Y:S02]  /*49e0*/  ISETP.GT.AND P5, PT, R0.reuse, 0x31, PT ;  /* 0x000000310000780c */ /* 0x040fe40003fa4270 */
[C---:B------:R-:W-:Y:S02]  /*49f0*/  ISETP.GT.AND P2, PT, R0.reuse, 0x38, PT ;  /* 0x000000380000780c */ /* 0x040fe40003f44270 */
[----:B------:R-:W-:-:S02]  /*4a00*/  ISETP.GT.AND P0, PT, R0, 0x39, PT ;  /* 0x000000390000780c */ /* 0x000fc40003f04270 */
        /* <DEDUP_REMOVED lines=52> */
[----:B------:R-:W-:Y:S02]  /*4d50*/  FSEL R57, R70, -INF , P2 ;  /* 0xff80000046397808 */ /* 0x000fe40001000000 */
[----:B------:R-:W-:-:S02]  /*4d60*/  FMNMX.FTZ R0, R121, R0, !PT ;  /* 0x0000000079007209 */ /* 0x000fc40007810000 */
[----:B------:R-:W-:Y:S02]  /*4d70*/  FMNMX.FTZ R135, R50, R135, !PT ;  /* 0x0000008732877209 */ /* 0x000fe40007810000 */
[----:B------:R-:W-:Y:S02]  /*4d80*/  FMNMX.FTZ R3, R73, R3, !PT ;  /* 0x0000000349037209 */ /* 0x000fe40007810000 */
[----:B------:R-:W-:Y:S02]  /*4d90*/  FMNMX.FTZ R134, R48, R2, !PT ;  /* 0x0000000230867209 */ /* 0x000fe40007810000 */
[----:B------:R-:W-:Y:S02]  /*4da0*/  FMNMX.FTZ R0, R65, R0, !PT ;  /* 0x0000000041007209 */ /* 0x000fe40007810000 */
[----:B------:R-:W-:Y:S01]  /*4db0*/  FMNMX.FTZ R135, R49, R135, !PT ;  /* 0x0000008731877209 */ /* 0x000fe20007810000 */
[----:B------:R-:W1:Y:S01]  /*4dc0*/  SHFL.BFLY PT, R5, R134, 0x2, 0x1f ;  /* 0x0c401f0086057f89 */ /* 0x000e6200000e0000 */
[----:B------:R-:W-:-:S02]  /*4dd0*/  FSEL R56, R71, -INF , P0 ;  /* 0xff80000047387808 */ /* 0x000fc40000000000 */
[----:B------:R-:W-:Y:S01]  /*4de0*/  FMNMX.FTZ R2, R57, R3, !PT ;  /* 0x0000000339027209 */ /* 0x000fe20007810000 */
[----:B------:R-:W2:Y:S03]  /*4df0*/  SHFL.BFLY PT, R4, R0, 0x2, 0x1f ;  /* 0x0c401f0000047f89 */ /* 0x000ea600000e0000 */
[----:B------:R-:W-:Y:S01]  /*4e00*/  FMNMX.FTZ R2, R56, R2, !PT ;  /* 0x0000000238027209 */ /* 0x000fe20007810000 */
[----:B------:R-:W3:Y:S04]  /*4e10*/  SHFL.BFLY PT, R3, R135, 0x2, 0x1f ;  /* 0x0c401f0087037f89 */ /* 0x000ee800000e0000 */
[----:B------:R-:W4:Y:S01]  /*4e20*/  SHFL.BFLY PT, R6, R2, 0x2, 0x1f ;  /* 0x0c401f0002067f89 */ /* 0x000f2200000e0000 */
[----:B-1----:R-:W-:-:S02]  /*4e30*/  FMNMX.FTZ R134, R134, R5, !PT ;  /* 0x0000000586867209 */ /* 0x002fc40007810000 */
[----:B--2---:R-:W-:-:S03]  /*4e40*/  FMNMX.FTZ R0, R4, R0, !PT ;  /* 0x0000000004007209 */ /* 0x004fc60007810000 */
[----:B------:R-:W1:Y:S01]  /*4e50*/  SHFL.BFLY PT, R4, R134, 0x1, 0x1f ;  /* 0x0c201f0086047f89 */ /* 0x000e6200000e0000 */
[----:B---3--:R-:W-:-:S03]  /*4e60*/  FMNMX.FTZ R135, R135, R3, !PT ;  /* 0x0000000387877209 */ /* 0x008fc60007810000 */
[----:B------:R-:W2:Y:S01]  /*4e70*/  SHFL.BFLY PT, R136, R0, 0x1, 0x1f ;  /* 0x0c201f0000887f89 */ /* 0x000ea200000e0000 */
[----:B----4-:R-:W-:-:S03]  /*4e80*/  FMNMX.FTZ R6, R2, R6, !PT ;  /* 0x0000000602067209 */ /* 0x010fc60007810000 */
[----:B------:R-:W3:Y:S04]  /*4e90*/  SHFL.BFLY PT, R3, R135, 0x1, 0x1f ;  /* 0x0c201f0087037f89 */ /* 0x000ee800000e0000 */
[----:B------:R4:W4:Y:S01]  /*4ea0*/  SHFL.BFLY PT, R133, R6, 0x1, 0x1f ;  /* 0x0c201f0006857f89 */ /* 0x00092200000e0000 */
[----:B-1----:R-:W-:Y:S02]  /*4eb0*/  FMNMX.FTZ R134, R134, R4, !PT ;  /* 0x0000000486867209 */ /* 0x002fe40007810000 */
[----:B--2---:R-:W-:Y:S02]  /*4ec0*/  FMNMX.FTZ R136, R0, R136, !PT ;  /* 0x0000008800887209 */ /* 0x004fe40007810000 */
[----:B---3--:R-:W-:-:S03]  /*4ed0*/  FMNMX.FTZ R135, R135, R3, !PT ;  /* 0x0000000387877209 */ /* 0x008fc60007810000 */
.L_x_1289:
[C---:B------:R-:W-:Y:S01]  /*4ee0*/  FMUL.FTZ R4, R136.reuse, c[0x0][0x2d0] ;  /* 0x0000b40088047a20 */ /* 0x040fe20000410000 */
[----:B------:R-:W-:Y:S01]  /*4ef0*/  FSETP.NEU.FTZ.AND P0, PT, R136, -INF , PT ;  /* 0xff8000008800780b */ /* 0x000fe20003f1d000 */
[----:B------:R-:W-:Y:S01]  /*4f00*/  FMUL.FTZ R3, R135, c[0x0][0x2d0] ;  /* 0x0000b40087037a20 */ /* 0x000fe20000410000 */
[----:B----4-:R-:W-:Y:S01]  /*4f10*/  FMNMX.FTZ R133, R133, R6, !PT ;  /* 0x0000000685857209 */ /* 0x010fe20007810000 */
[----:B------:R-:W-:Y:S01]  /*4f20*/  WARPSYNC 0xffffffff ;  /* 0xffffffff00007948 */ /* 0x000fe20003800000 */
[----:B------:R-:W-:Y:S01]  /*4f30*/  FSEL R4, R4, RZ, P0 ;  /* 0x000000ff04047208 */ /* 0x000fe20000000000 */
[----:B------:R-:W-:Y:S01]  /*4f40*/  LDSM.16.MT88.4 R68, [R235] ;  /* 0x00000000eb44783b */ /* 0x000fe20000004200 */
[----:B------:R-:W-:-:S03]  /*4f50*/  FSETP.NEU.FTZ.AND P0, PT, R135, -INF , PT ;  /* 0xff8000008700780b */ /* 0x000fc60003f1d000 */
[--C-:B------:R-:W-:Y:S01]  /*4f60*/  FFMA.FTZ R0, R7, c[0x0][0x2d0], -R4.reuse ;  /* 0x0000b40007007a23 */ /* 0x100fe20000010804 */
[----:B------:R-:W-:Y:S01]  /*4f70*/  FSEL R3, R3, RZ, P0 ;  /* 0x000000ff03037208 */ /* 0x000fe20000000000 */
[----:B------:R-:W-:Y:S01]  /*4f80*/  FFMA.FTZ R2, R18, c[0x0][0x2d0], -R4 ;  /* 0x0000b40012027a23 */ /* 0x000fe20000010804 */
[----:B------:R-:W-:Y:S01]  /*4f90*/  FSETP.NEU.FTZ.AND P0, PT, R134, -INF , PT ;  /* 0xff8000008600780b */ /* 0x000fe20003f1d000 */
[----:B------:R1:W-:Y:S01]  /*4fa0*/  MUFU.EX2 R144, R0 ;  /* 0x0000000000907308 */ /* 0x0003e20000000800 */
[----:B------:R-:W-:Y:S01]  /*4fb0*/  LDSM.16.MT88.4 R92, [R236] ;  /* 0x00000000ec5c783b */ /* 0x000fe20000004200 */
[----:B------:R-:W-:-:S03]  /*4fc0*/  FFMA.FTZ R5, R23, c[0x0][0x2d0], -R3 ;  /* 0x0000b40017057a23 */ /* 0x000fc60000010803 */
[----:B------:R-:W2:Y:S03]  /*4fd0*/  LDSM.16.MT88.4 R96, [R238] ;  /* 0x00000000ee60783b */ /* 0x000ea60000004200 */
[----:B------:R3:W-:Y:S01]  /*4fe0*/  MUFU.EX2 R191, R2 ;  /* 0x0000000200bf7308 */ /* 0x0007e20000000800 */
[----:B------:R-:W-:Y:S04]  /*4ff0*/  LDSM.16.MT88.4 R76, [R235+0x800] ;  /* 0x00080000eb4c783b */ /* 0x000fe80000004200 */
[----:B------:R-:W-:Y:S01]  /*5000*/  LDSM.16.MT88.4 R116, [R235+0x2000] ;  /* 0x00200000eb74783b */ /* 0x000fe20000004200 */
[----:B-1----:R-:W-:Y:S02]  /*5010*/  FFMA.FTZ R0, R8, c[0x0][0x2d0], -R4 ;  /* 0x0000b40008007a23 */ /* 0x002fe40000010804 */
[----:B------:R1:W-:Y:S01]  /*5020*/  MUFU.EX2 R189, R5 ;  /* 0x0000000500bd7308 */ /* 0x0003e20000000800 */
[----:B------:R-:W-:Y:S04]  /*5030*/  LDSM.16.MT88.4 R84, [R236+0x800] ;  /* 0x00080000ec54783b */ /* 0x000fe80000004200 */
[----:B------:R-:W-:Y:S01]  /*5040*/  LDSM.16.MT88.4 R100, [R237] ;  /* 0x00000000ed64783b */ /* 0x000fe20000004200 */
[----:B---3--:R-:W-:-:S02]  /*5050*/  FMUL.FTZ R2, R134, c[0x0][0x2d0] ;  /* 0x0000b40086027a20 */ /* 0x008fc40000410000 */
[----:B------:R3:W-:Y:S01]  /*5060*/  MUFU.EX2 R143, R0 ;  /* 0x00000000008f7308 */ /* 0x0007e20000000800 */
[----:B------:R-:W4:Y:S02]  /*5070*/  LDSM.16.MT88.4 R104, [R238+0x800] ;  /* 0x00080000ee68783b */ /* 0x000f240000004200 */
[----:B------:R-:W-:Y:S02]  /*5080*/  FSEL R2, R2, RZ, P0 ;  /* 0x000000ff02027208 */ /* 0x000fe40000000000 */
[----:B------:R-:W-:Y:S01]  /*5090*/  LDSM.16.MT88.4 R112, [R235+0x2800] ;  /* 0x00280000eb70783b */ /* 0x000fe20000004200 */
[----:B------:R-:W-:Y:S02]  /*50a0*/  FSETP.NEU.FTZ.AND P0, PT, R133, -INF , PT ;  /* 0xff8000008500780b */ /* 0x000fe40003f1d000 */
[--C-:B-1----:R-:W-:Y:S01]  /*50b0*/  FFMA.FTZ R5, R33, c[0x0][0x2d0], -R2.reuse ;  /* 0x0000b40021057a23 */ /* 0x102fe20000010802 */
[----:B------:R-:W-:Y:S01]  /*50c0*/  LDSM.16.MT88.4 R80, [R236+0x2000] ;  /* 0x00200000ec50783b */ /* 0x000fe20000004200 */
[----:B------:R-:W-:-:S02]  /*50d0*/  FFMA.FTZ R61, R61, c[0x0][0x2d0], -R2 ;  /* 0x0000b4003d3d7a23 */ /* 0x000fc40000010802 */
[----:B------:R1:W-:Y:S01]  /*50e0*/  MUFU.EX2 R183, R5 ;  /* 0x0000000500b77308 */ /* 0x0003e20000000800 */
[----:B------:R-:W5:Y:S01]  /*50f0*/  LDSM.16.MT88.4 R108, [R237+0x800] ;  /* 0x00080000ed6c783b */ /* 0x000f620000004200 */
[----:B------:R-:W-:Y:S02]  /*5100*/  FFMA.FTZ R48, R48, c[0x0][0x2d0], -R2 ;  /* 0x0000b40030307a23 */ /* 0x000fe40000010802 */
[----:B---3--:R-:W-:Y:S01]  /*5110*/  FFMA.FTZ R0, R11, c[0x0][0x2d0], -R4 ;  /* 0x0000b4000b007a23 */ /* 0x008fe20000010804 */
[----:B------:R-:W3:Y:S03]  /*5120*/  LDSM.16.MT88.4 R52, [R236+0x2800] ;  /* 0x00280000ec34783b */ /* 0x000ee60000004200 */
[----:B------:R2:W-:Y:S01]  /*5130*/  MUFU.EX2 R146, R0 ;  /* 0x0000000000927308 */ /* 0x0005e20000000800 */
[----:B-1----:R-:W-:-:S07]  /*5140*/  FFMA.FTZ R5, R34, c[0x0][0x2d0], -R2 ;  /* 0x0000b40022057a23 */ /* 0x002fce0000010802 */
[----:B------:R-:W-:Y:S01]  /*5150*/  MUFU.EX2 R188, R5 ;  /* 0x0000000500bc7308 */ /* 0x000fe20000000800 */
[----:B--2---:R-:W-:-:S07]  /*5160*/  FFMA.FTZ R0, R12, c[0x0][0x2d0], -R4 ;  /* 0x0000b4000c007a23 */ /* 0x004fce0000010804 */
[----:B------:R1:W-:Y:S02]  /*5170*/  MUFU.EX2 R153, R0 ;  /* 0x0000000000997308 */ /* 0x0003e40000000800 */
[----:B-1----:R-:W-:-:S06]  /*5180*/  FFMA.FTZ R0, R13, c[0x0][0x2d0], -R4 ;  /* 0x0000b4000d007a23 */ /* 0x002fcc0000010804 */
[----:B------:R1:W-:Y:S02]  /*5190*/  MUFU.EX2 R155, R0 ;  /* 0x00000000009b7308 */ /* 0x0003e40000000800 */
[----:B-1----:R-:W-:-:S06]  /*51a0*/  FFMA.FTZ R0, R15, c[0x0][0x2d0], -R4 ;  /* 0x0000b4000f007a23 */ /* 0x002fcc0000010804 */
[----:B------:R1:W-:Y:S02]  /*51b0*/  MUFU.EX2 R160, R0 ;  /* 0x0000000000a07308 */ /* 0x0003e40000000800 */
[----:B-1----:R-:W-:-:S06]  /*51c0*/  FFMA.FTZ R0, R21, c[0x0][0x2d0], -R4 ;  /* 0x0000b40015007a23 */ /* 0x002fcc0000010804 */
[----:B------:R1:W2:Y:S02]  /*51d0*/  MUFU.EX2 R220, R0 ;  /* 0x0000000000dc7308 */ /* 0x0002a40000000800 */
[----:B-1----:R-:W-:Y:S01]  /*51e0*/  FFMA.FTZ R0, R9, c[0x0][0x2d0], -R3 ;  /* 0x0000b40009007a23 */ /* 0x002fe20000010803 */
[----:B--2---:R-:W-:-:S05]  /*51f0*/  F2FP.PACK_AB R18, R220, R191 ;  /* 0x000000bfdc12723e */ /* 0x004fca00000000ff */
[----:B------:R1:W-:Y:S02]  /*5200*/  MUFU.EX2 R138, R0 ;  /* 0x00000000008a7308 */ /* 0x0003e40000000800 */
[----:B-1----:R-:W-:-:S06]  /*5210*/  FFMA.FTZ R0, R10, c[0x0][0x2d0], -R3 ;  /* 0x0000b4000a007a23 */ /* 0x002fcc0000010803 */
[----:B------:R1:W2:Y:S02]  /*5220*/  MUFU.EX2 R137, R0 ;  /* 0x0000000000897308 */ /* 0x0002a40000000800 */
[----:B-1----:R-:W-:Y:S01]  /*5230*/  FFMA.FTZ R0, R14, c[0x0][0x2d0], -R3 ;  /* 0x0000b4000e007a23 */ /* 0x002fe20000010803 */
[----:B------:R-:W-:-:S05]  /*5240*/  F2FP.PACK_AB R14, R188, R183 ;  /* 0x000000b7bc0e723e */ /* 0x000fca00000000ff */
[----:B------:R1:W-:Y:S02]  /*5250*/  MUFU.EX2 R140, R0 ;  /* 0x00000000008c7308 */ /* 0x0003e40000000800 */
[----:B-1----:R-:W-:Y:S01]  /*5260*/  FFMA.FTZ R0, R16, c[0x0][0x2d0], -R3 ;  /* 0x0000b40010007a23 */ /* 0x002fe20000010803 */
[----:B------:R-:W-:-:S05]  /*5270*/  F2FP.PACK_AB R16, R160, R155 ;  /* 0x0000009ba010723e */ /* 0x000fca00000000ff */
[----:B------:R1:W-:Y:S02]  /*5280*/  MUFU.EX2 R145, R0 ;  /* 0x0000000000917308 */ /* 0x0003e40000000800 */
[----:B-1----:R-:W-:-:S06]  /*5290*/  FFMA.FTZ R0, R17, c[0x0][0x2d0], -R3 ;  /* 0x0000b40011007a23 */ /* 0x002fcc0000010803 */
[----:B------:R1:W-:Y:S02]  /*52a0*/  MUFU.EX2 R152, R0 ;  /* 0x0000000000987308 */ /* 0x0003e40000000800 */
[----:B-1----:R-:W-:-:S06]  /*52b0*/  FFMA.FTZ R0, R19, c[0x0][0x2d0], -R3 ;  /* 0x0000b40013007a23 */ /* 0x002fcc0000010803 */
[----:B------:R1:W1:Y:S02]  /*52c0*/  MUFU.EX2 R154, R0 ;  /* 0x00000000009a7308 */ /* 0x0002640000000800 */
[----:B-1----:R-:W-:Y:S01]  /*52d0*/  FFMA.FTZ R0, R25, c[0x0][0x2d0], -R3 ;  /* 0x0000b40019007a23 */ /* 0x002fe20000010803 */
[----:B--2---:R-:W-:Y:S02]  /*52e0*/  F2FP.PACK_AB R25, R137, R138 ;  /* 0x0000008a8919723e */ /* 0x004fe400000000ff */
[----:B------:R-:W-:-:S03]  /*52f0*/  F2FP.PACK_AB R17, R154, R152 ;  /* 0x000000989a11723e */ /* 0x000fc600000000ff */
[----:B------:R1:W2:Y:S02]  /*5300*/  MUFU.EX2 R190, R0 ;  /* 0x0000000000be7308 */ /* 0x0002a40000000800 */
[----:B-1----:R-:W-:Y:S01]  /*5310*/  FFMA.FTZ R0, R20, c[0x0][0x2d0], -R2 ;  /* 0x0000b40014007a23 */ /* 0x002fe20000010802 */
[----:B--2---:R-:W-:-:S05]  /*5320*/  F2FP.PACK_AB R19, R190, R189 ;  /* 0x000000bdbe13723e */ /* 0x004fca00000000ff */
[----:B------:R1:W-:Y:S02]  /*5330*/  MUFU.EX2 R129, R0 ;  /* 0x0000000000817308 */ /* 0x0003e40000000800 */
[----:B-1----:R-:W-:-:S06]  /*5340*/  FFMA.FTZ R0, R22, c[0x0][0x2d0], -R2 ;  /* 0x0000b40016007a23 */ /* 0x002fcc0000010802 */
[----:B------:R1:W2:Y:S02]  /*5350*/  MUFU.EX2 R128, R0 ;  /* 0x0000000000807308 */ /* 0x0002a40000000800 */
[----:B-1----:R-:W-:Y:S01]  /*5360*/  FFMA.FTZ R0, R27, c[0x0][0x2d0], -R2 ;  /* 0x0000b4001b007a23 */ /* 0x002fe20000010802 */
[----:B--2---:R-:W-:Y:S02]  /*5370*/  F2FP.PACK_AB R20, R128, R129 ;  /* 0x000000818014723e */ /* 0x004fe400000000ff */
[----:B------:R-:W-:-:S03]  /*5380*/  F2FP.PACK_AB R27, R145, R140 ;  /* 0x0000008c911b723e */ /* 0x000fc600000000ff */
        /* <DEDUP_REMOVED lines=8> */
[----:B-1----:R-:W-:Y:S01]  /*5410*/  FMUL.FTZ R0, R133, c[0x0][0x2d0] ;  /* 0x0000b40085007a20 */ /* 0x002fe20000410000 */
[----:B--2---:R-:W-:-:S04]  /*5420*/  F2FP.PACK_AB R12, R147, R142 ;  /* 0x0000008e930c723e */ /* 0x004fc800000000ff */
[----:B------:R-:W-:-:S05]  /*5430*/  FSEL R0, R0, RZ, P0 ;  /* 0x000000ff00007208 */ /* 0x000fca0000000000 */
[--C-:B------:R-:W-:Y:S01]  /*5440*/  FFMA.FTZ R5, R24, c[0x0][0x2d0], -R0.reuse ;  /* 0x0000b40018057a23 */ /* 0x100fe20000010800 */
[----:B------:R-:W-:Y:S01]  /*5450*/  F2FP.PACK_AB R24, R143, R144 ;  /* 0x000000908f18723e */ /* 0x000fe200000000ff */
[--C-:B------:R-:W-:Y:S02]  /*5460*/  FFMA.FTZ R67, R67, c[0x0][0x2d0], -R0.reuse ;  /* 0x0000b40043437a23 */ /* 0x100fe40000010800 */
[----:B------:R1:W-:Y:S01]  /*5470*/  MUFU.EX2 R7, R5 ;  /* 0x0000000500077308 */ /* 0x0003e20000000800 */
[--C-:B------:R-:W-:Y:S02]  /*5480*/  FFMA.FTZ R72, R72, c[0x0][0x2d0], -R0.reuse ;  /* 0x0000b40048487a23 */ /* 0x100fe40000010800 */
[--C-:B------:R-:W-:Y:S02]  /*5490*/  FFMA.FTZ R73, R73, c[0x0][0x2d0], -R0.reuse ;  /* 0x0000b40049497a23 */ /* 0x100fe40000010800 */
[----:B-1----:R-:W-:Y:S01]  /*54a0*/  FFMA.FTZ R5, R26, c[0x0][0x2d0], -R0 ;  /* 0x0000b4001a057a23 */ /* 0x002fe20000010800 */
[----:B------:R-:W-:-:S03]  /*54b0*/  F2FP.PACK_AB R26, R153, R146 ;  /* 0x00000092991a723e */ /* 0x000fc600000000ff */
[----:B------:R1:W2:Y:S04]  /*54c0*/  MUFU.EX2 R6, R5 ;  /* 0x0000000500067308 */ /* 0x0002a80000000800 */
[----:B------:R-:W-:Y:S01]  /*54d0*/  HMMA.16816.F32 R44, R24, R96, RZ ;  /* 0x00000060182c723c */ /* 0x000fe200000018ff */
[----:B-1----:R-:W-:Y:S01]  /*54e0*/  FFMA.FTZ R5, R30, c[0x0][0x2d0], -R0 ;  /* 0x0000b4001e057a23 */ /* 0x002fe20000010800 */
[----:B--2---:R-:W-:-:S03]  /*54f0*/  F2FP.PACK_AB R21, R6, R7 ;  /* 0x000000070615723e */ /* 0x004fc600000000ff */
[----:B------:R1:W-:Y:S11]  /*5500*/  MUFU.EX2 R130, R5 ;  /* 0x0000000500827308 */ /* 0x0003f60000000800 */
[----:B------:R-:W-:Y:S08]  /*5510*/  @!UPT UIADD3 URZ, URZ, URZ, URZ ;  /* 0x0000003f3f3ff290 */ /* 0x000ff0000fffe03f */
[----:B----4-:R-:W-:Y:S01]  /*5520*/  HMMA.16816.F32 R192, R16, R104, R44 ;  /* 0x0000006810c0723c */ /* 0x010fe2000000182c */
[----:B------:R-:W2:Y:S01]  /*5530*/  LDSM.16.MT88.4 R44, [R238+0x2000] ;  /* 0x00200000ee2c783b */ /* 0x000ea20000004200 */
[----:B-1----:R-:W-:-:S04]  /*5540*/  FFMA.FTZ R5, R32, c[0x0][0x2d0], -R0 ;  /* 0x0000b40020057a23 */ /* 0x002fc80000010800 */
[----:B------:R1:W4:Y:S02]  /*5550*/  MUFU.EX2 R132, R5 ;  /* 0x0000000500847308 */ /* 0x0003240000000800 */
[--C-:B-1----:R-:W-:Y:S01]  /*5560*/  FFMA.FTZ R5, R35, c[0x0][0x2d0], -R0.reuse ;  /* 0x0000b40023057a23 */ /* 0x102fe20000010800 */
[----:B----4-:R-:W-:Y:S01]  /*5570*/  F2FP.PACK_AB R23, R132, R130 ;  /* 0x000000828417723e */ /* 0x010fe200000000ff */
[----:B------:R-:W-:Y:S04]  /*5580*/  HMMA.16816.F32 R32, R24, R92, RZ ;  /* 0x0000005c1820723c */ /* 0x000fe800000018ff */
[----:B------:R1:W-:Y:S04]  /*5590*/  MUFU.EX2 R141, R5 ;  /* 0x00000005008d7308 */ /* 0x0003e80000000800 */
[C---:B------:R-:W-:Y:S08]  /*55a0*/  HMMA.16816.F32 R28, R20.reuse, R68, RZ ;  /* 0x00000044141c723c */ /* 0x040ff000000018ff */
[----:B------:R-:W-:Y:S01]  /*55b0*/  HMMA.16816.F32 R8, R20, R92, RZ ;  /* 0x0000005c1408723c */ /* 0x000fe200000018ff */
[----:B-1----:R-:W-:-:S04]  /*55c0*/  FFMA.FTZ R5, R36, c[0x0][0x2d0], -R0 ;  /* 0x0000b40024057a23 */ /* 0x002fc80000010800 */
[----:B------:R-:W1:Y:S03]  /*55d0*/  MUFU.EX2 R180, R5 ;  /* 0x0000000500b47308 */ /* 0x000e660000000800 */
[----:B------:R-:W-:Y:S07]  /*55e0*/  HMMA.16816.F32 R36, R24, R68, RZ ;  /* 0x000000441824723c */ /* 0x000fee00000018ff */
[--C-:B------:R-:W-:Y:S01]  /*55f0*/  FFMA.FTZ R68, R75, c[0x0][0x2d0], -R0.reuse ;  /* 0x0000b4004b447a23 */ /* 0x100fe20000010800 */
[----:B------:R-:W-:Y:S01]  /*5600*/  HMMA.16816.F32 R184, R16, R84, R32 ;  /* 0x0000005410b8723c */ /* 0x000fe20000001820 */
[----:B------:R-:W-:-:S02]  /*5610*/  FFMA.FTZ R69, R74, c[0x0][0x2d0], -R0 ;  /* 0x0000b4004a457a23 */ /* 0x000fc40000010800 */
[--C-:B------:R-:W-:Y:S02]  /*5620*/  FFMA.FTZ R74, R57, c[0x0][0x2d0], -R0.reuse ;  /* 0x0000b400394a7a23 */ /* 0x100fe40000010800 */
[--C-:B------:R-:W-:Y:S01]  /*5630*/  FFMA.FTZ R75, R56, c[0x0][0x2d0], -R0.reuse ;  /* 0x0000b400384b7a23 */ /* 0x100fe20000010800 */
[----:B-1----:R-:W-:Y:S01]  /*5640*/  F2FP.PACK_AB R13, R180, R141 ;  /* 0x0000008db40d723e */ /* 0x002fe200000000ff */
[--C-:B------:R-:W-:Y:S01]  /*5650*/  FFMA.FTZ R5, R40, c[0x0][0x2d0], -R0.reuse ;  /* 0x0000b40028057a23 */ /* 0x100fe20000010800 */
[----:B------:R-:W-:Y:S03]  /*5660*/  HMMA.16816.F32 R32, R20, R100, RZ ;  /* 0x000000641420723c */ /* 0x000fe600000018ff */
[----:B------:R1:W-:Y:S05]  /*5670*/  MUFU.EX2 R182, R5 ;  /* 0x0000000500b67308 */ /* 0x0003ea0000000800 */
[----:B------:R-:W-:Y:S08]  /*5680*/  HMMA.16816.F32 R176, R16, R76, R36 ;  /* 0x0000004c10b0723c */ /* 0x000ff00000001824 */
[----:B------:R-:W-:Y:S01]  /*5690*/  HMMA.16816.F32 R36, R24, R100, RZ ;  /* 0x000000641824723c */ /* 0x000fe200000018ff */
[----:B-1----:R-:W-:-:S04]  /*56a0*/  FFMA.FTZ R5, R41, c[0x0][0x2d0], -R0 ;  /* 0x0000b40029057a23 */ /* 0x002fc80000010800 */
[----:B------:R-:W1:Y:S03]  /*56b0*/  MUFU.EX2 R181, R5 ;  /* 0x0000000500b57308 */ /* 0x000e660000000800 */
[----:B------:R-:W-:Y:S01]  /*56c0*/  HMMA.16816.F32 R40, R20, R96, RZ ;  /* 0x000000601428723c */ /* 0x000fe200000018ff */
[----:B-1----:R-:W-:Y:S11]  /*56d0*/  F2FP.PACK_AB R15, R181, R182 ;  /* 0x000000b6b50f723e */ /* 0x002ff600000000ff */
[----:B------:R-:W-:Y:S04]  /*56e0*/  @!UPT UIADD3 URZ, URZ, URZ, URZ ;  /* 0x0000003f3f3ff290 */ /* 0x000fe8000fffe03f */
[----:B-----5:R-:W-:Y:S07]  /*56f0*/  HMMA.16816.F32 R200, R16, R108, R36 ;  /* 0x0000006c10c8723c */ /* 0x020fee0000001824 */
[----:B------:R-:W-:Y:S01]  /*5700*/  FFMA.FTZ R39, R60, c[0x0][0x2d0], -R3 ;  /* 0x0000b4003c277a23 */ /* 0x000fe20000010803 */
[----:B------:R-:W-:Y:S01]  /*5710*/  HMMA.16816.F32 R172, R12, R76, R28 ;  /* 0x0000004c0cac723c */ /* 0x000fe2000000181c */
[----:B------:R-:W-:Y:S02]  /*5720*/  FFMA.FTZ R60, R66, c[0x0][0x2d0], -R2 ;  /* 0x0000b400423c7a23 */ /* 0x000fe40000010802 */
[----:B------:R-:W-:-:S02]  /*5730*/  FFMA.FTZ R66, R59, c[0x0][0x2d0], -R0 ;  /* 0x0000b4003b427a23 */ /* 0x000fc40000010800 */
[--C-:B------:R-:W-:Y:S01]  /*5740*/  FFMA.FTZ R37, R122, c[0x0][0x2d0], -R4.reuse ;  /* 0x0000b4007a257a23 */ /* 0x100fe20000010804 */
[----:B------:R-:W-:Y:S01]  /*5750*/  MUFU.EX2 R39, R39 ;  /* 0x0000002700277308 */ /* 0x000fe20000000800 */
[----:B------:R-:W-:Y:S01]  /*5760*/  FFMA.FTZ R36, R121, c[0x0][0x2d0], -R4 ;  /* 0x0000b40079247a23 */ /* 0x000fe20000010804 */
[----:B------:R-:W-:Y:S01]  /*5770*/  HMMA.16816.F32 R28, R24, R116, RZ ;  /* 0x00000074181c723c */ /* 0x000fe200000018ff */
[--C-:B------:R-:W-:Y:S02]  /*5780*/  FFMA.FTZ R38, R62, c[0x0][0x2d0], -R3.reuse ;  /* 0x0000b4003e267a23 */ /* 0x100fe40000010803 */
[----:B------:R-:W-:Y:S02]  /*5790*/  FFMA.FTZ R62, R49, c[0x0][0x2d0], -R3 ;  /* 0x0000b400313e7a23 */ /* 0x000fe40000010803 */
[----:B------:R-:W-:Y:S02]  /*57a0*/  FFMA.FTZ R49, R90, c[0x0][0x2d0], -R2 ;  /* 0x0000b4005a317a23 */ /* 0x000fe40000010802 */
[----:B------:R-:W-:Y:S01]  /*57b0*/  FADD.FTZ R0, R129, R128 ;  /* 0x0000008081007221 */ /* 0x000fe20000010000 */
[----:B------:R-:W-:Y:S03]  /*57c0*/  HMMA.16816.F32 R148, R12, R108, R32 ;  /* 0x0000006c0c94723c */ /* 0x000fe60000001820 */
[----:B------:R-:W-:-:S04]  /*57d0*/  FADD.FTZ R0, R131, R0 ;  /* 0x0000000083007221 */ /* 0x000fc80000010000 */
[--C-:B------:R-:W-:Y:S01]  /*57e0*/  FFMA.FTZ R35, R65, c[0x0][0x2d0], -R4.reuse ;  /* 0x0000b40041237a23 */ /* 0x100fe20000010804 */
[----:B------:R-:W-:Y:S01]  /*57f0*/  HMMA.16816.F32 R164, R12, R84, R8 ;  /* 0x000000540ca4723c */ /* 0x000fe20000001808 */
[--C-:B------:R-:W-:Y:S01]  /*5800*/  FFMA.FTZ R65, R58, c[0x0][0x2d0], -R3.reuse ;  /* 0x0000b4003a417a23 */ /* 0x100fe20000010803 */
[----:B------:R-:W-:Y:S01]  /*5810*/  MUFU.EX2 R85, R36 ;  /* 0x0000002400557308 */ /* 0x000fe20000000800 */
[----:B------:R-:W1:Y:S01]  /*5820*/  LDSM.16.MT88.4 R56, [R238+0x2800] ;  /* 0x00280000ee38783b */ /* 0x000e620000004200 */
[----:B------:R-:W-:Y:S02]  /*5830*/  FFMA.FTZ R32, R127, c[0x0][0x2d0], -R4 ;  /* 0x0000b4007f207a23 */ /* 0x000fe40000010804 */
[--C-:B------:R-:W-:Y:S02]  /*5840*/  FFMA.FTZ R34, R64, c[0x0][0x2d0], -R3.reuse ;  /* 0x0000b40040227a23 */ /* 0x100fe40000010803 */
[----:B------:R-:W-:Y:S01]  /*5850*/  HMMA.16816.F32 R208, R16, R112, R28 ;  /* 0x0000007010d0723c */ /* 0x000fe2000000181c */
[--C-:B------:R-:W-:Y:S01]  /*5860*/  FFMA.FTZ R33, R63, c[0x0][0x2d0], -R3.reuse ;  /* 0x0000b4003f217a23 */ /* 0x100fe20000010803 */
[----:B------:R-:W-:Y:S01]  /*5870*/  MUFU.EX2 R36, R60 ;  /* 0x0000003c00247308 */ /* 0x000fe20000000800 */
[----:B------:R-:W-:-:S02]  /*5880*/  FFMA.FTZ R64, R51, c[0x0][0x2d0], -R3 ;  /* 0x0000b40033407a23 */ /* 0x000fc40000010803 */
[----:B------:R-:W-:Y:S02]  /*5890*/  FFMA.FTZ R63, R50, c[0x0][0x2d0], -R3 ;  /* 0x0000b400323f7a23 */ /* 0x000fe40000010803 */
[----:B------:R-:W-:Y:S01]  /*58a0*/  FADD.FTZ R3, R144, R143 ;  /* 0x0000008f90037221 */ /* 0x000fe20000010000 */
[----:B------:R-:W-:Y:S01]  /*58b0*/  HMMA.16816.F32 R28, R24, R80, RZ ;  /* 0x00000050181c723c */ /* 0x000fe200000018ff */
[--C-:B------:R-:W-:Y:S02]  /*58c0*/  FFMA.FTZ R51, R91, c[0x0][0x2d0], -R2.reuse ;  /* 0x0000b4005b337a23 */ /* 0x100fe40000010802 */
[----:B------:R-:W-:Y:S01]  /*58d0*/  FFMA.FTZ R50, R88, c[0x0][0x2d0], -R2 ;  /* 0x0000b40058327a23 */ /* 0x000fe20000010802 */
[----:B------:R-:W-:Y:S01]  /*58e0*/  MUFU.EX2 R63, R63 ;  /* 0x0000003f003f7308 */ /* 0x000fe20000000800 */
[----:B------:R-:W-:Y:S02]  /*58f0*/  FADD.FTZ R3, R146, R3 ;  /* 0x0000000392037221 */ /* 0x000fe40000010000 */
[----:B------:R-:W-:Y:S01]  /*5900*/  FADD.FTZ R0, R139, R0 ;  /* 0x000000008b007221 */ /* 0x000fe20000010000 */
[----:B------:R-:W-:Y:S01]  /*5910*/  HMMA.16816.F32 R8, R20, R116, RZ ;  /* 0x000000741408723c */ /* 0x000fe200000018ff */
[----:B------:R-:W-:-:S02]  /*5920*/  FADD.FTZ R3, R153, R3 ;  /* 0x0000000399037221 */ /* 0x000fc40000010000 */
[----:B------:R-:W-:Y:S01]  /*5930*/  FADD.FTZ R0, R142, R0 ;  /* 0x000000008e007221 */ /* 0x000fe20000010000 */
[----:B------:R-:W-:Y:S01]  /*5940*/  MUFU.EX2 R51, R51 ;  /* 0x0000003300337308 */ /* 0x000fe20000000800 */
[----:B------:R-:W-:-:S03]  /*5950*/  FADD.FTZ R3, R155, R3 ;  /* 0x000000039b037221 */ /* 0x000fc60000010000 */
[----:B------:R-:W-:Y:S04]  /*5960*/  HMMA.16816.F32 R156, R12, R104, R40 ;  /* 0x000000680c9c723c */ /* 0x000fe80000001828 */
[----:B------:R-:W4:Y:S03]  /*5970*/  MUFU.EX2 R50, R50 ;  /* 0x0000003200327308 */ /* 0x000f260000000800 */
[----:B------:R-:W-:Y:S01]  /*5980*/  FADD.FTZ R40, R7, R6 ;  /* 0x0000000607287221 */ /* 0x000fe20000010000 */
[----:B---3--:R-:W-:Y:S07]  /*5990*/  HMMA.16816.F32 R216, R16, R52, R28 ;  /* 0x0000003410d8723c */ /* 0x008fee000000181c */
[--C-:B------:R-:W-:Y:S01]  /*59a0*/  FFMA.FTZ R31, R126, c[0x0][0x2d0], -R4.reuse ;  /* 0x0000b4007e1f7a23 */ /* 0x100fe20000010804 */
[----:B------:R-:W-:Y:S01]  /*59b0*/  HMMA.16816.F32 R204, R12, R112, R8 ;  /* 0x000000700ccc723c */ /* 0x000fe20000001808 */
[----:B------:R-:W-:-:S02]  /*59c0*/  FFMA.FTZ R30, R125, c[0x0][0x2d0], -R4 ;  /* 0x0000b4007d1e7a23 */ /* 0x000fc40000010804 */
[--C-:B------:R-:W-:Y:S01]  /*59d0*/  FFMA.FTZ R29, R124, c[0x0][0x2d0], -R4.reuse ;  /* 0x0000b4007c1d7a23 */ /* 0x100fe20000010804 */
[----:B------:R-:W-:Y:S01]  /*59e0*/  MUFU.EX2 R76, R31 ;  /* 0x0000001f004c7308 */ /* 0x000fe20000000800 */
[----:B------:R-:W-:Y:S01]  /*59f0*/  FFMA.FTZ R28, R123, c[0x0][0x2d0], -R4 ;  /* 0x0000b4007b1c7a23 */ /* 0x000fe20000010804 */
[----:B----4-:R-:W-:Y:S02]  /*5a00*/  F2FP.PACK_AB R124, R50, R51 ;  /* 0x00000033327c723e */ /* 0x010fe400000000ff */
[C---:B--2---:R-:W-:Y:S04]  /*5a10*/  HMMA.16816.F32 R4, R20.reuse, R44, RZ ;  /* 0x0000002c1404723c */ /* 0x044fe800000018ff */
[----:B------:R-:W-:Y:S04]  /*5a20*/  MUFU.EX2 R31, R33 ;  /* 0x00000021001f7308 */ /* 0x000fe80000000800 */
[----:B------:R-:W-:Y:S04]  /*5a30*/  HMMA.16816.F32 R8, R20, R80, RZ ;  /* 0x000000501408723c */ /* 0x000fe800000018ff */
[----:B------:R-:W-:Y:S08]  /*5a40*/  MUFU.EX2 R80, R32 ;  /* 0x0000002000507308 */ /* 0x000ff00000000800 */
[----:B------:R2:W-:Y:S04]  /*5a50*/  MUFU.EX2 R77, R29 ;  /* 0x0000001d004d7308 */ /* 0x0005e80000000800 */
[C---:B-1----:R-:W-:Y:S04]  /*5a60*/  HMMA.16816.F32 R196, R12.reuse, R56, R4 ;  /* 0x000000380cc4723c */ /* 0x042fe80000001804 */
[----:B------:R1:W-:Y:S03]  /*5a70*/  MUFU.EX2 R88, R28 ;  /* 0x0000001c00587308 */ /* 0x0003e60000000800 */
[----:B------:R-:W-:Y:S01]  /*5a80*/  FADD.FTZ R4, R130, R40 ;  /* 0x0000002882047221 */ /* 0x000fe20000010000 */
[----:B------:R-:W-:Y:S01]  /*5a90*/  HMMA.16816.F32 R212, R12, R52, R8 ;  /* 0x000000340cd4723c */ /* 0x000fe20000001808 */
[----:B------:R-:W3:Y:S02]  /*5aa0*/  LDSM.16.MT88.4 R40, [R237+0x2000] ;  /* 0x00200000ed28783b */ /* 0x000ee40000004200 */
[----:B------:R-:W-:Y:S01]  /*5ab0*/  FADD.FTZ R4, R132, R4 ;  /* 0x0000000484047221 */ /* 0x000fe20000010000 */
[----:B------:R-:W-:Y:S03]  /*5ac0*/  MUFU.EX2 R84, R30 ;  /* 0x0000001e00547308 */ /* 0x000fe60000000800 */
[----:B------:R-:W-:Y:S01]  /*5ad0*/  FFMA.FTZ R53, R89, c[0x0][0x2d0], -R2 ;  /* 0x0000b40059357a23 */ /* 0x000fe20000010802 */
[----:B------:R-:W-:Y:S01]  /*5ae0*/  HMMA.16816.F32 R8, R24, R44, RZ ;  /* 0x0000002c1808723c */ /* 0x000fe200000018ff */
[----:B--2---:R-:W-:-:S02]  /*5af0*/  FADD.FTZ R29, R141, R4 ;  /* 0x000000048d1d7221 */ /* 0x004fc40000010000 */
[----:B------:R-:W-:Y:S01]  /*5b00*/  FFMA.FTZ R52, R120, c[0x0][0x2d0], -R2 ;  /* 0x0000b40078347a23 */ /* 0x000fe20000010802 */
[----:B------:R-:W2:Y:S01]  /*5b10*/  MUFU.EX2 R89, R35 ;  /* 0x0000002300597308 */ /* 0x000ea20000000800 */
[----:B------:R-:W-:Y:S02]  /*5b20*/  FADD.FTZ R2, R138, R137 ;  /* 0x000000898a027221 */ /* 0x000fe40000010000 */
[----:B-1----:R-:W-:Y:S02]  /*5b30*/  FADD.FTZ R28, R160, R3 ;  /* 0x00000003a01c7221 */ /* 0x002fe40000010000 */
[----:B------:R-:W-:-:S03]  /*5b40*/  FADD.FTZ R2, R140, R2 ;  /* 0x000000028c027221 */ /* 0x000fc60000010000 */
[----:B------:R1:W-:Y:S01]  /*5b50*/  MUFU.EX2 R44, R34 ;  /* 0x00000022002c7308 */ /* 0x0003e20000000800 */
[----:B------:R-:W-:-:S04]  /*5b60*/  FADD.FTZ R2, R145, R2 ;  /* 0x0000000291027221 */ /* 0x000fc80000010000 */
[----:B------:R-:W-:-:S03]  /*5b70*/  FADD.FTZ R2, R152, R2 ;  /* 0x0000000298027221 */ /* 0x000fc60000010000 */
[----:B------:R-:W-:Y:S01]  /*5b80*/  MUFU.EX2 R45, R38 ;  /* 0x00000026002d7308 */ /* 0x000fe20000000800 */
[----:B------:R-:W-:Y:S01]  /*5b90*/  FADD.FTZ R3, R154, R2 ;  /* 0x000000029a037221 */ /* 0x000fe20000010000 */
[----:B--2---:R-:W-:Y:S01]  /*5ba0*/  F2FP.PACK_AB R130, R89, R85 ;  /* 0x000000555982723e */ /* 0x004fe200000000ff */
[----:B------:R-:W-:Y:S01]  /*5bb0*/  FADD.FTZ R2, R147, R0 ;  /* 0x0000000093027221 */ /* 0x000fe20000010000 */
[----:B------:R-:W-:Y:S01]  /*5bc0*/  HMMA.16816.F32 R168, R16, R56, R8 ;  /* 0x0000003810a8723c */ /* 0x000fe20000001808 */
[----:B------:R-:W-:Y:S02]  /*5bd0*/  FADD.FTZ R0, R191, R28 ;  /* 0x0000001cbf007221 */ /* 0x000fe40000010000 */
[----:B------:R-:W-:Y:S01]  /*5be0*/  FADD.FTZ R2, R183, R2 ;  /* 0x00000002b7027221 */ /* 0x000fe20000010000 */
[----:B-1----:R-:W1:Y:S01]  /*5bf0*/  LDSM.16.MT88.4 R32, [R237+0x2800] ;  /* 0x00280000ed20783b */ /* 0x002e620000004200 */
[----:B------:R-:W-:Y:S01]  /*5c00*/  FADD.FTZ R0, R220, R0 ;  /* 0x00000000dc007221 */ /* 0x000fe20000010000 */
[----:B------:R-:W-:Y:S01]  /*5c10*/  MUFU.EX2 R38, R61 ;  /* 0x0000003d00267308 */ /* 0x000fe20000000800 */
[----:B------:R-:W-:Y:S01]  /*5c20*/  FADD.FTZ R3, R189, R3 ;  /* 0x00000003bd037221 */ /* 0x000fe20000010000 */
[----:B---3--:R-:W-:Y:S01]  /*5c30*/  HMMA.16816.F32 R4, R20, R40, RZ ;  /* 0x000000281404723c */ /* 0x008fe200000018ff */
[----:B------:R-:W-:-:S02]  /*5c40*/  FADD.FTZ R0, R80, R0 ;  /* 0x0000000050007221 */ /* 0x000fc40000010000 */
[----:B------:R-:W-:Y:S02]  /*5c50*/  FADD.FTZ R3, R190, R3 ;  /* 0x00000003be037221 */ /* 0x000fe40000010000 */
[----:B------:R-:W-:Y:S01]  /*5c60*/  FADD.FTZ R0, R76, R0 ;  /* 0x000000004c007221 */ /* 0x000fe20000010000 */
[----:B------:R-:W2:Y:S02]  /*5c70*/  MUFU.EX2 R81, R37 ;  /* 0x0000002500517308 */ /* 0x000ea40000000800 */
[----:B------:R-:W-:Y:S01]  /*5c80*/  HMMA.16816.F32 R8, R24, R40, RZ ;  /* 0x000000281808723c */ /* 0x000fe200000018ff */
[----:B------:R-:W-:-:S05]  /*5c90*/  FADD.FTZ R0, R84, R0 ;  /* 0x0000000054007221 */ /* 0x000fca0000010000 */
[----:B------:R-:W-:Y:S08]  /*5ca0*/  MUFU.EX2 R37, R53 ;  /* 0x0000003500257308 */ /* 0x000ff00000000800 */
[----:B------:R-:W3:Y:S01]  /*5cb0*/  MUFU.EX2 R30, R52 ;  /* 0x00000034001e7308 */ /* 0x000ee20000000800 */
[----:B--2---:R-:W-:-:S07]  /*5cc0*/  F2FP.PACK_AB R128, R81, R88 ;  /* 0x000000585180723e */ /* 0x004fce00000000ff */
[----:B------:R-:W-:Y:S01]  /*5cd0*/  MUFU.EX2 R56, R65 ;  /* 0x0000004100387308 */ /* 0x000fe20000000800 */
[-C--:B-1----:R-:W-:Y:S07]  /*5ce0*/  HMMA.16816.F32 R160, R12, R32.reuse, R4 ;  /* 0x000000200ca0723c */ /* 0x082fee0000001804 */
[----:B------:R-:W-:Y:S01]  /*5cf0*/  MUFU.EX2 R52, R49 ;  /* 0x0000003100347308 */ /* 0x000fe20000000800 */
[----:B------:R-:W-:Y:S01]  /*5d00*/  FADD.FTZ R4, R180, R29 ;  /* 0x0000001db4047221 */ /* 0x000fe20000010000 */
[----:B------:R-:W-:Y:S01]  /*5d10*/  HMMA.16816.F32 R152, R16, R32, R8 ;  /* 0x000000201098723c */ /* 0x000fe20000001808 */
[----:B------:R-:W-:-:S02]  /*5d20*/  FADD.FTZ R6, R188, R2 ;  /* 0x00000002bc067221 */ /* 0x000fc40000010000 */
[----:B------:R-:W-:-:S03]  /*5d30*/  FADD.FTZ R2, R182, R4 ;  /* 0x00000004b6027221 */ /* 0x000fc60000010000 */
[----:B------:R-:W1:Y:S01]  /*5d40*/  MUFU.EX2 R49, R48 ;  /* 0x0000003000317308 */ /* 0x000e620000000800 */
[----:B------:R-:W-:Y:S01]  /*5d50*/  FADD.FTZ R5, R77, R0 ;  /* 0x000000004d057221 */ /* 0x000fe20000010000 */
[----:B------:R-:W-:Y:S01]  /*5d60*/  F2FP.PACK_AB R4, R36, R38 ;  /* 0x000000262404723e */ /* 0x000fe200000000ff */
[----:B------:R-:W-:Y:S01]  /*5d70*/  FADD.FTZ R28, R181, R2 ;  /* 0x00000002b51c7221 */ /* 0x000fe20000010000 */
[----:B------:R-:W-:Y:S01]  /*5d80*/  F2FP.PACK_AB R9, R31, R44 ;  /* 0x0000002c1f09723e */ /* 0x000fe200000000ff */
[----:B------:R-:W-:Y:S01]  /*5d90*/  FADD.FTZ R2, R44, R3 ;  /* 0x000000032c027221 */ /* 0x000fe20000010000 */
[----:B------:R-:W-:Y:S02]  /*5da0*/  F2FP.PACK_AB R11, R39, R45 ;  /* 0x0000002d270b723e */ /* 0x000fe400000000ff */
[----:B------:R-:W2:Y:S01]  /*5db0*/  MUFU.EX2 R48, R66 ;  /* 0x0000004200307308 */ /* 0x000ea20000000800 */
[----:B------:R-:W-:Y:S01]  /*5dc0*/  FADD.FTZ R2, R31, R2 ;  /* 0x000000021f027221 */ /* 0x000fe20000010000 */
[----:B------:R-:W-:-:S02]  /*5dd0*/  F2FP.PACK_AB R8, R76, R80 ;  /* 0x000000504c08723e */ /* 0x000fc400000000ff */
[----:B------:R-:W-:Y:S01]  /*5de0*/  F2FP.PACK_AB R10, R77, R84 ;  /* 0x000000544d0a723e */ /* 0x000fe200000000ff */
[----:B------:R-:W-:Y:S02]  /*5df0*/  FADD.FTZ R0, R45, R2 ;  /* 0x000000022d007221 */ /* 0x000fe40000010000 */
[----:B------:R-:W-:Y:S01]  /*5e00*/  FADD.FTZ R2, R38, R6 ;  /* 0x0000000626027221 */ /* 0x000fe20000010000 */
[----:B------:R-:W4:Y:S01]  /*5e10*/  MUFU.EX2 R41, R64 ;  /* 0x0000004000297308 */ /* 0x000f220000000800 */
[----:B------:R-:W-:Y:S01]  /*5e20*/  FADD.FTZ R3, R39, R0 ;  /* 0x0000000027037221 */ /* 0x000fe20000010000 */
[----:B---3--:R-:W-:Y:S01]  /*5e30*/  F2FP.PACK_AB R6, R30, R37 ;  /* 0x000000251e06723e */ /* 0x008fe200000000ff */
[----:B------:R-:W-:Y:S01]  /*5e40*/  FADD.FTZ R0, R36, R2 ;  /* 0x0000000224007221 */ /* 0x000fe20000010000 */
[----:B-1----:R-:W-:Y:S01]  /*5e50*/  F2FP.PACK_AB R126, R49, R52 ;  /* 0x00000034317e723e */ /* 0x002fe200000000ff */
[----:B------:R-:W-:Y:S02]  /*5e60*/  FADD.FTZ R2, R56, R3 ;  /* 0x0000000338027221 */ /* 0x000fe40000010000 */
[----:B------:R-:W-:Y:S01]  /*5e70*/  FADD.FTZ R0, R37, R0 ;  /* 0x0000000025007221 */ /* 0x000fe20000010000 */
[----:B------:R-:W1:Y:S03]  /*5e80*/  MUFU.EX2 R40, R67 ;  /* 0x0000004300287308 */ /* 0x000e660000000800 */
[----:B------:R-:W-:-:S02]  /*5e90*/  FADD.FTZ R7, R30, R0 ;  /* 0x000000001e077221 */ /* 0x000fc40000010000 */
[----:B------:R-:W-:Y:S02]  /*5ea0*/  FADD.FTZ R0, R88, R5 ;  /* 0x0000000558007221 */ /* 0x000fe40000010000 */
[----:B--2---:R-:W-:Y:S01]  /*5eb0*/  FADD.FTZ R5, R48, R28 ;  /* 0x0000001c30057221 */ /* 0x004fe20000010000 */
[----:B------:R-:W2:Y:S01]  /*5ec0*/  MUFU.EX2 R33, R68 ;  /* 0x0000004400217308 */ /* 0x000ea20000000800 */
[----:B------:R-:W-:Y:S01]  /*5ed0*/  FADD.FTZ R0, R81, R0 ;  /* 0x0000000051007221 */ /* 0x000fe20000010000 */
[C---:B----4-:R-:W-:Y:S01]  /*5ee0*/  F2FP.PACK_AB R129, R41.reuse, R56 ;  /* 0x000000382981723e */ /* 0x050fe200000000ff */
[----:B------:R-:W-:Y:S02]  /*5ef0*/  FADD.FTZ R3, R41, R2 ;  /* 0x0000000229037221 */ /* 0x000fe40000010000 */
[----:B------:R-:W-:Y:S02]  /*5f00*/  FADD.FTZ R2, R85, R0 ;  /* 0x0000000055027221 */ /* 0x000fe40000010000 */
[----:B------:R-:W-:Y:S01]  /*5f10*/  FADD.FTZ R0, R63, R3 ;  /* 0x000000033f007221 */ /* 0x000fe20000010000 */
[----:B------:R-:W3:Y:S01]  /*5f20*/  MUFU.EX2 R57, R62 ;  /* 0x0000003e00397308 */ /* 0x000ee20000000800 */
[----:B-1----:R-:W-:-:S02]  /*5f30*/  FADD.FTZ R5, R40, R5 ;  /* 0x0000000528057221 */ /* 0x002fc40000010000 */
[----:B------:R-:W-:Y:S02]  /*5f40*/  FADD.FTZ R28, R89, R2 ;  /* 0x00000002591c7221 */ /* 0x000fe40000010000 */
[----:B------:R-:W-:Y:S01]  /*5f50*/  FADD.FTZ R2, R51, R7 ;  /* 0x0000000733027221 */ /* 0x000fe20000010000 */
[----:B------:R-:W-:Y:S02]  /*5f60*/  HMMA.16816.F32 R88, R20, R70, RZ ;  /* 0x000000461458723c */ /* 0x000fe400000018ff */
[----:B------:R-:W1:Y:S01]  /*5f70*/  MUFU.EX2 R31, R69 ;  /* 0x00000045001f7308 */ /* 0x000e620000000800 */
[----:B--2---:R-:W-:Y:S01]  /*5f80*/  FADD.FTZ R3, R33, R5 ;  /* 0x0000000521037221 */ /* 0x004fe20000010000 */
[----:B------:R2:W-:Y:S06]  /*5f90*/  STL [R1+0x18], R28 ;  /* 0x0000181c01007387 */ /* 0x0005ec0000100800 */
[----:B------:R-:W4:Y:S01]  /*5fa0*/  MUFU.EX2 R32, R72 ;  /* 0x0000004800207308 */ /* 0x000f220000000800 */
[C---:B---3--:R-:W-:Y:S01]  /*5fb0*/  FADD.FTZ R5, R57.reuse, R0 ;  /* 0x0000000039057221 */ /* 0x048fe20000010000 */
[----:B------:R-:W-:Y:S01]  /*5fc0*/  F2FP.PACK_AB R131, R57, R63 ;  /* 0x0000003f3983723e */ /* 0x000fe200000000ff */
[----:B------:R-:W-:-:S05]  /*5fd0*/  FADD.FTZ R0, R50, R2 ;  /* 0x0000000232007221 */ /* 0x000fca0000010000 */
[----:B------:R-:W-:Y:S01]  /*5fe0*/  MUFU.EX2 R29, R74 ;  /* 0x0000004a001d7308 */ /* 0x000fe20000000800 */
[C---:B-1----:R-:W-:Y:S01]  /*5ff0*/  FADD.FTZ R2, R31.reuse, R3 ;  /* 0x000000031f027221 */ /* 0x042fe20000010000 */
[----:B------:R1:W-:Y:S01]  /*6000*/  STL [R1+0x14], R5 ;  /* 0x0000140501007387 */ /* 0x0003e20000100800 */
[----:B------:R-:W-:Y:S01]  /*6010*/  FADD.FTZ R0, R52, R0 ;  /* 0x0000000034007221 */ /* 0x000fe20000010000 */
[----:B------:R-:W-:-:S04]  /*6020*/  F2FP.PACK_AB R7, R31, R33 ;  /* 0x000000211f07723e */ /* 0x000fc800000000ff */
[----:B------:R-:W3:Y:S01]  /*6030*/  MUFU.EX2 R30, R73 ;  /* 0x00000049001e7308 */ /* 0x000ee20000000800 */
[----:B----4-:R-:W-:-:S07]  /*6040*/  FADD.FTZ R2, R32, R2 ;  /* 0x0000000220027221 */ /* 0x010fce0000010000 */
[----:B--2---:R-:W2:Y:S01]  /*6050*/  MUFU.EX2 R28, R75 ;  /* 0x0000004b001c7308 */ /* 0x004ea20000000800 */
[----:B------:R-:W-:Y:S01]  /*6060*/  FADD.FTZ R0, R49, R0 ;  /* 0x0000000031007221 */ /* 0x000fe20000010000 */
[C---:B------:R-:W-:Y:S04]  /*6070*/  HMMA.16816.F32 R64, R20.reuse, R98, RZ ;  /* 0x000000621440723c */ /* 0x040fe800000018ff */
[----:B------:R4:W-:Y:S01]  /*6080*/  STL [R1+0x20], R0 ;  /* 0x0000200001007387 */ /* 0x0009e20000100800 */
[C---:B---3--:R-:W-:Y:S01]  /*6090*/  FADD.FTZ R2, R30.reuse, R2 ;  /* 0x000000021e027221 */ /* 0x048fe20000010000 */
[----:B------:R-:W-:Y:S02]  /*60a0*/  F2FP.PACK_AB R125, R30, R32 ;  /* 0x000000201e7d723e */ /* 0x000fe400000000ff */
[C---:B------:R-:W-:Y:S01]  /*60b0*/  HMMA.16816.F32 R60, R20.reuse, R102, RZ ;  /* 0x00000066143c723c */ /* 0x040fe200000018ff */
[----:B-1----:R-:W-:Y:S01]  /*60c0*/  F2FP.PACK_AB R5, R40, R48 ;  /* 0x000000302805723e */ /* 0x002fe200000000ff */
[----:B------:R-:W-:Y:S01]  /*60d0*/  FADD.FTZ R2, R29, R2 ;  /* 0x000000021d027221 */ /* 0x000fe20000010000 */
[----:B------:R-:W3:Y:S03]  /*60e0*/  LDL R132, [R1+0x28] ;  /* 0x0000280001847983 */ /* 0x000ee60000100800 */
[C---:B--2---:R-:W-:Y:S01]  /*60f0*/  FADD.FTZ R2, R28.reuse, R2 ;  /* 0x000000021c027221 */ /* 0x044fe20000010000 */
[----:B------:R-:W-:Y:S01]  /*6100*/  F2FP.PACK_AB R127, R28, R29 ;  /* 0x0000001d1c7f723e */ /* 0x000fe200000000ff */
[C---:B------:R-:W-:Y:S08]  /*6110*/  HMMA.16816.F32 R72, R20.reuse, R94, RZ ;  /* 0x0000005e1448723c */ /* 0x040ff000000018ff */
[C---:B------:R-:W-:Y:S01]  /*6120*/  HMMA.16816.F32 R48, R20.reuse, R118, RZ ;  /* 0x000000761430723c */ /* 0x040fe200000018ff */
[----:B----4-:R-:W2:Y:S07]  /*6130*/  LDL R0, [R1+0xac] ;  /* 0x0000ac0001007983 */ /* 0x010eae0000100800 */
[C---:B------:R-:W-:Y:S08]  /*6140*/  HMMA.16816.F32 R36, R20.reuse, R82, RZ ;  /* 0x000000521424723c */ /* 0x040ff000000018ff */
[C---:B------:R-:W-:Y:S08]  /*6150*/  HMMA.16816.F32 R28, R20.reuse, R46, RZ ;  /* 0x0000002e141c723c */ /* 0x040ff000000018ff */
[----:B------:R-:W-:Y:S08]  /*6160*/  HMMA.16816.F32 R20, R20, R42, RZ ;  /* 0x0000002a1414723c */ /* 0x000ff000000018ff */
        /* <DEDUP_REMOVED lines=8> */
[----:B------:R-:W-:Y:S11]  /*61f0*/  HMMA.16816.F32 R12, R24, R70, RZ ;  /* 0x00000046180c723c */ /* 0x000ff600000018ff */
[----:B------:R-:W-:Y:S11]  /*6200*/  @!UPT UIADD3 URZ, URZ, URZ, URZ ;  /* 0x0000003f3f3ff290 */ /* 0x000ff6000fffe03f */
[----:B------:R-:W-:Y:S02]  /*6210*/  @!UPT UIADD3 URZ, URZ, URZ, URZ ;  /* 0x0000003f3f3ff290 */ /* 0x000fe4000fffe03f */
[----:B------:R-:W-:Y:S01]  /*6220*/  HMMA.16816.F32 R180, R16, R78, R12 ;  /* 0x0000004e10b4723c */ /* 0x000fe2000000180c */
[----:B------:R-:W-:Y:S04]  /*6230*/  STL [R1+0x24], R2 ;  /* 0x0000240201007387 */ /* 0x000fe80000100800 */
[----:B------:R-:W-:Y:S03]  /*6240*/  LDSM.16.MT88.4 R76, [R235+0x3800] ;  /* 0x00380000eb4c783b */ /* 0x000fe60000004200 */
[----:B------:R-:W-:Y:S01]  /*6250*/  HMMA.16816.F32 R12, R24, R94, RZ ;  /* 0x0000005e180c723c */ /* 0x000fe200000018ff */
[----:B------:R-:W-:Y:S11]  /*6260*/  LDSM.16.MT88.4 R92, [R236+0x3800] ;  /* 0x00380000ec5c783b */ /* 0x000ff60000004200 */
[----:B------:R-:W-:Y:S11]  /*6270*/  @!UPT UIADD3 URZ, URZ, URZ, URZ ;  /* 0x0000003f3f3ff290 */ /* 0x000ff6000fffe03f */
[----:B------:R-:W-:Y:S01]  /*6280*/  @!UPT UIADD3 URZ, URZ, URZ, URZ ;  /* 0x0000003f3f3ff290 */ /* 0x000fe2000fffe03f */
[----:B------:R-:W-:Y:S08]  /*6290*/  HMMA.16816.F32 R188, R16, R86, R12 ;  /* 0x0000005610bc723c */ /* 0x000ff0000000180c */
[----:B------:R-:W-:Y:S11]  /*62a0*/  HMMA.16816.F32 R12, R24, R98, RZ ;  /* 0x00000062180c723c */ /* 0x000ff600000018ff */
[----:B------:R-:W-:Y:S11]  /*62b0*/  @!UPT UIADD3 URZ, URZ, URZ, URZ ;  /* 0x0000003f3f3ff290 */ /* 0x000ff6000fffe03f */
[----:B------:R-:W-:Y:S02]  /*62c0*/  @!UPT UIADD3 URZ, URZ, URZ, URZ ;  /* 0x0000003f3f3ff290 */ /* 0x000fe4000fffe03f */
[----:B------:R-:W-:Y:S08]  /*62d0*/  HMMA.16816.F32 R104, R16, R106, R12 ;  /* 0x0000006a1068723c */ /* 0x000ff0000000180c */
[----:B------:R-:W-:Y:S11]  /*62e0*/  HMMA.16816.F32 R12, R24, R102, RZ ;  /* 0x00000066180c723c */ /* 0x000ff600000018ff */
[----:B------:R-:W-:Y:S11]  /*62f0*/  @!UPT UIADD3 URZ, URZ, URZ, URZ ;  /* 0x0000003f3f3ff290 */ /* 0x000ff6000fffe03f */
[----:B------:R-:W-:Y:S02]  /*6300*/  @!UPT UIADD3 URZ, URZ, URZ, URZ ;  /* 0x0000003f3f3ff290 */ /* 0x000fe4000fffe03f */
[----:B------:R-:W-:Y:S01]  /*6310*/  HMMA.16816.F32 R20, R16, R110, R12 ;  /* 0x0000006e1014723c */ /* 0x000fe2000000180c */
[----:B------:R-:W-:Y:S07]  /*6320*/  LDSM.16.MT88.4 R108, [R238+0x3800] ;  /* 0x00380000ee6c783b */ /* 0x000fee0000004200 */
[----:B------:R-:W-:Y:S11]  /*6330*/  HMMA.16816.F32 R12, R24, R118, RZ ;  /* 0x00000076180c723c */ /* 0x000ff600000018ff */
[----:B------:R-:W-:Y:S11]  /*6340*/  @!UPT UIADD3 URZ, URZ, URZ, URZ ;  /* 0x0000003f3f3ff290 */ /* 0x000ff6000fffe03f */
[----:B------:R-:W-:Y:S02]  /*6350*/  @!UPT UIADD3 URZ, URZ, URZ, URZ ;  /* 0x0000003f3f3ff290 */ /* 0x000fe4000fffe03f */
[----:B------:R-:W-:Y:S08]  /*6360*/  HMMA.16816.F32 R36, R16, R114, R12 ;  /* 0x000000721024723c */ /* 0x000ff0000000180c */
[----:B------:R-:W-:Y:S11]  /*6370*/  HMMA.16816.F32 R12, R24, R82, RZ ;  /* 0x00000052180c723c */ /* 0x000ff600000018ff */
[----:B------:R-:W-:Y:S11]  /*6380*/  @!UPT UIADD3 URZ, URZ, URZ, URZ ;  /* 0x0000003f3f3ff290 */ /* 0x000ff6000fffe03f */
[----:B------:R-:W-:Y:S02]  /*6390*/  @!UPT UIADD3 URZ, URZ, URZ, URZ ;  /* 0x0000003f3f3ff290 */ /* 0x000fe4000fffe03f */
[----:B------:R-:W-:Y:S08]  /*63a0*/  HMMA.16816.F32 R52, R16, R54, R12 ;  /* 0x000000361034723c */ /* 0x000ff0000000180c */
[C---:B------:R-:W-:Y:S08]  /*63b0*/  HMMA.16816.F32 R12, R24.reuse, R46, RZ ;  /* 0x0000002e180c723c */ /* 0x040ff000000018ff */
[----:B------:R-:W-:Y:S11]  /*63c0*/  HMMA.16816.F32 R24, R24, R42, RZ ;  /* 0x0000002a1818723c */ /* 0x000ff600000018ff */
[----:B------:R-:W-:Y:S05]  /*63d0*/  @!UPT UIADD3 URZ, URZ, URZ, URZ ;  /* 0x0000003f3f3ff290 */ /* 0x000fea000fffe03f */
[C---:B------:R-:W-:Y:S01]  /*63e0*/  HMMA.16816.F32 R56, R16.reuse, R58, R12 ;  /* 0x0000003a1038723c */ /* 0x040fe2000000180c */
[----:B------:R-:W1:Y:S07]  /*63f0*/  LDSM.16.MT88.4 R12, [R236+0x1000] ;  /* 0x00100000ec0c783b */ /* 0x000e6e0000004200 */
[----:B------:R-:W-:Y:S01]  /*6400*/  HMMA.16816.F32 R24, R16, R34, R24 ;  /* 0x000000221018723c */ /* 0x000fe20000001818 */
[----:B------:R-:W4:Y:S07]  /*6410*/  LDSM.16.MT88.4 R16, [R235+0x1000] ;  /* 0x00100000eb10783b */ /* 0x000f2e0000004200 */
[C---:B-1----:R-:W-:Y:S08]  /*6420*/  HMMA.16816.F32 R184, R8.reuse, R12, R184 ;  /* 0x0000000c08b8723c */ /* 0x042ff000000018b8 */
[-C--:B----4-:R-:W-:Y:S08]  /*6430*/  HMMA.16816.F32 R176, R8, R16.reuse, R176 ;  /* 0x0000001008b0723c */ /* 0x090ff000000018b0 */
[----:B------:R-:W-:Y:S08]  /*6440*/  HMMA.16816.F32 R172, R4, R16, R172 ;  /* 0x0000001004ac723c */ /* 0x000ff000000018ac */
[-C--:B------:R-:W-:Y:S08]  /*6450*/  HMMA.16816.F32 R180, R8, R18.reuse, R180 ;  /* 0x0000001208b4723c */ /* 0x080ff000000018b4 */
[C---:B------:R-:W-:Y:S01]  /*6460*/  HMMA.16816.F32 R28, R4.reuse, R18, R88 ;  /* 0x00000012041c723c */ /* 0x040fe20000001858 */
[----:B------:R-:W1:Y:S07]  /*6470*/  LDSM.16.MT88.4 R16, [R238+0x1000] ;  /* 0x00100000ee10783b */ /* 0x000e6e0000004200 */
[----:B------:R-:W-:Y:S08]  /*6480*/  HMMA.16816.F32 R164, R4, R12, R164 ;  /* 0x0000000c04a4723c */ /* 0x000ff000000018a4 */
[-C--:B------:R-:W-:Y:S08]  /*6490*/  HMMA.16816.F32 R188, R8, R14.reuse, R188 ;  /* 0x0000000e08bc723c */ /* 0x080ff000000018bc */
[----:B------:R-:W-:Y:S01]  /*64a0*/  HMMA.16816.F32 R32, R4, R14, R72 ;  /* 0x0000000e0420723c */ /* 0x000fe20000001848 */
[----:B------:R-:W4:Y:S07]  /*64b0*/  LDSM.16.MT88.4 R12, [R237+0x1000] ;  /* 0x00100000ed0c783b */ /* 0x000f2e0000004200 */
[-C--:B-1----:R-:W-:Y:S08]  /*64c0*/  HMMA.16816.F32 R192, R8, R16.reuse, R192 ;  /* 0x0000001008c0723c */ /* 0x082ff000000018c0 */
[----:B------:R-:W-:Y:S08]  /*64d0*/  HMMA.16816.F32 R156, R4, R16, R156 ;  /* 0x00000010049c723c */ /* 0x000ff0000000189c */
[-C--:B------:R-:W-:Y:S08]  /*64e0*/  HMMA.16816.F32 R104, R8, R18.reuse, R104 ;  /* 0x000000120868723c */ /* 0x080ff00000001868 */
[----:B------:R-:W-:Y:S01]  /*64f0*/  HMMA.16816.F32 R40, R4, R18, R64 ;  /* 0x000000120428723c */ /* 0x000fe20000001840 */
[----:B------:R-:W1:Y:S07]  /*6500*/  LDSM.16.MT88.4 R16, [R235+0x3000] ;  /* 0x00300000eb10783b */ /* 0x000e6e0000004200 */
[-C--:B----4-:R-:W-:Y:S08]  /*6510*/  HMMA.16816.F32 R200, R8, R12.reuse, R200 ;  /* 0x0000000c08c8723c */ /* 0x090ff000000018c8 */
[----:B------:R-:W-:Y:S08]  /*6520*/  HMMA.16816.F32 R148, R4, R12, R148 ;  /* 0x0000000c0494723c */ /* 0x000ff00000001894 */
[-C--:B------:R-:W-:Y:S08]  /*6530*/  HMMA.16816.F32 R20, R8, R14.reuse, R20 ;  /* 0x0000000e0814723c */ /* 0x080ff00000001814 */
[C---:B------:R-:W-:Y:S01]  /*6540*/  HMMA.16816.F32 R44, R4.reuse, R14, R60 ;  /* 0x0000000e042c723c */ /* 0x040fe2000000183c */
[----:B------:R-:W4:Y:S07]  /*6550*/  LDSM.16.MT88.4 R12, [R236+0x3000] ;  /* 0x00300000ec0c783b */ /* 0x000f2e0000004200 */
[----:B-1----:R-:W-:Y:S08]  /*6560*/  HMMA.16816.F32 R60, R4, R18, R48 ;  /* 0x00000012043c723c */ /* 0x002ff00000001830 */
[C---:B------:R-:W-:Y:S08]  /*6570*/  HMMA.16816.F32 R68, R8.reuse, R16, R208 ;  /* 0x000000100844723c */ /* 0x040ff000000018d0 */
[-C--:B----4-:R-:W-:Y:S08]  /*6580*/  HMMA.16816.F32 R84, R8, R12.reuse, R216 ;  /* 0x0000000c0854723c */ /* 0x090ff000000018d8 */
[----:B------:R-:W-:Y:S08]  /*6590*/  HMMA.16816.F32 R88, R4, R12, R212 ;  /* 0x0000000c0458723c */ /* 0x000ff000000018d4 */
[-C--:B------:R-:W-:Y:S08]  /*65a0*/  HMMA.16816.F32 R52, R8, R14.reuse, R52 ;  /* 0x0000000e0834723c */ /* 0x080ff00000001834 */
[C---:B------:R-:W-:Y:S01]  /*65b0*/  HMMA.16816.F32 R48, R4.reuse, R14, R120 ;  /* 0x0000000e0430723c */ /* 0x040fe20000001878 */
[----:B------:R-:W1:Y:S07]  /*65c0*/  LDSM.16.MT88.4 R12, [R237+0x3000] ;  /* 0x00300000ed0c783b */ /* 0x000e6e0000004200 */
[----:B------:R-:W-:Y:S08]  /*65d0*/  HMMA.16816.F32 R72, R4, R16, R204 ;  /* 0x000000100448723c */ /* 0x000ff000000018cc */
[----:B------:R-:W-:Y:S01]  /*65e0*/  HMMA.16816.F32 R36, R8, R18, R36 ;  /* 0x000000120824723c */ /* 0x000fe20000001824 */
[----:B------:R-:W4:Y:S01]  /*65f0*/  LDSM.16.MT88.4 R16, [R238+0x3000] ;  /* 0x00300000ee10783b */ /* 0x000f220000004200 */
[----:B--2---:R-:W-:-:S06]  /*6600*/  @P4 IMAD.HI.U32 R2, R0, c[0x0][0x2c8], RZ ;  /* 0x0000b20000024a27 */ /* 0x004fcc00078e00ff */
[----:B-1----:R-:W-:Y:S01]  /*6610*/  HMMA.16816.F32 R116, R8, R12, R152 ;  /* 0x0000000c0874723c */ /* 0x002fe20000001898 */
[----:B------:R-:W1:Y:S01]  /*6620*/  LDSM.16.MT88.4 R152, [R238+0x1800] ;  /* 0x00180000ee98783b */ /* 0x000e620000004200 */
[----:B------:R-:W-:-:S06]  /*6630*/  @P4 SHF.R.U32.HI R0, RZ, c[0x0][0x2cc], R2 ;  /* 0x0000b300ff004a19 */ /* 0x000fcc0000011602 */
[C---:B------:R-:W-:Y:S08]  /*6640*/  HMMA.16816.F32 R24, R8.reuse, R14, R24 ;  /* 0x0000000e0818723c */ /* 0x040ff00000001818 */
[C---:B----4-:R-:W-:Y:S01]  /*6650*/  HMMA.16816.F32 R100, R8.reuse, R16, R168 ;  /* 0x000000100864723c */ /* 0x050fe200000018a8 */
[----:B------:R-:W2:Y:S07]  /*6660*/  LDSM.16.MT88.4 R168, [R235+0x1800] ;  /* 0x00180000eba8783b */ /* 0x000eae0000004200 */
[----:B------:R-:W-:Y:S08]  /*6670*/  HMMA.16816.F32 R56, R8, R18, R56 ;  /* 0x000000120838723c */ /* 0x000ff00000001838 */
[----:B------:R-:W-:Y:S01]  /*6680*/  HMMA.16816.F32 R8, R4, R16, R196 ;  /* 0x000000100408723c */ /* 0x000fe200000018c4 */
[----:B------:R-:W-:-:S07]  /*6690*/  IADD3 R0, R0, -c[0x0][0x168], R222 ;  /* 0x80005a0000007a10 */ /* 0x000fce0007ffe0de */
[C---:B------:R-:W-:Y:S01]  /*66a0*/  HMMA.16816.F32 R16, R4.reuse, R18, R144 ;  /* 0x000000120410723c */ /* 0x040fe20000001890 */
[----:B------:R-:W-:Y:S07]  /*66b0*/  LDSM.16.MT88.4 R144, [R237+0x1800] ;  /* 0x00180000ed90783b */ /* 0x000fee0000004200 */
[C---:B------:R-:W-:Y:S01]  /*66c0*/  HMMA.16816.F32 R120, R4.reuse, R12, R160 ;  /* 0x0000000c0478723c */ /* 0x040fe200000018a0 */
[----:B------:R-:W4:Y:S07]  /*66d0*/  LDSM.16.MT88.4 R160, [R236+0x1800] ;  /* 0x00180000eca0783b */ /* 0x000f2e0000004200 */
[----:B------:R-:W-:Y:S01]  /*66e0*/  HMMA.16816.F32 R12, R4, R14, R140 ;  /* 0x0000000e040c723c */ /* 0x000fe2000000188c */
[----:B------:R-:W5:Y:S01]  /*66f0*/  LDSM.16.MT88.4 R4, [R237+0x3800] ;  /* 0x00380000ed04783b */ /* 0x000f620000004200 */
[----:B------:R-:W-:-:S04]  /*6700*/  SHF.R.S32.HI R2, RZ, 0x1f, R0 ;  /* 0x0000001fff027819 */ /* 0x000fc80000011400 */
[----:B------:R-:W-:Y:S02]  /*6710*/  LEA.HI R0, R2, R0, RZ, 0x6 ;  /* 0x0000000002007211 */ /* 0x000fe400078f30ff */
[----:B-1----:R-:W-:Y:S02]  /*6720*/  HMMA.16816.F32 R196, R128, R154, R104 ;  /* 0x0000009a80c4723c */ /* 0x002fe40000001868 */
[----:B------:R-:W-:Y:S02]  /*6730*/  SHF.R.S32.HI R0, RZ, 0x6, R0 ;  /* 0x00000006ff007819 */ /* 0x000fe40000011400 */
[----:B------:R-:W-:-:S04]  /*6740*/  IADD3 R3, R221, -0x2, RZ ;  /* 0xfffffffedd037810 */ /* 0x000fc80007ffe0ff */
[----:B------:R-:W-:Y:S01]  /*6750*/  HMMA.16816.F32 R104, R124, R108, R8 ;  /* 0x0000006c7c68723c */ /* 0x000fe20000001808 */
[----:B------:R1:W-:Y:S06]  /*6760*/  STL [R1+0x4], R3 ;  /* 0x0000040301007387 */ /* 0x0003ec0000100800 */
[----:B---3--:R-:W-:-:S05]  /*6770*/  IMNMX R8, R132, R0, !PT ;  /* 0x0000000084087217 */ /* 0x008fca0007800200 */
[----:B------:R1:W-:Y:S01]  /*6780*/  STL [R1+0x30], R8 ;  /* 0x0000300801007387 */ /* 0x0003e20000100800 */
[----:B------:R-:W-:Y:S01]  /*6790*/  ISETP.GE.AND P0, PT, R3, R8, PT ;  /* 0x000000080300720c */ /* 0x000fe20003f06270 */
[-C--:B--2---:R-:W-:Y:S08]  /*67a0*/  HMMA.16816.F32 R176, R128, R168.reuse, R176 ;  /* 0x000000a880b0723c */ /* 0x084ff000000018b0 */
[----:B------:R-:W-:Y:S08]  /*67b0*/  HMMA.16816.F32 R172, R124, R168, R172 ;  /* 0x000000a87cac723c */ /* 0x000ff000000018ac */
[C---:B------:R-:W-:Y:S08]  /*67c0*/  HMMA.16816.F32 R180, R128.reuse, R170, R180 ;  /* 0x000000aa80b4723c */ /* 0x040ff000000018b4 */
[-C--:B----4-:R-:W-:Y:S08]  /*67d0*/  HMMA.16816.F32 R184, R128, R160.reuse, R184 ;  /* 0x000000a080b8723c */ /* 0x090ff000000018b8 */
[----:B------:R-:W-:Y:S08]  /*67e0*/  HMMA.16816.F32 R164, R124, R160, R164 ;  /* 0x000000a07ca4723c */ /* 0x000ff000000018a4 */
[C---:B------:R-:W-:Y:S08]  /*67f0*/  HMMA.16816.F32 R188, R128.reuse, R162, R188 ;  /* 0x000000a280bc723c */ /* 0x040ff000000018bc */
[-C--:B------:R-:W-:Y:S08]  /*6800*/  HMMA.16816.F32 R192, R128, R152.reuse, R192 ;  /* 0x0000009880c0723c */ /* 0x080ff000000018c0 */
[----:B------:R-:W-:Y:S08]  /*6810*/  HMMA.16816.F32 R156, R124, R152, R156 ;  /* 0x000000987c9c723c */ /* 0x000ff0000000189c */
[-C--:B------:R-:W-:Y:S08]  /*6820*/  HMMA.16816.F32 R200, R128, R144.reuse, R200 ;  /* 0x0000009080c8723c */ /* 0x080ff000000018c8 */
[----:B------:R-:W-:Y:S08]  /*6830*/  HMMA.16816.F32 R148, R124, R144, R148 ;  /* 0x000000907c94723c */ /* 0x000ff00000001894 */
[C---:B------:R-:W-:Y:S08]  /*6840*/  HMMA.16816.F32 R204, R128.reuse, R146, R20 ;  /* 0x0000009280cc723c */ /* 0x040ff00000001814 */
[C---:B------:R-:W-:Y:S08]  /*6850*/  HMMA.16816.F32 R68, R128.reuse, R76, R68 ;  /* 0x0000004c8044723c */ /* 0x040ff00000001844 */
[C---:B------:R-:W-:Y:S08]  /*6860*/  HMMA.16816.F32 R80, R128.reuse, R78, R36 ;  /* 0x0000004e8050723c */ /* 0x040ff00000001824 */
[C---:B------:R-:W-:Y:S08]  /*6870*/  HMMA.16816.F32 R84, R128.reuse, R92, R84 ;  /* 0x0000005c8054723c */ /* 0x040ff00000001854 */
[C---:B------:R-:W-:Y:S08]  /*6880*/  HMMA.16816.F32 R96, R128.reuse, R94, R52 ;  /* 0x0000005e8060723c */ /* 0x040ff00000001834 */
[C---:B------:R-:W-:Y:S08]  /*6890*/  HMMA.16816.F32 R100, R128.reuse, R108, R100 ;  /* 0x0000006c8064723c */ /* 0x040ff00000001864 */
[----:B------:R-:W-:Y:S08]  /*68a0*/  HMMA.16816.F32 R112, R128, R110, R56 ;  /* 0x0000006e8070723c */ /* 0x000ff00000001838 */
[C---:B------:R-:W-:Y:S08]  /*68b0*/  HMMA.16816.F32 R72, R124.reuse, R76, R72 ;  /* 0x0000004c7c48723c */ /* 0x040ff00000001848 */
[C---:B------:R-:W-:Y:S08]  /*68c0*/  HMMA.16816.F32 R88, R124.reuse, R92, R88 ;  /* 0x0000005c7c58723c */ /* 0x040ff00000001858 */
[C---:B------:R-:W-:Y:S08]  /*68d0*/  HMMA.16816.F32 R168, R124.reuse, R170, R28 ;  /* 0x000000aa7ca8723c */ /* 0x040ff0000000181c */
[C---:B------:R-:W-:Y:S08]  /*68e0*/  HMMA.16816.F32 R160, R124.reuse, R162, R32 ;  /* 0x000000a27ca0723c */ /* 0x040ff00000001820 */
[C---:B------:R-:W-:Y:S08]  /*68f0*/  HMMA.16816.F32 R152, R124.reuse, R154, R40 ;  /* 0x0000009a7c98723c */ /* 0x040ff00000001828 */
[----:B------:R-:W-:Y:S08]  /*6900*/  HMMA.16816.F32 R144, R124, R146, R44 ;  /* 0x000000927c90723c */ /* 0x000ff0000000182c */
[----:B-----5:R-:W-:Y:S08]  /*6910*/  HMMA.16816.F32 R116, R128, R4, R116 ;  /* 0x000000048074723c */ /* 0x020ff00000001874 */
[C---:B------:R-:W-:Y:S08]  /*6920*/  HMMA.16816.F32 R76, R124.reuse, R78, R60 ;  /* 0x0000004e7c4c723c */ /* 0x040ff0000000183c */
[C---:B------:R-:W-:Y:S08]  /*6930*/  HMMA.16816.F32 R92, R124.reuse, R94, R48 ;  /* 0x0000005e7c5c723c */ /* 0x040ff00000001830 */
[C---:B------:R-:W-:Y:S08]  /*6940*/  HMMA.16816.F32 R108, R124.reuse, R110, R16 ;  /* 0x0000006e7c6c723c */ /* 0x040ff00000001810 */
[----:B------:R-:W-:Y:S08]  /*6950*/  HMMA.16816.F32 R120, R124, R4, R120 ;  /* 0x000000047c78723c */ /* 0x000ff00000001878 */
[-C--:B------:R-:W-:Y:S08]  /*6960*/  HMMA.16816.F32 R128, R128, R6.reuse, R24 ;  /* 0x000000068080723c */ /* 0x080ff00000001818 */
[----:B------:R-:W-:Y:S01]  /*6970*/  HMMA.16816.F32 R124, R124, R6, R12 ;  /* 0x000000067c7c723c */ /* 0x000fe2000000180c */
[----:B------:R-:W-:Y:S10]  /*6980*/  @!P0 BRA `(.L_x_1236) ;  /* 0x00004e3000008947 */ /* 0x000ff40003800000 */
[----:B-1----:R-:W-:Y:S01]  /*6990*/  IMAD.MOV.U32 R0, RZ, RZ, R3 ;  /* 0x000000ffff007224 */ /* 0x002fe200078e0003 */
[----:B------:R-:W-:Y:S01]  /*69a0*/  MOV R138, R135 ;  /* 0x00000087008a7202 */ /* 0x000fe20000000f00 */
[----:B------:R-:W-:Y:S01]  /*69b0*/  IMAD.MOV.U32 R140, RZ, RZ, R133 ;  /* 0x000000ffff8c7224 */ /* 0x000fe200078e0085 */
[----:B------:R-:W-:-:S02]  /*69c0*/  MOV R137, R136 ;  /* 0x0000008800897202 */ /* 0x000fc40000000f00 */
[----:B------:R1:W-:Y:S01]  /*69d0*/  STL [R1+0x4], R0 ;  /* 0x0000040001007387 */ /* 0x0003e20000100800 */
[----:B------:R-:W-:-:S07]  /*69e0*/  MOV R139, R134 ;  /* 0x00000086008b7202 */ /* 0x000fce0000000f00 */
.L_x_1247:
[----:B------:R-:W2:Y:S01]  /*69f0*/  LDL R2, [R1+0x4] ;  /* 0x0000040001027983 */ /* 0x000ea20000100800 */
[----:B------:R-:W-:Y:S04]  /*6a00*/  DEPBAR.LE SB0, 0x0 ;  /* 0x000080000000791a */ /* 0x000fe80000000000 */
[----:B-1----:R-:W2:Y:S01]  /*6a10*/  LDL R0, [R1+0x28] ;  /* 0x0000280001007983 */ /* 0x002ea20000100800 */
[----:B------:R-:W-:Y:S01]  /*6a20*/  WARPSYNC 0xffffffff ;  /* 0xffffffff00007948 */ /* 0x000fe20003800000 */
[----:B------:R-:W-:Y:S02]  /*6a30*/  BSSY B0, `(.L_x_1237) ;  /* 0x000005c000007945 */ /* 0x000fe40003800000 */
[----:B------:R-:W-:Y:S06]  /*6a40*/  BAR.SYNC.DEFER_BLOCKING 0x0 ;  /* 0x0000000000007b1d */ /* 0x000fec0000010000 */
[----:B------:R1:W3:Y:S04]  /*6a50*/  LDSM.16.M88.4 R64, [R239] ;  /* 0x00000000ef40783b */ /* 0x0002e80000000200 */
[----:B------:R1:W4:Y:S04]  /*6a60*/  LDSM.16.M88.4 R60, [R239+0x2000] ;  /* 0x00200000ef3c783b */ /* 0x0003280000000200 */
[----:B------:R1:W1:Y:S04]  /*6a70*/  LDSM.16.M88.4 R16, [R232] ;  /* 0x00000000e810783b */ /* 0x0002680000000200 */
[----:B------:R1:W1:Y:S04]  /*6a80*/  LDSM.16.M88.4 R32, [R232+0x800] ;  /* 0x00080000e820783b */ /* 0x0002680000000200 */
[----:B------:R1:W1:Y:S04]  /*6a90*/  LDSM.16.M88.4 R48, [R232+0x1000] ;  /* 0x00100000e830783b */ /* 0x0002680000000200 */
[----:B------:R1:W1:Y:S04]  /*6aa0*/  LDSM.16.M88.4 R132, [R232+0x1800] ;  /* 0x00180000e884783b */ /* 0x0002680000000200 */
[----:B------:R1:W1:Y:S04]  /*6ab0*/  LDSM.16.M88.4 R208, [R241] ;  /* 0x00000000f1d0783b */ /* 0x0002680000000200 */
[----:B------:R1:W1:Y:S04]  /*6ac0*/  LDSM.16.M88.4 R216, [R241+0x2000] ;  /* 0x00200000f1d8783b */ /* 0x0002680000000200 */
[----:B------:R1:W1:Y:S04]  /*6ad0*/  LDSM.16.M88.4 R212, [R243] ;  /* 0x00000000f3d4783b */ /* 0x0002680000000200 */
[----:B------:R1:W1:Y:S04]  /*6ae0*/  LDSM.16.M88.4 R220, [R249] ;  /* 0x00000000f9dc783b */ /* 0x0002680000000200 */
[----:B------:R1:W1:Y:S04]  /*6af0*/  LDSM.16.M88.4 R224, [R250] ;  /* 0x00000000fae0783b */ /* 0x0002680000000200 */
[----:B------:R1:W1:Y:S01]  /*6b00*/  LDSM.16.M88.4 R228, [R251] ;  /* 0x00000000fbe4783b */ /* 0x0002620000000200 */
[----:B--2---:R-:W-:Y:S11]  /*6b10*/  ISETP.GT.AND P0, PT, R0, R2, PT ;  /* 0x000000020000720c */ /* 0x004ff60003f04270 */
[----:B------:R-:W-:Y:S02]  /*6b20*/  @!UPT UIADD3 URZ, URZ, URZ, URZ ;  /* 0x0000003f3f3ff290 */ /* 0x000fe4000fffe03f */
[----:B------:R-:W-:-:S05]  /*6b30*/  @P0 BRA `(.L_x_1238) ;  /* 0x000004b000000947 */ /* 0x000fca0003800000 */
[----:B-1-34-:R-:W2:Y:S04]  /*6b40*/  LDL R4, [R1+0x8] ;  /* 0x0000080001047983 */ /* 0x01aea80000100800 */
[----:B------:R-:W3:Y:S04]  /*6b50*/  LDL R12, [R1] ;  /* 0x00000000010c7983 */ /* 0x000ee80000100800 */
[----:B------:R-:W4:Y:S04]  /*6b60*/  LDL.64 R10, [R1+0x50] ;  /* 0x00005000010a7983 */ /* 0x000f280000100a00 */
[----:B------:R-:W5:Y:S04]  /*6b70*/  LDL R9, [R1+0x5c] ;  /* 0x00005c0001097983 */ /* 0x000f680000100800 */
[----:B------:R-:W4:Y:S04]  /*6b80*/  LDL R6, [R1+0xf4] ;  /* 0x0000f40001067983 */ /* 0x000f280000100800 */
[----:B------:R-:W4:Y:S04]  /*6b90*/  LDL R8, [R1+0x1c] ;  /* 0x00001c0001087983 */ /* 0x000f280000100800 */
[----:B------:R-:W5:Y:S04]  /*6ba0*/  LDL R5, [R1+0xf8] ;  /* 0x0000f80001057983 */ /* 0x000f680000100800 */
[----:B------:R-:W5:Y:S01]  /*6bb0*/  LDL R7, [R1+0xc] ;  /* 0x00000c0001077983 */ /* 0x000f620000100800 */
[----:B--2---:R-:W-:Y:S01]  /*6bc0*/  IMAD.WIDE.U32 R2, R4, c[0x0][0x208], RZ ;  /* 0x0000820004027a25 */ /* 0x004fe200078e00ff */
[----:B------:R-:W-:Y:S05]  /*6bd0*/  SHF.R.S32.HI R0, RZ, 0x1f, R4 ;  /* 0x0000001fff007819 */ /* 0x000fea0000011404 */
[----:B------:R-:W-:Y:S04]  /*6be0*/  IMAD R0, R0, c[0x0][0x208], RZ ;  /* 0x0000820000007a24 */ /* 0x000fe800078e02ff */
[----:B------:R-:W-:Y:S04]  /*6bf0*/  IMAD R0, R4, c[0x0][0x20c], R0 ;  /* 0x0000830004007a24 */ /* 0x000fe800078e0200 */
[----:B------:R-:W-:Y:S01]  /*6c00*/  IMAD.IADD R3, R3, 0x1, R0 ;  /* 0x0000000103037824 */ /* 0x000fe200078e0200 */
[----:B---3--:R-:W-:Y:S03]  /*6c10*/  SHF.R.S32.HI R0, RZ, 0x1f, R12 ;  /* 0x0000001fff007819 */ /* 0x008fe6000001140c */
[----:B------:R-:W-:Y:S01]  /*6c20*/  IMAD.WIDE.U32 R2, R12, c[0x0][0x218], R2 ;  /* 0x000086000c027a25 */ /* 0x000fe200078e0002 */
[C---:B----4-:R-:W-:Y:S02]  /*6c30*/  SHF.L.U64.HI R6, R8.reuse, 0x1, R6 ;  /* 0x0000000108067819 */ /* 0x050fe40000010206 */
[----:B------:R-:W-:Y:S01]  /*6c40*/  SHF.L.U32 R13, R8, 0x1, RZ ;  /* 0x00000001080d7819 */ /* 0x000fe200000006ff */
[----:B------:R-:W-:Y:S01]  /*6c50*/  IMAD R4, R0, c[0x0][0x218], RZ ;  /* 0x0000860000047a24 */ /* 0x000fe200078e02ff */
[----:B------:R-:W-:Y:S03]  /*6c60*/  IADD3 R0, P0, R10, R2, RZ ;  /* 0x000000020a007210 */ /* 0x000fe60007f1e0ff */
[----:B------:R-:W-:Y:S01]  /*6c70*/  IMAD R4, R12, c[0x0][0x21c], R4 ;  /* 0x000087000c047a24 */ /* 0x000fe200078e0204 */
[C---:B-----5:R-:W-:Y:S01]  /*6c80*/  SHF.L.U64.HI R5, R7.reuse, 0x1, R5 ;  /* 0x0000000107057819 */ /* 0x060fe20000010205 */
[----:B------:R-:W-:Y:S03]  /*6c90*/  IMAD.SHL.U32 R12, R7, 0x2, RZ ;  /* 0x00000002070c7824 */ /* 0x000fe600078e00ff */
[----:B------:R-:W-:Y:S02]  /*6ca0*/  IADD3.X R2, R9, R3, R4, P0, !PT ;  /* 0x0000000309027210 */ /* 0x000fe400007fe404 */
[C---:B------:R-:W-:Y:S04]  /*6cb0*/  LEA R4, P0, R0.reuse, c[0x0][0x1f8], 0x1 ;  /* 0x00007e0000047a11 */ /* 0x040fe800078008ff */
[----:B------:R-:W-:Y:S01]  /*6cc0*/  LEA.HI.X R0, R0, c[0x0][0x1fc], R2, 0x1, P0 ;  /* 0x00007f0000007a11 */ /* 0x000fe200000f0c02 */
[----:B------:R-:W-:-:S06]  /*6cd0*/  BRA.DIV ~URZ, `(.L_x_1239) ;  /* 0x0000d5127f007947 */ /* 0x000fcc000b800000 */
[----:B------:R1:W2:Y:S02]  /*6ce0*/  SHFL.IDX PT, R7, R0, RZ, 0x181f ;  /* 0x00181fff00077589 */ /* 0x0002a400000e0000 */
.L_x_1290:
[----:B------:R-:W-:-:S05]  /*6cf0*/  BRA.DIV ~URZ, `(.L_x_1240) ;  /* 0x0000d5627f007947 */ /* 0x000fca000b800000 */
[----:B------:R-:W3:Y:S04]  /*6d00*/  LDL R2, [R1+0xc] ;  /* 0x00000c0001027983 */ /* 0x000ee80000100800 */
[----:B------:R-:W4:Y:S04]  /*6d10*/  LDL R9, [R1+0x1c] ;  /* 0x00001c0001097983 */ /* 0x000f280000100800 */
[----:B------:R-:W5:Y:S01]  /*6d20*/  SHFL.IDX PT, R10, R4, RZ, 0x181f ;  /* 0x00181fff040a7589 */ /* 0x000f6200000e0000 */
[----:B---3--:R-:W-:Y:S02]  /*6d30*/  ISETP.GE.AND P2, PT, R2, c[0x0][0x1d4], PT ;  /* 0x0000750002007a0c */ /* 0x008fe40003f46270 */
[CC--:B-----5:R-:W-:Y:S02]  /*6d40*/  IADD3 R2, P0, R10.reuse, R12.reuse, RZ ;  /* 0x0000000c0a027210 */ /* 0x0e0fe40007f1e0ff */
[-C--:B------:R-:W-:Y:S03]  /*6d50*/  IADD3 R10, P5, R10, R13.reuse, RZ ;  /* 0x0000000d0a0a7210 */ /* 0x080fe60007fbe0ff */
[--C-:B--2---:R-:W-:Y:S01]  /*6d60*/  IMAD.X R3, R7, 0x1, R5.reuse, P0 ;  /* 0x0000000107037824 */ /* 0x104fe200000e0605 */
[----:B----4-:R-:W-:Y:S01]  /*6d70*/  ISETP.GE.AND P0, PT, R9, c[0x0][0x1d4], PT ;  /* 0x0000750009007a0c */ /* 0x010fe20003f06270 */
        /* <DEDUP_REMOVED lines=24> */
.L_x_1291:
        /* <DEDUP_REMOVED lines=15> */
.L_x_1238:
[----:B-1-34-:R-:W-:Y:S05]  /*6ff0*/  BSYNC B0 ;  /* 0x0000000000007941 */ /* 0x01afea0003800000 */
.L_x_1237:
[----:B------:R-:W0:Y:S01]  /*7000*/  LDGDEPBAR ;  /* 0x00000000000079af */ /* 0x000e220000000000 */
[----:B------:R-:W-:Y:S01]  /*7010*/  WARPSYNC 0xffffffff ;  /* 0xffffffff00007948 */ /* 0x000fe20003800000 */
[-C--:B------:R-:W-:Y:S01]  /*7020*/  HMMA.16816.F32 R4, R64, R16.reuse, RZ ;  /* 0x000000104004723c */ /* 0x080fe200000018ff */
[----:B------:R-:W-:Y:S05]  /*7030*/  BSSY B0, `(.L_x_1241) ;  /* 0x000010e000007945 */ /* 0x000fea0003800000 */
[----:B------:R-:W2:Y:S02]  /*7040*/  LDL R0, [R1+0x28] ;  /* 0x0000280001007983 */ /* 0x000ea40000100800 */
[C---:B------:R-:W-:Y:S02]  /*7050*/  HMMA.16816.F32 R8, R60.reuse, R16, RZ ;  /* 0x000000103c08723c */ /* 0x040fe400000018ff */
[----:B------:R-:W2:Y:S06]  /*7060*/  LDL R2, [R1+0x4] ;  /* 0x0000040001027983 */ /* 0x000eac0000100800 */
[-C--:B------:R-:W-:Y:S08]  /*7070*/  HMMA.16816.F32 R12, R60, R18.reuse, RZ ;  /* 0x000000123c0c723c */ /* 0x080ff000000018ff */
        /* <DEDUP_REMOVED lines=13> */
[----:B------:R-:W-:Y:S07]  /*7150*/  LDSM.16.M88.4 R132, [R240] ;  /* 0x00000000f084783b */ /* 0x000fee0000000200 */
[-C--:B------:R-:W-:Y:S08]  /*7160*/  HMMA.16816.F32 R4, R208, R212.reuse, R4 ;  /* 0x000000d4d004723c */ /* 0x080ff00000001804 */
[C---:B------:R-:W-:Y:S08]  /*7170*/  HMMA.16816.F32 R8, R216.reuse, R212, R8 ;  /* 0x000000d4d808723c */ /* 0x040ff00000001808 */
[-C--:B------:R-:W-:Y:S08]  /*7180*/  HMMA.16816.F32 R12, R216, R214.reuse, R12 ;  /* 0x000000d6d80c723c */ /* 0x080ff0000000180c */
[C---:B------:R-:W-:Y:S01]  /*7190*/  HMMA.16816.F32 R16, R208.reuse, R214, R16 ;  /* 0x000000d6d010723c */ /* 0x040fe20000001810 */
[----:B------:R-:W1:Y:S07]  /*71a0*/  LDSM.16.M88.4 R212, [R234] ;  /* 0x00000000ead4783b */ /* 0x000e6e0000000200 */
        /* <DEDUP_REMOVED lines=15> */
[----:B------:R-:W4:Y:S07]  /*72a0*/  LDSM.16.M88.4 R208, [R234+0x800] ;  /* 0x00080000ead0783b */ /* 0x000f2e0000000200 */
[-C--:B-1----:R-:W-:Y:S08]  /*72b0*/  HMMA.16816.F32 R4, R132, R212.reuse, R4 ;  /* 0x000000d48404723c */ /* 0x082ff00000001804 */
[C---:B---3--:R-:W-:Y:S08]  /*72c0*/  HMMA.16816.F32 R8, R220.reuse, R212, R8 ;  /* 0x000000d4dc08723c */ /* 0x048ff00000001808 */
[-C--:B------:R-:W-:Y:S08]  /*72d0*/  HMMA.16816.F32 R12, R220, R214.reuse, R12 ;  /* 0x000000d6dc0c723c */ /* 0x080ff0000000180c */
[C---:B------:R-:W-:Y:S01]  /*72e0*/  HMMA.16816.F32 R16, R132.reuse, R214, R16 ;  /* 0x000000d68410723c */ /* 0x040fe20000001810 */
[----:B------:R-:W-:Y:S07]  /*72f0*/  LDSM.16.M88.4 R212, [R233+-0x2000] ;  /* 0xffe00000e9d4783b */ /* 0x000fee0000000200 */
[-C--:B----4-:R-:W-:Y:S08]  /*7300*/  HMMA.16816.F32 R20, R132, R208.reuse, R20 ;  /* 0x000000d08414723c */ /* 0x090ff00000001814 */
[C---:B------:R-:W-:Y:S08]  /*7310*/  HMMA.16816.F32 R24, R220.reuse, R208, R24 ;  /* 0x000000d0dc18723c */ /* 0x040ff00000001818 */
[-C--:B------:R-:W-:Y:S03]  /*7320*/  HMMA.16816.F32 R28, R220, R210.reuse, R28 ;  /* 0x000000d2dc1c723c */ /* 0x080fe6000000181c */
[----:B--2---:R-:W-:Y:S05]  /*7330*/  ISETP.GT.AND P0, PT, R2, R0, PT ;  /* 0x000000000200720c */ /* 0x004fea0003f04270 */
[C---:B------:R-:W-:Y:S01]  /*7340*/  HMMA.16816.F32 R32, R132.reuse, R210, R32 ;  /* 0x000000d28420723c */ /* 0x040fe20000001820 */
[----:B------:R-:W1:Y:S07]  /*7350*/  LDSM.16.M88.4 R208, [R242] ;  /* 0x00000000f2d0783b */ /* 0x000e6e0000000200 */
        /* <DEDUP_REMOVED lines=8> */
[----:B------:R-:W-:Y:S07]  /*73e0*/  LDSM.16.M88.4 R220, [R233+-0x1000] ;  /* 0xfff00000e9dc783b */ /* 0x000fee0000000200 */
[----:B------:R-:W-:Y:S01]  /*73f0*/  HMMA.16816.F32 R64, R132, R226, R64 ;  /* 0x000000e28440723c */ /* 0x000fe20000001840 */
[----:B------:R-:W3:Y:S07]  /*7400*/  LDSM.16.M88.4 R132, [R233+-0x1800] ;  /* 0xffe80000e984783b */ /* 0x000eee0000000200 */
[-C--:B-1----:R-:W-:Y:S01]  /*7410*/  HMMA.16816.F32 R4, R208, R212.reuse, R4 ;  /* 0x000000d4d004723c */ /* 0x082fe20000001804 */
[----:B------:R-:W1:Y:S07]  /*7420*/  LDSM.16.M88.4 R224, [R233+-0x800] ;  /* 0xfff80000e9e0783b */ /* 0x000e6e0000000200 */
        /* <DEDUP_REMOVED lines=13> */
[----:B------:R-:W3:Y:S07]  /*7500*/  LDSM.16.M88.4 R220, [R239+0x6000] ;  /* 0x00600000efdc783b */ /* 0x000eee0000000200 */
[-C--:B-1----:R-:W-:Y:S08]  /*7510*/  HMMA.16816.F32 R52, R208, R224.reuse, R52 ;  /* 0x000000e0d034723c */ /* 0x082ff00000001834 */
[C---:B------:R-:W-:Y:S08]  /*7520*/  HMMA.16816.F32 R56, R216.reuse, R224, R56 ;  /* 0x000000e0d838723c */ /* 0x040ff00000001838 */
[-C--:B------:R-:W-:Y:S01]  /*7530*/  HMMA.16816.F32 R60, R216, R226.reuse, R60 ;  /* 0x000000e2d83c723c */ /* 0x080fe2000000183c */
[----:B------:R-:W-:Y:S07]  /*7540*/  LDSM.16.M88.4 R216, [R232+0x3000] ;  /* 0x00300000e8d8783b */ /* 0x000fee0000000200 */
[----:B------:R-:W-:Y:S01]  /*7550*/  HMMA.16816.F32 R64, R208, R226, R64 ;  /* 0x000000e2d040723c */ /* 0x000fe20000001840 */
[----:B------:R-:W1:Y:S07]  /*7560*/  LDSM.16.M88.4 R208, [R232+0x2800] ;  /* 0x00280000e8d0783b */ /* 0x000e6e0000000200 */
[-C--:B--2---:R-:W-:Y:S01]  /*7570*/  HMMA.16816.F32 R4, R132, R212.reuse, R4 ;  /* 0x000000d48404723c */ /* 0x084fe20000001804 */
[----:B------:R-:W2:Y:S07]  /*7580*/  LDSM.16.M88.4 R224, [R232+0x3800] ;  /* 0x00380000e8e0783b */ /* 0x000eae0000000200 */
[C---:B---3--:R-:W-:Y:S08]  /*7590*/  HMMA.16816.F32 R8, R220.reuse, R212, R8 ;  /* 0x000000d4dc08723c */ /* 0x048ff00000001808 */
[-C--:B------:R-:W-:Y:S08]  /*75a0*/  HMMA.16816.F32 R12, R220, R214.reuse, R12 ;  /* 0x000000d6dc0c723c */ /* 0x080ff0000000180c */
[C---:B------:R-:W-:Y:S01]  /*75b0*/  HMMA.16816.F32 R16, R132.reuse, R214, R16 ;  /* 0x000000d68410723c */ /* 0x040fe20000001810 */
[----:B------:R-:W-:Y:S07]  /*75c0*/  LDSM.16.M88.4 R212, [R244] ;  /* 0x00000000f4d4783b */ /* 0x000fee0000000200 */
[-C--:B-1----:R-:W-:Y:S08]  /*75d0*/  HMMA.16816.F32 R20, R132, R208.reuse, R20 ;  /* 0x000000d08414723c */ /* 0x082ff00000001814 */
        /* <DEDUP_REMOVED lines=8> */
[----:B------:R-:W3:Y:S07]  /*7660*/  LDSM.16.M88.4 R216, [R241+0x6000] ;  /* 0x00600000f1d8783b */ /* 0x000eee0000000200 */
[-C--:B--2---:R-:W-:Y:S08]  /*7670*/  HMMA.16816.F32 R52, R132, R224.reuse, R52 ;  /* 0x000000e08434723c */ /* 0x084ff00000001834 */
[C---:B------:R-:W-:Y:S08]  /*7680*/  HMMA.16816.F32 R56, R220.reuse, R224, R56 ;  /* 0x000000e0dc38723c */ /* 0x040ff00000001838 */
[-C--:B------:R-:W-:Y:S01]  /*7690*/  HMMA.16816.F32 R60, R220, R226.reuse, R60 ;  /* 0x000000e2dc3c723c */ /* 0x080fe2000000183c */
[----:B------:R-:W-:Y:S07]  /*76a0*/  LDSM.16.M88.4 R220, [R246] ;  /* 0x00000000f6dc783b */ /* 0x000fee0000000200 */
[----:B------:R-:W-:Y:S01]  /*76b0*/  HMMA.16816.F32 R64, R132, R226, R64 ;  /* 0x000000e28440723c */ /* 0x000fe20000001840 */
[----:B------:R-:W2:Y:S07]  /*76c0*/  LDSM.16.M88.4 R132, [R245] ;  /* 0x00000000f584783b */ /* 0x000eae0000000200 */
[-C--:B-1----:R-:W-:Y:S01]  /*76d0*/  HMMA.16816.F32 R4, R208, R212.reuse, R4 ;  /* 0x000000d4d004723c */ /* 0x082fe20000001804 */
[----:B------:R-:W1:Y:S07]  /*76e0*/  LDSM.16.M88.4 R224, [R247] ;  /* 0x00000000f7e0783b */ /* 0x000e6e0000000200 */
[C---:B---3--:R-:W-:Y:S08]  /*76f0*/  HMMA.16816.F32 R8, R216.reuse, R212, R8 ;  /* 0x000000d4d808723c */ /* 0x048ff00000001808 */
[-C--:B------:R-:W-:Y:S08]  /*7700*/  HMMA.16816.F32 R12, R216, R214.reuse, R12 ;  /* 0x000000d6d80c723c */ /* 0x080ff0000000180c */
[C---:B------:R-:W-:Y:S01]  /*7710*/  HMMA.16816.F32 R16, R208.reuse, R214, R16 ;  /* 0x000000d6d010723c */ /* 0x040fe20000001810 */
[----:B------:R-:W-:Y:S07]  /*7720*/  LDSM.16.M88.4 R212, [R234+0x2000] ;  /* 0x00200000ead4783b */ /* 0x000fee0000000200 */
[-C--:B--2---:R-:W-:Y:S08]  /*7730*/  HMMA.16816.F32 R20, R208, R132.reuse, R20 ;  /* 0x00000084d014723c */ /* 0x084ff00000001814 */
        /* <DEDUP_REMOVED lines=34> */
[----:B------:R-:W-:Y:S07]  /*7960*/  LDSM.16.M88.4 R220, [R233+0x1000] ;  /* 0x00100000e9dc783b */ /* 0x000fee0000000200 */
[----:B------:R-:W-:Y:S01]  /*7970*/  HMMA.16816.F32 R64, R132, R226, R64 ;  /* 0x000000e28440723c */ /* 0x000fe20000001840 */
[----:B------:R-:W2:Y:S07]  /*7980*/  LDSM.16.M88.4 R132, [R233+0x800] ;  /* 0x00080000e984783b */ /* 0x000eae0000000200 */
[-C--:B-1----:R-:W-:Y:S01]  /*7990*/  HMMA.16816.F32 R4, R208, R212.reuse, R4 ;  /* 0x000000d4d004723c */ /* 0x082fe20000001804 */
[----:B------:R-:W1:Y:S01]  /*79a0*/  LDSM.16.M88.4 R224, [R233+0x1800] ;  /* 0x00180000e9e0783b */ /* 0x000e620000000200 */
[----:B------:R-:W-:Y:S06]  /*79b0*/  DEPBAR.LE SB0, 0x0 ;  /* 0x000080000000791a */ /* 0x000fec0000000000 */
[C---:B---3--:R-:W-:Y:S01]  /*79c0*/  HMMA.16816.F32 R8, R216.reuse, R212, R8 ;  /* 0x000000d4d808723c */ /* 0x048fe20000001808 */
[----:B------:R-:W-:Y:S07]  /*79d0*/  BAR.SYNC.DEFER_BLOCKING 0x0 ;  /* 0x0000000000007b1d */ /* 0x000fee0000010000 */
[-C--:B------:R-:W-:Y:S08]  /*79e0*/  HMMA.16816.F32 R12, R216, R214.reuse, R12 ;  /* 0x000000d6d80c723c */ /* 0x080ff0000000180c */
[C---:B------:R-:W-:Y:S08]  /*79f0*/  HMMA.16816.F32 R16, R208.reuse, R214, R16 ;  /* 0x000000d6d010723c */ /* 0x040ff00000001810 */
[-C--:B--2---:R-:W-:Y:S08]  /*7a00*/  HMMA.16816.F32 R20, R208, R132.reuse, R20 ;  /* 0x00000084d014723c */ /* 0x084ff00000001814 */
        /* <DEDUP_REMOVED lines=11> */
[----:B------:R-:W-:Y:S07]  /*7ac0*/  @!UPT UIADD3 URZ, URZ, URZ, URZ ;  /* 0x0000003f3f3ff290 */ /* 0x000fee000fffe03f */
[----:B------:R-:W-:-:S11]  /*7ad0*/  @!P0 BRA `(.L_x_1242) ;  /* 0x0000063000008947 */ /* 0x000fd60003800000 */
[----:B------:R-:W2:Y:S04]  /*7ae0*/  LDL R3, [R1+0x48] ;  /* 0x0000480001037983 */ /* 0x000ea80000100800 */
[----:B------:R-:W3:Y:S04]  /*7af0*/  LDL.64 R228, [R1+0x40] ;  /* 0x0000400001e47983 */ /* 0x000ee80000100a00 */
[----:B------:R-:W4:Y:S04]  /*7b00*/  LDL R143, [R1+0x58] ;  /* 0x00005800018f7983 */ /* 0x000f280000100800 */
[----:B------:R-:W1:Y:S04]  /*7b10*/  S2R R136, SR_TID.X ;  /* 0x0000000000887919 */ /* 0x000e680000002100 */
[----:B------:R-:W5:Y:S04]  /*7b20*/  LDL.64 R208, [R1+0x38] ;  /* 0x0000380001d07983 */ /* 0x000f680000100a00 */
[----:B------:R-:W4:Y:S04]  /*7b30*/  LDL R142, [R1+0x4c] ;  /* 0x00004c00018e7983 */ /* 0x000f280000100800 */
[----:B------:R-:W5:Y:S04]  /*7b40*/  LDL R134, [R1+0xf4] ;  /* 0x0000f40001867983 */ /* 0x000f680000100800 */
[----:B------:R-:W5:Y:S04]  /*7b50*/  LDL R141, [R1+0x1c] ;  /* 0x00001c00018d7983 */ /* 0x000f680000100800 */
[----:B------:R-:W5:Y:S01]  /*7b60*/  LDL R135, [R1+0xf8] ;  /* 0x0000f80001877983 */ /* 0x000f620000100800 */
[--C-:B-1----:R-:W-:Y:S02]  /*7b70*/  SHF.R.S32.HI R0, RZ, 0x1f, R136.reuse ;  /* 0x0000001fff007819 */ /* 0x102fe40000011488 */
[----:B------:R-:W-:Y:S02]  /*7b80*/  SHF.R.S32.HI R231, RZ, 0x1f, R136 ;  /* 0x0000001fffe77819 */ /* 0x000fe40000011488 */
[-C--:B------:R-:W-:Y:S02]  /*7b90*/  LEA.HI R0, R0, R136.reuse, RZ, 0x3 ;  /* 0x0000008800007211 */ /* 0x080fe400078f18ff */
[----:B------:R-:W-:Y:S02]  /*7ba0*/  LEA.HI R231, R231, R136, RZ, 0x3 ;  /* 0x00000088e7e77211 */ /* 0x000fe400078f18ff */
[----:B------:R-:W-:Y:S02]  /*7bb0*/  LOP3.LUT R0, R0, 0xfffffff8, RZ, 0xc0, !PT ;  /* 0xfffffff800007812 */ /* 0x000fe400078ec0ff */
[----:B------:R-:W-:Y:S03]  /*7bc0*/  SHF.R.S32.HI R231, RZ, 0x3, R231 ;  /* 0x00000003ffe77819 */ /* 0x000fe600000114e7 */
[----:B------:R-:W-:Y:S02]  /*7bd0*/  IMAD.IADD R0, R136, 0x1, -R0 ;  /* 0x0000000188007824 */ /* 0x000fe400078e0a00 */
[----:B------:R-:W5:Y:S02]  /*7be0*/  LDL R136, [R1+0xc] ;  /* 0x00000c0001887983 */ /* 0x000f640000100800 */
        /* <DEDUP_REMOVED lines=8> */
[----:B------:R-:W-:Y:S01]  /*7c70*/  IMAD.MOV.U32 R143, RZ, RZ, RZ ;  /* 0x000000ffff8f7224 */ /* 0x000fe200078e00ff */
[----:B------:R-:W-:Y:S01]  /*7c80*/  @!P1 LEA R132, P0, R3, c[0x0][0x2a0], 0x2 ;  /* 0x0000a80003849a11 */ /* 0x000fe200078010ff */
[----:B------:R-:W-:Y:S01]  /*7c90*/  IMAD.MOV R0, RZ, RZ, -R0 ;  /* 0x000000ffff007224 */ /* 0x000fe200078e0a00 */
[----:B-----5:R-:W-:Y:S03]  /*7ca0*/  SHF.L.U64.HI R134, R141, 0x1, R134 ;  /* 0x000000018d867819 */ /* 0x020fe60000010286 */
[----:B------:R-:W-:Y:S01]  /*7cb0*/  IMAD R210, R0, c[0x0][0x2b8], R2 ;  /* 0x0000ae0000d27a24 */ /* 0x000fe200078e0202 */
[----:B------:R-:W-:Y:S03]  /*7cc0*/  @!P1 LEA.HI.X R133, R3, c[0x0][0x2a4], R133, 0x2, P0 ;  /* 0x0000a90003859a11 */ /* 0x000fe600000f1485 */
[----:B------:R-:W-:Y:S01]  /*7cd0*/  IMAD.WIDE.U32 R2, R210, c[0x0][0x1e0], RZ ;  /* 0x00007800d2027a25 */ /* 0x000fe200078e00ff */
[----:B------:R-:W-:Y:S01]  /*7ce0*/  SHF.R.S32.HI R0, RZ, 0x1f, R210 ;  /* 0x0000001fff007819 */ /* 0x000fe200000114d2 */
[----:B------:R1:W2:Y:S04]  /*7cf0*/  @!P1 LDG.E R143, [R132.64] ;  /* 0x00000008848f9981 */ /* 0x0002a8000c1e1900 */
[----:B------:R-:W-:Y:S01]  /*7d00*/  IMAD R0, R0, c[0x0][0x1e0], RZ ;  /* 0x0000780000007a24 */ /* 0x000fe200078e02ff */
[----:B------:R3:W-:Y:S03]  /*7d10*/  STL [R1+0x8], R210 ;  /* 0x000008d201007387 */ /* 0x0007e60000100800 */
[----:B------:R-:W-:Y:S04]  /*7d20*/  IMAD R0, R210, c[0x0][0x1e4], R0 ;  /* 0x00007900d2007a24 */ /* 0x000fe800078e0200 */
[----:B------:R-:W-:Y:S01]  /*7d30*/  IMAD.IADD R3, R3, 0x1, R0 ;  /* 0x0000000103037824 */ /* 0x000fe200078e0200 */
[C---:B-1----:R-:W-:Y:S01]  /*7d40*/  SHF.L.U64.HI R133, R136.reuse, 0x1, R135 ;  /* 0x0000000188857819 */ /* 0x042fe20000010287 */
[----:B---3--:R-:W-:Y:S02]  /*7d50*/  IMAD.SHL.U32 R210, R141, 0x2, RZ ;  /* 0x000000028dd27824 */ /* 0x008fe400078e00ff */
[----:B------:R-:W-:Y:S01]  /*7d60*/  IMAD.SHL.U32 R141, R136, 0x2, RZ ;  /* 0x00000002888d7824 */ /* 0x000fe200078e00ff */
[----:B--2---:R-:W-:Y:S01]  /*7d70*/  SHF.R.S32.HI R132, RZ, 0x1f, R143 ;  /* 0x0000001fff847819 */ /* 0x004fe2000001148f */
[----:B------:R1:W-:Y:S01]  /*7d80*/  STL [R1], R143 ;  /* 0x0000008f01007387 */ /* 0x0003e20000100800 */
        /* <DEDUP_REMOVED lines=9> */
.L_x_1292:
[----:B------:R-:W-:-:S05]  /*7e20*/  BRA.DIV ~URZ, `(.L_x_1244) ;  /* 0x0000ca527f007947 */ /* 0x000fca000b800000 */
[----:B------:R-:W4:Y:S04]  /*7e30*/  LDL R2, [R1+0xc] ;  /* 0x00000c0001027983 */ /* 0x000f280000100800 */
[----:B------:R-:W5:Y:S04]  /*7e40*/  LDL R142, [R1+0x1c] ;  /* 0x00001c00018e7983 */ /* 0x000f680000100800 */
[----:B------:R-:W1:Y:S04]  /*7e50*/  SHFL.IDX PT, R208, R132, RZ, 0x181f ;  /* 0x00181fff84d07589 */ /* 0x000e6800000e0000 */
[----:B------:R-:W-:Y:S01]  /*7e60*/  SHFL.IDX PT, R136, R0, 0x2, 0x181f ;  /* 0x00581f0000887f89 */ /* 0x000fe200000e0000 */
[----:B----4-:R-:W-:Y:S02]  /*7e70*/  ISETP.GE.AND P2, PT, R2, c[0x0][0x1d4], PT ;  /* 0x0000750002007a0c */ /* 0x010fe40003f46270 */
[CC--:B-1----:R-:W-:Y:S02]  /*7e80*/  IADD3 R2, P0, R208.reuse, R141.reuse, RZ ;  /* 0x0000008dd0027210 */ /* 0x0c2fe40007f1e0ff */
[-C--:B------:R-:W-:Y:S03]  /*7e90*/  IADD3 R208, P5, R208, R210.reuse, RZ ;  /* 0x000000d2d0d07210 */ /* 0x080fe60007fbe0ff */
[C-C-:B---3--:R-:W-:Y:S01]  /*7ea0*/  IMAD.X R3, R135.reuse, 0x1, R133.reuse, P0 ;  /* 0x0000000187037824 */ /* 0x148fe200000e0685 */
[----:B-----5:R-:W-:Y:S01]  /*7eb0*/  ISETP.GE.AND P0, PT, R142, c[0x0][0x1d4], PT ;  /* 0x000075008e007a0c */ /* 0x020fe20003f06270 */
[--C-:B------:R-:W-:Y:S02]  /*7ec0*/  IMAD.X R209, R135, 0x1, R134.reuse, P5 ;  /* 0x0000000187d17824 */ /* 0x100fe400028e0686 */
[----:B------:R-:W-:Y:S04]  /*7ed0*/  SHFL.IDX PT, R135, R132, 0x2, 0x181f ;  /* 0x00581f0084877f89 */ /* 0x000fe800000e0000 */
[----:B------:R1:W-:Y:S06]  /*7ee0*/  LDGSTS.E.BYPASS.LTC128B.128 [R252+0x4100], [R2.64], !P2 ;  /* 0x0410000002fc7fae */ /* 0x0003ec000d101d48 */
[----:B------:R3:W-:Y:S04]  /*7ef0*/  LDGSTS.E.BYPASS.LTC128B.128 [R252+0x6100], [R208.64], !P0 ;  /* 0x06100000d0fc7fae */ /* 0x0007e8000c101d48 */
[----:B-1----:R-:W1:Y:S04]  /*7f00*/  SHFL.IDX PT, R2, R132, 0x1, 0x181f ;  /* 0x00381f0084027f89 */ /* 0x002e6800000e0000 */
[----:B------:R-:W4:Y:S04]  /*7f10*/  SHFL.IDX PT, R3, R0, 0x1, 0x181f ;  /* 0x00381f0000037f89 */ /* 0x000f2800000e0000 */
[----:B--2---:R-:W2:Y:S04]  /*7f20*/  SHFL.IDX PT, R0, R0, 0x3, 0x181f ;  /* 0x00781f0000007f89 */ /* 0x004ea800000e0000 */
[----:B------:R-:W2:Y:S01]  /*7f30*/  SHFL.IDX PT, R132, R132, 0x3, 0x181f ;  /* 0x00781f0084847f89 */ /* 0x000ea200000e0000 */
[CC--:B-1----:R-:W-:Y:S02]  /*7f40*/  IADD3 R142, P6, R2.reuse, R141.reuse, RZ ;  /* 0x0000008d028e7210 */ /* 0x0c2fe40007fde0ff */
[-C--:B------:R-:W-:Y:S03]  /*7f50*/  IADD3 R2, P5, R2, R210.reuse, RZ ;  /* 0x000000d202027210 */ /* 0x080fe60007fbe0ff */
[C-C-:B----4-:R-:W-:Y:S02]  /*7f60*/  IMAD.X R143, R3.reuse, 0x1, R133.reuse, P6 ;  /* 0x00000001038f7824 */ /* 0x150fe400030e0685 */
[--C-:B------:R-:W-:Y:S03]  /*7f70*/  IMAD.X R3, R3, 0x1, R134.reuse, P5 ;  /* 0x0000000103037824 */ /* 0x100fe600028e0686 */
[----:B------:R3:W-:Y:S04]  /*7f80*/  LDGSTS.E.BYPASS.LTC128B.128 [R252+0x4900], [R142.64], !P2 ;  /* 0x049000008efc7fae */ /* 0x0007e8000d101d48 */
[----:B------:R1:W-:Y:S02]  /*7f90*/  LDGSTS.E.BYPASS.LTC128B.128 [R252+0x6900], [R2.64], !P0 ;  /* 0x0690000002fc7fae */ /* 0x0003e4000c101d48 */
[C---:B-1----:R-:W-:Y:S05]  /*7fa0*/  IADD3 R2, P5, R135.reuse, R141, RZ ;  /* 0x0000008d87027210 */ /* 0x042fea0007fbe0ff */
[C---:B------:R-:W-:Y:S05]  /*7fb0*/  IMAD.X R3, R136.reuse, 0x1, R133, P5 ;  /* 0x0000000188037824 */ /* 0x040fea00028e0685 */
[----:B------:R1:W-:Y:S02]  /*7fc0*/  LDGSTS.E.BYPASS.LTC128B.128 [R252+0x5100], [R2.64], !P2 ;  /* 0x0510000002fc7fae */ /* 0x0003e4000d101d48 */
[----:B-1----:R-:W-:Y:S02]  /*7fd0*/  IADD3 R2, P5, R135, R210, RZ ;  /* 0x000000d287027210 */ /* 0x002fe40007fbe0ff */
[----:B------:R-:W-:Y:S03]  /*7fe0*/  SEL R135, RZ, 0x10, P2 ;  /* 0x00000010ff877807 */ /* 0x000fe60001000000 */
[----:B------:R-:W-:Y:S01]  /*7ff0*/  IMAD.X R3, R136, 0x1, R134, P5 ;  /* 0x0000000188037824 */ /* 0x000fe200028e0686 */
[----:B------:R-:W-:Y:S04]  /*8000*/  SEL R136, RZ, 0x10, P0 ;  /* 0x00000010ff887807 */ /* 0x000fe80000000000 */
[----:B------:R3:W-:Y:S03]  /*8010*/  LDGSTS.E.BYPASS.LTC128B.128 [R252+0x7100], [R2.64], !P0 ;  /* 0x0710000002fc7fae */ /* 0x0007e6000c101d48 */
.L_x_1293:
[C---:B--2---:R-:W-:Y:S02]  /*8020*/  ISETP.NE.U32.AND P5, PT, R135.reuse, RZ, PT ;  /* 0x000000ff8700720c */ /* 0x044fe40003fa5070 */
        /* <DEDUP_REMOVED lines=14> */
.L_x_1242:
[----:B------:R-:W-:Y:S05]  /*8110*/  BSYNC B0 ;  /* 0x0000000000007941 */ /* 0x000fea0003800000 */
.L_x_1241:
[----:B------:R-:W2:Y:S01]  /*8120*/  LDL R132, [R1+0x2c] ;  /* 0x00002c0001847983 */ /* 0x000ea20000100800 */
[----:B------:R-:W-:Y:S03]  /*8130*/  MOV R133, 0xffffffc0 ;  /* 0xffffffc000857802 */ /* 0x000fe60000000f00 */
[----:B-1----:R-:W3:Y:S04]  /*8140*/  LDL R3, [R1+0x4] ;  /* 0x0000040001037983 */ /* 0x002ee80000100800 */
[----:B------:R-:W4:Y:S04]  /*8150*/  LDL R2, [R1+0x60] ;  /* 0x0000600001027983 */ /* 0x000f280000100800 */
[----:B------:R-:W0:Y:S01]  /*8160*/  LDGDEPBAR ;  /* 0x00000000000079af */ /* 0x000e220000000000 */
[----:B--2---:R-:W-:Y:S04]  /*8170*/  @P4 IMAD.HI.U32 R0, R132, c[0x0][0x2c8], RZ ;  /* 0x0000b20084004a27 */ /* 0x004fe800078e00ff */
[----:B---3--:R-:W-:Y:S01]  /*8180*/  IMAD R133, R3, R133, 0x1 ;  /* 0x0000000103857424 */ /* 0x008fe200078e0285 */
[----:B------:R-:W-:Y:S02]  /*8190*/  @P4 SHF.R.U32.HI R132, RZ, c[0x0][0x2cc], R0 ;  /* 0x0000b300ff844a19 */ /* 0x000fe40000011600 */
[----:B------:R-:W-:Y:S02]  /*81a0*/  MOV R0, c[0x0][0x2ac] ;  /* 0x0000ab0000007a02 */ /* 0x000fe40000000f00 */
[----:B----4-:R-:W-:Y:S05]  /*81b0*/  IADD3 R133, -R2, R133, RZ ;  /* 0x0000008502857210 */ /* 0x010fea0007ffe1ff */
[----:B------:R-:W-:Y:S05]  /*81c0*/  IMAD R133, R0, c[0x0][0x1d0], R133 ;  /* 0x0000740000857a24 */ /* 0x000fea00078e0285 */
[----:B------:R-:W-:Y:S01]  /*81d0*/  IADD3 R133, R133, -c[0x0][0x168], RZ ;  /* 0x80005a0085857a10 */ /* 0x000fe20007ffe0ff */
[----:B------:R-:W-:-:S05]  /*81e0*/  BRA.DIV ~URZ, `(.L_x_1245) ;  /* 0x0000cc427f007947 */ /* 0x000fca000b800000 */
[----:B------:R1:W2:Y:S02]  /*81f0*/  SHFL.IDX PT, R0, R132, RZ, 0x1c1f ;  /* 0x001c1fff84007589 */ /* 0x0002a400000e0000 */
.L_x_1294:
        /* <DEDUP_REMOVED lines=34> */
[----:B------:R-:W-:Y:S01]  /*8420*/  FMNMX.FTZ R136, R4, R137, !PT ;  /* 0x0000008904887209 */ /* 0x000fe20007810000 */
[----:B------:R-:W2:Y:S03]  /*8430*/  SHFL.IDX PT, R2, R132, 0x1, 0x1c1f ;  /* 0x003c1f0084027f89 */ /* 0x000ea600000e0000 */
[----:B------:R-:W-:Y:S04]  /*8440*/  FMNMX.FTZ R136, R142, R136, !PT ;  /* 0x000000888e887209 */ /* 0x000fe80007810000 */
[----:B------:R-:W-:Y:S01]  /*8450*/  FMNMX.FTZ R136, R5, R136, !PT ;  /* 0x0000008805887209 */ /* 0x000fe20007810000 */
[----:B------:R-:W3:Y:S03]  /*8460*/  SHFL.IDX PT, R0, R132, 0x2, 0x1c1f ;  /* 0x005c1f0084007f89 */ /* 0x000ee600000e0000 */
[----:B------:R-:W-:Y:S04]  /*8470*/  FMNMX.FTZ R136, R141, R136, !PT ;  /* 0x000000888d887209 */ /* 0x000fe80007810000 */
[----:B------:R-:W-:Y:S01]  /*8480*/  FMNMX.FTZ R136, R20, R136, !PT ;  /* 0x0000008814887209 */ /* 0x000fe20007810000 */
[----:B------:R-:W4:Y:S03]  /*8490*/  SHFL.IDX PT, R3, R132, 0x3, 0x1c1f ;  /* 0x007c1f0084037f89 */ /* 0x000f2600000e0000 */
[----:B------:R-:W-:Y:S04]  /*84a0*/  FMNMX.FTZ R136, R21, R136, !PT ;  /* 0x0000008815887209 */ /* 0x000fe80007810000 */
[----:B------:R-:W-:Y:S04]  /*84b0*/  FMNMX.FTZ R136, R32, R136, !PT ;  /* 0x0000008820887209 */ /* 0x000fe80007810000 */
[----:B------:R-:W-:Y:S04]  /*84c0*/  FMNMX.FTZ R136, R33, R136, !PT ;  /* 0x0000008821887209 */ /* 0x000fe80007810000 */
[----:B------:R-:W-:Y:S04]  /*84d0*/  FMNMX.FTZ R136, R36, R136, !PT ;  /* 0x0000008824887209 */ /* 0x000fe80007810000 */
[----:B------:R-:W-:Y:S04]  /*84e0*/  FMNMX.FTZ R136, R37, R136, !PT ;  /* 0x0000008825887209 */ /* 0x000fe80007810000 */
[----:B------:R-:W-:Y:S01]  /*84f0*/  FMNMX.FTZ R136, R48, R136, !PT ;  /* 0x0000008830887209 */ /* 0x000fe20007810000 */
[C---:B--2---:R-:W-:Y:S02]  /*8500*/  IMAD.IADD R2, R133.reuse, 0x1, R2 ;  /* 0x0000000185027824 */ /* 0x044fe400078e0202 */
[----:B---3--:R-:W-:Y:S01]  /*8510*/  IMAD.IADD R0, R133, 0x1, R0 ;  /* 0x0000000185007824 */ /* 0x008fe200078e0200 */
[----:B------:R-:W-:Y:S01]  /*8520*/  FMNMX.FTZ R136, R49, R136, !PT ;  /* 0x0000008831887209 */ /* 0x000fe20007810000 */
[----:B----4-:R-:W-:Y:S01]  /*8530*/  IMAD.IADD R133, R133, 0x1, R3 ;  /* 0x0000000185857824 */ /* 0x010fe200078e0203 */
        /* <DEDUP_REMOVED lines=32> */
[C---:B------:R-:W-:Y:S02]  /*8740*/  ISETP.GT.AND P6, PT, R0.reuse, RZ, PT ;  /* 0x000000ff0000720c */ /* 0x040fe40003fc4270 */
[----:B------:R-:W-:Y:S02]  /*8750*/  ISETP.GT.AND P5, PT, R0, 0x1, PT ;  /* 0x000000010000780c */ /* 0x000fe40003fa4270 */
[C---:B------:R-:W-:Y:S02]  /*8760*/  ISETP.GT.AND P2, PT, R133.reuse, RZ, PT ;  /* 0x000000ff8500720c */ /* 0x040fe40003f44270 */
[----:B------:R-:W-:Y:S02]  /*8770*/  ISETP.GT.AND P0, PT, R133, 0x1, PT ;  /* 0x000000018500780c */ /* 0x000fe40003f04270 */
[----:B------:R-:W-:Y:S02]  /*8780*/  FSEL R16, R8, -INF , P6 ;  /* 0xff80000008107808 */ /* 0x000fe40003000000 */
[----:B------:R-:W-:Y:S02]  /*8790*/  FSEL R9, R9, -INF , P5 ;  /* 0xff80000009097808 */ /* 0x000fe40002800000 */
[----:B------:R-:W-:Y:S02]  /*87a0*/  FSEL R10, R10, -INF , P2 ;  /* 0xff8000000a0a7808 */ /* 0x000fe40001000000 */
[----:B------:R-:W-:Y:S02]  /*87b0*/  FSEL R11, R11, -INF , P0 ;  /* 0xff8000000b0b7808 */ /* 0x000fe40000000000 */
[C---:B------:R-:W-:Y:S02]  /*87c0*/  ISETP.GT.AND P6, PT, R0.reuse, 0x8, PT ;  /* 0x000000080000780c */ /* 0x040fe40003fc4270 */
[----:B------:R-:W-:Y:S02]  /*87d0*/  ISETP.GT.AND P5, PT, R0, 0x9, PT ;  /* 0x000000090000780c */ /* 0x000fe40003fa4270 */
[C---:B------:R-:W-:Y:S02]  /*87e0*/  ISETP.GT.AND P2, PT, R133.reuse, 0x8, PT ;  /* 0x000000088500780c */ /* 0x040fe40003f44270 */
        /* <DEDUP_REMOVED lines=9> */
[----:B------:R-:W-:Y:S02]  /*8880*/  FMNMX.FTZ R136, R52, R136, !PT ;  /* 0x0000008834887209 */ /* 0x000fe40007810000 */
        /* <DEDUP_REMOVED lines=37> */
[----:B------:R-:W-:Y:S01]  /*8ae0*/  FMNMX.FTZ R135, R18, R135, !PT ;  /* 0x0000008712877209 */ /* 0x000fe20007810000 */
[----:B------:R-:W2:Y:S01]  /*8af0*/  SHFL.BFLY PT, R0, R136, 0x2, 0x1f ;  /* 0x0c401f0088007f89 */ /* 0x000ea200000e0000 */
        /* <DEDUP_REMOVED lines=12> */
[----:B--2---:R-:W-:Y:S02]  /*8bc0*/  FMNMX.FTZ R136, R0, R136, !PT ;  /* 0x0000008800887209 */ /* 0x004fe40007810000 */
[----:B------:R-:W-:Y:S02]  /*8bd0*/  FMNMX.FTZ R135, R39, R135, !PT ;  /* 0x0000008727877209 */ /* 0x000fe40007810000 */
        /* <DEDUP_REMOVED lines=11> */
[----:B------:R-:W-:Y:S02]  /*8c90*/  FSEL R56, R56, -INF , P6 ;  /* 0xff80000038387808 */ /* 0x000fe40003000000 */
[----:B------:R-:W-:Y:S02]  /*8ca0*/  FMNMX.FTZ R135, R67, R135, !PT ;  /* 0x0000008743877209 */ /* 0x000fe40007810000 */
[----:B------:R-:W-:Y:S02]  /*8cb0*/  FMNMX.FTZ R134, R45, R134, !PT ;  /* 0x000000862d867209 */ /* 0x000fe40007810000 */
[----:B--2---:R-:W-:Y:S02]  /*8cc0*/  FMNMX.FTZ R136, R136, R0, !PT ;  /* 0x0000000088887209 */ /* 0x004fe40007810000 */
[----:B------:R-:W-:Y:S01]  /*8cd0*/  FSEL R57, R57, -INF , P5 ;  /* 0xff80000039397808 */ /* 0x000fe20002800000 */
[----:B------:R-:W2:Y:S01]  /*8ce0*/  SHFL.BFLY PT, R0, R135, 0x2, 0x1f ;  /* 0x0c401f0087007f89 */ /* 0x000ea200000e0000 */
[----:B------:R-:W-:Y:S02]  /*8cf0*/  FMNMX.FTZ R134, R56, R134, !PT ;  /* 0x0000008638867209 */ /* 0x000fe40007810000 */
[----:B------:R-:W-:Y:S02]  /*8d00*/  FSEL R60, R60, -INF , P2 ;  /* 0xff8000003c3c7808 */ /* 0x000fe40001000000 */
[----:B------:R-:W-:Y:S02]  /*8d10*/  FMNMX.FTZ R134, R57, R134, !PT ;  /* 0x0000008639867209 */ /* 0x000fe40007810000 */
[----:B------:R-:W-:Y:S02]  /*8d20*/  FSEL R61, R61, -INF , P0 ;  /* 0xff8000003d3d7808 */ /* 0x000fe40000000000 */
[----:B------:R-:W-:Y:S02]  /*8d30*/  FMNMX.FTZ R134, R60, R134, !PT ;  /* 0x000000863c867209 */ /* 0x000fe40007810000 */
[----:B------:R-:W-:Y:S02]  /*8d40*/  ISETP.GT.AND P6, PT, R133, 0x30, PT ;  /* 0x000000308500780c */ /* 0x000fe40003fc4270 */
[----:B------:R-:W-:Y:S02]  /*8d50*/  FMNMX.FTZ R134, R61, R134, !PT ;  /* 0x000000863d867209 */ /* 0x000fe40007810000 */
[C---:B------:R-:W-:Y:S02]  /*8d60*/  ISETP.GT.AND P5, PT, R133.reuse, 0x31, PT ;  /* 0x000000318500780c */ /* 0x040fe40003fa4270 */
[----:B------:R-:W-:Y:S02]  /*8d70*/  FSEL R58, R58, -INF , P6 ;  /* 0xff8000003a3a7808 */ /* 0x000fe40003000000 */
[----:B------:R-:W-:Y:S02]  /*8d80*/  ISETP.GT.AND P2, PT, R133, 0x38, PT ;  /* 0x000000388500780c */ /* 0x000fe40003f44270 */
[----:B------:R-:W-:Y:S02]  /*8d90*/  FSEL R59, R59, -INF , P5 ;  /* 0xff8000003b3b7808 */ /* 0x000fe40002800000 */
[----:B------:R-:W-:Y:S02]  /*8da0*/  ISETP.GT.AND P0, PT, R133, 0x39, PT ;  /* 0x000000398500780c */ /* 0x000fe40003f04270 */
[----:B--2---:R-:W-:Y:S02]  /*8db0*/  FMNMX.FTZ R135, R135, R0, !PT ;  /* 0x0000000087877209 */ /* 0x004fe40007810000 */
[----:B------:R-:W-:Y:S02]  /*8dc0*/  FSEL R62, R62, -INF , P2 ;  /* 0xff8000003e3e7808 */ /* 0x000fe40001000000 */
[----:B------:R-:W-:Y:S01]  /*8dd0*/  FSEL R63, R63, -INF , P0 ;  /* 0xff8000003f3f7808 */ /* 0x000fe20000000000 */
[----:B------:R-:W2:Y:S02]  /*8de0*/  SHFL.BFLY PT, R0, R135, 0x1, 0x1f ;  /* 0x0c201f0087007f89 */ /* 0x000ea400000e0000 */
[----:B--2---:R-:W-:Y:S06]  /*8df0*/  FMNMX.FTZ R135, R135, R0, !PT ;  /* 0x0000000087877209 */ /* 0x004fec0007810000 */
        /* <DEDUP_REMOVED lines=23> */
.L_x_1295:
[----:B------:R-:W3:Y:S01]  /*8f70*/  LDL.LU R7, [R1+0x18] ;  /* 0x0000180001077983 */ /* 0x000ee20000300800 */
[C---:B------:R-:W-:Y:S01]  /*8f80*/  FSETP.NEU.FTZ.AND P0, PT, R136.reuse, -INF , PT ;  /* 0xff8000008800780b */ /* 0x040fe20003f1d000 */
[----:B------:R-:W-:Y:S01]  /*8f90*/  FMUL.FTZ R2, R136, c[0x0][0x2d0] ;  /* 0x0000b40088027a20 */ /* 0x000fe20000410000 */
[----:B--2---:R-:W-:Y:S01]  /*8fa0*/  FMNMX.FTZ R133, R0, R132, !PT ;  /* 0x0000008400857209 */ /* 0x004fe20007810000 */
[----:B------:R-:W2:Y:S01]  /*8fb0*/  LDL.LU R210, [R1+0x14] ;  /* 0x0000140001d27983 */ /* 0x000ea20000300800 */
[----:B------:R-:W-:Y:S01]  /*8fc0*/  FSEL R0, R136, RZ, P0 ;  /* 0x000000ff88007208 */ /* 0x000fe20000000000 */
[----:B------:R-:W-:Y:S01]  /*8fd0*/  WARPSYNC 0xffffffff ;  /* 0xffffffff00007948 */ /* 0x000fe20003800000 */
[----:B------:R-:W-:Y:S02]  /*8fe0*/  FSEL R2, R2, RZ, P0 ;  /* 0x000000ff02027208 */ /* 0x000fe40000000000 */
[----:B------:R-:W-:Y:S01]  /*8ff0*/  FSETP.NEU.FTZ.AND P0, PT, R135, -INF , PT ;  /* 0xff8000008700780b */ /* 0x000fe20003f1d000 */
[----:B------:R-:W-:Y:S02]  /*9000*/  FADD.FTZ R0, -R0, R137 ;  /* 0x0000008900007221 */ /* 0x000fe40000010100 */
[--C-:B------:R-:W-:Y:S02]  /*9010*/  FFMA.FTZ R3, R4, c[0x0][0x2d0], -R2.reuse ;  /* 0x0000b40004037a23 */ /* 0x100fe40000010802 */
[----:B------:R-:W-:Y:S02]  /*9020*/  FMUL.FTZ R0, R0, c[0x0][0x2d0] ;  /* 0x0000b40000007a20 */ /* 0x000fe40000410000 */
[--C-:B------:R-:W-:Y:S02]  /*9030*/  FFMA.FTZ R4, R142, c[0x0][0x2d0], -R2.reuse ;  /* 0x0000b4008e047a23 */ /* 0x100fe40000010802 */
[----:B-1----:R-:W-:Y:S01]  /*9040*/  MUFU.EX2 R132, R0 ;  /* 0x0000000000847308 */ /* 0x002fe20000000800 */
        /* <DEDUP_REMOVED lines=14> */
[--C-:B------:R-:W-:Y:S01]  /*9130*/  FFMA.FTZ R141, R65, c[0x0][0x2d0], -R2.reuse ;  /* 0x0000b400418d7a23 */ /* 0x100fe20000010802 */
[----:B------:R-:W-:Y:S01]  /*9140*/  MOV R65, R212 ;  /* 0x000000d400417202 */ /* 0x000fe20000000f00 */
[----:B------:R-:W-:Y:S02]  /*9150*/  FFMA.FTZ R215, R64, c[0x0][0x2d0], -R2 ;  /* 0x0000b40040d77a23 */ /* 0x000fe40000010802 */
[----:B------:R-:W-:Y:S01]  /*9160*/  FMUL.FTZ R2, R135, c[0x0][0x2d0] ;  /* 0x0000b40087027a20 */ /* 0x000fe20000410000 */
[----:B------:R-:W-:Y:S04]  /*9170*/  MUFU.EX2 R8, R8 ;  /* 0x0000000800087308 */ /* 0x000fe80000000800 */
[----:B------:R-:W-:Y:S05]  /*9180*/  FSEL R2, R2, RZ, P0 ;  /* 0x000000ff02027208 */ /* 0x000fea0000000000 */
        /* <DEDUP_REMOVED lines=14> */
[--C-:B------:R-:W-:Y:S01]  /*9270*/  FFMA.FTZ R64, R55, c[0x0][0x2d0], -R2.reuse ;  /* 0x0000b40037407a23 */ /* 0x100fe20000010802 */
[----:B-1----:R-:W-:Y:S01]  /*9280*/  F2FP.PACK_AB R208, R4, R3 ;  /* 0x0000000304d0723e */ /* 0x002fe200000000ff */
        /* <DEDUP_REMOVED lines=16> */
[----:B---3--:R-:W-:Y:S02]  /*9390*/  FFMA.FTZ R0, R132, R7, R3 ;  /* 0x0000000784007223 */ /* 0x008fe40000010003 */
[----:B------:R-:W-:Y:S02]  /*93a0*/  FFMA.FTZ R3, R6, c[0x0][0x2d0], -R2 ;  /* 0x0000b40006037a23 */ /* 0x000fe40000010802 */
[----:B------:R-:W-:Y:S01]  /*93b0*/  FADD.FTZ R7, R4, R0 ;  /* 0x0000000004077221 */ /* 0x000fe20000010000 */
[----:B------:R-:W-:Y:S01]  /*93c0*/  FSEL R0, R135, RZ, P0 ;  /* 0x000000ff87007208 */ /* 0x000fe20000000000 */
[--C-:B------:R-:W-:Y:S01]  /*93d0*/  FFMA.FTZ R4, R17, c[0x0][0x2d0], -R2.reuse ;  /* 0x0000b40011047a23 */ /* 0x100fe20000010802 */
[----:B------:R-:W-:Y:S01]  /*93e0*/  MUFU.EX2 R209, R3 ;  /* 0x0000000300d17308 */ /* 0x000fe20000000800 */
[----:B------:R-:W-:Y:S01]  /*93f0*/  FSETP.NEU.FTZ.AND P0, PT, R134, -INF , PT ;  /* 0xff8000008600780b */ /* 0x000fe20003f1d000 */
[----:B------:R-:W-:Y:S02]  /*9400*/  FFMA.FTZ R6, R18, c[0x0][0x2d0], -R2 ;  /* 0x0000b40012067a23 */ /* 0x000fe40000010802 */
[----:B------:R-:W-:Y:S02]  /*9410*/  FADD.FTZ R0, -R0, R138 ;  /* 0x0000008a00007221 */ /* 0x000fe40000010100 */
[----:B------:R-:W-:Y:S02]  /*9420*/  FFMA.FTZ R138, R66, c[0x0][0x2d0], -R2 ;  /* 0x0000b400428a7a23 */ /* 0x000fe40000010802 */
[----:B------:R-:W-:Y:S02]  /*9430*/  FMUL.FTZ R0, R0, c[0x0][0x2d0] ;  /* 0x0000b40000007a20 */ /* 0x000fe40000410000 */
[----:B------:R-:W-:Y:S01]  /*9440*/  MUFU.EX2 R4, R4 ;  /* 0x0000000400047308 */ /* 0x000fe20000000800 */
[----:B------:R-:W-:Y:S05]  /*9450*/  FMUL.FTZ R2, R134, c[0x0][0x2d0] ;  /* 0x0000b40086027a20 */ /* 0x000fea0000410000 */
[----:B------:R-:W-:Y:S04]  /*9460*/  FSEL R2, R2, RZ, P0 ;  /* 0x000000ff02027208 */ /* 0x000fe80000000000 */
[----:B------:R-:W2:Y:S01]  /*9470*/  MUFU.EX2 R3, R0 ;  /* 0x0000000000037308 */ /* 0x000ea20000000800 */
[--C-:B------:R-:W-:Y:S02]  /*9480*/  FFMA.FTZ R32, R12, c[0x0][0x2d0], -R2.reuse ;  /* 0x0000b4000c207a23 */ /* 0x100fe40000010802 */
[--C-:B------:R-:W-:Y:S01]  /*9490*/  FFMA.FTZ R54, R57, c[0x0][0x2d0], -R2.reuse ;  /* 0x0000b40039367a23 */ /* 0x100fe20000010802 */
[----:B------:R-:W3:Y:S01]  /*94a0*/  LDL.LU R12, [R1+0x20] ;  /* 0x00002000010c7983 */ /* 0x000ee20000300800 */
        /* <DEDUP_REMOVED lines=12> */
[----:B--2---:R-:W-:Y:S01]  /*9570*/  FFMA.FTZ R0, R3, R210, R209 ;  /* 0x000000d203007223 */ /* 0x004fe200000100d1 */
[C---:B------:R-:W-:Y:S01]  /*9580*/  F2FP.PACK_AB R209, R4.reuse, R209 ;  /* 0x000000d104d1723e */ /* 0x040fe200000000ff */
[----:B------:R-:W-:Y:S02]  /*9590*/  FFMA.FTZ R51, R45, c[0x0][0x2d0], -R2 ;  /* 0x0000b4002d337a23 */ /* 0x000fe40000010802 */
[----:B------:R-:W-:Y:S01]  /*95a0*/  FADD.FTZ R33, R4, R0 ;  /* 0x0000000004217221 */ /* 0x000fe20000010000 */
[----:B------:R-:W-:Y:S01]  /*95b0*/  FSEL R0, R134, RZ, P0 ;  /* 0x000000ff86007208 */ /* 0x000fe20000000000 */
[--C-:B------:R-:W-:Y:S01]  /*95c0*/  FFMA.FTZ R4, R16, c[0x0][0x2d0], -R2.reuse ;  /* 0x0000b40010047a23 */ /* 0x100fe20000010802 */
[----:B------:R1:W-:Y:S01]  /*95d0*/  MUFU.EX2 R210, R5 ;  /* 0x0000000500d27308 */ /* 0x0003e20000000800 */
[----:B------:R-:W-:Y:S01]  /*95e0*/  FSETP.NEU.FTZ.AND P0, PT, R133, -INF , PT ;  /* 0xff8000008500780b */ /* 0x000fe20003f1d000 */
[--C-:B------:R-:W-:Y:S02]  /*95f0*/  FFMA.FTZ R60, R60, c[0x0][0x2d0], -R2.reuse ;  /* 0x0000b4003c3c7a23 */ /* 0x100fe40000010802 */
[----:B------:R-:W-:Y:S01]  /*9600*/  FADD.FTZ R0, -R0, R139 ;  /* 0x0000008b00007221 */ /* 0x000fe20000010100 */
[----:B------:R-:W-:Y:S01]  /*9610*/  MOV R139, R214 ;  /* 0x000000d6008b7202 */ /* 0x000fe20000000f00 */
[C---:B------:R-:W-:Y:S02]  /*9620*/  FMUL.FTZ R70, R3.reuse, R70 ;  /* 0x0000004603467220 */ /* 0x040fe40000410000 */
[----:B------:R-:W-:Y:S02]  /*9630*/  FMUL.FTZ R0, R0, c[0x0][0x2d0] ;  /* 0x0000b40000007a20 */ /* 0x000fe40000410000 */
[----:B------:R2:W-:Y:S01]  /*9640*/  MUFU.EX2 R21, R4 ;  /* 0x0000000400157308 */ /* 0x0005e20000000800 */
[C---:B------:R-:W-:Y:S02]  /*9650*/  FMUL.FTZ R71, R3.reuse, R71 ;  /* 0x0000004703477220 */ /* 0x040fe40000410000 */
[C---:B------:R-:W-:Y:S02]  /*9660*/  FMUL.FTZ R82, R3.reuse, R82 ;  /* 0x0000005203527220 */ /* 0x040fe40000410000 */
[C---:B------:R-:W-:Y:S02]  /*9670*/  FMUL.FTZ R83, R3.reuse, R83 ;  /* 0x0000005303537220 */ /* 0x040fe40000410000 */
[C---:B------:R-:W-:Y:S02]  /*9680*/  FMUL.FTZ R86, R3.reuse, R86 ;  /* 0x0000005603567220 */ /* 0x040fe40000410000 */
[C---:B------:R-:W-:Y:S01]  /*9690*/  FMUL.FTZ R87, R3.reuse, R87 ;  /* 0x0000005703577220 */ /* 0x040fe20000410000 */
[----:B------:R-:W4:Y:S01]  /*96a0*/  MUFU.EX2 R0, R0 ;  /* 0x0000000000007308 */ /* 0x000f220000000800 */
[C---:B------:R-:W-:Y:S02]  /*96b0*/  FMUL.FTZ R98, R3.reuse, R98 ;  /* 0x0000006203627220 */ /* 0x040fe40000410000 */
[----:B------:R-:W-:Y:S02]  /*96c0*/  FMUL.FTZ R99, R3, R99 ;  /* 0x0000006303637220 */ /* 0x000fe40000410000 */
[----:B-1----:R-:W-:Y:S01]  /*96d0*/  FFMA.FTZ R5, R9, c[0x0][0x2d0], -R2 ;  /* 0x0000b40009057a23 */ /* 0x002fe20000010802 */
[----:B------:R-:W-:Y:S01]  /*96e0*/  FSEL R2, R133, RZ, P0 ;  /* 0x000000ff85027208 */ /* 0x000fe20000000000 */
[C---:B------:R-:W-:Y:S01]  /*96f0*/  FMUL.FTZ R102, R3.reuse, R102 ;  /* 0x0000006603667220 */ /* 0x040fe20000410000 */
[----:B------:R-:W-:Y:S01]  /*9700*/  MOV R9, R215 ;  /* 0x000000d700097202 */ /* 0x000fe20000000f00 */
[C---:B------:R-:W-:Y:S01]  /*9710*/  FMUL.FTZ R103, R3.reuse, R103 ;  /* 0x0000006703677220 */ /* 0x040fe20000410000 */
[----:B------:R1:W5:Y:S01]  /*9720*/  MUFU.EX2 R20, R5 ;  /* 0x0000000500147308 */ /* 0x0003620000000800 */
[----:B------:R-:W-:Y:S01]  /*9730*/  FADD.FTZ R2, -R2, R140 ;  /* 0x0000008c02027221 */ /* 0x000fe20000010100 */
[----:B------:R-:W-:Y:S01]  /*9740*/  MOV R140, R9 ;  /* 0x00000009008c7202 */ /* 0x000fe20000000f00 */
[----:B------:R-:W-:Y:S02]  /*9750*/  FMUL.FTZ R114, R3, R114 ;  /* 0x0000007203727220 */ /* 0x000fe40000410000 */
[----:B--2---:R-:W-:Y:S02]  /*9760*/  FMUL.FTZ R4, R133, c[0x0][0x2d0] ;  /* 0x0000b40085047a20 */ /* 0x004fe40000410000 */
[----:B------:R-:W-:Y:S02]  /*9770*/  FMUL.FTZ R2, R2, c[0x0][0x2d0] ;  /* 0x0000b40002027a20 */ /* 0x000fe40000410000 */
[C---:B------:R-:W-:Y:S01]  /*9780*/  FMUL.FTZ R115, R3.reuse, R115 ;  /* 0x0000007303737220 */ /* 0x040fe20000410000 */
[----:B------:R-:W-:Y:S01]  /*9790*/  FSEL R4, R4, RZ, P0 ;  /* 0x000000ff04047208 */ /* 0x000fe20000000000 */
[----:B------:R-:W-:Y:S02]  /*97a0*/  FMUL.FTZ R118, R3, R118 ;  /* 0x0000007603767220 */ /* 0x000fe40000410000 */
[----:B------:R-:W-:Y:S01]  /*97b0*/  MUFU.EX2 R2, R2 ;  /* 0x0000000200027308 */ /* 0x000fe20000000800 */
[----:B----4-:R-:W-:Y:S02]  /*97c0*/  FMUL.FTZ R9, R0, R173 ;  /* 0x000000ad00097220 */ /* 0x010fe40000410000 */
[----:B------:R-:W2:Y:S01]  /*97d0*/  LDL.LU R173, [R1+0x24] ;  /* 0x0000240001ad7983 */ /* 0x000ea20000300800 */
[--C-:B------:R-:W-:Y:S02]  /*97e0*/  FFMA.FTZ R10, R10, c[0x0][0x2d0], -R4.reuse ;  /* 0x0000b4000a0a7a23 */ /* 0x100fe40000010804 */
[--C-:B------:R-:W-:Y:S02]  /*97f0*/  FFMA.FTZ R46, R46, c[0x0][0x2d0], -R4.reuse ;  /* 0x0000b4002e2e7a23 */ /* 0x100fe40000010804 */
[--C-:B------:R-:W-:Y:S02]  /*9800*/  FFMA.FTZ R22, R43, c[0x0][0x2d0], -R4.reuse ;  /* 0x0000b4002b167a23 */ /* 0x100fe40000010804 */
[--C-:B------:R-:W-:Y:S02]  /*9810*/  FFMA.FTZ R23, R62, c[0x0][0x2d0], -R4.reuse ;  /* 0x0000b4003e177a23 */ /* 0x100fe40000010804 */
[----:B-1----:R-:W-:Y:S01]  /*9820*/  FADD.FTZ R5, R210, R7 ;  /* 0x00000007d2057221 */ /* 0x002fe20000010000 */
[----:B------:R-:W-:Y:S01]  /*9830*/  F2FP.PACK_AB R210, R8, R210 ;  /* 0x000000d208d2723e */ /* 0x000fe200000000ff */
[--C-:B------:R-:W-:Y:S01]  /*9840*/  FFMA.FTZ R214, R30, c[0x0][0x2d0], -R4.reuse ;  /* 0x0000b4001ed67a23 */ /* 0x100fe20000010804 */
[----:B------:R-:W-:Y:S01]  /*9850*/  MOV R7, R60 ;  /* 0x0000003c00077202 */ /* 0x000fe20000000f00 */
[----:B------:R-:W-:Y:S01]  /*9860*/  FADD.FTZ R212, R8, R5 ;  /* 0x0000000508d47221 */ /* 0x000fe20000010000 */
[----:B------:R-:W-:Y:S01]  /*9870*/  MOV R5, R55 ;  /* 0x0000003700057202 */ /* 0x000fe20000000f00 */
[--C-:B------:R-:W-:Y:S01]  /*9880*/  FFMA.FTZ R213, R31, c[0x0][0x2d0], -R4.reuse ;  /* 0x0000b4001fd57a23 */ /* 0x100fe20000010804 */
[----:B------:R-:W-:Y:S01]  /*9890*/  MOV R55, R141 ;  /* 0x0000008d00377202 */ /* 0x000fe20000000f00 */
        /* <DEDUP_REMOVED lines=11> */
[----:B------:R-:W-:Y:S02]  /*9950*/  FFMA.FTZ R67, R63, c[0x0][0x2d0], -R4 ;  /* 0x0000b4003f437a23 */ /* 0x000fe40000010804 */
[C---:B------:R-:W-:Y:S01]  /*9960*/  FMUL.FTZ R8, R0.reuse, R172 ;  /* 0x000000ac00087220 */ /* 0x040fe20000410000 */
[----:B------:R-:W-:Y:S01]  /*9970*/  MOV R172, R46 ;  /* 0x0000002e00ac7202 */ /* 0x000fe20000000f00 */
[C---:B------:R-:W-:Y:S01]  /*9980*/  FMUL.FTZ R13, R0.reuse, R169 ;  /* 0x000000a9000d7220 */ /* 0x040fe20000410000 */
[----:B------:R-:W-:Y:S01]  /*9990*/  MOV R169, R50 ;  /* 0x0000003200a97202 */ /* 0x000fe20000000f00 */
[C---:B------:R-:W-:Y:S01]  /*99a0*/  FMUL.FTZ R24, R0.reuse, R164 ;  /* 0x000000a400187220 */ /* 0x040fe20000410000 */
[----:B------:R-:W-:Y:S01]  /*99b0*/  MOV R50, R65 ;  /* 0x0000004100327202 */ /* 0x000fe20000000f00 */
[C---:B------:R-:W-:Y:S01]  /*99c0*/  FMUL.FTZ R25, R0.reuse, R165 ;  /* 0x000000a500197220 */ /* 0x040fe20000410000 */
[----:B------:R-:W-:Y:S01]  /*99d0*/  MUFU.EX2 R164, R19 ;  /* 0x0000001300a47308 */ /* 0x000fe20000000800 */
[C---:B------:R-:W-:Y:S01]  /*99e0*/  FMUL.FTZ R28, R0.reuse, R160 ;  /* 0x000000a0001c7220 */ /* 0x040fe20000410000 */
[----:B------:R-:W-:Y:S01]  /*99f0*/  MOV R165, R7 ;  /* 0x0000000700a57202 */ /* 0x000fe20000000f00 */
[C---:B------:R-:W-:Y:S01]  /*9a00*/  FMUL.FTZ R29, R0.reuse, R161 ;  /* 0x000000a1001d7220 */ /* 0x040fe20000410000 */
[----:B------:R-:W-:Y:S01]  /*9a10*/  MOV R65, R211 ;  /* 0x000000d300417202 */ /* 0x000fe20000000f00 */
[C---:B------:R-:W-:Y:S02]  /*9a20*/  FMUL.FTZ R40, R0.reuse, R156 ;  /* 0x0000009c00287220 */ /* 0x040fe40000410000 */
[C---:B------:R-:W-:Y:S02]  /*9a30*/  FMUL.FTZ R41, R0.reuse, R157 ;  /* 0x0000009d00297220 */ /* 0x040fe40000410000 */
[C---:B------:R-:W-:Y:S01]  /*9a40*/  FMUL.FTZ R44, R0.reuse, R152 ;  /* 0x00000098002c7220 */ /* 0x040fe20000410000 */
[----:B------:R-:W1:Y:S01]  /*9a50*/  MUFU.EX2 R161, R32 ;  /* 0x0000002000a17308 */ /* 0x000e620000000800 */
[C---:B------:R-:W-:Y:S01]  /*9a60*/  FMUL.FTZ R45, R0.reuse, R153 ;  /* 0x00000099002d7220 */ /* 0x040fe20000410000 */
[----:B------:R-:W-:Y:S01]  /*9a70*/  MOV R153, R140 ;  /* 0x0000008c00997202 */ /* 0x000fe20000000f00 */
[----:B------:R-:W-:Y:S01]  /*9a80*/  FMUL.FTZ R56, R0, R148 ;  /* 0x0000009400387220 */ /* 0x000fe20000410000 */
[----:B-----5:R-:W-:Y:S01]  /*9a90*/  F2FP.PACK_AB R140, R20, R21 ;  /* 0x00000015148c723e */ /* 0x020fe200000000ff */
[C---:B------:R-:W-:Y:S01]  /*9aa0*/  FMUL.FTZ R57, R0.reuse, R149 ;  /* 0x0000009500397220 */ /* 0x040fe20000410000 */
[----:B------:R-:W-:Y:S01]  /*9ab0*/  MOV R152, R38 ;  /* 0x0000002600987202 */ /* 0x000fe20000000f00 */
[C---:B------:R-:W-:Y:S01]  /*9ac0*/  FMUL.FTZ R60, R0.reuse, R144 ;  /* 0x00000090003c7220 */ /* 0x040fe20000410000 */
[----:B------:R-:W-:Y:S01]  /*9ad0*/  MOV R149, R39 ;  /* 0x0000002700957202 */ /* 0x000fe20000000f00 */
[C---:B------:R-:W-:Y:S01]  /*9ae0*/  FMUL.FTZ R61, R0.reuse, R145 ;  /* 0x00000091003d7220 */ /* 0x040fe20000410000 */
[----:B------:R4:W-:Y:S01]  /*9af0*/  MUFU.EX2 R160, R17 ;  /* 0x0000001100a07308 */ /* 0x0009e20000000800 */
[C---:B------:R-:W-:Y:S01]  /*9b00*/  FMUL.FTZ R72, R0.reuse, R72 ;  /* 0x0000004800487220 */ /* 0x040fe20000410000 */
[----:B------:R-:W-:Y:S01]  /*9b10*/  MOV R145, R37 ;  /* 0x0000002500917202 */ /* 0x000fe20000000f00 */
        /* <DEDUP_REMOVED lines=10> */
[----:B------:R-:W-:Y:S01]  /*9bc0*/  FMUL.FTZ R92, R0, R92 ;  /* 0x0000005c005c7220 */ /* 0x000fe20000410000 */
        /* <DEDUP_REMOVED lines=11> */
[C---:B------:R-:W-:Y:S02]  /*9c80*/  FMUL.FTZ R30, R2.reuse, R162 ;  /* 0x000000a2021e7220 */ /* 0x040fe40000410000 */
[----:B------:R1:W5:Y:S01]  /*9c90*/  MUFU.EX2 R162, R36 ;  /* 0x0000002400a27308 */ /* 0x0003620000000800 */
[C---:B------:R-:W-:Y:S02]  /*9ca0*/  FMUL.FTZ R31, R2.reuse, R163 ;  /* 0x000000a3021f7220 */ /* 0x040fe40000410000 */
[----:B------:R-:W-:Y:S02]  /*9cb0*/  FMUL.FTZ R43, R2, R159 ;  /* 0x0000009f022b7220 */ /* 0x000fe40000410000 */
[----:B------:R-:W-:Y:S02]  /*9cc0*/  FADD.FTZ R157, R6, R33 ;  /* 0x00000021069d7221 */ /* 0x000fe40000010000 */
[C---:B------:R-:W-:Y:S02]  /*9cd0*/  FMUL.FTZ R7, R3.reuse, R179 ;  /* 0x000000b303077220 */ /* 0x040fe40000410000 */
[C---:B------:R-:W-:Y:S01]  /*9ce0*/  FMUL.FTZ R10, R2.reuse, R174 ;  /* 0x000000ae020a7220 */ /* 0x040fe20000410000 */
[----:B------:R5:W-:Y:S01]  /*9cf0*/  MUFU.EX2 R159, R18 ;  /* 0x00000012009f7308 */ /* 0x000be20000000800 */
[C---:B------:R-:W-:Y:S01]  /*9d00*/  FMUL.FTZ R11, R2.reuse, R175 ;  /* 0x000000af020b7220 */ /* 0x040fe20000410000 */
[----:B------:R-:W-:Y:S01]  /*9d10*/  MOV R174, R145 ;  /* 0x0000009100ae7202 */ /* 0x000fe20000000f00 */
[C---:B------:R-:W-:Y:S01]  /*9d20*/  FMUL.FTZ R14, R2.reuse, R170 ;  /* 0x000000aa020e7220 */ /* 0x040fe20000410000 */
[----:B------:R-:W-:Y:S01]  /*9d30*/  MOV R145, R54 ;  /* 0x0000003600917202 */ /* 0x000fe20000000f00 */
[----:B------:R-:W-:Y:S01]  /*9d40*/  FMUL.FTZ R15, R2, R171 ;  /* 0x000000ab020f7220 */ /* 0x000fe20000410000 */
[----:B------:R-:W-:Y:S01]  /*9d50*/  MOV R171, R148 ;  /* 0x0000009400ab7202 */ /* 0x000fe20000000f00 */
[----:B----4-:R-:W-:Y:S01]  /*9d60*/  FMUL.FTZ R17, R132, R181 ;  /* 0x000000b584117220 */ /* 0x010fe20000410000 */
[----:B------:R-:W-:Y:S01]  /*9d70*/  MOV R148, R52 ;  /* 0x0000003400947202 */ /* 0x000fe20000000f00 */
[C---:B------:R-:W-:Y:S01]  /*9d80*/  FMUL.FTZ R19, R3.reuse, R183 ;  /* 0x000000b703137220 */ /* 0x040fe20000410000 */
[----:B------:R4:W4:Y:S01]  /*9d90*/  MUFU.EX2 R163, R16 ;  /* 0x0000001000a37308 */ /* 0x0009220000000800 */
[----:B------:R-:W-:Y:S01]  /*9da0*/  MOV R175, R165 ;  /* 0x000000a500af7202 */ /* 0x000fe20000000f00 */
[----:B------:R-:W-:Y:S01]  /*9db0*/  FMUL.FTZ R26, R2, R166 ;  /* 0x000000a6021a7220 */ /* 0x000fe20000410000 */
[----:B------:R-:W-:Y:S01]  /*9dc0*/  MOV R170, R153 ;  /* 0x0000009900aa7202 */ /* 0x000fe20000000f00 */
[----:B-1----:R-:W-:Y:S01]  /*9dd0*/  LDSM.16.MT88.4 R36, [R236] ;  /* 0x00000000ec24783b */ /* 0x002fe20000004200 */
[----:B-----5:R-:W-:Y:S01]  /*9de0*/  F2FP.PACK_AB R211, R162, R6 ;  /* 0x00000006a2d3723e */ /* 0x020fe200000000ff */
[C---:B------:R-:W-:Y:S01]  /*9df0*/  FMUL.FTZ R6, R3.reuse, R178 ;  /* 0x000000b203067220 */ /* 0x040fe20000410000 */
[----:B------:R-:W-:Y:S01]  /*9e00*/  MOV R153, R48 ;  /* 0x0000003000997202 */ /* 0x000fe20000000f00 */
[----:B------:R-:W-:Y:S01]  /*9e10*/  FMUL.FTZ R27, R2, R167 ;  /* 0x000000a7021b7220 */ /* 0x000fe20000410000 */
[----:B------:R-:W-:Y:S01]  /*9e20*/  MOV R166, R175 ;  /* 0x000000af00a67202 */ /* 0x000fe20000000f00 */
[C---:B------:R-:W-:Y:S01]  /*9e30*/  FMUL.FTZ R32, R132.reuse, R188 ;  /* 0x000000bc84207220 */ /* 0x040fe20000410000 */
[----:B------:R-:W-:Y:S01]  /*9e40*/  MOV R175, R51 ;  /* 0x0000003300af7202 */ /* 0x000fe20000000f00 */
[----:B------:R-:W-:Y:S01]  /*9e50*/  FMUL.FTZ R33, R132, R189 ;  /* 0x000000bd84217220 */ /* 0x000fe20000410000 */
[----:B------:R-:W-:Y:S01]  /*9e60*/  MOV R188, R148 ;  /* 0x0000009400bc7202 */ /* 0x000fe20000000f00 */
[----:B------:R-:W-:Y:S01]  /*9e70*/  FMUL.FTZ R18, R3, R182 ;  /* 0x000000b603127220 */ /* 0x000fe20000410000 */
[----:B------:R-:W-:Y:S01]  /*9e80*/  MOV R189, R138 ;  /* 0x0000008a00bd7202 */ /* 0x000fe20000000f00 */
[C---:B------:R-:W-:Y:S01]  /*9e90*/  FMUL.FTZ R62, R2.reuse, R146 ;  /* 0x00000092023e7220 */ /* 0x040fe20000410000 */
[----:B------:R-:W-:Y:S01]  /*9ea0*/  MUFU.EX2 R138, R225 ;  /* 0x000000e1008a7308 */ /* 0x000fe20000000800 */
[C---:B------:R-:W-:Y:S01]  /*9eb0*/  FMUL.FTZ R63, R2.reuse, R147 ;  /* 0x00000093023f7220 */ /* 0x040fe20000410000 */
[----:B------:R-:W-:Y:S01]  /*9ec0*/  MOV R167, R170 ;  /* 0x000000aa00a77202 */ /* 0x000fe20000000f00 */
[C---:B------:R-:W-:Y:S01]  /*9ed0*/  FMUL.FTZ R46, R2.reuse, R154 ;  /* 0x0000009a022e7220 */ /* 0x040fe20000410000 */
[----:B------:R-:W-:Y:S01]  /*9ee0*/  MOV R182, R153 ;  /* 0x0000009900b67202 */ /* 0x000fe20000000f00 */
[----:B------:R-:W-:Y:S01]  /*9ef0*/  FMUL.FTZ R47, R2, R155 ;  /* 0x0000009b022f7220 */ /* 0x000fe20000410000 */
[----:B------:R-:W-:Y:S01]  /*9f00*/  MOV R178, R152 ;  /* 0x0000009800b27202 */ /* 0x000fe20000000f00 */
[C---:B----4-:R-:W-:Y:S01]  /*9f10*/  FMUL.FTZ R16, R132.reuse, R180 ;  /* 0x000000b484107220 */ /* 0x050fe20000410000 */
[----:B------:R-:W-:Y:S01]  /*9f20*/  F2FP.PACK_AB R143, R163, R160 ;  /* 0x000000a0a38f723e */ /* 0x000fe200000000ff */
[C---:B------:R-:W-:Y:S01]  /*9f30*/  FMUL.FTZ R48, R132.reuse, R196 ;  /* 0x000000c484307220 */ /* 0x040fe20000410000 */
[----:B------:R-:W-:Y:S01]  /*9f40*/  MOV R180, R145 ;  /* 0x0000009100b47202 */ /* 0x000fe20000000f00 */
[C---:B------:R-:W-:Y:S01]  /*9f50*/  FMUL.FTZ R51, R3.reuse, R199 ;  /* 0x000000c703337220 */ /* 0x040fe20000410000 */
[----:B------:R-:W-:Y:S01]  /*9f60*/  MOV R196, R49 ;  /* 0x0000003100c47202 */ /* 0x000fe20000000f00 */
[----:B------:R-:W-:Y:S01]  /*9f70*/  FMUL.FTZ R49, R132, R197 ;  /* 0x000000c584317220 */ /* 0x000fe20000410000 */
[----:B------:R-:W-:Y:S01]  /*9f80*/  MOV R197, R50 ;  /* 0x0000003200c57202 */ /* 0x000fe20000000f00 */
[C---:B------:R-:W-:Y:S01]  /*9f90*/  FMUL.FTZ R50, R3.reuse, R198 ;  /* 0x000000c603327220 */ /* 0x040fe20000410000 */
[----:B------:R-:W-:Y:S01]  /*9fa0*/  MOV R199, R65 ;  /* 0x0000004100c77202 */ /* 0x000fe20000000f00 */
[C---:B------:R-:W-:Y:S01]  /*9fb0*/  FMUL.FTZ R58, R2.reuse, R150 ;  /* 0x00000096023a7220 */ /* 0x040fe20000410000 */
[----:B------:R-:W-:Y:S01]  /*9fc0*/  MOV R198, R171 ;  /* 0x000000ab00c67202 */ /* 0x000fe20000000f00 */
[----:B------:R-:W-:Y:S01]  /*9fd0*/  FMUL.FTZ R59, R2, R151 ;  /* 0x00000097023b7220 */ /* 0x000fe20000410000 */
[----:B------:R-:W-:Y:S01]  /*9fe0*/  MUFU.EX2 R171, R217 ;  /* 0x000000d900ab7308 */ /* 0x000fe20000000800 */
[----:B------:R-:W-:Y:S01]  /*9ff0*/  FMUL.FTZ R65, R132, R205 ;  /* 0x000000cd84417220 */ /* 0x000fe20000410000 */
        /* <DEDUP_REMOVED lines=20> */
[----:B------:R-:W-:Y:S02]  /*a140*/  FMUL.FTZ R127, R2, R127 ;  /* 0x0000007f027f7220 */ /* 0x000fe40000410000 */
[C---:B------:R-:W-:Y:S02]  /*a150*/  FMUL.FTZ R130, R3.reuse, R130 ;  /* 0x0000008203827220 */ /* 0x040fe40000410000 */
[C---:B------:R-:W-:Y:S02]  /*a160*/  FMUL.FTZ R131, R3.reuse, R131 ;  /* 0x0000008303837220 */ /* 0x040fe40000410000 */
[C---:B---3--:R-:W-:Y:S02]  /*a170*/  FFMA.FTZ R4, R0.reuse, R12, R21 ;  /* 0x0000000c00047223 */ /* 0x048fe40000010015 */
[----:B------:R-:W-:Y:S01]  /*a180*/  FMUL.FTZ R12, R0, R168 ;  /* 0x000000a8000c7220 */ /* 0x000fe20000410000 */
[----:B------:R-:W-:Y:S01]  /*a190*/  MOV R0, R22 ;  /* 0x0000001600007202 */ /* 0x000fe20000000f00 */
[----:B------:R-:W-:Y:S01]  /*a1a0*/  FADD.FTZ R158, R20, R4 ;  /* 0x00000004149e7221 */ /* 0x000fe20000010000 */
[----:B------:R-:W-:Y:S01]  /*a1b0*/  MOV R168, R5 ;  /* 0x0000000500a87202 */ /* 0x000fe20000000f00 */
[C---:B------:R-:W-:Y:S01]  /*a1c0*/  FMUL.FTZ R4, R132.reuse, R176 ;  /* 0x000000b084047220 */ /* 0x040fe20000410000 */
[----:B------:R-:W-:Y:S01]  /*a1d0*/  MOV R176, R67 ;  /* 0x0000004300b07202 */ /* 0x000fe20000000f00 */
[----:B------:R-:W-:Y:S01]  /*a1e0*/  FMUL.FTZ R5, R132, R177 ;  /* 0x000000b184057220 */ /* 0x000fe20000410000 */
[----:B------:R-:W-:Y:S01]  /*a1f0*/  MOV R165, R168 ;  /* 0x000000a800a57202 */ /* 0x000fe20000000f00 */
[----:B------:R-:W-:Y:S01]  /*a200*/  FMUL.FTZ R67, R3, R207 ;  /* 0x000000cf03437220 */ /* 0x000fe20000410000 */
[----:B------:R-:W-:Y:S01]  /*a210*/  MOV R168, R53 ;  /* 0x0000003500a87202 */ /* 0x000fe20000000f00 */
[----:B------:R-:W-:Y:S10]  /*a220*/  MUFU.EX2 R216, R176 ;  /* 0x000000b000d87308 */ /* 0x000ff40000000800 */
[----:B------:R-:W-:Y:S01]  /*a230*/  MUFU.EX2 R168, R168 ;  /* 0x000000a800a87308 */ /* 0x000fe20000000800 */
[----:B--2---:R-:W-:Y:S01]  /*a240*/  FFMA.FTZ R156, R2, R173, R141 ;  /* 0x000000ad029c7223 */ /* 0x004fe2000001008d */
[----:B------:R-:W-:Y:S08]  /*a250*/  MOV R173, R172 ;  /* 0x000000ac00ad7202 */ /* 0x000ff00000000f00 */
[----:B------:R-:W1:Y:S01]  /*a260*/  MUFU.EX2 R2, R227 ;  /* 0x000000e300027308 */ /* 0x000e620000000800 */
[----:B------:R-:W-:Y:S02]  /*a270*/  MOV R172, R23 ;  /* 0x0000001700ac7202 */ /* 0x000fe40000000f00 */
[----:B------:R-:W2:Y:S01]  /*a280*/  LDSM.16.MT88.4 R20, [R235] ;  /* 0x00000000eb14783b */ /* 0x000ea20000004200 */
[----:B------:R-:W-:Y:S02]  /*a290*/  F2FP.PACK_AB R141, R159, R141 ;  /* 0x0000008d9f8d723e */ /* 0x000fe400000000ff */
[----:B------:R-:W-:Y:S04]  /*a2a0*/  MOV R177, R172 ;  /* 0x000000ac00b17202 */ /* 0x000fe80000000f00 */
[----:B------:R-:W-:Y:S10]  /*a2b0*/  MUFU.EX2 R172, R223 ;  /* 0x000000df00ac7308 */ /* 0x000ff40000000800 */
[----:B------:R-:W-:Y:S01]  /*a2c0*/  MUFU.EX2 R217, R177 ;  /* 0x000000b100d97308 */ /* 0x000fe20000000800 */
[-C--:B--2---:R-:W-:Y:S08]  /*a2d0*/  HMMA.16816.F32 R4, R208, R20.reuse, R4 ;  /* 0x00000014d004723c */ /* 0x084ff00000001804 */
[C---:B------:R-:W-:Y:S07]  /*a2e0*/  HMMA.16816.F32 R8, R140.reuse, R20, R8 ;  /* 0x000000148c08723c */ /* 0x040fee0000001808 */
[C---:B------:R-:W-:Y:S01]  /*a2f0*/  FMUL.FTZ R20, R132.reuse, R184 ;  /* 0x000000b884147220 */ /* 0x040fe20000410000 */
[-C--:B------:R-:W-:Y:S01]  /*a300*/  HMMA.16816.F32 R12, R140, R22.reuse, R12 ;  /* 0x000000168c0c723c */ /* 0x080fe2000000180c */
[----:B------:R-:W-:Y:S03]  /*a310*/  MUFU.EX2 R184, R222 ;  /* 0x000000de00b87308 */ /* 0x000fe60000000800 */
[----:B------:R-:W-:Y:S01]  /*a320*/  FMUL.FTZ R21, R132, R185 ;  /* 0x000000b984157220 */ /* 0x000fe20000410000 */
[----:B------:R-:W-:Y:S02]  /*a330*/  MOV R185, R0 ;  /* 0x0000000000b97202 */ /* 0x000fe40000000f00 */
[----:B------:R-:W-:Y:S01]  /*a340*/  MOV R0, R55 ;  /* 0x0000003700007202 */ /* 0x000fe20000000f00 */
[C---:B------:R-:W-:Y:S01]  /*a350*/  HMMA.16816.F32 R16, R208.reuse, R22, R16 ;  /* 0x00000016d010723c */ /* 0x040fe20000001810 */
[----:B------:R-:W2:Y:S03]  /*a360*/  LDSM.16.MT88.4 R52, [R238] ;  /* 0x00000000ee34783b */ /* 0x000ea60000004200 */
[----:B------:R-:W-:Y:S01]  /*a370*/  MOV R183, R0 ;  /* 0x0000000000b77202 */ /* 0x000fe20000000f00 */
[----:B------:R-:W-:Y:S02]  /*a380*/  FADD.FTZ R0, R137, R212 ;  /* 0x000000d489007221 */ /* 0x000fe40000010000 */
[C---:B------:R-:W-:Y:S01]  /*a390*/  FMUL.FTZ R22, R3.reuse, R186 ;  /* 0x000000ba03167220 */ /* 0x040fe20000410000 */
[----:B------:R-:W-:Y:S01]  /*a3a0*/  MOV R186, R149 ;  /* 0x0000009500ba7202 */ /* 0x000fe20000000f00 */
[C---:B------:R-:W-:Y:S03]  /*a3b0*/  FMUL.FTZ R23, R3.reuse, R187 ;  /* 0x000000bb03177220 */ /* 0x040fe60000410000 */
[----:B------:R-:W-:Y:S01]  /*a3c0*/  MOV R149, R34 ;  /* 0x0000002200957202 */ /* 0x000fe20000000f00 */
[C---:B------:R-:W-:Y:S01]  /*a3d0*/  FMUL.FTZ R34, R3.reuse, R190 ;  /* 0x000000be03227220 */ /* 0x040fe20000410000 */
[----:B------:R-:W-:Y:S01]  /*a3e0*/  MOV R190, R139 ;  /* 0x0000008b00be7202 */ /* 0x000fe20000000f00 */
[----:B-1----:R-:W-:Y:S01]  /*a3f0*/  FADD.FTZ R0, R2, R0 ;  /* 0x0000000002007221 */ /* 0x002fe20000010000 */
[-C--:B------:R-:W-:Y:S01]  /*a400*/  HMMA.16816.F32 R20, R208, R36.reuse, R20 ;  /* 0x00000024d014723c */ /* 0x080fe20000001814 */
[----:B------:R-:W1:Y:S02]  /*a410*/  MUFU.EX2 R139, R226 ;  /* 0x000000e2008b7308 */ /* 0x000e640000000800 */
[----:B------:R-:W-:Y:S02]  /*a420*/  MOV R179, R149 ;  /* 0x0000009500b37202 */ /* 0x000fe40000000f00 */
[----:B------:R-:W-:Y:S01]  /*a430*/  LDSM.16.MT88.4 R148, [R235+0x800] ;  /* 0x00080000eb94783b */ /* 0x000fe20000004200 */
[----:B------:R-:W-:Y:S02]  /*a440*/  MOV R187, R144 ;  /* 0x0000009000bb7202 */ /* 0x000fe40000000f00 */
[C---:B------:R-:W-:Y:S03]  /*a450*/  HMMA.16816.F32 R24, R140.reuse, R36, R24 ;  /* 0x000000248c18723c */ /* 0x040fe60000001818 */
[----:B------:R-:W-:Y:S01]  /*a460*/  MUFU.EX2 R225, R190 ;  /* 0x000000be00e17308 */ /* 0x000fe20000000800 */
[----:B------:R-:W-:Y:S01]  /*a470*/  MOV R144, R35 ;  /* 0x0000002300907202 */ /* 0x000fe20000000f00 */
[C---:B------:R-:W-:Y:S01]  /*a480*/  FMUL.FTZ R35, R3.reuse, R191 ;  /* 0x000000bf03237220 */ /* 0x040fe20000410000 */
[----:B------:R-:W-:Y:S01]  /*a490*/  MOV R191, R66 ;  /* 0x0000004200bf7202 */ /* 0x000fe20000000f00 */
[----:B------:R-:W-:Y:S01]  /*a4a0*/  FMUL.FTZ R66, R3, R206 ;  /* 0x000000ce03427220 */ /* 0x000fe20000410000 */
[-C--:B------:R-:W-:Y:S04]  /*a4b0*/  HMMA.16816.F32 R28, R140, R38.reuse, R28 ;  /* 0x000000268c1c723c */ /* 0x080fe8000000181c */
[----:B------:R-:W-:Y:S01]  /*a4c0*/  MOV R181, R144 ;  /* 0x0000009000b57202 */ /* 0x000fe20000000f00 */
[----:B------:R-:W-:Y:S01]  /*a4d0*/  MUFU.EX2 R226, R189 ;  /* 0x000000bd00e27308 */ /* 0x000fe20000000800 */
[----:B------:R-:W3:Y:S01]  /*a4e0*/  LDSM.16.MT88.4 R144, [R237] ;  /* 0x00000000ed90783b */ /* 0x000ee20000004200 */
[C---:B------:R-:W-:Y:S01]  /*a4f0*/  FMUL.FTZ R36, R132.reuse, R192 ;  /* 0x000000c084247220 */ /* 0x040fe20000410000 */
[C---:B------:R-:W-:Y:S04]  /*a500*/  HMMA.16816.F32 R32, R208.reuse, R38, R32 ;  /* 0x00000026d020723c */ /* 0x040fe80000001820 */
[C---:B------:R-:W-:Y:S02]  /*a510*/  FMUL.FTZ R37, R132.reuse, R193 ;  /* 0x000000c184257220 */ /* 0x040fe40000410000 */
[----:B-1----:R-:W-:Y:S01]  /*a520*/  FADD.FTZ R0, R139, R0 ;  /* 0x000000008b007221 */ /* 0x002fe20000010000 */
[----:B------:R-:W-:Y:S01]  /*a530*/  MUFU.EX2 R192, R214 ;  /* 0x000000d600c07308 */ /* 0x000fe20000000800 */
[C---:B------:R-:W-:Y:S04]  /*a540*/  FMUL.FTZ R38, R3.reuse, R194 ;  /* 0x000000c203267220 */ /* 0x040fe80000410000 */
[C---:B------:R-:W-:Y:S05]  /*a550*/  FMUL.FTZ R39, R3.reuse, R195 ;  /* 0x000000c303277220 */ /* 0x040fea0000410000 */
[----:B------:R-:W-:Y:S02]  /*a560*/  MUFU.EX2 R195, R213 ;  /* 0x000000d500c37308 */ /* 0x000fe40000000800 */
[-C--:B--2---:R-:W-:Y:S08]  /*a570*/  HMMA.16816.F32 R36, R208, R52.reuse, R36 ;  /* 0x00000034d024723c */ /* 0x084ff00000001824 */
[C---:B------:R-:W-:Y:S01]  /*a580*/  HMMA.16816.F32 R40, R140.reuse, R52, R40 ;  /* 0x000000348c28723c */ /* 0x040fe20000001828 */
[----:B------:R-:W-:Y:S06]  /*a590*/  MUFU.EX2 R194, R220 ;  /* 0x000000dc00c27308 */ /* 0x000fec0000000800 */
[C---:B------:R-:W-:Y:S01]  /*a5a0*/  FMUL.FTZ R52, R132.reuse, R200 ;  /* 0x000000c884347220 */ /* 0x040fe20000410000 */
[-C--:B------:R-:W-:Y:S03]  /*a5b0*/  HMMA.16816.F32 R44, R140, R54.reuse, R44 ;  /* 0x000000368c2c723c */ /* 0x080fe6000000182c */
[----:B------:R-:W1:Y:S01]  /*a5c0*/  MUFU.EX2 R200, R221 ;  /* 0x000000dd00c87308 */ /* 0x000e620000000800 */
[C---:B------:R-:W-:Y:S01]  /*a5d0*/  FMUL.FTZ R53, R132.reuse, R201 ;  /* 0x000000c984357220 */ /* 0x040fe20000410000 */
[----:B------:R-:W-:Y:S01]  /*a5e0*/  MOV R201, R64 ;  /* 0x0000004000c97202 */ /* 0x000fe20000000f00 */
[----:B------:R-:W-:Y:S02]  /*a5f0*/  FMUL.FTZ R64, R132, R204 ;  /* 0x000000cc84407220 */ /* 0x000fe40000410000 */
[C---:B------:R-:W-:Y:S01]  /*a600*/  HMMA.16816.F32 R48, R208.reuse, R54, R48 ;  /* 0x00000036d030723c */ /* 0x040fe20000001830 */
[----:B------:R-:W-:Y:S03]  /*a610*/  LDSM.16.MT88.4 R204, [R237+0x1800] ;  /* 0x00180000edcc783b */ /* 0x000fe60000004200 */
[----:B------:R-:W-:Y:S01]  /*a620*/  FADD.FTZ R132, R162, R157 ;  /* 0x0000009da2847221 */ /* 0x000fe20000010000 */
[----:B------:R-:W2:Y:S02]  /*a630*/  MUFU.EX2 R193, R219 ;  /* 0x000000db00c17308 */ /* 0x000ea40000000800 */
[C---:B------:R-:W-:Y:S02]  /*a640*/  FMUL.FTZ R54, R3.reuse, R202 ;  /* 0x000000ca03367220 */ /* 0x040fe40000410000 */
[----:B------:R-:W-:Y:S03]  /*a650*/  FMUL.FTZ R55, R3, R203 ;  /* 0x000000cb03377220 */ /* 0x000fe60000410000 */
[----:B------:R-:W-:Y:S03]  /*a660*/  FADD.FTZ R3, R161, R158 ;  /* 0x0000009ea1037221 */ /* 0x000fe60000010000 */
[----:B------:R-:W-:Y:S01]  /*a670*/  MUFU.EX2 R161, R198 ;  /* 0x000000c600a17308 */ /* 0x000fe20000000800 */
[-C--:B---3--:R-:W-:Y:S08]  /*a680*/  HMMA.16816.F32 R52, R208, R144.reuse, R52 ;  /* 0x00000090d034723c */ /* 0x088ff00000001834 */
[C---:B------:R-:W-:Y:S01]  /*a690*/  HMMA.16816.F32 R56, R140.reuse, R144, R56 ;  /* 0x000000908c38723c */ /* 0x040fe20000001838 */
[----:B------:R-:W-:Y:S07]  /*a6a0*/  MUFU.EX2 R219, R178 ;  /* 0x000000b200db7308 */ /* 0x000fee0000000800 */
[-C--:B------:R-:W-:Y:S03]  /*a6b0*/  HMMA.16816.F32 R60, R140, R146.reuse, R60 ;  /* 0x000000928c3c723c */ /* 0x080fe6000000183c */
[----:B------:R-:W-:Y:S05]  /*a6c0*/  MUFU.EX2 R186, R186 ;  /* 0x000000ba00ba7308 */ /* 0x000fea0000000800 */
[C---:B------:R-:W-:Y:S01]  /*a6d0*/  HMMA.16816.F32 R64, R208.reuse, R146, R64 ;  /* 0x00000092d040723c */ /* 0x040fe20000001840 */
[----:B------:R-:W3:Y:S04]  /*a6e0*/  LDSM.16.MT88.4 R144, [R235+0x2000] ;  /* 0x00200000eb90783b */ /* 0x000ee80000004200 */
        /* <DEDUP_REMOVED lines=19> */
[----:B------:R-:W-:Y:S01]  /*a820*/  F2FP.PACK_AB R145, R215, R170 ;  /* 0x000000aad791723e */ /* 0x000fe200000000ff */
[-C--:B------:R-:W-:Y:S04]  /*a830*/  HMMA.16816.F32 R124, R140, R146.reuse, R124 ;  /* 0x000000928c7c723c */ /* 0x080fe8000000187c */
[----:B------:R-:W-:Y:S03]  /*a840*/  F2FP.PACK_AB R144, R171, R218 ;  /* 0x000000daab90723e */ /* 0x000fe600000000ff */
[----:B------:R-:W-:Y:S01]  /*a850*/  F2FP.PACK_AB R140, R2, R137 ;  /* 0x00000089028c723e */ /* 0x000fe200000000ff */
[----:B------:R-:W-:Y:S04]  /*a860*/  HMMA.16816.F32 R128, R208, R146, R128 ;  /* 0x00000092d080723c */ /* 0x000fe80000001880 */
[C---:B------:R-:W-:Y:S01]  /*a870*/  F2FP.PACK_AB R142, R138.reuse, R139 ;  /* 0x0000008b8a8e723e */ /* 0x040fe200000000ff */
[----:B------:R-:W-:Y:S01]  /*a880*/  FADD.FTZ R2, R138, R0 ;  /* 0x000000008a027221 */ /* 0x000fe20000010000 */
[----:B------:R-:W-:Y:S01]  /*a890*/  F2FP.PACK_AB R141, R172, R224 ;  /* 0x000000e0ac8d723e */ /* 0x000fe200000000ff */
[----:B------:R-:W-:Y:S01]  /*a8a0*/  FADD.FTZ R0, R159, R156 ;  /* 0x0000009c9f007221 */ /* 0x000fe20000010000 */
[----:B-1----:R-:W-:Y:S01]  /*a8b0*/  F2FP.PACK_AB R143, R200, R184 ;  /* 0x000000b8c88f723e */ /* 0x002fe200000000ff */
[----:B------:R-:W1:Y:S01]  /*a8c0*/  LDSM.16.MT88.4 R156, [R238+0x800] ;  /* 0x00080000ee9c783b */ /* 0x000e620000004200 */
[----:B------:R-:W-:Y:S02]  /*a8d0*/  MUFU.EX2 R138, R199 ;  /* 0x000000c7008a7308 */ /* 0x000fe40000000800 */
[----:B--2---:R-:W-:Y:S01]  /*a8e0*/  F2FP.PACK_AB R146, R194, R193 ;  /* 0x000000c1c292723e */ /* 0x004fe200000000ff */
[----:B------:R-:W-:Y:S01]  /*a8f0*/  FADD.FTZ R137, R160, R0 ;  /* 0x00000000a0897221 */ /* 0x000fe20000010000 */
[----:B------:R-:W-:Y:S01]  /*a900*/  F2FP.PACK_AB R147, R195, R192 ;  /* 0x000000c0c393723e */ /* 0x000fe200000000ff */
[-C--:B------:R-:W-:Y:S05]  /*a910*/  HMMA.16816.F32 R4, R140, R148.reuse, R4 ;  /* 0x000000948c04723c */ /* 0x080fea0000001804 */
[----:B------:R2:W-:Y:S01]  /*a920*/  MUFU.EX2 R160, R197 ;  /* 0x000000c500a07308 */ /* 0x0005e20000000800 */
[----:B------:R-:W-:Y:S01]  /*a930*/  FADD.FTZ R137, R163, R137 ;  /* 0x00000089a3897221 */ /* 0x000fe20000010000 */
[----:B------:R-:W-:Y:S01]  /*a940*/  F2FP.PACK_AB R211, R216, R217 ;  /* 0x000000d9d8d3723e */ /* 0x000fe200000000ff */
[C---:B------:R-:W-:Y:S07]  /*a950*/  HMMA.16816.F32 R8, R144.reuse, R148, R8 ;  /* 0x000000949008723c */ /* 0x040fee0000001808 */
[----:B------:R-:W3:Y:S01]  /*a960*/  MUFU.EX2 R139, R201 ;  /* 0x000000c9008b7308 */ /* 0x000ee20000000800 */
[-C--:B------:R-:W-:Y:S08]  /*a970*/  HMMA.16816.F32 R12, R144, R150.reuse, R12 ;  /* 0x00000096900c723c */ /* 0x080ff0000000180c */
[C---:B------:R-:W-:Y:S01]  /*a980*/  HMMA.16816.F32 R16, R140.reuse, R150, R16 ;  /* 0x000000968c10723c */ /* 0x040fe20000001810 */
[----:B------:R-:W4:Y:S01]  /*a990*/  LDSM.16.MT88.4 R148, [R237+0x800] ;  /* 0x00080000ed94783b */ /* 0x000f220000004200 */
[----:B------:R5:W-:Y:S02]  /*a9a0*/  MUFU.EX2 R201, R196 ;  /* 0x000000c400c97308 */ /* 0x000be40000000800 */
[----:B--2---:R-:W-:Y:S04]  /*a9b0*/  MOV R197, R185 ;  /* 0x000000b900c57202 */ /* 0x004fe80000000f00 */
[-C--:B------:R-:W-:Y:S04]  /*a9c0*/  HMMA.16816.F32 R20, R140, R152.reuse, R20 ;  /* 0x000000988c14723c */ /* 0x080fe80000001814 */
[----:B------:R-:W-:Y:S01]  /*a9d0*/  MUFU.EX2 R230, R197 ;  /* 0x000000c500e67308 */ /* 0x000fe20000000800 */
[----:B---3--:R-:W-:Y:S03]  /*a9e0*/  FADD.FTZ R0, R139, R2 ;  /* 0x000000028b007221 */ /* 0x008fe60000010000 */
[C---:B------:R-:W-:Y:S04]  /*a9f0*/  HMMA.16816.F32 R24, R144.reuse, R152, R24 ;  /* 0x000000989018723c */ /* 0x040fe80000001818 */
[----:B------:R-:W-:Y:S02]  /*aa00*/  FADD.FTZ R0, R138, R0 ;  /* 0x000000008a007221 */ /* 0x000fe40000010000 */
[----:B------:R-:W-:Y:S02]  /*aa10*/  MUFU.EX2 R185, R231 ;  /* 0x000000e700b97308 */ /* 0x000fe40000000800 */
[-C--:B------:R-:W-:Y:S04]  /*aa20*/  HMMA.16816.F32 R28, R144, R154.reuse, R28 ;  /* 0x0000009a901c723c */ /* 0x080fe8000000181c */
[----:B------:R-:W-:Y:S01]  /*aa30*/  FADD.FTZ R0, R161, R0 ;  /* 0x00000000a1007221 */ /* 0x000fe20000010000 */
[----:B-----5:R-:W-:Y:S03]  /*aa40*/  MOV R196, R173 ;  /* 0x000000ad00c47202 */ /* 0x020fe60000000f00 */
[C---:B------:R-:W-:Y:S01]  /*aa50*/  HMMA.16816.F32 R32, R140.reuse, R154, R32 ;  /* 0x0000009a8c20723c */ /* 0x040fe20000001820 */
[----:B------:R-:W2:Y:S01]  /*aa60*/  LDSM.16.MT88.4 R152, [R235+0x2800] ;  /* 0x00280000eb98783b */ /* 0x000ea20000004200 */
[----:B------:R-:W-:Y:S02]  /*aa70*/  MUFU.EX2 R173, R229 ;  /* 0x000000e500ad7308 */ /* 0x000fe40000000800 */
[----:B------:R-:W-:Y:S02]  /*aa80*/  FADD.FTZ R2, R160, R0 ;  /* 0x00000000a0027221 */ /* 0x000fe40000010000 */
[----:B------:R-:W-:Y:S02]  /*aa90*/  FADD.FTZ R0, R164, R3 ;  /* 0x00000003a4007221 */ /* 0x000fe40000010000 */
[-C--:B-1----:R-:W-:Y:S04]  /*aaa0*/  HMMA.16816.F32 R36, R140, R156.reuse, R36 ;  /* 0x0000009c8c24723c */ /* 0x082fe80000001824 */
[----:B------:R1:W-:Y:S01]  /*aab0*/  MUFU.EX2 R229, R196 ;  /* 0x000000c400e57308 */ /* 0x0003e20000000800 */
[----:B------:R-:W-:Y:S02]  /*aac0*/  FADD.FTZ R3, R224, R132 ;  /* 0x00000084e0037221 */ /* 0x000fe40000010000 */
[----:B------:R-:W-:Y:S01]  /*aad0*/  FADD.FTZ R132, R218, R0 ;  /* 0x00000000da847221 */ /* 0x000fe20000010000 */
[C---:B------:R-:W-:Y:S04]  /*aae0*/  HMMA.16816.F32 R40, R144.reuse, R156, R40 ;  /* 0x0000009c9028723c */ /* 0x040fe80000001828 */
[----:B------:R-:W-:Y:S02]  /*aaf0*/  FADD.FTZ R0, R169, R2 ;  /* 0x00000002a9007221 */ /* 0x000fe40000010000 */
[----:B------:R-:W3:Y:S01]  /*ab00*/  MUFU.EX2 R218, R179 ;  /* 0x000000b300da7308 */ /* 0x000ee20000000800 */
[----:B------:R-:W-:Y:S01]  /*ab10*/  FADD.FTZ R3, R172, R3 ;  /* 0x00000003ac037221 */ /* 0x000fe20000010000 */
[-C--:B------:R-:W-:Y:S04]  /*ab20*/  HMMA.16816.F32 R44, R144, R158.reuse, R44 ;  /* 0x0000009e902c723c */ /* 0x080fe8000000182c */
[----:B------:R-:W-:Y:S02]  /*ab30*/  FADD.FTZ R0, R168, R0 ;  /* 0x00000000a8007221 */ /* 0x000fe40000010000 */
[----:B------:R-:W-:Y:S02]  /*ab40*/  FADD.FTZ R132, R171, R132 ;  /* 0x00000084ab847221 */ /* 0x000fe40000010000 */
[C---:B------:R-:W-:Y:S01]  /*ab50*/  HMMA.16816.F32 R48, R140.reuse, R158, R48 ;  /* 0x0000009e8c30723c */ /* 0x040fe20000001830 */
[----:B------:R-:W5:Y:S01]  /*ab60*/  LDSM.16.MT88.4 R156, [R236+0x2800] ;  /* 0x00280000ec9c783b */ /* 0x000f620000004200 */
[----:B------:R-:W-:Y:S02]  /*ab70*/  MUFU.EX2 R231, R228 ;  /* 0x000000e400e77308 */ /* 0x000fe40000000800 */
[----:B-1----:R-:W-:Y:S02]  /*ab80*/  MOV R196, R183 ;  /* 0x000000b700c47202 */ /* 0x002fe40000000f00 */
[----:B------:R-:W-:Y:S02]  /*ab90*/  MOV R183, R181 ;  /* 0x000000b500b77202 */ /* 0x000fe40000000f00 */
[-C--:B----4-:R-:W-:Y:S04]  /*aba0*/  HMMA.16816.F32 R52, R140, R148.reuse, R52 ;  /* 0x000000948c34723c */ /* 0x090fe80000001834 */
[----:B------:R-:W-:Y:S01]  /*abb0*/  MOV R181, R166 ;  /* 0x000000a600b57202 */ /* 0x000fe20000000f00 */
[----:B------:R-:W-:Y:S01]  /*abc0*/  MUFU.EX2 R223, R183 ;  /* 0x000000b700df7308 */ /* 0x000fe20000000800 */
[----:B---3--:R-:W-:Y:S02]  /*abd0*/  F2FP.PACK_AB R209, R219, R218 ;  /* 0x000000dadbd1723e */ /* 0x008fe400000000ff */
[C---:B------:R-:W-:Y:S07]  /*abe0*/  HMMA.16816.F32 R56, R144.reuse, R148, R56 ;  /* 0x000000949038723c */ /* 0x040fee0000001838 */
[----:B------:R-:W-:Y:S01]  /*abf0*/  MUFU.EX2 R221, R181 ;  /* 0x000000b500dd7308 */ /* 0x000fe20000000800 */
[-C--:B------:R-:W-:Y:S08]  /*ac00*/  HMMA.16816.F32 R60, R144, R150.reuse, R60 ;  /* 0x00000096903c723c */ /* 0x080ff0000000183c */
[C---:B------:R-:W-:Y:S01]  /*ac10*/  HMMA.16816.F32 R64, R140.reuse, R150, R64 ;  /* 0x000000968c40723c */ /* 0x040fe20000001840 */
[----:B------:R-:W1:Y:S01]  /*ac20*/  LDSM.16.MT88.4 R148, [R238+0x2800] ;  /* 0x00280000ee94783b */ /* 0x000e620000004200 */
[----:B------:R3:W-:Y:S06]  /*ac30*/  MUFU.EX2 R228, R191 ;  /* 0x000000bf00e47308 */ /* 0x0007ec0000000800 */
[-C--:B--2---:R-:W-:Y:S08]  /*ac40*/  HMMA.16816.F32 R68, R140, R152.reuse, R68 ;  /* 0x000000988c44723c */ /* 0x084ff00000001844 */
[C---:B------:R-:W-:Y:S08]  /*ac50*/  HMMA.16816.F32 R72, R144.reuse, R152, R72 ;  /* 0x000000989048723c */ /* 0x040ff00000001848 */
[-C--:B------:R-:W-:Y:S04]  /*ac60*/  HMMA.16816.F32 R76, R144, R154.reuse, R76 ;  /* 0x0000009a904c723c */ /* 0x080fe8000000184c */
[----:B---3--:R-:W-:Y:S02]  /*ac70*/  MOV R191, R188 ;  /* 0x000000bc00bf7202 */ /* 0x008fe40000000f00 */
[----:B------:R-:W-:Y:S02]  /*ac80*/  MOV R188, R182 ;  /* 0x000000b600bc7202 */ /* 0x000fe40000000f00 */
[C---:B------:R-:W-:Y:S01]  /*ac90*/  HMMA.16816.F32 R80, R140.reuse, R154, R80 ;  /* 0x0000009a8c50723c */ /* 0x040fe20000001850 */
[----:B------:R-:W2:Y:S01]  /*aca0*/  LDSM.16.MT88.4 R152, [R237+0x2800] ;  /* 0x00280000ed98783b */ /* 0x000ea20000004200 */
[----:B------:R-:W-:Y:S02]  /*acb0*/  MUFU.EX2 R227, R191 ;  /* 0x000000bf00e37308 */ /* 0x000fe40000000800 */
[----:B------:R-:W-:Y:S02]  /*acc0*/  MOV R182, R180 ;  /* 0x000000b400b67202 */ /* 0x000fe40000000f00 */
[----:B------:R-:W-:Y:S02]  /*acd0*/  MOV R180, R165 ;  /* 0x000000a500b47202 */ /* 0x000fe40000000f00 */
[-C--:B-----5:R-:W-:Y:S04]  /*ace0*/  HMMA.16816.F32 R84, R140, R156.reuse, R84 ;  /* 0x0000009c8c54723c */ /* 0x0a0fe80000001854 */
[----:B------:R-:W3:Y:S04]  /*acf0*/  MUFU.EX2 R222, R182 ;  /* 0x000000b600de7308 */ /* 0x000ee80000000800 */
[C---:B------:R-:W-:Y:S06]  /*ad00*/  HMMA.16816.F32 R88, R144.reuse, R156, R88 ;  /* 0x0000009c9058723c */ /* 0x040fec0000001858 */
[----:B------:R4:W5:Y:S02]  /*ad10*/  MUFU.EX2 R220, R180 ;  /* 0x000000b400dc7308 */ /* 0x0009640000000800 */
[-C--:B------:R-:W-:Y:S08]  /*ad20*/  HMMA.16816.F32 R92, R144, R158.reuse, R92 ;  /* 0x0000009e905c723c */ /* 0x080ff0000000185c */
[C---:B------:R-:W-:Y:S01]  /*ad30*/  HMMA.16816.F32 R96, R140.reuse, R158, R96 ;  /* 0x0000009e8c60723c */ /* 0x040fe20000001860 */
[----:B------:R-:W2:Y:S01]  /*ad40*/  LDSM.16.MT88.4 R156, [R235+0x1000] ;  /* 0x00100000eb9c783b */ /* 0x000ea20000004200 */
[----:B------:R5:W-:Y:S02]  /*ad50*/  MUFU.EX2 R224, R188 ;  /* 0x000000bc00e07308 */ /* 0x000be40000000800 */
[----:B---3--:R-:W-:Y:S04]  /*ad60*/  F2FP.PACK_AB R208, R222, R223 ;  /* 0x000000dfded0723e */ /* 0x008fe800000000ff */
[-C--:B-1----:R-:W-:Y:S01]  /*ad70*/  HMMA.16816.F32 R100, R140, R148.reuse, R100 ;  /* 0x000000948c64723c */ /* 0x082fe20000001864 */
[----:B----4-:R-:W-:Y:S03]  /*ad80*/  LDSM.16.MT88.4 R180, [R235+0x1800] ;  /* 0x00180000ebb4783b */ /* 0x010fe60000004200 */
[----:B-----5:R-:W-:Y:S04]  /*ad90*/  F2FP.PACK_AB R210, R220, R221 ;  /* 0x000000dddcd2723e */ /* 0x020fe800000000ff */
[C---:B------:R-:W-:Y:S08]  /*ada0*/  HMMA.16816.F32 R104, R144.reuse, R148, R104 ;  /* 0x000000949068723c */ /* 0x040ff00000001868 */
[-C--:B------:R-:W-:Y:S01]  /*adb0*/  HMMA.16816.F32 R108, R144, R150.reuse, R108 ;  /* 0x00000096906c723c */ /* 0x080fe2000000186c */
[----:B------:R-:W-:Y:S07]  /*adc0*/  LDSM.16.MT88.4 R188, [R236+0x1800] ;  /* 0x00180000ecbc783b */ /* 0x000fee0000004200 */
[C---:B------:R-:W-:Y:S01]  /*add0*/  HMMA.16816.F32 R112, R140.reuse, R150, R112 ;  /* 0x000000968c70723c */ /* 0x040fe20000001870 */
[----:B------:R-:W1:Y:S07]  /*ade0*/  LDSM.16.MT88.4 R148, [R236+0x1000] ;  /* 0x00100000ec94783b */ /* 0x000e6e0000004200 */
[-C--:B--2---:R-:W-:Y:S08]  /*adf0*/  HMMA.16816.F32 R116, R140, R152.reuse, R116 ;  /* 0x000000988c74723c */ /* 0x084ff00000001874 */
[C---:B------:R-:W-:Y:S08]  /*ae00*/  HMMA.16816.F32 R120, R144.reuse, R152, R120 ;  /* 0x000000989078723c */ /* 0x040ff00000001878 */
[-C--:B------:R-:W-:Y:S07]  /*ae10*/  HMMA.16816.F32 R124, R144, R154.reuse, R124 ;  /* 0x0000009a907c723c */ /* 0x080fee000000187c */
[----:B------:R-:W-:Y:S01]  /*ae20*/  F2FP.PACK_AB R146, R160, R161 ;  /* 0x000000a1a092723e */ /* 0x000fe200000000ff */
[----:B------:R-:W-:Y:S01]  /*ae30*/  HMMA.16816.F32 R128, R140, R154, R128 ;  /* 0x0000009a8c80723c */ /* 0x000fe20000001880 */
[----:B------:R-:W2:Y:S03]  /*ae40*/  LDSM.16.MT88.4 R152, [R238+0x1000] ;  /* 0x00100000ee98783b */ /* 0x000ea60000004200 */
[----:B------:R-:W-:Y:S02]  /*ae50*/  F2FP.PACK_AB R144, R138, R139 ;  /* 0x0000008b8a90723e */ /* 0x000fe400000000ff */
[----:B------:R-:W-:Y:S01]  /*ae60*/  F2FP.PACK_AB R145, R186, R201 ;  /* 0x000000c9ba91723e */ /* 0x000fe200000000ff */
[----:B------:R3:W4:Y:S01]  /*ae70*/  MUFU.EX2 R139, R167 ;  /* 0x000000a7008b7308 */ /* 0x0007220000000800 */
[----:B------:R-:W-:Y:S01]  /*ae80*/  F2FP.PACK_AB R147, R174, R202 ;  /* 0x000000caae93723e */ /* 0x000fe200000000ff */
[----:B------:R-:W-:Y:S03]  /*ae90*/  LDSM.16.MT88.4 R160, [R235+0x3000] ;  /* 0x00300000eba0783b */ /* 0x000fe60000004200 */
[----:B------:R-:W-:Y:S02]  /*aea0*/  F2FP.PACK_AB R140, R187, R185 ;  /* 0x000000b9bb8c723e */ /* 0x000fe400000000ff */
[----:B------:R-:W-:Y:S01]  /*aeb0*/  F2FP.PACK_AB R142, R175, R173 ;  /* 0x000000adaf8e723e */ /* 0x000fe200000000ff */
[-C--:B------:R-:W-:Y:S02]  /*aec0*/  HMMA.16816.F32 R4, R144, R156.reuse, R4 ;  /* 0x0000009c9004723c */ /* 0x080fe40000001804 */
[----:B------:R5:W1:Y:S03]  /*aed0*/  MUFU.EX2 R138, R196 ;  /* 0x000000c4008a7308 */ /* 0x000a660000000800 */
[----:B------:R-:W-:Y:S02]  /*aee0*/  F2FP.PACK_AB R141, R230, R231 ;  /* 0x000000e7e68d723e */ /* 0x000fe400000000ff */
[----:B------:R-:W-:Y:S07]  /*aef0*/  F2FP.PACK_AB R143, R228, R229 ;  /* 0x000000e5e48f723e */ /* 0x000fee00000000ff */
[C---:B------:R-:W-:Y:S01]  /*af00*/  HMMA.16816.F32 R8, R140.reuse, R156, R8 ;  /* 0x0000009c8c08723c */ /* 0x040fe20000001808 */
[----:B---3--:R-:W-:Y:S03]  /*af10*/  LDSM.16.MT88.4 R164, [R236+0x3000] ;  /* 0x00300000eca4783b */ /* 0x008fe60000004200 */
[----:B----4-:R-:W-:Y:S04]  /*af20*/  FADD.FTZ R0, R139, R0 ;  /* 0x000000008b007221 */ /* 0x010fe80000010000 */
[-C--:B------:R-:W-:Y:S01]  /*af30*/  HMMA.16816.F32 R12, R140, R158.reuse, R12 ;  /* 0x0000009e8c0c723c */ /* 0x080fe2000000180c */
[----:B-----5:R-:W-:Y:S03]  /*af40*/  LDSM.16.MT88.4 R196, [R238+0x1800] ;  /* 0x00180000eec4783b */ /* 0x020fe60000004200 */
[----:B-1----:R-:W-:Y:S04]  /*af50*/  FADD.FTZ R0, R138, R0 ;  /* 0x000000008a007221 */ /* 0x002fe80000010000 */
[C---:B------:R-:W-:Y:S01]  /*af60*/  HMMA.16816.F32 R16, R144.reuse, R158, R16 ;  /* 0x0000009e9010723c */ /* 0x040fe20000001810 */
[----:B------:R-:W1:Y:S07]  /*af70*/  LDSM.16.MT88.4 R156, [R237+0x1000] ;  /* 0x00100000ed9c783b */ /* 0x000e6e0000004200 */
[-C--:B------:R-:W-:Y:S01]  /*af80*/  HMMA.16816.F32 R20, R144, R148.reuse, R20 ;  /* 0x000000949014723c */ /* 0x080fe20000001814 */
[----:B------:R3:W-:Y:S07]  /*af90*/  STL [R1+0x18], R0 ;  /* 0x0000180001007387 */ /* 0x0007ee0000100800 */
[C---:B------:R-:W-:Y:S08]  /*afa0*/  HMMA.16816.F32 R24, R140.reuse, R148, R24 ;  /* 0x000000948c18723c */ /* 0x040ff00000001818 */
[-C--:B------:R-:W-:Y:S08]  /*afb0*/  HMMA.16816.F32 R28, R140, R150.reuse, R28 ;  /* 0x000000968c1c723c */ /* 0x080ff0000000181c */
[C---:B------:R-:W-:Y:S01]  /*afc0*/  HMMA.16816.F32 R32, R144.reuse, R150, R32 ;  /* 0x000000969020723c */ /* 0x040fe20000001820 */
[----:B------:R-:W4:Y:S03]  /*afd0*/  LDSM.16.MT88.4 R148, [R238+0x3000] ;  /* 0x00300000ee94783b */ /* 0x000f260000004200 */
[----:B---3--:R-:W-:Y:S01]  /*afe0*/  FADD.FTZ R0, R170, R137 ;  /* 0x00000089aa007221 */ /* 0x008fe20000010000 */
[----:B------:R-:W-:Y:S03]  /*aff0*/  MOV R137, R173 ;  /* 0x000000ad00897202 */ /* 0x000fe60000000f00 */
[-C--:B--2---:R-:W-:Y:S04]  /*b000*/  HMMA.16816.F32 R36, R144, R152.reuse, R36 ;  /* 0x000000989024723c */ /* 0x084fe80000001824 */
[----:B------:R-:W-:Y:S01]  /*b010*/  FADD.FTZ R2, R215, R0 ;  /* 0x00000000d7027221 */ /* 0x000fe20000010000 */
[----:B------:R-:W-:Y:S01]  /*b020*/  MOV R0, R184 ;  /* 0x000000b800007202 */ /* 0x000fe20000000f00 */
[----:B------:R-:W-:Y:S02]  /*b030*/  LDSM.16.MT88.4 R212, [R235+0x3800] ;  /* 0x00380000ebd4783b */ /* 0x000fe40000004200 */
[C---:B------:R-:W-:Y:S04]  /*b040*/  HMMA.16816.F32 R40, R140.reuse, R152, R40 ;  /* 0x000000988c28723c */ /* 0x040fe80000001828 */
[----:B------:R-:W-:Y:S04]  /*b050*/  FADD.FTZ R0, R0, R3 ;  /* 0x0000000300007221 */ /* 0x000fe80000010000 */
[-C--:B------:R-:W-:Y:S08]  /*b060*/  HMMA.16816.F32 R44, R140, R154.reuse, R44 ;  /* 0x0000009a8c2c723c */ /* 0x080ff0000000182c */
[C---:B------:R-:W-:Y:S01]  /*b070*/  HMMA.16816.F32 R48, R144.reuse, R154, R48 ;  /* 0x0000009a9030723c */ /* 0x040fe20000001830 */
[----:B------:R-:W2:Y:S07]  /*b080*/  LDSM.16.MT88.4 R152, [R237+0x3000] ;  /* 0x00300000ed98783b */ /* 0x000eae0000004200 */
[-C--:B-1----:R-:W-:Y:S08]  /*b090*/  HMMA.16816.F32 R52, R144, R156.reuse, R52 ;  /* 0x0000009c9034723c */ /* 0x082ff00000001834 */
        /* <DEDUP_REMOVED lines=14> */
[C---:B------:R-:W-:Y:S08]  /*b180*/  HMMA.16816.F32 R112, R144.reuse, R150, R112 ;  /* 0x000000969070723c */ /* 0x040ff00000001870 */
[-C--:B--2---:R-:W-:Y:S08]  /*b190*/  HMMA.16816.F32 R116, R144, R152.reuse, R116 ;  /* 0x000000989074723c */ /* 0x084ff00000001874 */
[C---:B------:R-:W-:Y:S08]  /*b1a0*/  HMMA.16816.F32 R120, R140.reuse, R152, R120 ;  /* 0x000000988c78723c */ /* 0x040ff00000001878 */
[-C--:B------:R-:W-:Y:S07]  /*b1b0*/  HMMA.16816.F32 R124, R140, R154.reuse, R124 ;  /* 0x0000009a8c7c723c */ /* 0x080fee000000187c */
[----:B------:R-:W-:Y:S01]  /*b1c0*/  F2FP.PACK_AB R140, R168, R169 ;  /* 0x000000a9a88c723e */ /* 0x000fe200000000ff */
[----:B------:R-:W-:Y:S04]  /*b1d0*/  HMMA.16816.F32 R128, R144, R154, R128 ;  /* 0x0000009a9080723c */ /* 0x000fe80000001880 */
[----:B------:R-:W-:Y:S02]  /*b1e0*/  F2FP.PACK_AB R142, R138, R139 ;  /* 0x0000008b8a8e723e */ /* 0x000fe400000000ff */
[----:B------:R-:W-:Y:S02]  /*b1f0*/  F2FP.PACK_AB R141, R225, R227 ;  /* 0x000000e3e18d723e */ /* 0x000fe400000000ff */
[----:B------:R-:W-:Y:S04]  /*b200*/  F2FP.PACK_AB R143, R224, R226 ;  /* 0x000000e2e08f723e */ /* 0x000fe800000000ff */
[----:B------:R-:W-:Y:S02]  /*b210*/  MOV R138, R175 ;  /* 0x000000af008a7202 */ /* 0x000fe40000000f00 */
[----:B------:R-:W-:Y:S01]  /*b220*/  MOV R139, R174 ;  /* 0x000000ae008b7202 */ /* 0x000fe20000000f00 */
[-C--:B------:R-:W-:Y:S01]  /*b230*/  HMMA.16816.F32 R176, R140, R180.reuse, R4 ;  /* 0x000000b48cb0723c */ /* 0x080fe20000001804 */
[----:B------:R-:W1:Y:S07]  /*b240*/  LDSM.16.MT88.4 R4, [R236+0x3800] ;  /* 0x00380000ec04783b */ /* 0x000e6e0000004200 */
[C---:B------:R-:W-:Y:S01]  /*b250*/  HMMA.16816.F32 R172, R208.reuse, R180, R8 ;  /* 0x000000b4d0ac723c */ /* 0x040fe20000001808 */
[----:B------:R-:W2:Y:S07]  /*b260*/  LDSM.16.MT88.4 R8, [R238+0x3800] ;  /* 0x00380000ee08783b */ /* 0x000eae0000004200 */
[-C--:B------:R-:W-:Y:S01]  /*b270*/  HMMA.16816.F32 R168, R208, R182.reuse, R12 ;  /* 0x000000b6d0a8723c */ /* 0x080fe2000000180c */
[----:B------:R-:W3:Y:S07]  /*b280*/  LDSM.16.MT88.4 R12, [R237+0x3800] ;  /* 0x00380000ed0c783b */ /* 0x000eee0000004200 */
[C---:B------:R-:W-:Y:S07]  /*b290*/  HMMA.16816.F32 R180, R140.reuse, R182, R16 ;  /* 0x000000b68cb4723c */ /* 0x040fee0000001810 */
[----:B------:R-:W-:Y:S02]  /*b2a0*/  MOV R18, R187 ;  /* 0x000000bb00127202 */ /* 0x000fe40000000f00 */
[----:B------:R-:W-:Y:S03]  /*b2b0*/  MOV R17, R186 ;  /* 0x000000ba00117202 */ /* 0x000fe60000000f00 */
[----:B------:R-:W-:Y:S02]  /*b2c0*/  MOV R16, R185 ;  /* 0x000000b900107202 */ /* 0x000fe40000000f00 */
[-C--:B------:R-:W-:Y:S03]  /*b2d0*/  HMMA.16816.F32 R184, R140, R188.reuse, R20 ;  /* 0x000000bc8cb8723c */ /* 0x080fe60000001814 */
[----:B------:R-:W-:Y:S04]  /*b2e0*/  MOV R19, R202 ;  /* 0x000000ca00137202 */ /* 0x000fe80000000f00 */
[----:B------:R-:W-:Y:S01]  /*b2f0*/  MOV R23, R201 ;  /* 0x000000c900177202 */ /* 0x000fe20000000f00 */
[C---:B------:R-:W-:Y:S04]  /*b300*/  HMMA.16816.F32 R164, R208.reuse, R188, R24 ;  /* 0x000000bcd0a4723c */ /* 0x040fe80000001818 */
[----:B------:R-:W-:Y:S02]  /*b310*/  MOV R20, R200 ;  /* 0x000000c800147202 */ /* 0x000fe40000000f00 */
[----:B------:R-:W-:Y:S02]  /*b320*/  MOV R22, R195 ;  /* 0x000000c300167202 */ /* 0x000fe40000000f00 */
[-C--:B------:R-:W-:Y:S04]  /*b330*/  HMMA.16816.F32 R160, R208, R190.reuse, R28 ;  /* 0x000000bed0a0723c */ /* 0x080fe8000000181c */
[----:B------:R-:W-:Y:S01]  /*b340*/  MOV R21, R194 ;  /* 0x000000c200157202 */ /* 0x000fe20000000f00 */
[----:B------:R-:W-:Y:S01]  /*b350*/  FADD.FTZ R0, R20, R0 ;  /* 0x0000000014007221 */ /* 0x000fe20000010000 */
[----:B------:R-:W-:Y:S02]  /*b360*/  MOV R26, R193 ;  /* 0x000000c1001a7202 */ /* 0x000fe40000000f00 */
[C---:B------:R-:W-:Y:S04]  /*b370*/  HMMA.16816.F32 R188, R140.reuse, R190, R32 ;  /* 0x000000be8cbc723c */ /* 0x040fe80000001820 */
[----:B------:R-:W-:Y:S01]  /*b380*/  MOV R27, R192 ;  /* 0x000000c0001b7202 */ /* 0x000fe20000000f00 */
[----:B------:R-:W-:Y:S02]  /*b390*/  FADD.FTZ R0, R23, R0 ;  /* 0x0000000017007221 */ /* 0x000fe40000010000 */
[----:B------:R-:W-:Y:S01]  /*b3a0*/  FADD.FTZ R3, R26, R132 ;  /* 0x000000841a037221 */ /* 0x000fe20000010000 */
[-C--:B------:R-:W-:Y:S04]  /*b3b0*/  HMMA.16816.F32 R192, R140, R196.reuse, R36 ;  /* 0x000000c48cc0723c */ /* 0x080fe80000001824 */
[----:B------:R-:W-:Y:S02]  /*b3c0*/  FADD.FTZ R0, R17, R0 ;  /* 0x0000000011007221 */ /* 0x000fe40000010000 */
[----:B------:R-:W-:Y:S02]  /*b3d0*/  FADD.FTZ R3, R21, R3 ;  /* 0x0000000315037221 */ /* 0x000fe40000010000 */
[C---:B------:R-:W-:Y:S04]  /*b3e0*/  HMMA.16816.F32 R156, R208.reuse, R196, R40 ;  /* 0x000000c4d09c723c */ /* 0x040fe80000001828 */
[----:B------:R-:W-:Y:S02]  /*b3f0*/  FADD.FTZ R0, R19, R0 ;  /* 0x0000000013007221 */ /* 0x000fe40000010000 */
        /* <DEDUP_REMOVED lines=17> */
[----:B------:R-:W-:Y:S04]  /*b510*/  FADD.FTZ R2, R231, R2 ;  /* 0x00000002e7027221 */ /* 0x000fe80000010000 */
[C---:B------:R-:W-:Y:S04]  /*b520*/  HMMA.16816.F32 R204, R140.reuse, R206, R64 ;  /* 0x000000ce8ccc723c */ /* 0x040fe80000001840 */
[----:B------:R-:W-:Y:S04]  /*b530*/  FADD.FTZ R2, R230, R2 ;  /* 0x00000002e6027221 */ /* 0x000fe80000010000 */
[-C--:B------:R-:W-:Y:S04]  /*b540*/  HMMA.16816.F32 R68, R140, R212.reuse, R68 ;  /* 0x000000d48c44723c */ /* 0x080fe80000001844 */
[----:B------:R-:W-:Y:S04]  /*b550*/  FADD.FTZ R2, R229, R2 ;  /* 0x00000002e5027221 */ /* 0x000fe80000010000 */
[C---:B------:R-:W-:Y:S04]  /*b560*/  HMMA.16816.F32 R72, R208.reuse, R212, R72 ;  /* 0x000000d4d048723c */ /* 0x040fe80000001848 */
[----:B------:R-:W-:Y:S04]  /*b570*/  FADD.FTZ R2, R228, R2 ;  /* 0x00000002e4027221 */ /* 0x000fe80000010000 */
[-C--:B------:R-:W-:Y:S04]  /*b580*/  HMMA.16816.F32 R76, R208, R214.reuse, R76 ;  /* 0x000000d6d04c723c */ /* 0x080fe8000000184c */
[----:B------:R-:W-:Y:S04]  /*b590*/  FADD.FTZ R2, R218, R2 ;  /* 0x00000002da027221 */ /* 0x000fe80000010000 */
[C---:B------:R-:W-:Y:S08]  /*b5a0*/  HMMA.16816.F32 R80, R140.reuse, R214, R80 ;  /* 0x000000d68c50723c */ /* 0x040ff00000001850 */
[-C--:B-1----:R-:W-:Y:S08]  /*b5b0*/  HMMA.16816.F32 R84, R140, R4.reuse, R84 ;  /* 0x000000048c54723c */ /* 0x082ff00000001854 */
[C---:B------:R-:W-:Y:S07]  /*b5c0*/  HMMA.16816.F32 R88, R208.reuse, R4, R88 ;  /* 0x00000004d058723c */ /* 0x040fee0000001858 */
[----:B------:R-:W-:Y:S01]  /*b5d0*/  FADD.FTZ R4, R225, R0 ;  /* 0x00000000e1047221 */ /* 0x000fe20000010000 */
[-C--:B------:R-:W-:Y:S04]  /*b5e0*/  HMMA.16816.F32 R92, R208, R6.reuse, R92 ;  /* 0x00000006d05c723c */ /* 0x080fe8000000185c */
[----:B------:R-:W-:Y:S02]  /*b5f0*/  FADD.FTZ R4, R226, R4 ;  /* 0x00000004e2047221 */ /* 0x000fe40000010000 */
[----:B------:R-:W-:Y:S02]  /*b600*/  FADD.FTZ R0, R222, R3 ;  /* 0x00000003de007221 */ /* 0x000fe40000010000 */
[C---:B------:R-:W-:Y:S01]  /*b610*/  HMMA.16816.F32 R96, R140.reuse, R6, R96 ;  /* 0x000000068c60723c */ /* 0x040fe20000001860 */
[----:B------:R-:W4:Y:S03]  /*b620*/  LDL R6, [R1+0x30] ;  /* 0x0000300001067983 */ /* 0x000f260000100800 */
[----:B------:R-:W-:Y:S01]  /*b630*/  FADD.FTZ R4, R224, R4 ;  /* 0x00000004e0047221 */ /* 0x000fe20000010000 */
[----:B------:R-:W5:Y:S01]  /*b640*/  LDL.LU R5, [R1+0x4] ;  /* 0x0000040001057983 */ /* 0x000f620000300800 */
[----:B------:R-:W-:Y:S02]  /*b650*/  FADD.FTZ R3, R219, R2 ;  /* 0x00000002db037221 */ /* 0x000fe40000010000 */
[-C--:B--2---:R-:W-:Y:S01]  /*b660*/  HMMA.16816.F32 R100, R140, R8.reuse, R100 ;  /* 0x000000088c64723c */ /* 0x084fe20000001864 */
[----:B------:R-:W-:Y:S03]  /*b670*/  STL [R1+0x14], R4 ;  /* 0x0000140401007387 */ /* 0x000fe60000100800 */
[----:B------:R-:W-:Y:S02]  /*b680*/  FADD.FTZ R2, R221, R0 ;  /* 0x00000000dd027221 */ /* 0x000fe40000010000 */
[----:B------:R-:W-:Y:S02]  /*b690*/  FADD.FTZ R0, R217, R3 ;  /* 0x00000003d9007221 */ /* 0x000fe40000010000 */
[C---:B------:R-:W-:Y:S04]  /*b6a0*/  HMMA.16816.F32 R104, R208.reuse, R8, R104 ;  /* 0x00000008d068723c */ /* 0x040fe80000001868 */
[----:B------:R-:W-:Y:S02]  /*b6b0*/  FADD.FTZ R2, R220, R2 ;  /* 0x00000002dc027221 */ /* 0x000fe40000010000 */
[----:B------:R-:W-:Y:S02]  /*b6c0*/  FADD.FTZ R0, R216, R0 ;  /* 0x00000000d8007221 */ /* 0x000fe40000010000 */
[-C--:B------:R-:W-:Y:S01]  /*b6d0*/  HMMA.16816.F32 R108, R208, R10.reuse, R108 ;  /* 0x0000000ad06c723c */ /* 0x080fe2000000186c */
[----:B------:R-:W-:Y:S07]  /*b6e0*/  STL [R1+0x20], R2 ;  /* 0x0000200201007387 */ /* 0x000fee0000100800 */
[C---:B------:R-:W-:Y:S08]  /*b6f0*/  HMMA.16816.F32 R112, R140.reuse, R10, R112 ;  /* 0x0000000a8c70723c */ /* 0x040ff00000001870 */
[-C--:B---3--:R-:W-:Y:S08]  /*b700*/  HMMA.16816.F32 R116, R140, R12.reuse, R116 ;  /* 0x0000000c8c74723c */ /* 0x088ff00000001874 */
[C---:B------:R-:W-:Y:S08]  /*b710*/  HMMA.16816.F32 R120, R208.reuse, R12, R120 ;  /* 0x0000000cd078723c */ /* 0x040ff00000001878 */
[-C--:B------:R-:W-:Y:S08]  /*b720*/  HMMA.16816.F32 R124, R208, R14.reuse, R124 ;  /* 0x0000000ed07c723c */ /* 0x080ff0000000187c */
[----:B------:R-:W-:Y:S07]  /*b730*/  HMMA.16816.F32 R128, R140, R14, R128 ;  /* 0x0000000e8c80723c */ /* 0x000fee0000001880 */
[----:B------:R-:W-:Y:S02]  /*b740*/  MOV R140, R133 ;  /* 0x00000085008c7202 */ /* 0x000fe40000000f00 */
[C---:B-----5:R-:W-:Y:S02]  /*b750*/  IADD3 R3, R5.reuse, -0x1, RZ ;  /* 0xffffffff05037810 */ /* 0x060fe40007ffe0ff */
[----:B----4-:R-:W-:Y:S03]  /*b760*/  ISETP.GT.AND P0, PT, R5, R6, PT ;  /* 0x000000060500720c */ /* 0x010fe60003f04270 */
[----:B------:R-:W-:Y:S04]  /*b770*/  STL [R1+0x4], R3 ;  /* 0x0000040301007387 */ /* 0x000fe80000100800 */
[----:B------:R1:W-:Y:S02]  /*b780*/  STL [R1+0x24], R0 ;  /* 0x0000240001007387 */ /* 0x0003e40000100800 */
[----:B-1----:R-:W-:Y:S05]  /*b790*/  MOV R0, R3 ;  /* 0x0000000300007202 */ /* 0x002fea0000000f00 */
[----:B------:R1:W-:Y:S02]  /*b7a0*/  STL [R1+0x4], R0 ;  /* 0x0000040001007387 */ /* 0x0003e40000100800 */
[----:B-1----:R-:W-:-:S05]  /*b7b0*/  @P0 BRA `(.L_x_1247) ;  /* 0xffffb23000000947 */ /* 0x002fca000383ffff */
.L_x_1236:
[----:B-1----:R-:W2:Y:S04]  /*b7c0*/  LDL R2, [R1+0x28] ;  /* 0x0000280001027983 */ /* 0x002ea80000100800 */
[----:B------:R-:W2:Y:S02]  /*b7d0*/  LDL R0, [R1+0x4] ;  /* 0x0000040001007983 */ /* 0x000ea40000100800 */
[----:B--2---:R-:W-:-:S13]  /*b7e0*/  ISETP.GE.AND P0, PT, R0, R2, PT ;  /* 0x000000020000720c */ /* 0x004fda0003f06270 */
[----:B------:R-:W-:Y:S05]  /*b7f0*/  @!P0 BRA `(.L_x_1248) ;  /* 0x0000424000008947 */ /* 0x000fea0003800000 */
[----:B------:R-:W-:Y:S01]  /*b800*/  IMAD.MOV.U32 R138, RZ, RZ, R135 ;  /* 0x000000ffff8a7224 */ /* 0x000fe200078e0087 */
[----:B------:R-:W-:Y:S01]  /*b810*/  MOV R140, R133 ;  /* 0x00000085008c7202 */ /* 0x000fe20000000f00 */
[----:B------:R-:W-:Y:S01]  /*b820*/  IMAD.MOV.U32 R137, RZ, RZ, R136 ;  /* 0x000000ffff897224 */ /* 0x000fe200078e0088 */
[----:B------:R-:W-:Y:S02]  /*b830*/  MOV R139, R134 ;  /* 0x00000086008b7202 */ /* 0x000fe40000000f00 */
.L_x_1255:
[----:B------:R-:W2:Y:S01]  /*b840*/  LDL R4, [R1+0x8] ;  /* 0x0000080001047983 */ /* 0x000ea20000100800 */
[----:B------:R-:W-:Y:S04]  /*b850*/  DEPBAR.LE SB0, 0x0 ;  /* 0x000080000000791a */ /* 0x000fe80000000000 */
[----:B------:R-:W3:Y:S01]  /*b860*/  LDL R12, [R1] ;  /* 0x00000000010c7983 */ /* 0x000ee20000100800 */
[----:B------:R-:W-:Y:S03]  /*b870*/  WARPSYNC 0xffffffff ;  /* 0xffffffff00007948 */ /* 0x000fe60003800000 */
[----:B------:R-:W4:Y:S04]  /*b880*/  LDL.64 R10, [R1+0x50] ;  /* 0x00005000010a7983 */ /* 0x000f280000100a00 */
[----:B------:R-:W5:Y:S04]  /*b890*/  LDL R9, [R1+0x5c] ;  /* 0x00005c0001097983 */ /* 0x000f680000100800 */
[----:B------:R-:W4:Y:S04]  /*b8a0*/  LDL R8, [R1+0xf4] ;  /* 0x0000f40001087983 */ /* 0x000f280000100800 */
[----:B------:R-:W4:Y:S04]  /*b8b0*/  LDL R7, [R1+0x1c] ;  /* 0x00001c0001077983 */ /* 0x000f280000100800 */
[----:B------:R-:W5:Y:S04]  /*b8c0*/  LDL R6, [R1+0xf8] ;  /* 0x0000f80001067983 */ /* 0x000f680000100800 */
[----:B------:R-:W5:Y:S04]  /*b8d0*/  LDL R5, [R1+0xc] ;  /* 0x00000c0001057983 */ /* 0x000f680000100800 */
[----:B------:R-:W-:Y:S06]  /*b8e0*/  BAR.SYNC.DEFER_BLOCKING 0x0 ;  /* 0x0000000000007b1d */ /* 0x000fec0000010000 */
[----:B------:R1:W1:Y:S04]  /*b8f0*/  LDSM.16.M88.4 R64, [R239] ;  /* 0x00000000ef40783b */ /* 0x0002680000000200 */
[----:B------:R1:W1:Y:S04]  /*b900*/  LDSM.16.M88.4 R60, [R239+0x2000] ;  /* 0x00200000ef3c783b */ /* 0x0002680000000200 */
        /* <DEDUP_REMOVED lines=10> */
[----:B--2---:R-:W-:Y:S01]  /*b9b0*/  IMAD.WIDE.U32 R2, R4, c[0x0][0x208], RZ ;  /* 0x0000820004027a25 */ /* 0x004fe200078e00ff */
[----:B------:R-:W-:Y:S05]  /*b9c0*/  SHF.R.S32.HI R0, RZ, 0x1f, R4 ;  /* 0x0000001fff007819 */ /* 0x000fea0000011404 */
[----:B------:R-:W-:Y:S04]  /*b9d0*/  IMAD R0, R0, c[0x0][0x208], RZ ;  /* 0x0000820000007a24 */ /* 0x000fe800078e02ff */
[----:B------:R-:W-:Y:S01]  /*b9e0*/  IMAD R0, R4, c[0x0][0x20c], R0 ;  /* 0x0000830004007a24 */ /* 0x000fe200078e0200 */
[----:B---3--:R-:W-:Y:S03]  /*b9f0*/  SHF.R.S32.HI R4, RZ, 0x1f, R12 ;  /* 0x0000001fff047819 */ /* 0x008fe6000001140c */
[----:B------:R-:W-:Y:S02]  /*ba00*/  IMAD.IADD R3, R3, 0x1, R0 ;  /* 0x0000000103037824 */ /* 0x000fe400078e0200 */
[----:B------:R-:W-:Y:S02]  /*ba10*/  IMAD R4, R4, c[0x0][0x218], RZ ;  /* 0x0000860004047a24 */ /* 0x000fe400078e02ff */
[C---:B------:R-:W-:Y:S01]  /*ba20*/  IMAD.WIDE.U32 R2, R12.reuse, c[0x0][0x218], R2 ;  /* 0x000086000c027a25 */ /* 0x040fe200078e0002 */
[C---:B----4-:R-:W-:Y:S03]  /*ba30*/  SHF.L.U64.HI R52, R7.reuse, 0x1, R8 ;  /* 0x0000000107347819 */ /* 0x050fe60000010208 */
[----:B------:R-:W-:Y:S01]  /*ba40*/  IMAD R4, R12, c[0x0][0x21c], R4 ;  /* 0x000087000c047a24 */ /* 0x000fe200078e0204 */
[----:B------:R-:W-:Y:S02]  /*ba50*/  IADD3 R36, P0, R10, R2, RZ ;  /* 0x000000020a247210 */ /* 0x000fe40007f1e0ff */
[----:B------:R-:W-:Y:S02]  /*ba60*/  SHF.L.U32 R57, R7, 0x1, RZ ;  /* 0x0000000107397819 */ /* 0x000fe400000006ff */
[----:B-----5:R-:W-:Y:S02]  /*ba70*/  IADD3.X R4, R9, R3, R4, P0, !PT ;  /* 0x0000000309047210 */ /* 0x020fe400007fe404 */
[C---:B------:R-:W-:Y:S01]  /*ba80*/  LEA R0, P0, R36.reuse, c[0x0][0x1f8], 0x1 ;  /* 0x00007e0024007a11 */ /* 0x040fe200078008ff */
[C---:B------:R-:W-:Y:S01]  /*ba90*/  IMAD.SHL.U32 R55, R5.reuse, 0x2, RZ ;  /* 0x0000000205377824 */ /* 0x040fe200078e00ff */
[----:B------:R-:W-:Y:S02]  /*baa0*/  SHF.L.U64.HI R44, R5, 0x1, R6 ;  /* 0x00000001052c7819 */ /* 0x000fe40000010206 */
[----:B------:R-:W-:Y:S01]  /*bab0*/  LEA.HI.X R36, R36, c[0x0][0x1fc], R4, 0x1, P0 ;  /* 0x00007f0024247a11 */ /* 0x000fe200000f0c04 */
[----:B------:R-:W-:-:S06]  /*bac0*/  BRA.DIV ~URZ, `(.L_x_1249) ;  /* 0x0000a1527f007947 */ /* 0x000fcc000b800000 */
[----:B-1----:R1:W2:Y:S02]  /*bad0*/  SHFL.IDX PT, R28, R36, RZ, 0x181f ;  /* 0x00181fff241c7589 */ /* 0x0022a400000e0000 */
.L_x_1296:
[-C--:B------:R-:W-:Y:S01]  /*bae0*/  HMMA.16816.F32 R4, R64, R16.reuse, RZ ;  /* 0x000000104004723c */ /* 0x080fe200000018ff */
[----:B------:R-:W3:Y:S01]  /*baf0*/  LDL R136, [R1+0xc] ;  /* 0x00000c0001887983 */ /* 0x000ee20000100800 */
[----:B------:R-:W-:Y:S03]  /*bb00*/  BSSY B0, `(.L_x_1250) ;  /* 0x0000131000007945 */ /* 0x000fe60003800000 */
[----:B------:R-:W4:Y:S03]  /*bb10*/  LDL R142, [R1+0x1c] ;  /* 0x00001c00018e7983 */ /* 0x000f260000100800 */
[C---:B------:R-:W-:Y:S01]  /*bb20*/  HMMA.16816.F32 R8, R60.reuse, R16, RZ ;  /* 0x000000103c08723c */ /* 0x040fe200000018ff */
[----:B------:R-:W5:Y:S07]  /*bb30*/  SHFL.IDX PT, R3, R0, RZ, 0x181f ;  /* 0x00181fff00037589 */ /* 0x000f6e00000e0000 */
[-C--:B------:R-:W-:Y:S01]  /*bb40*/  HMMA.16816.F32 R12, R60, R18.reuse, RZ ;  /* 0x000000123c0c723c */ /* 0x080fe200000018ff */
[----:B------:R-:W1:Y:S07]  /*bb50*/  SHFL.IDX PT, R40, R0, 0x1, 0x181f ;  /* 0x00381f0000287f89 */ /* 0x000e6e00000e0000 */
[C---:B------:R-:W-:Y:S01]  /*bb60*/  HMMA.16816.F32 R16, R64.reuse, R18, RZ ;  /* 0x000000124010723c */ /* 0x040fe200000018ff */
[----:B------:R-:W2:Y:S07]  /*bb70*/  SHFL.IDX PT, R37, R36, 0x1, 0x181f ;  /* 0x00381f0024257f89 */ /* 0x000eae00000e0000 */
[-C--:B------:R-:W-:Y:S01]  /*bb80*/  HMMA.16816.F32 R20, R64, R32.reuse, RZ ;  /* 0x000000204014723c */ /* 0x080fe200000018ff */
[----:B------:R-:W1:Y:S07]  /*bb90*/  SHFL.IDX PT, R45, R0, 0x2, 0x181f ;  /* 0x00581f00002d7f89 */ /* 0x000e6e00000e0000 */
[C---:B------:R-:W-:Y:S01]  /*bba0*/  HMMA.16816.F32 R24, R60.reuse, R32, RZ ;  /* 0x000000203c18723c */ /* 0x040fe200000018ff */
[----:B------:R-:W1:Y:S08]  /*bbb0*/  SHFL.IDX PT, R46, R36, 0x2, 0x181f ;  /* 0x00581f00242e7f89 */ /* 0x000e7000000e0000 */
[----:B------:R-:W2:Y:S08]  /*bbc0*/  SHFL.IDX PT, R0, R0, 0x3, 0x181f ;  /* 0x00781f0000007f89 */ /* 0x000eb000000e0000 */
[----:B------:R3:W3:Y:S08]  /*bbd0*/  SHFL.IDX PT, R53, R36, 0x3, 0x181f ;  /* 0x00781f0024357f89 */ /* 0x0006f000000e0000 */
[----:B------:R-:W4:Y:S01]  /*bbe0*/  LDL R143, [R1+0x28] ;  /* 0x00002800018f7983 */ /* 0x000f220000100800 */
[C---:B-----5:R-:W-:Y:S02]  /*bbf0*/  IADD3 R2, P4, R3.reuse, R55, RZ ;  /* 0x0000003703027210 */ /* 0x060fe40007f9e0ff */
[----:B------:R-:W-:Y:S03]  /*bc00*/  IADD3 R38, P5, R3, R57, RZ ;  /* 0x0000003903267210 */ /* 0x000fe60007fbe0ff */
[----:B--2---:R-:W-:Y:S01]  /*bc10*/  IMAD.X R3, R28, 0x1, R44, P4 ;  /* 0x000000011c037824 */ /* 0x004fe200020e062c */
[----:B-1----:R-:W-:Y:S01]  /*bc20*/  IADD3 R42, P4, R40, R55, RZ ;  /* 0x00000037282a7210 */ /* 0x002fe20007f9e0ff */
[----:B------:R-:W-:Y:S01]  /*bc30*/  IMAD.X R39, R28, 0x1, R52, P5 ;  /* 0x000000011c277824 */ /* 0x000fe200028e0634 */
[----:B------:R-:W-:Y:S01]  /*bc40*/  IADD3 R40, P5, R40, R57, RZ ;  /* 0x0000003928287210 */ /* 0x000fe20007fbe0ff */
[-C--:B------:R-:W-:Y:S02]  /*bc50*/  HMMA.16816.F32 R28, R60, R34.reuse, RZ ;  /* 0x000000223c1c723c */ /* 0x080fe400000018ff */
[C---:B------:R-:W-:Y:S02]  /*bc60*/  IMAD.X R43, R37.reuse, 0x1, R44, P4 ;  /* 0x00000001252b7824 */ /* 0x040fe400020e062c */
[----:B------:R-:W-:Y:S04]  /*bc70*/  IMAD.X R41, R37, 0x1, R52, P5 ;  /* 0x0000000125297824 */ /* 0x000fe800028e0634 */
[C---:B------:R-:W-:Y:S02]  /*bc80*/  HMMA.16816.F32 R32, R64.reuse, R34, RZ ;  /* 0x000000224020723c */ /* 0x040fe400000018ff */
[----:B---3--:R-:W-:Y:S02]  /*bc90*/  ISETP.GE.AND P2, PT, R136, c[0x0][0x1d4], PT ;  /* 0x0000750088007a0c */ /* 0x008fe40003f46270 */
[----:B----4-:R-:W-:Y:S02]  /*bca0*/  ISETP.GE.AND P0, PT, R142, c[0x0][0x1d4], PT ;  /* 0x000075008e007a0c */ /* 0x010fe40003f06270 */
[----:B------:R-:W-:Y:S02]  /*bcb0*/  SEL R141, RZ, 0x10, P2 ;  /* 0x00000010ff8d7807 */ /* 0x000fe40001000000 */
[----:B------:R-:W-:Y:S04]  /*bcc0*/  SEL R56, RZ, 0x10, P0 ;  /* 0x00000010ff387807 */ /* 0x000fe80000000000 */
[C---:B------:R-:W-:Y:S02]  /*bcd0*/  IADD3 R54, -R141.reuse, 0x10, RZ ;  /* 0x000000108d367810 */ /* 0x040fe40007ffe1ff */
[----:B------:R-:W-:Y:S01]  /*bce0*/  ISETP.NE.U32.AND P6, PT, R141, RZ, PT ;  /* 0x000000ff8d00720c */ /* 0x000fe20003fc5070 */
[----:B------:R1:W-:Y:S01]  /*bcf0*/  LDGSTS.E.BYPASS.LTC128B.128 [R252+0x100], [R2.64], !P2 ;  /* 0x0010000002fc7fae */ /* 0x0003e2000d101d48 */
[----:B------:R-:W-:Y:S02]  /*bd00*/  LOP3.LUT R54, R54, 0xf, RZ, 0xc0, !PT ;  /* 0x0000000f36367812 */ /* 0x000fe400078ec0ff */
[C---:B------:R-:W-:Y:S02]  /*bd10*/  ISETP.NE.U32.AND P5, PT, R56.reuse, RZ, PT ;  /* 0x000000ff3800720c */ /* 0x040fe40003fa5070 */
[----:B------:R-:W-:Y:S03]  /*bd20*/  IADD3 R56, -R56, 0x10, RZ ;  /* 0x0000001038387810 */ /* 0x000fe60007ffe1ff */
[----:B------:R2:W-:Y:S01]  /*bd30*/  LDGSTS.E.BYPASS.LTC128B.128 [R252+0x2100], [R38.64], !P0 ;  /* 0x0210000026fc7fae */ /* 0x0005e2000c101d48 */
[----:B------:R-:W-:Y:S07]  /*bd40*/  LOP3.LUT R56, R56, 0xf, RZ, 0xc0, !PT ;  /* 0x0000000f38387812 */ /* 0x000fee00078ec0ff */
[----:B------:R3:W-:Y:S08]  /*bd50*/  LDGSTS.E.BYPASS.LTC128B.128 [R252+0x900], [R42.64], !P2 ;  /* 0x009000002afc7fae */ /* 0x0007f0000d101d48 */
[----:B------:R3:W-:Y:S01]  /*bd60*/  LDGSTS.E.BYPASS.LTC128B.128 [R252+0x2900], [R40.64], !P0 ;  /* 0x0290000028fc7fae */ /* 0x0007e2000c101d48 */
[C---:B-1----:R-:W-:Y:S05]  /*bd70*/  IADD3 R2, P4, R45.reuse, R55, RZ ;  /* 0x000000372d027210 */ /* 0x042fea0007f9e0ff */
[C---:B------:R-:W-:Y:S01]  /*bd80*/  IMAD.X R3, R46.reuse, 0x1, R44, P4 ;  /* 0x000000012e037824 */ /* 0x040fe200020e062c */
[-C--:B--2---:R-:W-:Y:S04]  /*bd90*/  HMMA.16816.F32 R36, R64, R48.reuse, RZ ;  /* 0x000000304024723c */ /* 0x084fe800000018ff */
[----:B------:R1:W-:Y:S04]  /*bda0*/  LDGSTS.E.BYPASS.LTC128B.128 [R252+0x1100], [R2.64], !P2 ;  /* 0x0110000002fc7fae */ /* 0x0003e8000d101d48 */
[C---:B---3--:R-:W-:Y:S04]  /*bdb0*/  HMMA.16816.F32 R40, R60.reuse, R48, RZ ;  /* 0x000000303c28723c */ /* 0x048fe800000018ff */
[----:B-1----:R-:W-:Y:S05]  /*bdc0*/  IADD3 R2, P2, R45, R57, RZ ;  /* 0x000000392d027210 */ /* 0x002fea0007f5e0ff */
[----:B------:R-:W-:Y:S03]  /*bdd0*/  IMAD.X R3, R46, 0x1, R52, P2 ;  /* 0x000000012e037824 */ /* 0x000fe600010e0634 */
[-C--:B------:R-:W-:Y:S02]  /*bde0*/  IADD3 R54, P4, P2, R54, R0.reuse, R55 ;  /* 0x0000000036367210 */ /* 0x080fe40007a9e037 */
[----:B------:R1:W-:Y:S02]  /*bdf0*/  LDGSTS.E.BYPASS.LTC128B.128 [R252+0x3100], [R2.64], !P0 ;  /* 0x0310000002fc7fae */ /* 0x0003e4000c101d48 */
[-C--:B------:R-:W-:Y:S02]  /*be00*/  IADD3.X R55, RZ, R53.reuse, R44, P4, P2 ;  /* 0x00000035ff377210 */ /* 0x080fe400027e442c */
[-C--:B------:R-:W-:Y:S01]  /*be10*/  HMMA.16816.F32 R44, R60, R50.reuse, RZ ;  /* 0x000000323c2c723c */ /* 0x080fe200000018ff */
[----:B------:R-:W-:Y:S03]  /*be20*/  IADD3 R56, P4, P2, R56, R0, R57 ;  /* 0x0000000038387210 */ /* 0x000fe60007a9e039 */
[----:B------:R2:W-:Y:S01]  /*be30*/  LDGSTS.E.BYPASS.LTC128B.128.ZFILL [R252+0x1900], [R54.64], P6 ;  /* 0x0190000036fc7fae */ /* 0x0005e2000b141d48 */
[----:B------:R-:W-:Y:S03]  /*be40*/  IADD3.X R57, RZ, R53, R52, P4, P2 ;  /* 0x00000035ff397210 */ /* 0x000fe600027e4434 */
[C---:B------:R-:W-:Y:S04]  /*be50*/  HMMA.16816.F32 R48, R64.reuse, R50, RZ ;  /* 0x000000324030723c */ /* 0x040fe800000018ff */
[----:B------:R3:W-:Y:S08]  /*be60*/  LDGSTS.E.BYPASS.LTC128B.128.ZFILL [R252+0x3900], [R56.64], P5 ;  /* 0x0390000038fc7fae */ /* 0x0007f0000a941d48 */
[----:B------:R-:W0:Y:S08]  /*be70*/  LDGDEPBAR ;  /* 0x00000000000079af */ /* 0x000e300000000000 */
[----:B-1----:R-:W4:Y:S01]  /*be80*/  LDL R3, [R1+0x4] ;  /* 0x0000040001037983 */ /* 0x002f220000100800 */
[-C--:B--2---:R-:W-:Y:S08]  /*be90*/  HMMA.16816.F32 R52, R64, R132.reuse, RZ ;  /* 0x000000844034723c */ /* 0x084ff000000018ff */
[C---:B---3--:R-:W-:Y:S08]  /*bea0*/  HMMA.16816.F32 R56, R60.reuse, R132, RZ ;  /* 0x000000843c38723c */ /* 0x048ff000000018ff */
        /* <DEDUP_REMOVED lines=28> */
[----:B------:R-:W-:Y:S07]  /*c070*/  LDSM.16.M88.4 R212, [R233+-0x2000] ;  /* 0xffe00000e9d4783b */ /* 0x000fee0000000200 */
[-C--:B---3--:R-:W-:Y:S08]  /*c080*/  HMMA.16816.F32 R20, R132, R208.reuse, R20 ;  /* 0x000000d08414723c */ /* 0x088ff00000001814 */
        /* <DEDUP_REMOVED lines=17> */
[C---:B--2---:R-:W-:Y:S04]  /*c1a0*/  HMMA.16816.F32 R8, R216.reuse, R212, R8 ;  /* 0x000000d4d808723c */ /* 0x044fe80000001808 */
[----:B----4-:R-:W-:Y:S04]  /*c1b0*/  ISETP.GT.AND P2, PT, R3, R143, PT ;  /* 0x0000008f0300720c */ /* 0x010fe80003f44270 */
        /* <DEDUP_REMOVED lines=106> */
[----:B------:R-:W2:Y:S01]  /*c860*/  LDL R2, [R1+0x48] ;  /* 0x0000480001027983 */ /* 0x000ea20000100800 */
[----:B------:R-:W-:Y:S02]  /*c870*/  IMAD.MOV.U32 R208, RZ, RZ, RZ ;  /* 0x000000ffffd07224 */ /* 0x000fe400078e00ff */
[----:B------:R-:W-:Y:S01]  /*c880*/  IMAD.SHL.U32 R211, R142, 0x2, RZ ;  /* 0x000000028ed37824 */ /* 0x000fe200078e00ff */
[----:B------:R-:W3:Y:S01]  /*c890*/  LDL.64 R212, [R1+0x40] ;  /* 0x0000400001d47983 */ /* 0x000ee20000100a00 */
[----:B------:R-:W-:Y:S03]  /*c8a0*/  IMAD.SHL.U32 R210, R136, 0x2, RZ ;  /* 0x0000000288d27824 */ /* 0x000fe600078e00ff */
[----:B------:R-:W4:Y:S04]  /*c8b0*/  LDL R231, [R1+0x58] ;  /* 0x0000580001e77983 */ /* 0x000f280000100800 */
[----:B------:R-:W1:Y:S04]  /*c8c0*/  S2R R143, SR_TID.X ;  /* 0x00000000008f7919 */ /* 0x000e680000002100 */
[----:B------:R-:W5:Y:S04]  /*c8d0*/  LDL.64 R228, [R1+0x38] ;  /* 0x0000380001e47983 */ /* 0x000f680000100a00 */
[----:B------:R-:W4:Y:S04]  /*c8e0*/  LDL R134, [R1+0xf4] ;  /* 0x0000f40001867983 */ /* 0x000f280000100800 */
        /* <DEDUP_REMOVED lines=15> */
[----:B---3--:R-:W-:Y:S02]  /*c9e0*/  @!P1 IADD3 R3, P2, R0, R212, RZ ;  /* 0x000000d400039210 */ /* 0x008fe40007f5e0ff */
[----:B----4-:R-:W-:Y:S02]  /*c9f0*/  SHF.L.U64.HI R134, R142, 0x1, R134 ;  /* 0x000000018e867819 */ /* 0x010fe40000010286 */
        /* <DEDUP_REMOVED lines=8> */
[----:B------:R-:W-:Y:S01]  /*ca80*/  IMAD R0, R0, c[0x0][0x1e0], RZ ;  /* 0x0000780000007a24 */ /* 0x000fe200078e02ff */
[----:B------:R1:W-:Y:S03]  /*ca90*/  STL [R1+0x8], R209 ;  /* 0x000008d101007387 */ /* 0x0003e60000100800 */
[----:B------:R-:W-:Y:S04]  /*caa0*/  IMAD R0, R209, c[0x0][0x1e4], R0 ;  /* 0x00007900d1007a24 */ /* 0x000fe800078e0200 */
[----:B------:R-:W-:Y:S01]  /*cab0*/  IMAD.IADD R3, R3, 0x1, R0 ;  /* 0x0000000103037824 */ /* 0x000fe200078e0200 */
[----:B-----5:R-:W-:Y:S02]  /*cac0*/  SHF.L.U64.HI R133, R136, 0x1, R135 ;  /* 0x0000000188857819 */ /* 0x020fe40000010287 */
[----:B--2---:R-:W-:Y:S01]  /*cad0*/  SHF.R.S32.HI R132, RZ, 0x1f, R208 ;  /* 0x0000001fff847819 */ /* 0x004fe200000114d0 */
[----:B------:R1:W-:Y:S01]  /*cae0*/  STL [R1], R208 ;  /* 0x000000d001007387 */ /* 0x0003e20000100800 */
        /* <DEDUP_REMOVED lines=9> */
.L_x_1297:
[----:B------:R-:W-:-:S05]  /*cb80*/  BRA.DIV ~URZ, `(.L_x_1253) ;  /* 0x000091727f007947 */ /* 0x000fca000b800000 */
[----:B------:R-:W4:Y:S01]  /*cb90*/  SHFL.IDX PT, R142, R132, RZ, 0x181f ;  /* 0x00181fff848e7589 */ /* 0x000f2200000e0000 */
[C---:B------:R-:W-:Y:S02]  /*cba0*/  IADD3 R2, -R141.reuse, 0x10, RZ ;  /* 0x000000108d027810 */ /* 0x040fe40007ffe1ff */
[----:B------:R-:W-:Y:S01]  /*cbb0*/  ISETP.NE.U32.AND P2, PT, R141, RZ, PT ;  /* 0x000000ff8d00720c */ /* 0x000fe20003f45070 */
[----:B------:R-:W5:Y:S01]  /*cbc0*/  SHFL.IDX PT, R3, R132, 0x1, 0x181f ;  /* 0x00381f0084037f89 */ /* 0x000f6200000e0000 */
[----:B------:R-:W-:Y:S03]  /*cbd0*/  LOP3.LUT R2, R2, 0xf, RZ, 0xc0, !PT ;  /* 0x0000000f02027812 */ /* 0x000fe600078ec0ff */
[----:B------:R-:W-:Y:S01]  /*cbe0*/  SHFL.IDX PT, R136, R0, 0x2, 0x181f ;  /* 0x00581f0000887f89 */ /* 0x000fe200000e0000 */
[----:B-1--4-:R-:W-:Y:S04]  /*cbf0*/  IADD3 R208, P5, P4, R2, R142, R210 ;  /* 0x0000008e02d07210 */ /* 0x012fe80007cbe0d2 */
[--C-:B---3--:R-:W-:Y:S02]  /*cc00*/  IADD3.X R209, RZ, R135, R133.reuse, P5, P4 ;  /* 0x00000087ffd17210 */ /* 0x108fe40002fe8485 */
[----:B------:R-:W-:Y:S03]  /*cc10*/  IADD3 R142, P4, R142, R211, RZ ;  /* 0x000000d38e8e7210 */ /* 0x000fe60007f9e0ff */
[----:B------:R1:W-:Y:S02]  /*cc20*/  LDGSTS.E.BYPASS.LTC128B.128.ZFILL [R252+0x4100], [R208.64], P2 ;  /* 0x04100000d0fc7fae */ /* 0x0003e40009141d48 */
[----:B------:R-:W-:Y:S02]  /*cc30*/  IMAD.X R143, R135, 0x1, R134, P4 ;  /* 0x00000001878f7824 */ /* 0x000fe400020e0686 */
[----:B------:R-:W3:Y:S04]  /*cc40*/  SHFL.IDX PT, R135, R0, 0x1, 0x181f ;  /* 0x00381f0000877f89 */ /* 0x000ee800000e0000 */
[----:B------:R5:W-:Y:S04]  /*cc50*/  LDGSTS.E.BYPASS.LTC128B.128 [R252+0x6100], [R142.64], !P0 ;  /* 0x061000008efc7fae */ /* 0x000be8000c101d48 */
[----:B--2---:R-:W-:Y:S01]  /*cc60*/  SHFL.IDX PT, R0, R0, 0x3, 0x181f ;  /* 0x00781f0000007f89 */ /* 0x004fe200000e0000 */
[C---:B-----5:R-:W-:Y:S04]  /*cc70*/  IADD3 R142, P5, P4, R2.reuse, R3, R210 ;  /* 0x00000003028e7210 */ /* 0x060fe80007cbe0d2 */
[--C-:B---3--:R-:W-:Y:S05]  /*cc80*/  IADD3.X R143, RZ, R135, R133.reuse, P5, P4 ;  /* 0x00000087ff8f7210 */ /* 0x108fea0002fe8485 */
[----:B------:R2:W-:Y:S02]  /*cc90*/  LDGSTS.E.BYPASS.LTC128B.128.ZFILL [R252+0x4900], [R142.64], P2 ;  /* 0x049000008efc7fae */ /* 0x0005e40009141d48 */
[----:B--2---:R-:W-:Y:S05]  /*cca0*/  IADD3 R142, P4, R3, R211, RZ ;  /* 0x000000d3038e7210 */ /* 0x004fea0007f9e0ff */
[----:B------:R-:W-:Y:S02]  /*ccb0*/  IMAD.X R143, R135, 0x1, R134, P4 ;  /* 0x00000001878f7824 */ /* 0x000fe400020e0686 */
[----:B------:R-:W2:Y:S04]  /*ccc0*/  SHFL.IDX PT, R135, R132, 0x2, 0x181f ;  /* 0x00581f0084877f89 */ /* 0x000ea800000e0000 */
[----:B------:R1:W-:Y:S04]  /*ccd0*/  LDGSTS.E.BYPASS.LTC128B.128 [R252+0x6900], [R142.64], !P0 ;  /* 0x069000008efc7fae */ /* 0x0003e8000c101d48 */
[----:B------:R-:W3:Y:S01]  /*cce0*/  SHFL.IDX PT, R132, R132, 0x3, 0x181f ;  /* 0x00781f0084847f89 */ /* 0x000ee200000e0000 */
[----:B--2---:R-:W-:Y:S04]  /*ccf0*/  IADD3 R2, P5, P4, R2, R135, R210 ;  /* 0x0000008702027210 */ /* 0x004fe80007cbe0d2 */
[----:B------:R-:W-:Y:S05]  /*cd00*/  IADD3.X R3, RZ, R136, R133, P5, P4 ;  /* 0x00000088ff037210 */ /* 0x000fea0002fe8485 */
[----:B------:R2:W-:Y:S02]  /*cd10*/  LDGSTS.E.BYPASS.LTC128B.128.ZFILL [R252+0x5100], [R2.64], P2 ;  /* 0x0510000002fc7fae */ /* 0x0005e40009141d48 */
[----:B--2---:R-:W-:Y:S05]  /*cd20*/  IADD3 R2, P2, R135, R211, RZ ;  /* 0x000000d387027210 */ /* 0x004fea0007f5e0ff */
[----:B------:R-:W-:Y:S05]  /*cd30*/  IMAD.X R3, R136, 0x1, R134, P2 ;  /* 0x0000000188037824 */ /* 0x000fea00010e0686 */
[----:B------:R1:W-:Y:S03]  /*cd40*/  LDGSTS.E.BYPASS.LTC128B.128 [R252+0x7100], [R2.64], !P0 ;  /* 0x0710000002fc7fae */ /* 0x0003e6000c101d48 */
.L_x_1298:
[C---:B-1-3--:R-:W-:Y:S02]  /*cd50*/  IADD3 R2, -R141.reuse, 0x10, RZ ;  /* 0x000000108d027810 */ /* 0x04afe40007ffe1ff */
        /* <DEDUP_REMOVED lines=11> */
.L_x_1251:
[----:B------:R-:W-:Y:S05]  /*ce10*/  BSYNC B0 ;  /* 0x0000000000007941 */ /* 0x000fea0003800000 */
.L_x_1250:
        /* <DEDUP_REMOVED lines=67> */
[----:B-1----:R-:W-:Y:S02]  /*d250*/  FMNMX.FTZ R132, R132, R0, !PT ;  /* 0x0000000084847209 */ /* 0x002fe40007810000 */
[----:B------:R-:W1:Y:S04]  /*d260*/  SHFL.BFLY PT, R0, R135, 0x2, 0x1f ;  /* 0x0c401f0087007f89 */ /* 0x000e6800000e0000 */
[----:B------:R-:W2:Y:S01]  /*d270*/  SHFL.BFLY PT, R136, R132, 0x1, 0x1f ;  /* 0x0c201f0084887f89 */ /* 0x000ea200000e0000 */
[----:B-1----:R-:W-:Y:S02]  /*d280*/  FMNMX.FTZ R135, R135, R0, !PT ;  /* 0x0000000087877209 */ /* 0x002fe40007810000 */
[----:B--2---:R-:W-:Y:S03]  /*d290*/  FMNMX.FTZ R136, R132, R136, !PT ;  /* 0x0000008884887209 */ /* 0x004fe60007810000 */
[----:B------:R-:W1:Y:S04]  /*d2a0*/  SHFL.BFLY PT, R0, R135, 0x1, 0x1f ;  /* 0x0c201f0087007f89 */ /* 0x000e6800000e0000 */
[----:B------:R-:W2:Y:S01]  /*d2b0*/  SHFL.BFLY PT, R132, R133, 0x2, 0x1f ;  /* 0x0c401f0085847f89 */ /* 0x000ea200000e0000 */
[----:B-1----:R-:W-:Y:S03]  /*d2c0*/  FMNMX.FTZ R135, R135, R0, !PT ;  /* 0x0000000087877209 */ /* 0x002fe60007810000 */
[----:B------:R-:W1:Y:S01]  /*d2d0*/  SHFL.BFLY PT, R0, R134, 0x2, 0x1f ;  /* 0x0c401f0086007f89 */ /* 0x000e6200000e0000 */
[----:B--2---:R-:W-:Y:S02]  /*d2e0*/  FMNMX.FTZ R132, R133, R132, !PT ;  /* 0x0000008485847209 */ /* 0x004fe40007810000 */
[----:B-1----:R-:W-:Y:S05]  /*d2f0*/  FMNMX.FTZ R134, R134, R0, !PT ;  /* 0x0000000086867209 */ /* 0x002fea0007810000 */
[----:B------:R-:W1:Y:S02]  /*d300*/  SHFL.BFLY PT, R0, R134, 0x1, 0x1f ;  /* 0x0c201f0086007f89 */ /* 0x000e6400000e0000 */
[----:B-1----:R-:W-:Y:S02]  /*d310*/  FMNMX.FTZ R134, R134, R0, !PT ;  /* 0x0000000086867209 */ /* 0x002fe40007810000 */
[----:B------:R1:W2:Y:S04]  /*d320*/  SHFL.BFLY PT, R0, R132, 0x1, 0x1f ;  /* 0x0c201f0084007f89 */ /* 0x0002a800000e0000 */
.L_x_1299:
[----:B------:R-:W3:Y:S01]  /*d330*/  LDL.LU R3, [R1+0x18] ;  /* 0x0000180001037983 */ /* 0x000ee20000300800 */
[----:B------:R-:W-:Y:S01]  /*d340*/  FMUL.FTZ R2, R136, c[0x0][0x2d0] ;  /* 0x0000b40088027a20 */ /* 0x000fe20000410000 */
[----:B--2---:R-:W-:Y:S01]  /*d350*/  FMNMX.FTZ R133, R0, R132, !PT ;  /* 0x0000008400857209 */ /* 0x004fe20007810000 */
[----:B------:R-:W-:Y:S01]  /*d360*/  FADD.FTZ R0, -R136, R137 ;  /* 0x0000008988007221 */ /* 0x000fe20000010100 */
[----:B------:R-:W2:Y:S01]  /*d370*/  LDL.LU R210, [R1+0x14] ;  /* 0x0000140001d27983 */ /* 0x000ea20000300800 */
[--C-:B------:R-:W-:Y:S01]  /*d380*/  FFMA.FTZ R4, R4, c[0x0][0x2d0], -R2.reuse ;  /* 0x0000b40004047a23 */ /* 0x100fe20000010802 */
[----:B------:R-:W-:Y:S01]  /*d390*/  WARPSYNC 0xffffffff ;  /* 0xffffffff00007948 */ /* 0x000fe20003800000 */
        /* <DEDUP_REMOVED lines=20> */
[----:B------:R-:W-:Y:S01]  /*d4e0*/  FMUL.FTZ R2, R135, c[0x0][0x2d0] ;  /* 0x0000b40087027a20 */ /* 0x000fe20000410000 */
[----:B------:R-:W-:Y:S03]  /*d4f0*/  MUFU.EX2 R20, R16 ;  /* 0x0000001000147308 */ /* 0x000fe60000000800 */
        /* <DEDUP_REMOVED lines=16> */
[----:B------:R-:W-:Y:S01]  /*d600*/  MUFU.EX2 R224, R224 ;  /* 0x000000e000e07308 */ /* 0x000fe20000000800 */
[----:B------:R-:W-:Y:S09]  /*d610*/  FFMA.FTZ R211, R18, c[0x0][0x2d0], -R2 ;  /* 0x0000b40012d37a23 */ /* 0x000ff20000010802 */
[----:B------:R-:W-:Y:S10]  /*d620*/  MUFU.EX2 R211, R211 ;  /* 0x000000d300d37308 */ /* 0x000ff40000000800 */
[----:B------:R-:W-:Y:S01]  /*d630*/  MUFU.EX2 R137, R137 ;  /* 0x0000008900897308 */ /* 0x000fe20000000800 */
        /* <DEDUP_REMOVED lines=17> */
[----:B---3--:R-:W-:Y:S04]  /*d750*/  FFMA.FTZ R0, R132, R3, R4 ;  /* 0x0000000384007223 */ /* 0x008fe80000010004 */
[C---:B------:R-:W-:Y:S01]  /*d760*/  FADD.FTZ R5, R208.reuse, R0 ;  /* 0x00000000d0057221 */ /* 0x040fe20000010000 */
[----:B------:R-:W-:Y:S01]  /*d770*/  F2FP.PACK_AB R208, R208, R4 ;  /* 0x00000004d0d0723e */ /* 0x000fe200000000ff */
[----:B------:R-:W-:Y:S02]  /*d780*/  FADD.FTZ R0, -R135, R138 ;  /* 0x0000008a87007221 */ /* 0x000fe40000010100 */
[----:B------:R-:W-:Y:S02]  /*d790*/  FMUL.FTZ R4, R134, c[0x0][0x2d0] ;  /* 0x0000b40086047a20 */ /* 0x000fe40000410000 */
[----:B------:R-:W-:Y:S02]  /*d7a0*/  FMUL.FTZ R0, R0, c[0x0][0x2d0] ;  /* 0x0000b40000007a20 */ /* 0x000fe40000410000 */
[----:B------:R-:W-:Y:S02]  /*d7b0*/  FFMA.FTZ R9, R9, c[0x0][0x2d0], -R4 ;  /* 0x0000b40009097a23 */ /* 0x000fe40000010804 */
[----:B------:R-:W2:Y:S01]  /*d7c0*/  MUFU.EX2 R3, R0 ;  /* 0x0000000000037308 */ /* 0x000ea20000000800 */
[----:B------:R-:W-:Y:S02]  /*d7d0*/  FFMA.FTZ R138, R55, c[0x0][0x2d0], -R2 ;  /* 0x0000b400378a7a23 */ /* 0x000fe40000010802 */
[--C-:B------:R-:W-:Y:S02]  /*d7e0*/  FFMA.FTZ R8, R8, c[0x0][0x2d0], -R4.reuse ;  /* 0x0000b40008087a23 */ /* 0x100fe40000010804 */
[--C-:B------:R-:W-:Y:S02]  /*d7f0*/  FFMA.FTZ R54, R57, c[0x0][0x2d0], -R4.reuse ;  /* 0x0000b40039367a23 */ /* 0x100fe40000010804 */
[--C-:B------:R-:W-:Y:S02]  /*d800*/  FFMA.FTZ R55, R61, c[0x0][0x2d0], -R4.reuse ;  /* 0x0000b4003d377a23 */ /* 0x100fe40000010804 */
[--C-:B------:R-:W-:Y:S01]  /*d810*/  FFMA.FTZ R18, R12, c[0x0][0x2d0], -R4.reuse ;  /* 0x0000b4000c127a23 */ /* 0x100fe20000010804 */
[----:B------:R-:W-:Y:S01]  /*d820*/  MUFU.EX2 R21, R9 ;  /* 0x0000000900157308 */ /* 0x000fe20000000800 */
[--C-:B------:R-:W-:Y:S01]  /*d830*/  FFMA.FTZ R214, R25, c[0x0][0x2d0], -R4.reuse ;  /* 0x0000b40019d67a23 */ /* 0x100fe20000010804 */
[----:B------:R-:W-:Y:S01]  /*d840*/  MOV R12, R212 ;  /* 0x000000d4000c7202 */ /* 0x000fe20000000f00 */
[--C-:B------:R-:W-:Y:S02]  /*d850*/  FFMA.FTZ R230, R41, c[0x0][0x2d0], -R4.reuse ;  /* 0x0000b40029e67a23 */ /* 0x100fe40000010804 */
[--C-:B------:R-:W-:Y:S02]  /*d860*/  FFMA.FTZ R35, R56, c[0x0][0x2d0], -R4.reuse ;  /* 0x0000b40038237a23 */ /* 0x100fe40000010804 */
[--C-:B------:R-:W-:Y:S02]  /*d870*/  FFMA.FTZ R60, R60, c[0x0][0x2d0], -R4.reuse ;  /* 0x0000b4003c3c7a23 */ /* 0x100fe40000010804 */
[--C-:B------:R-:W-:Y:S01]  /*d880*/  FFMA.FTZ R216, R24, c[0x0][0x2d0], -R4.reuse ;  /* 0x0000b40018d87a23 */ /* 0x100fe20000010804 */
[----:B------:R-:W-:Y:S01]  /*d890*/  MUFU.EX2 R22, R8 ;  /* 0x0000000800167308 */ /* 0x000fe20000000800 */
[--C-:B------:R-:W-:Y:S02]  /*d8a0*/  FFMA.FTZ R218, R28, c[0x0][0x2d0], -R4.reuse ;  /* 0x0000b4001cda7a23 */ /* 0x100fe40000010804 */
[----:B------:R-:W-:Y:S02]  /*d8b0*/  FFMA.FTZ R219, R29, c[0x0][0x2d0], -R4 ;  /* 0x0000b4001ddb7a23 */ /* 0x000fe40000010804 */
[----:B--2---:R-:W-:Y:S02]  /*d8c0*/  FFMA.FTZ R0, R3, R210, R6 ;  /* 0x000000d203007223 */ /* 0x004fe40000010006 */
[----:B------:R-:W-:Y:S02]  /*d8d0*/  FFMA.FTZ R231, R40, c[0x0][0x2d0], -R4 ;  /* 0x0000b40028e77a23 */ /* 0x000fe40000010804 */
[----:B------:R-:W-:Y:S01]  /*d8e0*/  FADD.FTZ R32, R7, R0 ;  /* 0x0000000007207221 */ /* 0x000fe20000010000 */
[----:B------:R1:W2:Y:S01]  /*d8f0*/  MUFU.EX2 R210, R17 ;  /* 0x0000001100d27308 */ /* 0x0002a20000000800 */
[----:B------:R-:W-:Y:S02]  /*d900*/  FADD.FTZ R0, -R134, R139 ;  /* 0x0000008b86007221 */ /* 0x000fe40000010100 */
[--C-:B------:R-:W-:Y:S02]  /*d910*/  FFMA.FTZ R229, R44, c[0x0][0x2d0], -R4.reuse ;  /* 0x0000b4002ce57a23 */ /* 0x100fe40000010804 */
[----:B------:R-:W-:Y:S02]  /*d920*/  FMUL.FTZ R0, R0, c[0x0][0x2d0] ;  /* 0x0000b40000007a20 */ /* 0x000fe40000410000 */
[--C-:B------:R-:W-:Y:S02]  /*d930*/  FFMA.FTZ R50, R45, c[0x0][0x2d0], -R4.reuse ;  /* 0x0000b4002d327a23 */ /* 0x100fe40000010804 */
[----:B------:R-:W-:Y:S01]  /*d940*/  FADD.FTZ R5, R20, R5 ;  /* 0x0000000514057221 */ /* 0x000fe20000010000 */
        /* <DEDUP_REMOVED lines=9> */
[----:B-1----:R-:W-:Y:S02]  /*d9e0*/  FFMA.FTZ R17, R13, c[0x0][0x2d0], -R4 ;  /* 0x0000b4000d117a23 */ /* 0x002fe40000010804 */
[----:B------:R-:W4:Y:S01]  /*d9f0*/  LDL.LU R13, [R1+0x20] ;  /* 0x00002000010d7983 */ /* 0x000f220000300800 */
[----:B------:R-:W-:Y:S02]  /*da00*/  FMUL.FTZ R4, R133, c[0x0][0x2d0] ;  /* 0x0000b40085047a20 */ /* 0x000fe40000410000 */
[C---:B--2---:R-:W-:Y:S01]  /*da10*/  FADD.FTZ R220, R210.reuse, R5 ;  /* 0x00000005d2dc7221 */ /* 0x044fe20000010000 */
[----:B------:R-:W-:Y:S01]  /*da20*/  F2FP.PACK_AB R210, R210, R20 ;  /* 0x00000014d2d2723e */ /* 0x000fe200000000ff */
[----:B------:R-:W-:Y:S01]  /*da30*/  FFMA.FTZ R23, R43, c[0x0][0x2d0], -R4 ;  /* 0x0000b4002b177a23 */ /* 0x000fe20000010804 */
[----:B------:R-:W-:Y:S01]  /*da40*/  MOV R20, R60 ;  /* 0x0000003c00147202 */ /* 0x000fe20000000f00 */
[----:B---3--:R-:W-:Y:S01]  /*da50*/  FMUL.FTZ R9, R2, R173 ;  /* 0x000000ad02097220 */ /* 0x008fe20000410000 */
[----:B------:R-:W-:Y:S01]  /*da60*/  MOV R5, R64 ;  /* 0x0000004000057202 */ /* 0x000fe20000000f00 */
[----:B------:R-:W2:Y:S01]  /*da70*/  LDL.LU R173, [R1+0x24] ;  /* 0x0000240001ad7983 */ /* 0x000ea20000300800 */
[----:B------:R-:W-:Y:S01]  /*da80*/  FADD.FTZ R0, -R133, R140 ;  /* 0x0000008c85007221 */ /* 0x000fe20000010100 */
[----:B------:R-:W-:Y:S01]  /*da90*/  MOV R140, R12 ;  /* 0x0000000c008c7202 */ /* 0x000fe20000000f00 */
[--C-:B------:R-:W-:Y:S01]  /*daa0*/  FFMA.FTZ R213, R30, c[0x0][0x2d0], -R4.reuse ;  /* 0x0000b4001ed57a23 */ /* 0x100fe20000010804 */
[----:B------:R-:W-:Y:S01]  /*dab0*/  MOV R64, R52 ;  /* 0x0000003400407202 */ /* 0x000fe20000000f00 */
[----:B------:R-:W-:Y:S01]  /*dac0*/  FMUL.FTZ R0, R0, c[0x0][0x2d0] ;  /* 0x0000b40000007a20 */ /* 0x000fe20000410000 */
        /* <DEDUP_REMOVED lines=19> */
[C---:B------:R-:W-:Y:S01]  /*dc00*/  FMUL.FTZ R12, R2.reuse, R168 ;  /* 0x000000a8020c7220 */ /* 0x040fe20000410000 */
[----:B------:R-:W-:Y:S01]  /*dc10*/  MOV R168, R20 ;  /* 0x0000001400a87202 */ /* 0x000fe20000000f00 */
[C---:B------:R-:W-:Y:S02]  /*dc20*/  FMUL.FTZ R29, R2.reuse, R161 ;  /* 0x000000a1021d7220 */ /* 0x040fe40000410000 */
[C---:B------:R-:W-:Y:S01]  /*dc30*/  FMUL.FTZ R56, R2.reuse, R148 ;  /* 0x0000009402387220 */ /* 0x040fe20000410000 */
[----:B------:R-:W-:Y:S01]  /*dc40*/  MOV R148, R140 ;  /* 0x0000008c00947202 */ /* 0x000fe20000000f00 */
[C---:B------:R-:W-:Y:S01]  /*dc50*/  FMUL.FTZ R61, R2.reuse, R145 ;  /* 0x00000091023d7220 */ /* 0x040fe20000410000 */
[----:B------:R-:W-:Y:S01]  /*dc60*/  MOV R145, R23 ;  /* 0x0000001700917202 */ /* 0x000fe20000000f00 */
[----:B------:R-:W-:Y:S01]  /*dc70*/  FMUL.FTZ R28, R2, R160 ;  /* 0x000000a0021c7220 */ /* 0x000fe20000410000 */
[----:B------:R-:W-:Y:S01]  /*dc80*/  F2FP.PACK_AB R140, R21, R22 ;  /* 0x00000016158c723e */ /* 0x000fe200000000ff */
[C---:B-1----:R-:W-:Y:S01]  /*dc90*/  FMUL.FTZ R30, R0.reuse, R162 ;  /* 0x000000a2001e7220 */ /* 0x042fe20000410000 */
[----:B------:R1:W-:Y:S01]  /*dca0*/  MUFU.EX2 R160, R7 ;  /* 0x0000000700a07308 */ /* 0x0003e20000000800 */
[----:B------:R-:W-:Y:S02]  /*dcb0*/  FMUL.FTZ R31, R0, R163 ;  /* 0x000000a3001f7220 */ /* 0x000fe40000410000 */
[----:B------:R-:W-:Y:S02]  /*dcc0*/  FMUL.FTZ R24, R2, R164 ;  /* 0x000000a402187220 */ /* 0x000fe40000410000 */
[C---:B------:R-:W-:Y:S02]  /*dcd0*/  FMUL.FTZ R42, R0.reuse, R158 ;  /* 0x0000009e002a7220 */ /* 0x040fe40000410000 */
[----:B------:R-:W-:Y:S02]  /*dce0*/  FMUL.FTZ R43, R0, R159 ;  /* 0x0000009f002b7220 */ /* 0x000fe40000410000 */
[C---:B------:R-:W-:Y:S01]  /*dcf0*/  FMUL.FTZ R41, R2.reuse, R157 ;  /* 0x0000009d02297220 */ /* 0x040fe20000410000 */
[----:B------:R-:W3:Y:S01]  /*dd00*/  MUFU.EX2 R162, R19 ;  /* 0x0000001300a27308 */ /* 0x000ee20000000800 */
[----:B------:R-:W-:Y:S02]  /*dd10*/  FADD.FTZ R157, R211, R32 ;  /* 0x00000020d39d7221 */ /* 0x000fe40000010000 */
[----:B------:R-:W-:Y:S01]  /*dd20*/  FMUL.FTZ R25, R2, R165 ;  /* 0x000000a502197220 */ /* 0x000fe20000410000 */
[----:B------:R-:W-:Y:S01]  /*dd30*/  MOV R165, R5 ;  /* 0x0000000500a57202 */ /* 0x000fe20000000f00 */
[----:B------:R-:W-:Y:S02]  /*dd40*/  FMUL.FTZ R5, R132, R177 ;  /* 0x000000b184057220 */ /* 0x000fe40000410000 */
[C---:B------:R-:W-:Y:S02]  /*dd50*/  FMUL.FTZ R40, R2.reuse, R156 ;  /* 0x0000009c02287220 */ /* 0x040fe40000410000 */
[C---:B------:R-:W-:Y:S01]  /*dd60*/  FMUL.FTZ R44, R2.reuse, R152 ;  /* 0x00000098022c7220 */ /* 0x040fe20000410000 */
[----:B------:R-:W5:Y:S01]  /*dd70*/  MUFU.EX2 R163, R6 ;  /* 0x0000000600a37308 */ /* 0x000f620000000800 */
[----:B------:R-:W-:Y:S01]  /*dd80*/  MOV R152, R38 ;  /* 0x0000002600987202 */ /* 0x000fe20000000f00 */
[C---:B------:R-:W-:Y:S01]  /*dd90*/  FMUL.FTZ R57, R2.reuse, R149 ;  /* 0x0000009502397220 */ /* 0x040fe20000410000 */
[----:B------:R-:W-:Y:S01]  /*dda0*/  MOV R149, R39 ;  /* 0x0000002700957202 */ /* 0x000fe20000000f00 */
[C---:B-1----:R-:W-:Y:S01]  /*ddb0*/  FMUL.FTZ R7, R3.reuse, R179 ;  /* 0x000000b303077220 */ /* 0x042fe20000410000 */
[----:B------:R-:W-:Y:S01]  /*ddc0*/  MOV R177, R152 ;  /* 0x0000009800b17202 */ /* 0x000fe20000000f00 */
[C---:B------:R-:W-:Y:S01]  /*ddd0*/  FMUL.FTZ R60, R2.reuse, R144 ;  /* 0x00000090023c7220 */ /* 0x040fe20000410000 */
[----:B------:R-:W-:Y:S01]  /*dde0*/  MOV R144, R37 ;  /* 0x0000002500907202 */ /* 0x000fe20000000f00 */
[C---:B------:R-:W-:Y:S01]  /*ddf0*/  FMUL.FTZ R45, R2.reuse, R153 ;  /* 0x00000099022d7220 */ /* 0x040fe20000410000 */
[----:B------:R-:W-:Y:S01]  /*de00*/  MOV R153, R143 ;  /* 0x0000008f00997202 */ /* 0x000fe20000000f00 */
[----:B------:R1:W-:Y:S01]  /*de10*/  MUFU.EX2 R159, R18 ;  /* 0x00000012009f7308 */ /* 0x0003e20000000800 */
[----:B------:R-:W-:Y:S01]  /*de20*/  FMUL.FTZ R8, R2, R172 ;  /* 0x000000ac02087220 */ /* 0x000fe20000410000 */
[----:B------:R-:W-:Y:S01]  /*de30*/  MOV R172, R46 ;  /* 0x0000002e00ac7202 */ /* 0x000fe20000000f00 */
[----:B------:R-:W-:Y:S01]  /*de40*/  FMUL.FTZ R10, R0, R174 ;  /* 0x000000ae000a7220 */ /* 0x000fe20000410000 */
[----:B---3--:R-:W-:Y:S01]  /*de50*/  F2FP.PACK_AB R211, R162, R211 ;  /* 0x000000d3a2d3723e */ /* 0x008fe200000000ff */
[C---:B------:R-:W-:Y:S01]  /*de60*/  FMUL.FTZ R11, R0.reuse, R175 ;  /* 0x000000af000b7220 */ /* 0x040fe20000410000 */
[----:B------:R-:W-:Y:S01]  /*de70*/  MOV R175, R165 ;  /* 0x000000a500af7202 */ /* 0x000fe20000000f00 */
[C---:B------:R-:W-:Y:S01]  /*de80*/  FMUL.FTZ R14, R0.reuse, R170 ;  /* 0x000000aa000e7220 */ /* 0x040fe20000410000 */
[----:B------:R-:W-:Y:S01]  /*de90*/  MOV R165, R55 ;  /* 0x0000003700a57202 */ /* 0x000fe20000000f00 */
[C---:B------:R-:W-:Y:S01]  /*dea0*/  FMUL.FTZ R15, R0.reuse, R171 ;  /* 0x000000ab000f7220 */ /* 0x040fe20000410000 */
[----:B------:R3:W3:Y:S01]  /*deb0*/  MUFU.EX2 R164, R17 ;  /* 0x0000001100a47308 */ /* 0x0006e20000000800 */
[----:B------:R-:W-:Y:S01]  /*dec0*/  FMUL.FTZ R19, R3, R183 ;  /* 0x000000b703137220 */ /* 0x000fe20000410000 */
[----:B------:R-:W-:Y:S01]  /*ded0*/  MOV R174, R168 ;  /* 0x000000a800ae7202 */ /* 0x000fe20000000f00 */
[C---:B------:R-:W-:Y:S01]  /*dee0*/  FMUL.FTZ R26, R0.reuse, R166 ;  /* 0x000000a6001a7220 */ /* 0x040fe20000410000 */
[----:B-----5:R-:W-:Y:S01]  /*def0*/  F2FP.PACK_AB R143, R163, R160 ;  /* 0x000000a0a38f723e */ /* 0x020fe200000000ff */
[C---:B------:R-:W-:Y:S01]  /*df00*/  FMUL.FTZ R6, R3.reuse, R178 ;  /* 0x000000b203067220 */ /* 0x040fe20000410000 */
[----:B------:R-:W-:Y:S01]  /*df10*/  MOV R168, R64 ;  /* 0x0000004000a87202 */ /* 0x000fe20000000f00 */
[----:B------:R-:W-:Y:S01]  /*df20*/  FMUL.FTZ R27, R0, R167 ;  /* 0x000000a7001b7220 */ /* 0x000fe20000410000 */
[----:B------:R-:W-:Y:S01]  /*df30*/  MOV R64, R52 ;  /* 0x0000003400407202 */ /* 0x000fe20000000f00 */
[----:B------:R-:W-:Y:S01]  /*df40*/  FMUL.FTZ R32, R132, R188 ;  /* 0x000000bc84207220 */ /* 0x000fe20000410000 */
[----:B------:R5:W2:Y:S01]  /*df50*/  MUFU.EX2 R158, R16 ;  /* 0x00000010009e7308 */ /* 0x000aa20000000800 */
[----:B------:R-:W-:Y:S01]  /*df60*/  MOV R170, R148 ;  /* 0x0000009400aa7202 */ /* 0x000fe20000000f00 */
[----:B------:R-:W-:Y:S01]  /*df70*/  FMUL.FTZ R62, R0, R146 ;  /* 0x00000092003e7220 */ /* 0x000fe20000410000 */
[----:B------:R-:W-:Y:S01]  /*df80*/  MOV R148, R33 ;  /* 0x0000002100947202 */ /* 0x000fe20000000f00 */
[C---:B-1----:R-:W-:Y:S01]  /*df90*/  FMUL.FTZ R18, R3.reuse, R182 ;  /* 0x000000b603127220 */ /* 0x042fe20000410000 */
        /* <DEDUP_REMOVED lines=8> */
[----:B------:R-:W-:Y:S01]  /*e020*/  MOV R175, R67 ;  /* 0x0000004300af7202 */ /* 0x000fe20000000f00 */
[----:B---3--:R-:W-:Y:S01]  /*e030*/  FMUL.FTZ R17, R132, R181 ;  /* 0x000000b584117220 */ /* 0x008fe20000410000 */
[----:B------:R-:W-:Y:S01]  /*e040*/  MOV R183, R148 ;  /* 0x0000009400b77202 */ /* 0x000fe20000000f00 */
[C---:B------:R-:W-:Y:S01]  /*e050*/  FMUL.FTZ R72, R2.reuse, R72 ;  /* 0x0000004802487220 */ /* 0x040fe20000410000 */
[----:B------:R-:W-:Y:S01]  /*e060*/  MOV R189, R138 ;  /* 0x0000008a00bd7202 */ /* 0x000fe20000000f00 */
[C---:B------:R-:W-:Y:S01]  /*e070*/  FMUL.FTZ R73, R2.reuse, R73 ;  /* 0x0000004902497220 */ /* 0x040fe20000410000 */
[----:B------:R-:W-:Y:S01]  /*e080*/  MUFU.EX2 R138, R225 ;  /* 0x000000e1008a7308 */ /* 0x000fe20000000800 */
[C---:B------:R-:W-:Y:S01]  /*e090*/  FMUL.FTZ R76, R2.reuse, R76 ;  /* 0x0000004c024c7220 */ /* 0x040fe20000410000 */
[----:B------:R-:W-:Y:S01]  /*e0a0*/  MOV R181, R153 ;  /* 0x0000009900b57202 */ /* 0x000fe20000000f00 */
[----:B------:R-:W-:Y:S01]  /*e0b0*/  FMUL.FTZ R77, R2, R77 ;  /* 0x0000004d024d7220 */ /* 0x000fe20000410000 */
[----:B------:R-:W-:Y:S01]  /*e0c0*/  LDSM.16.MT88.4 R152, [R236+0x800] ;  /* 0x00080000ec98783b */ /* 0x000fe20000004200 */
[----:B-----5:R-:W-:Y:S02]  /*e0d0*/  FMUL.FTZ R16, R132, R180 ;  /* 0x000000b484107220 */ /* 0x020fe40000410000 */
        /* <DEDUP_REMOVED lines=46> */
[----:B------:R-:W-:Y:S02]  /*e3c0*/  FMUL.FTZ R131, R3, R131 ;  /* 0x0000008303837220 */ /* 0x000fe40000410000 */
[C---:B----4-:R-:W-:Y:S02]  /*e3d0*/  FFMA.FTZ R4, R2.reuse, R13, R22 ;  /* 0x0000000d02047223 */ /* 0x050fe40000010016 */
[----:B------:R-:W-:Y:S01]  /*e3e0*/  FMUL.FTZ R13, R2, R169 ;  /* 0x000000a9020d7220 */ /* 0x000fe20000410000 */
[----:B------:R-:W-:Y:S01]  /*e3f0*/  MOV R169, R142 ;  /* 0x0000008e00a97202 */ /* 0x000fe20000000f00 */
[----:B------:R-:W-:Y:S01]  /*e400*/  FADD.FTZ R161, R21, R4 ;  /* 0x0000000415a17221 */ /* 0x000fe20000010000 */
[----:B------:R-:W-:Y:S01]  /*e410*/  F2FP.PACK_AB R142, R164, R159 ;  /* 0x0000009fa48e723e */ /* 0x000fe200000000ff */
[----:B------:R-:W1:Y:S01]  /*e420*/  LDSM.16.MT88.4 R20, [R235] ;  /* 0x00000000eb14783b */ /* 0x000e620000004200 */
[----:B------:R-:W-:Y:S01]  /*e430*/  FMUL.FTZ R4, R132, R176 ;  /* 0x000000b084047220 */ /* 0x000fe20000410000 */
[----:B------:R-:W-:Y:S01]  /*e440*/  MOV R176, R139 ;  /* 0x0000008b00b07202 */ /* 0x000fe20000000f00 */
[----:B--2---:R-:W-:Y:S01]  /*e450*/  FFMA.FTZ R156, R0, R173, R141 ;  /* 0x000000ad009c7223 */ /* 0x004fe2000001008d */
[----:B------:R-:W-:Y:S01]  /*e460*/  MOV R173, R36 ;  /* 0x0000002400ad7202 */ /* 0x000fe20000000f00 */
[----:B------:R-:W-:Y:S01]  /*e470*/  FADD.FTZ R161, R159, R161 ;  /* 0x000000a19fa17221 */ /* 0x000fe20000010000 */
[----:B------:R-:W-:Y:S01]  /*e480*/  F2FP.PACK_AB R141, R158, R141 ;  /* 0x0000008d9e8d723e */ /* 0x000fe200000000ff */
[----:B------:R-:W-:Y:S01]  /*e490*/  MUFU.EX2 R139, R226 ;  /* 0x000000e2008b7308 */ /* 0x000fe20000000800 */
[----:B------:R-:W2:Y:S01]  /*e4a0*/  LDSM.16.MT88.4 R36, [R236] ;  /* 0x00000000ec24783b */ /* 0x000ea20000004200 */
[----:B------:R-:W-:Y:S01]  /*e4b0*/  MOV R2, R65 ;  /* 0x0000004100027202 */ /* 0x000fe20000000f00 */
[----:B------:R-:W-:Y:S01]  /*e4c0*/  FADD.FTZ R0, R137, R220 ;  /* 0x000000dc89007221 */ /* 0x000fe20000010000 */
[----:B------:R-:W-:Y:S01]  /*e4d0*/  MOV R65, R48 ;  /* 0x0000003000417202 */ /* 0x000fe20000000f00 */
[C---:B------:R-:W-:Y:S01]  /*e4e0*/  FMUL.FTZ R48, R132.reuse, R196 ;  /* 0x000000c484307220 */ /* 0x040fe20000410000 */
[----:B------:R-:W-:Y:S01]  /*e4f0*/  MOV R196, R49 ;  /* 0x0000003100c47202 */ /* 0x000fe20000000f00 */
[C---:B------:R-:W-:Y:S01]  /*e500*/  FMUL.FTZ R49, R132.reuse, R197 ;  /* 0x000000c584317220 */ /* 0x040fe20000410000 */
[----:B------:R-:W-:Y:S01]  /*e510*/  MOV R198, R65 ;  /* 0x0000004100c67202 */ /* 0x000fe20000000f00 */
[----:B------:R-:W-:Y:S01]  /*e520*/  FMUL.FTZ R65, R132, R205 ;  /* 0x000000cd84417220 */ /* 0x000fe20000410000 */
[----:B------:R-:W-:Y:S01]  /*e530*/  MOV R197, R170 ;  /* 0x000000aa00c57202 */ /* 0x000fe20000000f00 */
[----:B------:R-:W-:Y:S01]  /*e540*/  MUFU.EX2 R226, R188 ;  /* 0x000000bc00e27308 */ /* 0x000fe20000000800 */
[----:B------:R-:W-:Y:S09]  /*e550*/  MOV R182, R2 ;  /* 0x0000000200b67202 */ /* 0x000ff20000000f00 */
[----:B------:R-:W3:Y:S10]  /*e560*/  MUFU.EX2 R2, R227 ;  /* 0x000000e300027308 */ /* 0x000ef40000000800 */
[----:B------:R-:W4:Y:S01]  /*e570*/  MUFU.EX2 R170, R217 ;  /* 0x000000d900aa7308 */ /* 0x000f220000000800 */
[-C--:B-1----:R-:W-:Y:S08]  /*e580*/  HMMA.16816.F32 R4, R208, R20.reuse, R4 ;  /* 0x00000014d004723c */ /* 0x082ff00000001804 */
[C---:B------:R-:W-:Y:S01]  /*e590*/  HMMA.16816.F32 R8, R140.reuse, R20, R8 ;  /* 0x000000148c08723c */ /* 0x040fe20000001808 */
[----:B------:R-:W-:Y:S03]  /*e5a0*/  MUFU.EX2 R173, R173 ;  /* 0x000000ad00ad7308 */ /* 0x000fe60000000800 */
[----:B---3--:R-:W-:Y:S03]  /*e5b0*/  FADD.FTZ R0, R2, R0 ;  /* 0x0000000002007221 */ /* 0x008fe60000010000 */
[C---:B------:R-:W-:Y:S01]  /*e5c0*/  FMUL.FTZ R20, R132.reuse, R184 ;  /* 0x000000b884147220 */ /* 0x040fe20000410000 */
[-C--:B------:R-:W-:Y:S03]  /*e5d0*/  HMMA.16816.F32 R12, R140, R22.reuse, R12 ;  /* 0x000000168c0c723c */ /* 0x080fe6000000180c */
[----:B------:R-:W-:Y:S01]  /*e5e0*/  MUFU.EX2 R184, R222 ;  /* 0x000000de00b87308 */ /* 0x000fe20000000800 */
[C---:B------:R-:W-:Y:S01]  /*e5f0*/  FMUL.FTZ R21, R132.reuse, R185 ;  /* 0x000000b984157220 */ /* 0x040fe20000410000 */
[----:B------:R-:W-:Y:S01]  /*e600*/  MOV R185, R145 ;  /* 0x0000009100b97202 */ /* 0x000fe20000000f00 */
[----:B------:R-:W-:Y:S01]  /*e610*/  FADD.FTZ R0, R139, R0 ;  /* 0x000000008b007221 */ /* 0x000fe20000010000 */
[----:B------:R-:W-:Y:S01]  /*e620*/  MOV R145, R54 ;  /* 0x0000003600917202 */ /* 0x000fe20000000f00 */
[C---:B------:R-:W-:Y:S04]  /*e630*/  HMMA.16816.F32 R16, R208.reuse, R22, R16 ;  /* 0x00000016d010723c */ /* 0x040fe80000001810 */
[----:B------:R-:W-:Y:S01]  /*e640*/  MOV R179, R145 ;  /* 0x0000009100b37202 */ /* 0x000fe20000000f00 */
[----:B------:R-:W-:Y:S02]  /*e650*/  MUFU.EX2 R169, R169 ;  /* 0x000000a900a97308 */ /* 0x000fe40000000800 */
[C---:B------:R-:W-:Y:S01]  /*e660*/  FMUL.FTZ R22, R3.reuse, R186 ;  /* 0x000000ba03167220 */ /* 0x040fe20000410000 */
[----:B------:R-:W-:Y:S01]  /*e670*/  MOV R186, R149 ;  /* 0x0000009500ba7202 */ /* 0x000fe20000000f00 */
[C---:B------:R-:W-:Y:S03]  /*e680*/  FMUL.FTZ R23, R3.reuse, R187 ;  /* 0x000000bb03177220 */ /* 0x040fe60000410000 */
[----:B------:R-:W-:Y:S02]  /*e690*/  MOV R187, R144 ;  /* 0x0000009000bb7202 */ /* 0x000fe40000000f00 */
[----:B------:R-:W-:Y:S01]  /*e6a0*/  MOV R144, R35 ;  /* 0x0000002300907202 */ /* 0x000fe20000000f00 */
[C---:B------:R-:W-:Y:S01]  /*e6b0*/  FMUL.FTZ R35, R3.reuse, R191 ;  /* 0x000000bf03237220 */ /* 0x040fe20000410000 */
[-C--:B--2---:R-:W-:Y:S01]  /*e6c0*/  HMMA.16816.F32 R20, R208, R36.reuse, R20 ;  /* 0x00000024d014723c */ /* 0x084fe20000001814 */
[----:B------:R-:W-:Y:S02]  /*e6d0*/  MUFU.EX2 R217, R176 ;  /* 0x000000b000d97308 */ /* 0x000fe40000000800 */
[----:B------:R-:W-:Y:S02]  /*e6e0*/  MOV R191, R53 ;  /* 0x0000003500bf7202 */ /* 0x000fe40000000f00 */
[----:B------:R-:W1:Y:S01]  /*e6f0*/  LDSM.16.MT88.4 R52, [R238] ;  /* 0x00000000ee34783b */ /* 0x000e620000004200 */
[----:B------:R-:W-:Y:S01]  /*e700*/  MOV R149, R34 ;  /* 0x0000002200957202 */ /* 0x000fe20000000f00 */
[C---:B------:R-:W-:Y:S01]  /*e710*/  FMUL.FTZ R34, R3.reuse, R190 ;  /* 0x000000be03227220 */ /* 0x040fe20000410000 */
[C---:B------:R-:W-:Y:S03]  /*e720*/  HMMA.16816.F32 R24, R140.reuse, R36, R24 ;  /* 0x000000248c18723c */ /* 0x040fe60000001818 */
[----:B------:R-:W-:Y:S01]  /*e730*/  MUFU.EX2 R186, R186 ;  /* 0x000000ba00ba7308 */ /* 0x000fe20000000800 */
[----:B------:R-:W-:Y:S02]  /*e740*/  MOV R180, R144 ;  /* 0x0000009000b47202 */ /* 0x000fe40000000f00 */
[----:B------:R-:W2:Y:S01]  /*e750*/  LDSM.16.MT88.4 R144, [R237] ;  /* 0x00000000ed90783b */ /* 0x000ea20000004200 */
[----:B------:R-:W-:Y:S01]  /*e760*/  MOV R178, R149 ;  /* 0x0000009500b27202 */ /* 0x000fe20000000f00 */
[-C--:B------:R-:W-:Y:S04]  /*e770*/  HMMA.16816.F32 R28, R140, R38.reuse, R28 ;  /* 0x000000268c1c723c */ /* 0x080fe8000000181c */
[C---:B------:R-:W-:Y:S01]  /*e780*/  FMUL.FTZ R36, R132.reuse, R192 ;  /* 0x000000c084247220 */ /* 0x040fe20000410000 */
[----:B------:R-:W-:Y:S01]  /*e790*/  MOV R190, R51 ;  /* 0x0000003300be7202 */ /* 0x000fe20000000f00 */
[----:B------:R-:W-:Y:S01]  /*e7a0*/  LDSM.16.MT88.4 R148, [R235+0x800] ;  /* 0x00080000eb94783b */ /* 0x000fe20000004200 */
[----:B------:R-:W-:Y:S01]  /*e7b0*/  MUFU.EX2 R192, R213 ;  /* 0x000000d500c07308 */ /* 0x000fe20000000800 */
[C---:B------:R-:W-:Y:S04]  /*e7c0*/  HMMA.16816.F32 R32, R208.reuse, R38, R32 ;  /* 0x00000026d020723c */ /* 0x040fe80000001820 */
[C---:B------:R-:W-:Y:S02]  /*e7d0*/  FMUL.FTZ R37, R132.reuse, R193 ;  /* 0x000000c184257220 */ /* 0x040fe40000410000 */
[C---:B------:R-:W-:Y:S01]  /*e7e0*/  FMUL.FTZ R51, R3.reuse, R199 ;  /* 0x000000c703337220 */ /* 0x040fe20000410000 */
[----:B------:R-:W-:Y:S01]  /*e7f0*/  MOV R199, R64 ;  /* 0x0000004000c77202 */ /* 0x000fe20000000f00 */
[C---:B------:R-:W-:Y:S01]  /*e800*/  FMUL.FTZ R38, R3.reuse, R194 ;  /* 0x000000c203267220 */ /* 0x040fe20000410000 */
[----:B------:R-:W-:Y:S03]  /*e810*/  MUFU.EX2 R193, R218 ;  /* 0x000000da00c17308 */ /* 0x000fe60000000800 */
[C---:B------:R-:W-:Y:S02]  /*e820*/  FMUL.FTZ R39, R3.reuse, R195 ;  /* 0x000000c303277220 */ /* 0x040fe40000410000 */
[C---:B------:R-:W-:Y:S02]  /*e830*/  FMUL.FTZ R64, R132.reuse, R204 ;  /* 0x000000cc84407220 */ /* 0x040fe40000410000 */
[----:B------:R-:W-:Y:S03]  /*e840*/  LDSM.16.MT88.4 R204, [R237+0x1800] ;  /* 0x00180000edcc783b */ /* 0x000fe60000004200 */
[----:B------:R-:W-:Y:S01]  /*e850*/  MUFU.EX2 R195, R212 ;  /* 0x000000d400c37308 */ /* 0x000fe20000000800 */
[-C--:B-1----:R-:W-:Y:S08]  /*e860*/  HMMA.16816.F32 R36, R208, R52.reuse, R36 ;  /* 0x00000034d024723c */ /* 0x082ff00000001824 */
[C---:B------:R-:W-:Y:S01]  /*e870*/  HMMA.16816.F32 R40, R140.reuse, R52, R40 ;  /* 0x000000348c28723c */ /* 0x040fe20000001828 */
[----:B------:R-:W-:Y:S06]  /*e880*/  MUFU.EX2 R218, R178 ;  /* 0x000000b200da7308 */ /* 0x000fec0000000800 */
[C---:B------:R-:W-:Y:S01]  /*e890*/  FMUL.FTZ R52, R132.reuse, R200 ;  /* 0x000000c884347220 */ /* 0x040fe20000410000 */
[-C--:B------:R-:W-:Y:S03]  /*e8a0*/  HMMA.16816.F32 R44, R140, R54.reuse, R44 ;  /* 0x000000368c2c723c */ /* 0x080fe6000000182c */
[----:B------:R-:W1:Y:S01]  /*e8b0*/  MUFU.EX2 R200, R221 ;  /* 0x000000dd00c87308 */ /* 0x000e620000000800 */
[----:B------:R-:W-:Y:S04]  /*e8c0*/  FMUL.FTZ R53, R132, R201 ;  /* 0x000000c984357220 */ /* 0x000fe80000410000 */
[C---:B------:R-:W-:Y:S05]  /*e8d0*/  HMMA.16816.F32 R48, R208.reuse, R54, R48 ;  /* 0x00000036d030723c */ /* 0x040fea0000001830 */
[----:B------:R-:W3:Y:S02]  /*e8e0*/  MUFU.EX2 R194, R219 ;  /* 0x000000db00c27308 */ /* 0x000ee40000000800 */
[C---:B------:R-:W-:Y:S02]  /*e8f0*/  FMUL.FTZ R54, R3.reuse, R202 ;  /* 0x000000ca03367220 */ /* 0x040fe40000410000 */
[----:B------:R-:W-:Y:S06]  /*e900*/  FMUL.FTZ R55, R3, R203 ;  /* 0x000000cb03377220 */ /* 0x000fec0000410000 */
[----:B------:R-:W5:Y:S01]  /*e910*/  MUFU.EX2 R132, R199 ;  /* 0x000000c700847308 */ /* 0x000f620000000800 */
[-C--:B--2---:R-:W-:Y:S08]  /*e920*/  HMMA.16816.F32 R52, R208, R144.reuse, R52 ;  /* 0x00000090d034723c */ /* 0x084ff00000001834 */
[C---:B------:R-:W-:Y:S01]  /*e930*/  HMMA.16816.F32 R56, R140.reuse, R144, R56 ;  /* 0x000000908c38723c */ /* 0x040fe20000001838 */
[----:B------:R-:W-:Y:S07]  /*e940*/  MUFU.EX2 R3, R198 ;  /* 0x000000c600037308 */ /* 0x000fee0000000800 */
[-C--:B------:R-:W-:Y:S03]  /*e950*/  HMMA.16816.F32 R60, R140, R146.reuse, R60 ;  /* 0x000000928c3c723c */ /* 0x080fe6000000183c */
[----:B------:R-:W2:Y:S05]  /*e960*/  MUFU.EX2 R219, R177 ;  /* 0x000000b100db7308 */ /* 0x000eaa0000000800 */
[C---:B------:R-:W-:Y:S01]  /*e970*/  HMMA.16816.F32 R64, R208.reuse, R146, R64 ;  /* 0x00000092d040723c */ /* 0x040fe20000001840 */
[----:B------:R-:W1:Y:S04]  /*e980*/  LDSM.16.MT88.4 R144, [R235+0x2000] ;  /* 0x00200000eb90783b */ /* 0x000e680000004200 */
[----:B------:R2:W-:Y:S10]  /*e990*/  MUFU.EX2 R201, R191 ;  /* 0x000000bf00c97308 */ /* 0x0005f40000000800 */
[----:B------:R-:W-:Y:S10]  /*e9a0*/  MUFU.EX2 R202, R187 ;  /* 0x000000bb00ca7308 */ /* 0x000ff40000000800 */
[----:B------:R-:W-:Y:S01]  /*e9b0*/  MUFU.EX2 R187, R230 ;  /* 0x000000e600bb7308 */ /* 0x000fe20000000800 */
[----:B--2---:R-:W-:Y:S09]  /*e9c0*/  MOV R191, R172 ;  /* 0x000000ac00bf7202 */ /* 0x004ff20000000f00 */
[----:B------:R-:W-:Y:S01]  /*e9d0*/  MUFU.EX2 R172, R229 ;  /* 0x000000e500ac7308 */ /* 0x000fe20000000800 */
[-C--:B-1----:R-:W-:Y:S09]  /*e9e0*/  HMMA.16816.F32 R68, R208, R144.reuse, R68 ;  /* 0x00000090d044723c */ /* 0x082ff20000001844 */
[----:B------:R1:W-:Y:S01]  /*e9f0*/  MUFU.EX2 R229, R191 ;  /* 0x000000bf00e57308 */ /* 0x0003e20000000800 */
[C---:B------:R-:W-:Y:S08]  /*ea00*/  HMMA.16816.F32 R72, R140.reuse, R144, R72 ;  /* 0x000000908c48723c */ /* 0x040ff00000001848 */
[-C--:B------:R-:W-:Y:S08]  /*ea10*/  HMMA.16816.F32 R76, R140, R146.reuse, R76 ;  /* 0x000000928c4c723c */ /* 0x080ff0000000184c */
[C---:B------:R-:W-:Y:S01]  /*ea20*/  HMMA.16816.F32 R80, R208.reuse, R146, R80 ;  /* 0x00000092d050723c */ /* 0x040fe20000001850 */
[----:B------:R-:W2:Y:S03]  /*ea30*/  LDSM.16.MT88.4 R144, [R236+0x2000] ;  /* 0x00200000ec90783b */ /* 0x000ea60000004200 */
[----:B-1----:R-:W-:Y:S02]  /*ea40*/  MOV R191, R182 ;  /* 0x000000b600bf7202 */ /* 0x002fe40000000f00 */
[----:B------:R-:W-:Y:S02]  /*ea50*/  MOV R182, R180 ;  /* 0x000000b400b67202 */ /* 0x000fe40000000f00 */
[----:B------:R-:W-:Y:S02]  /*ea60*/  MOV R180, R166 ;  /* 0x000000a600b47202 */ /* 0x000fe40000000f00 */
[----:B------:R-:W-:Y:S10]  /*ea70*/  MUFU.EX2 R223, R182 ;  /* 0x000000b600df7308 */ /* 0x000ff40000000800 */
[----:B------:R-:W-:Y:S01]  /*ea80*/  MUFU.EX2 R221, R180 ;  /* 0x000000b400dd7308 */ /* 0x000fe20000000800 */
[-C--:B--2---:R-:W-:Y:S08]  /*ea90*/  HMMA.16816.F32 R84, R208, R144.reuse, R84 ;  /* 0x00000090d054723c */ /* 0x084ff00000001854 */
        /* <DEDUP_REMOVED lines=9> */
[-C--:B-1----:R-:W-:Y:S08]  /*eb30*/  HMMA.16816.F32 R116, R208, R144.reuse, R116 ;  /* 0x00000090d074723c */ /* 0x082ff00000001874 */
[C---:B------:R-:W-:Y:S07]  /*eb40*/  HMMA.16816.F32 R120, R140.reuse, R144, R120 ;  /* 0x000000908c78723c */ /* 0x040fee0000001878 */
[----:B------:R-:W-:Y:S01]  /*eb50*/  F2FP.PACK_AB R144, R214, R216 ;  /* 0x000000d8d690723e */ /* 0x000fe200000000ff */
[-C--:B------:R-:W-:Y:S04]  /*eb60*/  HMMA.16816.F32 R124, R140, R146.reuse, R124 ;  /* 0x000000928c7c723c */ /* 0x080fe8000000187c */
[----:B----4-:R-:W-:Y:S03]  /*eb70*/  F2FP.PACK_AB R145, R215, R170 ;  /* 0x000000aad791723e */ /* 0x010fe600000000ff */
[----:B------:R-:W-:Y:S01]  /*eb80*/  F2FP.PACK_AB R140, R2, R137 ;  /* 0x00000089028c723e */ /* 0x000fe200000000ff */
[----:B------:R-:W-:Y:S01]  /*eb90*/  HMMA.16816.F32 R128, R208, R146, R128 ;  /* 0x00000092d080723c */ /* 0x000fe20000001880 */
[----:B------:R1:W-:Y:S03]  /*eba0*/  MUFU.EX2 R137, R196 ;  /* 0x000000c400897308 */ /* 0x0003e60000000800 */
[C---:B------:R-:W-:Y:S01]  /*ebb0*/  F2FP.PACK_AB R142, R138.reuse, R139 ;  /* 0x0000008b8a8e723e */ /* 0x040fe200000000ff */
[----:B------:R-:W-:Y:S01]  /*ebc0*/  FADD.FTZ R2, R138, R0 ;  /* 0x000000008a027221 */ /* 0x000fe20000010000 */
[----:B------:R-:W-:Y:S01]  /*ebd0*/  F2FP.PACK_AB R141, R171, R224 ;  /* 0x000000e0ab8d723e */ /* 0x000fe200000000ff */
[----:B------:R-:W-:Y:S01]  /*ebe0*/  FADD.FTZ R0, R158, R156 ;  /* 0x0000009c9e007221 */ /* 0x000fe20000010000 */
[----:B------:R-:W-:Y:S01]  /*ebf0*/  F2FP.PACK_AB R143, R200, R184 ;  /* 0x000000b8c88f723e */ /* 0x000fe200000000ff */
[----:B------:R-:W-:Y:S02]  /*ec00*/  FADD.FTZ R138, R162, R157 ;  /* 0x0000009da28a7221 */ /* 0x000fe40000010000 */
[----:B------:R-:W2:Y:S01]  /*ec10*/  LDSM.16.MT88.4 R156, [R238+0x800] ;  /* 0x00080000ee9c783b */ /* 0x000ea20000004200 */
[----:B------:R-:W4:Y:S01]  /*ec20*/  MUFU.EX2 R139, R197 ;  /* 0x000000c5008b7308 */ /* 0x000f220000000800 */
[----:B------:R-:W-:Y:S01]  /*ec30*/  FADD.FTZ R160, R160, R0 ;  /* 0x00000000a0a07221 */ /* 0x000fe20000010000 */
[----:B---3--:R-:W-:Y:S01]  /*ec40*/  F2FP.PACK_AB R146, R194, R193 ;  /* 0x000000c1c292723e */ /* 0x008fe200000000ff */
[-C--:B------:R-:W-:Y:S05]  /*ec50*/  HMMA.16816.F32 R4, R140, R148.reuse, R4 ;  /* 0x000000948c04723c */ /* 0x080fea0000001804 */
[----:B------:R-:W-:Y:S01]  /*ec60*/  F2FP.PACK_AB R147, R195, R192 ;  /* 0x000000c0c393723e */ /* 0x000fe200000000ff */
[----:B-----5:R-:W-:Y:S01]  /*ec70*/  FADD.FTZ R0, R132, R2 ;  /* 0x0000000284007221 */ /* 0x020fe20000010000 */
[----:B------:R-:W-:Y:S05]  /*ec80*/  F2FP.PACK_AB R209, R219, R218 ;  /* 0x000000dadbd1723e */ /* 0x000fea00000000ff */
[C---:B------:R-:W-:Y:S04]  /*ec90*/  HMMA.16816.F32 R8, R144.reuse, R148, R8 ;  /* 0x000000949008723c */ /* 0x040fe80000001808 */
[----:B-1----:R-:W-:Y:S01]  /*eca0*/  MOV R196, R185 ;  /* 0x000000b900c47202 */ /* 0x002fe20000000f00 */
[----:B------:R-:W-:Y:S01]  /*ecb0*/  FADD.FTZ R0, R3, R0 ;  /* 0x0000000003007221 */ /* 0x000fe20000010000 */
[----:B------:R-:W-:Y:S02]  /*ecc0*/  MUFU.EX2 R185, R231 ;  /* 0x000000e700b97308 */ /* 0x000fe40000000800 */
[-C--:B------:R-:W-:Y:S04]  /*ecd0*/  HMMA.16816.F32 R12, R144, R150.reuse, R12 ;  /* 0x00000096900c723c */ /* 0x080fe8000000180c */
[----:B----4-:R-:W-:Y:S04]  /*ece0*/  FADD.FTZ R0, R139, R0 ;  /* 0x000000008b007221 */ /* 0x010fe80000010000 */
[C---:B------:R-:W-:Y:S01]  /*ecf0*/  HMMA.16816.F32 R16, R140.reuse, R150, R16 ;  /* 0x000000968c10723c */ /* 0x040fe20000001810 */
[----:B------:R-:W1:Y:S01]  /*ed00*/  LDSM.16.MT88.4 R148, [R237+0x800] ;  /* 0x00080000ed94783b */ /* 0x000e620000004200 */
[----:B------:R3:W-:Y:S02]  /*ed10*/  MUFU.EX2 R230, R196 ;  /* 0x000000c400e67308 */ /* 0x0007e40000000800 */
[----:B------:R-:W-:Y:S02]  /*ed20*/  FADD.FTZ R2, R137, R0 ;  /* 0x0000000089027221 */ /* 0x000fe40000010000 */
[----:B------:R-:W-:Y:S02]  /*ed30*/  FADD.FTZ R0, R164, R161 ;  /* 0x000000a1a4007221 */ /* 0x000fe40000010000 */
[-C--:B------:R-:W-:Y:S04]  /*ed40*/  HMMA.16816.F32 R20, R140, R152.reuse, R20 ;  /* 0x000000988c14723c */ /* 0x080fe80000001814 */
[----:B------:R-:W-:Y:S04]  /*ed50*/  MUFU.EX2 R231, R228 ;  /* 0x000000e400e77308 */ /* 0x000fe80000000800 */
[C---:B------:R-:W-:Y:S06]  /*ed60*/  HMMA.16816.F32 R24, R144.reuse, R152, R24 ;  /* 0x000000989018723c */ /* 0x040fec0000001818 */
[----:B------:R4:W-:Y:S02]  /*ed70*/  MUFU.EX2 R228, R190 ;  /* 0x000000be00e47308 */ /* 0x0009e40000000800 */
[-C--:B------:R-:W-:Y:S01]  /*ed80*/  HMMA.16816.F32 R28, R144, R154.reuse, R28 ;  /* 0x0000009a901c723c */ /* 0x080fe2000000181c */
[----:B---3--:R-:W-:Y:S07]  /*ed90*/  LDSM.16.MT88.4 R196, [R238+0x1800] ;  /* 0x00180000eec4783b */ /* 0x008fee0000004200 */
[C---:B------:R-:W-:Y:S01]  /*eda0*/  HMMA.16816.F32 R32, R140.reuse, R154, R32 ;  /* 0x0000009a8c20723c */ /* 0x040fe20000001820 */
[----:B------:R-:W3:Y:S07]  /*edb0*/  LDSM.16.MT88.4 R152, [R235+0x2800] ;  /* 0x00280000eb98783b */ /* 0x000eee0000004200 */
[-C--:B--2---:R-:W-:Y:S04]  /*edc0*/  HMMA.16816.F32 R36, R140, R156.reuse, R36 ;  /* 0x0000009c8c24723c */ /* 0x084fe80000001824 */
[----:B----4-:R-:W-:Y:S04]  /*edd0*/  MOV R190, R183 ;  /* 0x000000b700be7202 */ /* 0x010fe80000000f00 */
[C---:B------:R-:W-:Y:S01]  /*ede0*/  HMMA.16816.F32 R40, R144.reuse, R156, R40 ;  /* 0x0000009c9028723c */ /* 0x040fe20000001828 */
[----:B------:R-:W-:Y:S03]  /*edf0*/  MUFU.EX2 R227, R190 ;  /* 0x000000be00e37308 */ /* 0x000fe60000000800 */
[----:B------:R-:W-:Y:S02]  /*ee00*/  MOV R183, R181 ;  /* 0x000000b500b77202 */ /* 0x000fe40000000f00 */
[----:B------:R-:W-:Y:S02]  /*ee10*/  MOV R181, R179 ;  /* 0x000000b300b57202 */ /* 0x000fe40000000f00 */
[-C--:B------:R-:W-:Y:S04]  /*ee20*/  HMMA.16816.F32 R44, R144, R158.reuse, R44 ;  /* 0x0000009e902c723c */ /* 0x080fe8000000182c */
[----:B------:R-:W-:Y:S01]  /*ee30*/  MOV R179, R165 ;  /* 0x000000a500b37202 */ /* 0x000fe20000000f00 */
[----:B------:R-:W2:Y:S03]  /*ee40*/  MUFU.EX2 R222, R181 ;  /* 0x000000b500de7308 */ /* 0x000ea60000000800 */
[C---:B------:R-:W-:Y:S01]  /*ee50*/  HMMA.16816.F32 R48, R140.reuse, R158, R48 ;  /* 0x0000009e8c30723c */ /* 0x040fe20000001830 */
[----:B------:R-:W4:Y:S06]  /*ee60*/  LDSM.16.MT88.4 R156, [R236+0x2800] ;  /* 0x00280000ec9c783b */ /* 0x000f2c0000004200 */
[----:B------:R-:W5:Y:S01]  /*ee70*/  MUFU.EX2 R220, R179 ;  /* 0x000000b300dc7308 */ /* 0x000f620000000800 */
[-C--:B-1----:R-:W-:Y:S08]  /*ee80*/  HMMA.16816.F32 R52, R140, R148.reuse, R52 ;  /* 0x000000948c34723c */ /* 0x082ff00000001834 */
[C---:B------:R-:W-:Y:S04]  /*ee90*/  HMMA.16816.F32 R56, R144.reuse, R148, R56 ;  /* 0x000000949038723c */ /* 0x040fe80000001838 */
[----:B--2---:R-:W-:Y:S04]  /*eea0*/  F2FP.PACK_AB R208, R222, R223 ;  /* 0x000000dfded0723e */ /* 0x004fe800000000ff */
[-C--:B------:R-:W-:Y:S04]  /*eeb0*/  HMMA.16816.F32 R60, R144, R150.reuse, R60 ;  /* 0x00000096903c723c */ /* 0x080fe8000000183c */
[----:B-----5:R-:W-:Y:S04]  /*eec0*/  F2FP.PACK_AB R210, R220, R221 ;  /* 0x000000dddcd2723e */ /* 0x020fe800000000ff */
[C---:B------:R-:W-:Y:S01]  /*eed0*/  HMMA.16816.F32 R64, R140.reuse, R150, R64 ;  /* 0x000000968c40723c */ /* 0x040fe20000001840 */
[----:B------:R-:W1:Y:S07]  /*eee0*/  LDSM.16.MT88.4 R148, [R238+0x2800] ;  /* 0x00280000ee94783b */ /* 0x000e6e0000004200 */
[-C--:B---3--:R-:W-:Y:S08]  /*eef0*/  HMMA.16816.F32 R68, R140, R152.reuse, R68 ;  /* 0x000000988c44723c */ /* 0x088ff00000001844 */
[C---:B------:R-:W-:Y:S08]  /*ef00*/  HMMA.16816.F32 R72, R144.reuse, R152, R72 ;  /* 0x000000989048723c */ /* 0x040ff00000001848 */
[-C--:B------:R-:W-:Y:S08]  /*ef10*/  HMMA.16816.F32 R76, R144, R154.reuse, R76 ;  /* 0x0000009a904c723c */ /* 0x080ff0000000184c */
[C---:B------:R-:W-:Y:S01]  /*ef20*/  HMMA.16816.F32 R80, R140.reuse, R154, R80 ;  /* 0x0000009a8c50723c */ /* 0x040fe20000001850 */
[----:B------:R-:W2:Y:S07]  /*ef30*/  LDSM.16.MT88.4 R152, [R237+0x2800] ;  /* 0x00280000ed98783b */ /* 0x000eae0000004200 */
[-C--:B----4-:R-:W-:Y:S08]  /*ef40*/  HMMA.16816.F32 R84, R140, R156.reuse, R84 ;  /* 0x0000009c8c54723c */ /* 0x090ff00000001854 */
[C---:B------:R-:W-:Y:S08]  /*ef50*/  HMMA.16816.F32 R88, R144.reuse, R156, R88 ;  /* 0x0000009c9058723c */ /* 0x040ff00000001858 */
[-C--:B------:R-:W-:Y:S08]  /*ef60*/  HMMA.16816.F32 R92, R144, R158.reuse, R92 ;  /* 0x0000009e905c723c */ /* 0x080ff0000000185c */
[C---:B------:R-:W-:Y:S01]  /*ef70*/  HMMA.16816.F32 R96, R140.reuse, R158, R96 ;  /* 0x0000009e8c60723c */ /* 0x040fe20000001860 */
[----:B------:R-:W3:Y:S07]  /*ef80*/  LDSM.16.MT88.4 R156, [R235+0x1000] ;  /* 0x00100000eb9c783b */ /* 0x000eee0000004200 */
[-C--:B-1----:R-:W-:Y:S08]  /*ef90*/  HMMA.16816.F32 R100, R140, R148.reuse, R100 ;  /* 0x000000948c64723c */ /* 0x082ff00000001864 */
[C---:B------:R-:W-:Y:S08]  /*efa0*/  HMMA.16816.F32 R104, R144.reuse, R148, R104 ;  /* 0x000000949068723c */ /* 0x040ff00000001868 */
[-C--:B------:R-:W-:Y:S08]  /*efb0*/  HMMA.16816.F32 R108, R144, R150.reuse, R108 ;  /* 0x00000096906c723c */ /* 0x080ff0000000186c */
        /* <DEDUP_REMOVED lines=8> */
[----:B------:R-:W-:Y:S01]  /*f040*/  F2FP.PACK_AB R146, R137, R139 ;  /* 0x0000008b8992723e */ /* 0x000fe200000000ff */
[----:B------:R-:W-:Y:S01]  /*f050*/  FADD.FTZ R137, R163, R160 ;  /* 0x000000a0a3897221 */ /* 0x000fe20000010000 */
[----:B------:R-:W-:Y:S01]  /*f060*/  F2FP.PACK_AB R145, R186, R201 ;  /* 0x000000c9ba91723e */ /* 0x000fe200000000ff */
[----:B------:R4:W5:Y:S01]  /*f070*/  MUFU.EX2 R139, R167 ;  /* 0x000000a7008b7308 */ /* 0x0009620000000800 */
[----:B------:R-:W-:Y:S01]  /*f080*/  F2FP.PACK_AB R147, R173, R202 ;  /* 0x000000caad93723e */ /* 0x000fe200000000ff */
[----:B------:R-:W-:Y:S03]  /*f090*/  LDSM.16.MT88.4 R160, [R235+0x3000] ;  /* 0x00300000eba0783b */ /* 0x000fe60000004200 */
[----:B------:R-:W-:Y:S01]  /*f0a0*/  F2FP.PACK_AB R140, R187, R185 ;  /* 0x000000b9bb8c723e */ /* 0x000fe200000000ff */
[----:B------:R-:W-:Y:S01]  /*f0b0*/  FADD.FTZ R3, R224, R138 ;  /* 0x0000008ae0037221 */ /* 0x000fe20000010000 */
[-C--:B------:R-:W-:Y:S01]  /*f0c0*/  F2FP.PACK_AB R142, R174, R172.reuse ;  /* 0x000000acae8e723e */ /* 0x080fe200000000ff */
[-C--:B---3--:R-:W-:Y:S02]  /*f0d0*/  HMMA.16816.F32 R4, R144, R156.reuse, R4 ;  /* 0x0000009c9004723c */ /* 0x088fe40000001804 */
[----:B------:R3:W-:Y:S03]  /*f0e0*/  MUFU.EX2 R224, R183 ;  /* 0x000000b700e07308 */ /* 0x0007e60000000800 */
[----:B------:R-:W-:Y:S01]  /*f0f0*/  F2FP.PACK_AB R141, R230, R231 ;  /* 0x000000e7e68d723e */ /* 0x000fe200000000ff */
[----:B------:R-:W-:Y:S01]  /*f100*/  FADD.FTZ R132, R216, R0 ;  /* 0x00000000d8847221 */ /* 0x000fe20000010000 */
[----:B------:R-:W-:Y:S01]  /*f110*/  F2FP.PACK_AB R143, R228, R229 ;  /* 0x000000e5e48f723e */ /* 0x000fe200000000ff */
[----:B------:R-:W-:Y:S04]  /*f120*/  FADD.FTZ R0, R169, R2 ;  /* 0x00000002a9007221 */ /* 0x000fe80000010000 */
[----:B------:R-:W1:Y:S01]  /*f130*/  MUFU.EX2 R138, R191 ;  /* 0x000000bf008a7308 */ /* 0x000e620000000800 */
[----:B------:R-:W-:Y:S01]  /*f140*/  FADD.FTZ R132, R214, R132 ;  /* 0x00000084d6847221 */ /* 0x000fe20000010000 */
[C---:B------:R-:W-:Y:S01]  /*f150*/  HMMA.16816.F32 R8, R140.reuse, R156, R8 ;  /* 0x0000009c8c08723c */ /* 0x040fe20000001808 */
[----:B----4-:R-:W-:Y:S03]  /*f160*/  LDSM.16.MT88.4 R164, [R236+0x3000] ;  /* 0x00300000eca4783b */ /* 0x010fe60000004200 */
[----:B------:R-:W-:Y:S02]  /*f170*/  FADD.FTZ R0, R168, R0 ;  /* 0x00000000a8007221 */ /* 0x000fe40000010000 */
[----:B------:R-:W-:Y:S02]  /*f180*/  FADD.FTZ R3, R171, R3 ;  /* 0x00000003ab037221 */ /* 0x000fe40000010000 */
[-C--:B------:R-:W-:Y:S01]  /*f190*/  HMMA.16816.F32 R12, R140, R158.reuse, R12 ;  /* 0x0000009e8c0c723c */ /* 0x080fe2000000180c */
[----:B------:R-:W4:Y:S01]  /*f1a0*/  MUFU.EX2 R216, R175 ;  /* 0x000000af00d87308 */ /* 0x000f220000000800 */
[----:B---3--:R-:W-:Y:S02]  /*f1b0*/  LDSM.16.MT88.4 R180, [R235+0x1800] ;  /* 0x00180000ebb4783b */ /* 0x008fe40000004200 */
[----:B-----5:R-:W-:Y:S04]  /*f1c0*/  FADD.FTZ R0, R139, R0 ;  /* 0x000000008b007221 */ /* 0x020fe80000010000 */
[C---:B------:R-:W-:Y:S02]  /*f1d0*/  HMMA.16816.F32 R16, R144.reuse, R158, R16 ;  /* 0x0000009e9010723c */ /* 0x040fe40000001810 */
[----:B------:R-:W3:Y:S02]  /*f1e0*/  LDSM.16.MT88.4 R156, [R237+0x1000] ;  /* 0x00100000ed9c783b */ /* 0x000ee40000004200 */
[----:B-1----:R-:W-:Y:S04]  /*f1f0*/  FADD.FTZ R0, R138, R0 ;  /* 0x000000008a007221 */ /* 0x002fe80000010000 */
[-C--:B------:R-:W-:Y:S02]  /*f200*/  HMMA.16816.F32 R20, R144, R148.reuse, R20 ;  /* 0x000000949014723c */ /* 0x080fe40000001814 */
[----:B------:R-:W-:Y:S06]  /*f210*/  LDSM.16.MT88.4 R188, [R236+0x1800] ;  /* 0x00180000ecbc783b */ /* 0x000fec0000004200 */
[C---:B------:R-:W-:Y:S02]  /*f220*/  HMMA.16816.F32 R24, R140.reuse, R148, R24 ;  /* 0x000000948c18723c */ /* 0x040fe40000001818 */
[----:B------:R1:W-:Y:S02]  /*f230*/  STL [R1+0x18], R0 ;  /* 0x0000180001007387 */ /* 0x0003e40000100800 */
[----:B----4-:R-:W-:Y:S04]  /*f240*/  F2FP.PACK_AB R211, R216, R217 ;  /* 0x000000d9d8d3723e */ /* 0x010fe800000000ff */
[-C--:B------:R-:W-:Y:S08]  /*f250*/  HMMA.16816.F32 R28, R140, R150.reuse, R28 ;  /* 0x000000968c1c723c */ /* 0x080ff0000000181c */
[C---:B------:R-:W-:Y:S01]  /*f260*/  HMMA.16816.F32 R32, R144.reuse, R150, R32 ;  /* 0x000000969020723c */ /* 0x040fe20000001820 */
[----:B------:R-:W4:Y:S07]  /*f270*/  LDSM.16.MT88.4 R148, [R238+0x3000] ;  /* 0x00300000ee94783b */ /* 0x000f2e0000004200 */
[-C--:B--2---:R-:W-:Y:S04]  /*f280*/  HMMA.16816.F32 R36, R144, R152.reuse, R36 ;  /* 0x000000989024723c */ /* 0x084fe80000001824 */
[----:B-1----:R-:W-:Y:S01]  /*f290*/  FADD.FTZ R0, R170, R137 ;  /* 0x00000089aa007221 */ /* 0x002fe20000010000 */
[----:B------:R-:W-:Y:S03]  /*f2a0*/  MOV R137, R172 ;  /* 0x000000ac00897202 */ /* 0x000fe60000000f00 */
[C---:B------:R-:W-:Y:S04]  /*f2b0*/  HMMA.16816.F32 R40, R140.reuse, R152, R40 ;  /* 0x000000988c28723c */ /* 0x040fe80000001828 */
[----:B------:R-:W-:Y:S01]  /*f2c0*/  FADD.FTZ R2, R215, R0 ;  /* 0x00000000d7027221 */ /* 0x000fe20000010000 */
[----:B------:R-:W-:Y:S01]  /*f2d0*/  MOV R0, R184 ;  /* 0x000000b800007202 */ /* 0x000fe20000000f00 */
[----:B------:R-:W-:Y:S02]  /*f2e0*/  LDSM.16.MT88.4 R212, [R235+0x3800] ;  /* 0x00380000ebd4783b */ /* 0x000fe40000004200 */
[-C--:B------:R-:W-:Y:S04]  /*f2f0*/  HMMA.16816.F32 R44, R140, R154.reuse, R44 ;  /* 0x0000009a8c2c723c */ /* 0x080fe8000000182c */
[----:B------:R-:W-:Y:S04]  /*f300*/  FADD.FTZ R0, R0, R3 ;  /* 0x0000000300007221 */ /* 0x000fe80000010000 */
[C---:B------:R-:W-:Y:S01]  /*f310*/  HMMA.16816.F32 R48, R144.reuse, R154, R48 ;  /* 0x0000009a9030723c */ /* 0x040fe20000001830 */
[----:B------:R-:W1:Y:S07]  /*f320*/  LDSM.16.MT88.4 R152, [R237+0x3000] ;  /* 0x00300000ed98783b */ /* 0x000e6e0000004200 */
        /* <DEDUP_REMOVED lines=16> */
[-C--:B-1----:R-:W-:Y:S08]  /*f430*/  HMMA.16816.F32 R116, R144, R152.reuse, R116 ;  /* 0x000000989074723c */ /* 0x082ff00000001874 */
        /* <DEDUP_REMOVED lines=26> */
[----:B------:R-:W-:Y:S02]  /*f5e0*/  MOV R20, R200 ;  /* 0x000000c800147202 */ /* 0x000fe40000000f00 */
        /* <DEDUP_REMOVED lines=17> */
[----:B------:R-:W-:Y:S01]  /*f700*/  FADD.FTZ R3, R137, R3 ;  /* 0x0000000389037221 */ /* 0x000fe20000010000 */
[----:B------:R-:W-:Y:S01]  /*f710*/  MOV R137, R136 ;  /* 0x0000008800897202 */ /* 0x000fe20000000f00 */
[-C--:B------:R-:W-:Y:S04]  /*f720*/  HMMA.16816.F32 R200, R140, R204.reuse, R52 ;  /* 0x000000cc8cc8723c */ /* 0x080fe80000001834 */
[----:B------:R-:W-:Y:S02]  /*f730*/  FADD.FTZ R0, R227, R0 ;  /* 0x00000000e3007221 */ /* 0x000fe40000010000 */
[----:B------:R-:W-:Y:S01]  /*f740*/  FADD.FTZ R3, R138, R3 ;  /* 0x000000038a037221 */ /* 0x000fe20000010000 */
[----:B------:R-:W-:Y:S01]  /*f750*/  MOV R138, R135 ;  /* 0x00000087008a7202 */ /* 0x000fe20000000f00 */
        /* <DEDUP_REMOVED lines=25> */
[----:B------:R1:W-:Y:S03]  /*f8f0*/  STL [R1+0x14], R4 ;  /* 0x0000140401007387 */ /* 0x0003e60000100800 */
        /* <DEDUP_REMOVED lines=8> */
[C---:B------:R-:W-:Y:S01]  /*f980*/  HMMA.16816.F32 R112, R140.reuse, R10, R112 ;  /* 0x0000000a8c70723c */ /* 0x040fe20000001870 */
[----:B------:R1:W-:Y:S07]  /*f990*/  STL [R1+0x20], R3 ;  /* 0x0000200301007387 */ /* 0x0003ee0000100800 */
[-C--:B---3--:R-:W-:Y:S08]  /*f9a0*/  HMMA.16816.F32 R116, R140, R12.reuse, R116 ;  /* 0x0000000c8c74723c */ /* 0x088ff00000001874 */
[C---:B------:R-:W-:Y:S08]  /*f9b0*/  HMMA.16816.F32 R120, R208.reuse, R12, R120 ;  /* 0x0000000cd078723c */ /* 0x040ff00000001878 */
[-C--:B------:R-:W-:Y:S08]  /*f9c0*/  HMMA.16816.F32 R124, R208, R14.reuse, R124 ;  /* 0x0000000ed07c723c */ /* 0x080ff0000000187c */
[----:B------:R-:W-:Y:S07]  /*f9d0*/  HMMA.16816.F32 R128, R140, R14, R128 ;  /* 0x0000000e8c80723c */ /* 0x000fee0000001880 */
[----:B------:R-:W-:Y:S02]  /*f9e0*/  MOV R140, R133 ;  /* 0x00000085008c7202 */ /* 0x000fe40000000f00 */
[C---:B-----5:R-:W-:Y:S02]  /*f9f0*/  IADD3 R0, R6.reuse, -0x1, RZ ;  /* 0xffffffff06007810 */ /* 0x060fe40007ffe0ff */
[----:B----4-:R-:W-:Y:S03]  /*fa00*/  ISETP.GT.AND P0, PT, R6, R7, PT ;  /* 0x000000070600720c */ /* 0x010fe60003f04270 */
[----:B------:R1:W-:Y:S04]  /*fa10*/  STL [R1+0x4], R0 ;  /* 0x0000040001007387 */ /* 0x0003e80000100800 */
[----:B------:R1:W-:Y:S06]  /*fa20*/  STL [R1+0x24], R2 ;  /* 0x0000240201007387 */ /* 0x0003ec0000100800 */
[----:B-1----:R-:W-:-:S05]  /*fa30*/  @P0 BRA `(.L_x_1255) ;  /* 0xffffbe0000000947 */ /* 0x002fca000383ffff */
.L_x_1248:
[----:B------:R-:W-:Y:S05]  /*fa40*/  BRA.DIV ~URZ, `(.L_x_1256) ;  /* 0x00006a027f007947 */ /* 0x000fea000b800000 */
[----:B------:R-:W2:Y:S04]  /*fa50*/  LDL R0, [R1+0x18] ;  /* 0x0000180001007983 */ /* 0x000ea80000100800 */
[----:B--2---:R1:W2:Y:S02]  /*fa60*/  SHFL.BFLY PT, R7, R0, 0x2, 0x1f ;  /* 0x0c401f0000077f89 */ /* 0x0042a400000e0000 */
.L_x_1300:
[----:B-1----:R-:W3:Y:S02]  /*fa70*/  LDL.LU R0, [R1+0x18] ;  /* 0x0000180001007983 */ /* 0x002ee40000300800 */
[----:B--23--:R-:W-:Y:S01]  /*fa80*/  FADD.FTZ R7, R7, R0 ;  /* 0x0000000007077221 */ /* 0x00cfe20000010000 */
[----:B------:R-:W-:Y:S05]  /*fa90*/  BRA.DIV ~URZ, `(.L_x_1257) ;  /* 0x00006a127f007947 */ /* 0x000fea000b800000 */
[----:B------:R-:W2:Y:S04]  /*faa0*/  LDL.LU R2, [R1+0x14] ;  /* 0x0000140001027983 */ /* 0x000ea80000300800 */
[----:B------:R-:W3:Y:S04]  /*fab0*/  LDL.LU R0, [R1+0x20] ;  /* 0x0000200001007983 */ /* 0x000ee80000300800 */
[----:B------:R-:W4:Y:S04]  /*fac0*/  LDL.LU R9, [R1+0x24] ;  /* 0x0000240001097983 */ /* 0x000f280000300800 */
[----:B--2---:R-:W1:Y:S04]  /*fad0*/  SHFL.BFLY PT, R6, R2, 0x2, 0x1f ;  /* 0x0c401f0002067f89 */ /* 0x004e6800000e0000 */
[----:B---3--:R-:W2:Y:S04]  /*fae0*/  SHFL.BFLY PT, R5, R0, 0x2, 0x1f ;  /* 0x0c401f0000057f89 */ /* 0x008ea800000e0000 */
[----:B----4-:R-:W3:Y:S01]  /*faf0*/  SHFL.BFLY PT, R4, R9, 0x2, 0x1f ;  /* 0x0c401f0009047f89 */ /* 0x010ee200000e0000 */
[----:B-1----:R-:W-:-:S02]  /*fb00*/  FADD.FTZ R6, R6, R2 ;  /* 0x0000000206067221 */ /* 0x002fc40000010000 */
[----:B--2---:R-:W-:-:S03]  /*fb10*/  FADD.FTZ R5, R5, R0 ;  /* 0x0000000005057221 */ /* 0x004fc60000010000 */
[----:B------:R-:W1:Y:S01]  /*fb20*/  SHFL.BFLY PT, R2, R6, 0x1, 0x1f ;  /* 0x0c201f0006027f89 */ /* 0x000e6200000e0000 */
[----:B---3--:R-:W-:-:S03]  /*fb30*/  FADD.FTZ R4, R4, R9 ;  /* 0x0000000904047221 */ /* 0x008fc60000010000 */
[----:B------:R-:W2:Y:S04]  /*fb40*/  SHFL.BFLY PT, R0, R7, 0x1, 0x1f ;  /* 0x0c201f0007007f89 */ /* 0x000ea800000e0000 */
[----:B------:R-:W3:Y:S04]  /*fb50*/  SHFL.BFLY PT, R3, R5, 0x1, 0x1f ;  /* 0x0c201f0005037f89 */ /* 0x000ee800000e0000 */
[----:B------:R4:W4:Y:S01]  /*fb60*/  SHFL.BFLY PT, R8, R4, 0x1, 0x1f ;  /* 0x0c201f0004087f89 */ /* 0x00092200000e0000 */
[----:B-1----:R-:W-:Y:S02]  /*fb70*/  FADD.FTZ R6, R6, R2 ;  /* 0x0000000206067221 */ /* 0x002fe40000010000 */
[----:B--2---:R-:W-:-:S02]  /*fb80*/  FADD.FTZ R7, R7, R0 ;  /* 0x0000000007077221 */ /* 0x004fc40000010000 */
[----:B---3--:R-:W-:-:S03]  /*fb90*/  FADD.FTZ R5, R5, R3 ;  /* 0x0000000305057221 */ /* 0x008fc60000010000 */
.L_x_1301:
[----:B------:R-:W-:Y:S01]  /*fba0*/  FSETP.NE.FTZ.AND P3, PT, R7, RZ, PT ;  /* 0x000000ff0700720b */ /* 0x000fe20003f75000 */
[----:B------:R-:W-:Y:S01]  /*fbb0*/  CS2R R2, SRZ ;  /* 0x0000000000027805 */ /* 0x000fe2000001ff00 */
[----:B------:R-:W-:Y:S01]  /*fbc0*/  MOV R0, RZ ;  /* 0x000000ff00007202 */ /* 0x000fe20000000f00 */
[----:B----4-:R-:W-:Y:S01]  /*fbd0*/  FADD.FTZ R4, R8, R4 ;  /* 0x0000000408047221 */ /* 0x010fe20000010000 */
[----:B------:R-:W-:Y:S02]  /*fbe0*/  FSETP.NE.FTZ.AND P2, PT, R6, RZ, PT ;  /* 0x000000ff0600720b */ /* 0x000fe40003f55000 */
[----:B------:R-:W-:Y:S02]  /*fbf0*/  FSETP.NE.FTZ.AND P1, PT, R5, RZ, PT ;  /* 0x000000ff0500720b */ /* 0x000fe40003f35000 */
[----:B------:R-:W-:Y:S02]  /*fc00*/  FSETP.NE.FTZ.AND P0, PT, R4, RZ, PT ;  /* 0x000000ff0400720b */ /* 0x000fe40003f15000 */
[----:B------:R-:W-:-:S02]  /*fc10*/  MOV R23, 0xff800000 ;  /* 0xff80000000177802 */ /* 0x000fc40000000f00 */
[----:B------:R-:W-:Y:S01]  /*fc20*/  MOV R21, 0xff800000 ;  /* 0xff80000000157802 */ /* 0x000fe20000000f00 */
[----:B------:R-:W1:Y:S01]  /*fc30*/  @P3 MUFU.RCP R0, R7 ;  /* 0x0000000700003308 */ /* 0x000e620000001000 */
[----:B------:R-:W-:Y:S02]  /*fc40*/  MOV R22, 0xff800000 ;  /* 0xff80000000167802 */ /* 0x000fe40000000f00 */
[----:B------:R-:W-:-:S03]  /*fc50*/  MOV R20, 0xff800000 ;  /* 0xff80000000147802 */ /* 0x000fc60000000f00 */
[----:B------:R-:W-:Y:S02]  /*fc60*/  @P1 MOV R10, 0x3f317218 ;  /* 0x3f317218000a1802 */ /* 0x000fe40000000f00 */
[----:B------:R-:W2:Y:S08]  /*fc70*/  @P3 MUFU.LG2 R7, R7 ;  /* 0x0000000700073308 */ /* 0x000eb00000000c00 */
[----:B------:R-:W3:Y:S01]  /*fc80*/  @P2 MUFU.RCP R3, R6 ;  /* 0x0000000600032308 */ /* 0x000ee20000001000 */
[----:B-1----:R-:W-:-:S02]  /*fc90*/  FMUL.FTZ R176, R0, R176 ;  /* 0x000000b000b07220 */ /* 0x002fc40000410000 */
[C---:B------:R-:W-:Y:S02]  /*fca0*/  FMUL.FTZ R177, R0.reuse, R177 ;  /* 0x000000b100b17220 */ /* 0x040fe40000410000 */
[C---:B------:R-:W-:Y:S02]  /*fcb0*/  FMUL.FTZ R180, R0.reuse, R180 ;  /* 0x000000b400b47220 */ /* 0x040fe40000410000 */
[C---:B------:R-:W-:Y:S01]  /*fcc0*/  FMUL.FTZ R181, R0.reuse, R181 ;  /* 0x000000b500b57220 */ /* 0x040fe20000410000 */
[----:B------:R-:W1:Y:S01]  /*fcd0*/  @P1 MUFU.RCP R2, R5 ;  /* 0x0000000500021308 */ /* 0x000e620000001000 */
[C---:B------:R-:W-:Y:S02]  /*fce0*/  FMUL.FTZ R184, R0.reuse, R184 ;  /* 0x000000b800b87220 */ /* 0x040fe40000410000 */
[C---:B------:R-:W-:Y:S02]  /*fcf0*/  FMUL.FTZ R185, R0.reuse, R185 ;  /* 0x000000b900b97220 */ /* 0x040fe40000410000 */
[----:B------:R-:W-:-:S02]  /*fd00*/  FMUL.FTZ R188, R0, R188 ;  /* 0x000000bc00bc7220 */ /* 0x000fc40000410000 */
[C---:B------:R-:W-:Y:S01]  /*fd10*/  FMUL.FTZ R189, R0.reuse, R189 ;  /* 0x000000bd00bd7220 */ /* 0x040fe20000410000 */
[----:B------:R-:W4:Y:S01]  /*fd20*/  @P2 MUFU.LG2 R6, R6 ;  /* 0x0000000600062308 */ /* 0x000f220000000c00 */
[C---:B------:R-:W-:Y:S02]  /*fd30*/  FMUL.FTZ R192, R0.reuse, R192 ;  /* 0x000000c000c07220 */ /* 0x040fe40000410000 */
[C---:B------:R-:W-:Y:S02]  /*fd40*/  FMUL.FTZ R193, R0.reuse, R193 ;  /* 0x000000c100c17220 */ /* 0x040fe40000410000 */
[C---:B------:R-:W-:Y:S02]  /*fd50*/  FMUL.FTZ R196, R0.reuse, R196 ;  /* 0x000000c400c47220 */ /* 0x040fe40000410000 */
[C---:B------:R-:W-:Y:S01]  /*fd60*/  FMUL.FTZ R197, R0.reuse, R197 ;  /* 0x000000c500c57220 */ /* 0x040fe20000410000 */
[----:B------:R-:W5:Y:S01]  /*fd70*/  @P1 MUFU.LG2 R5, R5 ;  /* 0x0000000500051308 */ /* 0x000f620000000c00 */
        /* <DEDUP_REMOVED lines=21> */
[----:B--2---:R-:W-:Y:S02]  /*fed0*/  @P3 FMUL.FTZ R9, R7, 0.69314718246459960938 ;  /* 0x3f31721807093820 */ /* 0x004fe40000410000 */
[C---:B---3--:R-:W-:Y:S02]  /*fee0*/  FMUL.FTZ R178, R3.reuse, R178 ;  /* 0x000000b203b27220 */ /* 0x048fe40000410000 */
[----:B------:R-:W-:Y:S01]  /*fef0*/  @P3 FMUL.FTZ R7, R0, c[0x0][0x2d0] ;  /* 0x0000b40000073a20 */ /* 0x000fe20000410000 */
[----:B------:R-:W-:Y:S01]  /*ff00*/  MOV R0, RZ ;  /* 0x000000ff00007202 */ /* 0x000fe20000000f00 */
[C---:B------:R-:W-:Y:S02]  /*ff10*/  FMUL.FTZ R179, R3.reuse, R179 ;  /* 0x000000b303b37220 */ /* 0x040fe40000410000 */
[----:B------:R-:W-:-:S02]  /*ff20*/  FMUL.FTZ R182, R3, R182 ;  /* 0x000000b603b67220 */ /* 0x000fc40000410000 */
[C---:B------:R-:W-:Y:S01]  /*ff30*/  FMUL.FTZ R183, R3.reuse, R183 ;  /* 0x000000b703b77220 */ /* 0x040fe20000410000 */
[----:B------:R-:W2:Y:S01]  /*ff40*/  @P0 MUFU.RCP R0, R4 ;  /* 0x0000000400000308 */ /* 0x000ea20000001000 */
        /* <DEDUP_REMOVED lines=28> */
[----:B------:R-:W-:Y:S01]  /*10110*/  @P2 MOV R3, 0x3f317218 ;  /* 0x3f31721800032802 */ /* 0x000fe20000000f00 */
[----:B-1----:R-:W-:-:S02]  /*10120*/  FMUL.FTZ R172, R2, R172 ;  /* 0x000000ac02ac7220 */ /* 0x002fc40000410000 */
        /* <DEDUP_REMOVED lines=31> */
[----:B------:R1:W3:Y:S01]  /*10320*/  @P0 MUFU.LG2 R2, R4 ;  /* 0x0000000400020308 */ /* 0x0002e20000000c00 */
[----:B----4-:R-:W-:Y:S02]  /*10330*/  @P2 FMUL.FTZ R8, R6, 0.69314718246459960938 ;  /* 0x3f31721806082820 */ /* 0x010fe40000410000 */
[----:B------:R-:W-:Y:S02]  /*10340*/  @P2 FMUL.FTZ R6, R3, c[0x0][0x2d0] ;  /* 0x0000b40003062a20 */ /* 0x000fe40000410000 */
[----:B-----5:R-:W-:Y:S02]  /*10350*/  @P1 FMUL.FTZ R5, R5, 0.69314718246459960938 ;  /* 0x3f31721805051820 */ /* 0x020fe40000410000 */
[----:B------:R-:W-:Y:S02]  /*10360*/  @P1 FMUL.FTZ R3, R10, c[0x0][0x2d0] ;  /* 0x0000b4000a031a20 */ /* 0x000fe40000410000 */
[----:B--2---:R-:W-:-:S02]  /*10370*/  FMUL.FTZ R174, R0, R174 ;  /* 0x000000ae00ae7220 */ /* 0x004fc40000410000 */
[----:B------:R-:W-:Y:S01]  /*10380*/  @P1 FFMA.FTZ R23, R3, R134, R5 ;  /* 0x0000008603171223 */ /* 0x000fe20000010005 */
[----:B------:R-:W-:Y:S01]  /*10390*/  @P0 MOV R3, 0x3f317218 ;  /* 0x3f31721800030802 */ /* 0x000fe20000000f00 */
[C---:B------:R-:W-:Y:S02]  /*103a0*/  FMUL.FTZ R175, R0.reuse, R175 ;  /* 0x000000af00af7220 */ /* 0x040fe40000410000 */
[----:B------:R-:W-:Y:S01]  /*103b0*/  FMUL.FTZ R170, R0, R170 ;  /* 0x000000aa00aa7220 */ /* 0x000fe20000410000 */
[----:B-1----:R-:W-:Y:S01]  /*103c0*/  MOV R4, 0x1 ;  /* 0x0000000100047802 */ /* 0x002fe20000000f00 */
[----:B---3--:R-:W-:Y:S02]  /*103d0*/  @P0 FMUL.FTZ R2, R2, 0.69314718246459960938 ;  /* 0x3f31721802020820 */ /* 0x008fe40000410000 */
        /* <DEDUP_REMOVED lines=30> */
[----:B------:R-:W-:Y:S01]  /*105c0*/  PRMT R0, R4, 0x7610, R0 ;  /* 0x0000761004007816 */ /* 0x000fe20000000000 */
[----:B------:R-:W-:Y:S02]  /*105d0*/  @P3 FFMA.FTZ R21, R7, R136, R9 ;  /* 0x0000008807153223 */ /* 0x000fe40000010009 */
[----:B------:R-:W-:-:S02]  /*105e0*/  @P2 FFMA.FTZ R22, R6, R135, R8 ;  /* 0x0000008706162223 */ /* 0x000fc40000010008 */
[----:B------:R-:W-:Y:S02]  /*105f0*/  @P0 FFMA.FTZ R20, R3, R133, R2 ;  /* 0x0000008503140223 */ /* 0x000fe40000010002 */
.L_x_1203:
[----:B--2---:R2:W5:Y:S01]  /*10600*/  LDL R7, [R1+0xb0] ;  /* 0x0000b00001077983 */ /* 0x0045620000100800 */
[----:B------:R-:W-:Y:S03]  /*10610*/  BSSY B0, `(.L_x_1258) ;  /* 0x0000012000007945 */ /* 0x000fe60003800000 */
[----:B-1----:R-:W1:Y:S02]  /*10620*/  S2R R6, SR_TID.X ;  /* 0x0000000000067919 */ /* 0x002e640000002100 */
[----:B-1----:R-:W-:-:S13]  /*10630*/  LOP3.LUT P0, RZ, R6, 0x7f, RZ, 0xc0, !PT ;  /* 0x0000007f06ff7812 */ /* 0x002fda000780c0ff */
[----:B------:R-:W-:Y:S05]  /*10640*/  @P0 BRA `(.L_x_1259) ;  /* 0x000000e000000947 */ /* 0x000fea0003800000 */
[----:B--2---:R-:W1:Y:S01]  /*10650*/  S2R R4, SR_LANEID ;  /* 0x0000000000047919 */ /* 0x004e620000000000 */
[----:B------:R-:W-:Y:S01]  /*10660*/  VOTEU.ANY UR4, UPT, PT ;  /* 0x0000000000047886 */ /* 0x000fe200038e0100 */
[----:B------:R-:W-:Y:S01]  /*10670*/  IMAD.MOV.U32 R5, RZ, RZ, c[0x0][0x584] ;  /* 0x00016100ff057624 */ /* 0x000fe200078e00ff */
[----:B------:R-:W1:Y:S08]  /*10680*/  FLO.U32 R3, UR4 ;  /* 0x0000000400037d00 */ /* 0x000e7000080e0000 */
[----:B------:R-:W2:Y:S01]  /*10690*/  POPC R2, UR4 ;  /* 0x0000000400027d09 */ /* 0x000ea20008000000 */
[----:B-1----:R-:W-:Y:S01]  /*106a0*/  ISETP.EQ.U32.AND P0, PT, R3, R4, PT ;  /* 0x000000040300720c */ /* 0x002fe20003f02070 */
[----:B------:R-:W-:-:S12]  /*106b0*/  IMAD.MOV.U32 R4, RZ, RZ, c[0x0][0x580] ;  /* 0x00016000ff047624 */ /* 0x000fd800078e00ff */
[----:B--2---:R1:W2:Y:S04]  /*106c0*/  @P0 ATOMG.E.ADD.STRONG.GPU PT, R2, [R4.64], R2 ;  /* 0x00000002040209a8 */ /* 0x0042a800081ee1c8 */
[----:B-1----:R-:W1:Y:S04]  /*106d0*/  S2R R4, SR_LTMASK ;  /* 0x0000000000047919 */ /* 0x002e680000003900 */
[----:B--2---:R1:W2:Y:S02]  /*106e0*/  SHFL.IDX PT, R3, R2, R3, 0x1f ;  /* 0x00001f0302037589 */ /* 0x0042a400000e0000 */
[----:B-1----:R-:W-:-:S06]  /*106f0*/  LOP3.LUT R2, R4, UR4, RZ, 0xc0, !PT ;  /* 0x0000000404027c12 */ /* 0x002fcc000f8ec0ff */
[----:B------:R-:W2:Y:S02]  /*10700*/  POPC R2, R2 ;  /* 0x0000000200027309 */ /* 0x000ea40000000000 */
[----:B--2--5:R-:W-:-:S05]  /*10710*/  IADD3 R7, R3, c[0x0][0xc], R2 ;  /* 0x0000030003077a10 */ /* 0x024fca0007ffe002 */
[----:B------:R1:W-:Y:S02]  /*10720*/  STL [R1+0xb0], R7 ;  /* 0x0000b00701007387 */ /* 0x0003e40000100800 */
.L_x_1259:
[----:B--2---:R-:W-:Y:S05]  /*10730*/  BSYNC B0 ;  /* 0x0000000000007941 */ /* 0x004fea0003800000 */
.L_x_1258:
        /* <DEDUP_REMOVED lines=8> */
[----:B------:R2:W-:Y:S01]  /*107c0*/  STL [R1+0x10], RZ ;  /* 0x000010ff01007387 */ /* 0x0005e20000100800 */
[----:B------:R-:W-:Y:S01]  /*107d0*/  SHF.R.S32.HI R2, RZ, 0x1f, R6 ;  /* 0x0000001fff027819 */ /* 0x000fe20000011406 */
[----:B------:R-:W-:-:S03]  /*107e0*/  IMAD.MOV.U32 R3, RZ, RZ, 0x1f ;  /* 0x0000001fff037424 */ /* 0x000fc600078e00ff */
[----:B------:R-:W-:-:S04]  /*107f0*/  LEA.HI R2, R2, R6, RZ, 0x7 ;  /* 0x0000000602027211 */ /* 0x000fc800078f38ff */
[----:B------:R-:W-:-:S05]  /*10800*/  SHF.R.S32.HI R2, RZ, 0x7, R2 ;  /* 0x00000007ff027819 */ /* 0x000fca0000011402 */
[----:B------:R-:W-:Y:S01]  /*10810*/  IMAD.MOV.U32 R143, RZ, RZ, R2 ;  /* 0x000000ffff8f7224 */ /* 0x000fe200078e0002 */
[----:B------:R-:W-:Y:S02]  /*10820*/  MOV R2, 0x10840 ;  /* 0x0001084000027802 */ /* 0x000fe40000000f00 */
[----:B-12---:R-:W-:Y:S05]  /*10830*/  CALL.REL.NOINC `($__internal_19_$__cuda_sm70_shflsync_idx_p) ;  /* 0x00005fb000007944 */ /* 0x006fea0003c00000 */
.L_x_1262:
[----:B------:R-:W2:Y:S04]  /*10840*/  LDL.LU R3, [R1+0x68] ;  /* 0x0000680001037983 */ /* 0x000ea80000300800 */
[----:B------:R-:W3:Y:S04]  /*10850*/  LDL R8, [R1+0xfc] ;  /* 0x0000fc0001087983 */ /* 0x000ee80000100800 */
[----:B------:R-:W4:Y:S04]  /*10860*/  LDL.LU R13, [R1+0x64] ;  /* 0x00006400010d7983 */ /* 0x000f280000300800 */
[----:B------:R-:W3:Y:S04]  /*10870*/  LDL.LU R16, [R1+0x6c] ;  /* 0x00006c0001107983 */ /* 0x000ee80000300800 */
[----:B------:R-:W3:Y:S01]  /*10880*/  LDL.LU R15, [R1+0xac] ;  /* 0x0000ac00010f7983 */ /* 0x000ee20000300800 */
[----:B-1----:R-:W-:-:S03]  /*10890*/  IMAD.MOV.U32 R7, RZ, RZ, 0x1 ;  /* 0x00000001ff077424 */ /* 0x002fc600078e00ff */
[----:B------:R-:W4:Y:S02]  /*108a0*/  LDL R14, [R1+0x100] ;  /* 0x00010000010e7983 */ /* 0x000f240000100800 */
[----:B------:R-:W-:Y:S02]  /*108b0*/  ISETP.NE.AND P0, PT, R7, c[0x0][0x4e8], PT ;  /* 0x00013a0007007a0c */ /* 0x000fe40003f05270 */
        /* <DEDUP_REMOVED lines=32> */
[----:B------:R-:W-:-:S02]  /*10ac0*/  ULDC UR5, c[0x0][0x4e8] ;  /* 0x00013a0000057ab9 */ /* 0x000fc40000000800 */
[----:B------:R-:W-:Y:S02]  /*10ad0*/  ULDC UR4, c[0x0][0x388] ;  /* 0x0000e20000047ab9 */ /* 0x000fe40000000800 */
[----:B------:R-:W-:Y:S01]  /*10ae0*/  UIMAD UR4, UR5, UR4, URZ ;  /* 0x00000004050472a4 */ /* 0x000fe2000f8e023f */
[----:B------:R-:W-:Y:S01]  /*10af0*/  BSSY B0, `(.L_x_1263) ;  /* 0x000009e000007945 */ /* 0x000fe20003800000 */
[----:B--2--5:R-:W-:Y:S01]  /*10b00*/  SHF.R.S32.HI R0, RZ, 0x1f, R3 ;  /* 0x0000001fff007819 */ /* 0x024fe20000011403 */
[----:B------:R-:W-:-:S04]  /*10b10*/  IMAD.WIDE.U32 R4, R3, c[0x0][0x4d0], RZ ;  /* 0x0001340003047a25 */ /* 0x000fc800078e00ff */
[C---:B------:R-:W-:Y:S02]  /*10b20*/  IMAD R2, R0.reuse, c[0x0][0x4d0], RZ ;  /* 0x0001340000027a24 */ /* 0x040fe400078e02ff */
[----:B------:R-:W-:Y:S02]  /*10b30*/  IMAD R0, R0, c[0x0][0x438], RZ ;  /* 0x00010e0000007a24 */ /* 0x000fe400078e02ff */
[C---:B------:R-:W-:Y:S02]  /*10b40*/  IMAD R6, R3.reuse, c[0x0][0x4d4], R2 ;  /* 0x0001350003067a24 */ /* 0x040fe400078e0202 */
[C---:B------:R-:W-:Y:S02]  /*10b50*/  IMAD R0, R3.reuse, c[0x0][0x43c], R0 ;  /* 0x00010f0003007a24 */ /* 0x040fe400078e0200 */
[----:B------:R-:W-:-:S04]  /*10b60*/  IMAD.WIDE.U32 R2, R3, c[0x0][0x438], RZ ;  /* 0x00010e0003027a25 */ /* 0x000fc800078e00ff */
[----:B---3--:R-:W-:Y:S01]  /*10b70*/  IMAD.IADD R8, R8, 0x1, R15 ;  /* 0x0000000108087824 */ /* 0x008fe200078e020f */
[----:B------:R-:W-:Y:S01]  /*10b80*/  IADD3 R3, R3, R0, RZ ;  /* 0x0000000003037210 */ /* 0x000fe20007ffe0ff */
[----:B------:R-:W-:Y:S01]  /*10b90*/  IMAD.IADD R5, R5, 0x1, R6 ;  /* 0x0000000105057824 */ /* 0x000fe200078e0206 */
[----:B----4-:R-:W-:Y:S01]  /*10ba0*/  SHF.R.S32.HI R0, RZ, 0x1f, R13 ;  /* 0x0000001fff007819 */ /* 0x010fe2000001140d */
[----:B------:R-:W-:-:S04]  /*10bb0*/  @P0 IMAD.HI.U32 R10, R8, c[0x0][0x4ec], RZ ;  /* 0x00013b00080a0a27 */ /* 0x000fc800078e00ff */
[C---:B------:R-:W-:Y:S02]  /*10bc0*/  IMAD R7, R0.reuse, c[0x0][0x4d8], RZ ;  /* 0x0001360000077a24 */ /* 0x040fe400078e02ff */
[----:B------:R-:W-:Y:S01]  /*10bd0*/  IMAD R6, R0, c[0x0][0x440], RZ ;  /* 0x0001100000067a24 */ /* 0x000fe200078e02ff */
[----:B------:R-:W-:Y:S01]  /*10be0*/  MOV R0, R8 ;  /* 0x0000000800007202 */ /* 0x000fe20000000f00 */
[C---:B------:R-:W-:Y:S01]  /*10bf0*/  IMAD R11, R13.reuse, c[0x0][0x4dc], R7 ;  /* 0x000137000d0b7a24 */ /* 0x040fe200078e0207 */
[----:B------:R-:W-:Y:S01]  /*10c00*/  @P0 SHF.R.U32.HI R0, RZ, c[0x0][0x4f0], R10 ;  /* 0x00013c00ff000a19 */ /* 0x000fe2000001160a */
[----:B------:R-:W-:-:S04]  /*10c10*/  IMAD.WIDE.U32 R4, R13, c[0x0][0x4d8], R4 ;  /* 0x000136000d047a25 */ /* 0x000fc800078e0004 */
[----:B------:R-:W-:Y:S01]  /*10c20*/  IMAD R12, R13, c[0x0][0x444], R6 ;  /* 0x000111000d0c7a24 */ /* 0x000fe200078e0206 */
[----:B------:R-:W-:Y:S01]  /*10c30*/  SHF.R.S32.HI R6, RZ, 0x1f, R16 ;  /* 0x0000001fff067819 */ /* 0x000fe20000011410 */
[----:B------:R-:W-:Y:S01]  /*10c40*/  @P0 IMAD.HI.U32 R7, R8, c[0x0][0x4ec], RZ ;  /* 0x00013b0008070a27 */ /* 0x000fe200078e00ff */
[----:B------:R-:W-:Y:S02]  /*10c50*/  IADD3 R5, R5, R11, RZ ;  /* 0x0000000b05057210 */ /* 0x000fe40007ffe0ff */
[----:B------:R-:W-:Y:S01]  /*10c60*/  IADD3 R10, -R0, RZ, RZ ;  /* 0x000000ff000a7210 */ /* 0x000fe20007ffe1ff */
[----:B------:R-:W-:Y:S01]  /*10c70*/  IMAD.MOV.U32 R9, RZ, RZ, R8 ;  /* 0x000000ffff097224 */ /* 0x000fe200078e0008 */
[----:B------:R-:W-:Y:S01]  /*10c80*/  @P0 SHF.R.U32.HI R9, RZ, c[0x0][0x4f0], R7 ;  /* 0x00013c00ff090a19 */ /* 0x000fe20000011607 */
[----:B------:R-:W-:-:S04]  /*10c90*/  IMAD.WIDE.U32 R2, R13, c[0x0][0x440], R2 ;  /* 0x000110000d027a25 */ /* 0x000fc800078e0002 */
[C---:B------:R-:W-:Y:S02]  /*10ca0*/  IMAD R7, R6.reuse, c[0x0][0x4e0], RZ ;  /* 0x0001380006077a24 */ /* 0x040fe400078e02ff */
[----:B------:R-:W-:Y:S02]  /*10cb0*/  IMAD R6, R6, c[0x0][0x448], RZ ;  /* 0x0001120006067a24 */ /* 0x000fe400078e02ff */
[----:B------:R-:W-:Y:S02]  /*10cc0*/  IMAD R10, R10, c[0x0][0x4e8], R8 ;  /* 0x00013a000a0a7a24 */ /* 0x000fe400078e0208 */
[----:B------:R-:W-:Y:S01]  /*10cd0*/  IMAD.WIDE.U32 R4, R16, c[0x0][0x4e0], R4 ;  /* 0x0001380010047a25 */ /* 0x000fe200078e0004 */
[----:B------:R-:W-:-:S03]  /*10ce0*/  SHF.R.S32.HI R11, RZ, 0x1f, R0 ;  /* 0x0000001fff0b7819 */ /* 0x000fc60000011400 */
[----:B------:R-:W-:Y:S02]  /*10cf0*/  IMAD.IADD R3, R3, 0x1, R12 ;  /* 0x0000000103037824 */ /* 0x000fe400078e020c */
[C---:B------:R-:W-:Y:S01]  /*10d00*/  IMAD R12, R16.reuse, c[0x0][0x44c], R6 ;  /* 0x00011300100c7a24 */ /* 0x040fe200078e0206 */
[----:B------:R-:W-:Y:S01]  /*10d10*/  SHF.R.S32.HI R6, RZ, 0x1f, R9 ;  /* 0x0000001fff067819 */ /* 0x000fe20000011409 */
[----:B------:R-:W-:Y:S01]  /*10d20*/  IMAD R13, R16, c[0x0][0x4e4], R7 ;  /* 0x00013900100d7a24 */ /* 0x000fe200078e0207 */
[----:B------:R-:W-:Y:S02]  /*10d30*/  SHF.R.S32.HI R7, RZ, 0x1f, R10 ;  /* 0x0000001fff077819 */ /* 0x000fe4000001140a */
[----:B------:R-:W-:Y:S01]  /*10d40*/  IADD3 R4, P0, R0, R4, RZ ;  /* 0x0000000400047210 */ /* 0x000fe20007f1e0ff */
[----:B------:R-:W-:-:S03]  /*10d50*/  IMAD.WIDE.U32 R2, R16, c[0x0][0x448], R2 ;  /* 0x0001120010027a25 */ /* 0x000fc600078e0002 */
[----:B------:R-:W-:Y:S01]  /*10d60*/  IADD3.X R5, R11, R5, R13, P0, !PT ;  /* 0x000000050b057210 */ /* 0x000fe200007fe40d */
[----:B------:R-:W-:Y:S02]  /*10d70*/  IMAD R0, R6, c[0x0][0x430], RZ ;  /* 0x00010c0006007a24 */ /* 0x000fe400078e02ff */
[----:B------:R-:W-:Y:S02]  /*10d80*/  IMAD R6, R7, c[0x0][0x4c8], RZ ;  /* 0x0001320007067a24 */ /* 0x000fe400078e02ff */
[----:B------:R-:W-:Y:S02]  /*10d90*/  IMAD.IADD R3, R3, 0x1, R12 ;  /* 0x0000000103037824 */ /* 0x000fe400078e020c */
[C---:B------:R-:W-:Y:S02]  /*10da0*/  IMAD R12, R10.reuse, c[0x0][0x4cc], R6 ;  /* 0x000133000a0c7a24 */ /* 0x040fe400078e0206 */
[----:B------:R-:W-:-:S04]  /*10db0*/  IMAD.WIDE.U32 R4, R10, c[0x0][0x4c8], R4 ;  /* 0x000132000a047a25 */ /* 0x000fc800078e0004 */
[C---:B------:R-:W-:Y:S01]  /*10dc0*/  IMAD R11, R9.reuse, c[0x0][0x434], R0 ;  /* 0x00010d00090b7a24 */ /* 0x040fe200078e0200 */
[C---:B------:R-:W-:Y:S01]  /*10dd0*/  IADD3 R0, -R9.reuse, RZ, RZ ;  /* 0x000000ff09007210 */ /* 0x040fe20007ffe1ff */
[----:B------:R-:W-:Y:S01]  /*10de0*/  IMAD.WIDE.U32 R6, R9, c[0x0][0x430], R2 ;  /* 0x00010c0009067a25 */ /* 0x000fe200078e0002 */
[----:B------:R-:W-:Y:S02]  /*10df0*/  IADD3 R3, R5, R12, RZ ;  /* 0x0000000c05037210 */ /* 0x000fe40007ffe0ff */
[----:B------:R-:W-:Y:S01]  /*10e00*/  LEA R2, P0, R4, c[0x0][0x4a8], 0x2 ;  /* 0x00012a0004027a11 */ /* 0x000fe200078010ff */
[----:B------:R-:W-:-:S03]  /*10e10*/  IMAD R5, R0, c[0x0][0x4e8], R8 ;  /* 0x00013a0000057a24 */ /* 0x000fc600078e0208 */
[----:B------:R-:W-:Y:S01]  /*10e20*/  LEA.HI.X R0, R4, c[0x0][0x4ac], R3, 0x2, P0 ;  /* 0x00012b0004007a11 */ /* 0x000fe200000f1403 */
[----:B------:R-:W-:Y:S02]  /*10e30*/  IMAD.IADD R3, R14, 0x1, R15 ;  /* 0x000000010e037824 */ /* 0x000fe400078e020f */
[----:B------:R-:W2:Y:S01]  /*10e40*/  S2R R14, SR_TID.X ;  /* 0x00000000000e7919 */ /* 0x000ea20000002100 */
[----:B------:R-:W-:-:S03]  /*10e50*/  IMAD.IADD R7, R7, 0x1, R11 ;  /* 0x0000000107077824 */ /* 0x000fc600078e020b */
[----:B------:R-:W-:Y:S04]  /*10e60*/  SHFL.IDX PT, R12, R2, RZ, 0x1c1f ;  /* 0x001c1fff020c7589 */ /* 0x000fe800000e0000 */
[----:B------:R-:W3:Y:S04]  /*10e70*/  SHFL.IDX PT, R13, R0, RZ, 0x1c1f ;  /* 0x001c1fff000d7589 */ /* 0x000ee800000e0000 */
[----:B------:R-:W-:Y:S01]  /*10e80*/  SHFL.IDX PT, R10, R2, 0x1, 0x1c1f ;  /* 0x003c1f00020a7f89 */ /* 0x000fe200000e0000 */
[----:B--2---:R-:W-:-:S04]  /*10e90*/  SHF.R.S32.HI R16, RZ, 0x1f, R14 ;  /* 0x0000001fff107819 */ /* 0x004fc8000001140e */
[----:B------:R-:W-:Y:S01]  /*10ea0*/  LEA.HI R16, R16, R14, RZ, 0x5 ;  /* 0x0000000e10107211 */ /* 0x000fe200078f28ff */
[----:B------:R-:W2:Y:S03]  /*10eb0*/  SHFL.IDX PT, R11, R0, 0x1, 0x1c1f ;  /* 0x003c1f00000b7f89 */ /* 0x000ea600000e0000 */
[----:B------:R-:W-:-:S04]  /*10ec0*/  LOP3.LUT R16, R16, 0xffffffe0, RZ, 0xc0, !PT ;  /* 0xffffffe010107812 */ /* 0x000fc800078ec0ff */
[----:B------:R-:W-:Y:S02]  /*10ed0*/  IADD3 R16, -R16, R14, RZ ;  /* 0x0000000e10107210 */ /* 0x000fe40007ffe1ff */
[C---:B------:R-:W-:Y:S02]  /*10ee0*/  IADD3 R17, R3.reuse, 0x8, RZ ;  /* 0x0000000803117810 */ /* 0x040fe40007ffe0ff */
[----:B------:R-:W-:Y:S02]  /*10ef0*/  LOP3.LUT P1, RZ, R16, 0x3, RZ, 0xc0, !PT ;  /* 0x0000000310ff7812 */ /* 0x000fe4000782c0ff */
[----:B------:R-:W-:Y:S01]  /*10f00*/  SHF.R.S32.HI R4, RZ, 0x1f, R5 ;  /* 0x0000001fff047819 */ /* 0x000fe20000011405 */
[----:B------:R-:W-:Y:S01]  /*10f10*/  SHFL.IDX PT, R8, R2, 0x2, 0x1c1f ;  /* 0x005c1f0002087f89 */ /* 0x000fe200000e0000 */
[----:B------:R-:W-:Y:S02]  /*10f20*/  ISETP.GE.OR P4, PT, R3, UR4, P1 ;  /* 0x0000000403007c0c */ /* 0x000fe40008f86670 */
[----:B------:R-:W-:Y:S01]  /*10f30*/  ISETP.GE.OR P3, PT, R17, UR4, P1 ;  /* 0x0000000411007c0c */ /* 0x000fe20008f66670 */
[----:B------:R-:W4:Y:S04]  /*10f40*/  SHFL.IDX PT, R9, R0, 0x2, 0x1c1f ;  /* 0x005c1f0000097f89 */ /* 0x000f2800000e0000 */
[----:B------:R-:W-:Y:S04]  /*10f50*/  SHFL.IDX PT, R14, R2, 0x3, 0x1c1f ;  /* 0x007c1f00020e7f89 */ /* 0x000fe800000e0000 */
[----:B------:R1:W4:Y:S01]  /*10f60*/  SHFL.IDX PT, R15, R0, 0x3, 0x1c1f ;  /* 0x007c1f00000f7f89 */ /* 0x00032200000e0000 */
[----:B------:R-:W-:-:S03]  /*10f70*/  IADD3 R16, R3, 0x40, RZ ;  /* 0x0000004003107810 */ /* 0x000fc60007ffe0ff */
[----:B---3--:R3:W-:Y:S01]  /*10f80*/  @!P4 ST.E [R12.64], R21 ;  /* 0x000000150c00c985 */ /* 0x0087e2000c101908 */
[----:B------:R-:W-:-:S03]  /*10f90*/  ISETP.GE.OR P2, PT, R16, UR4, P1 ;  /* 0x0000000410007c0c */ /* 0x000fc60008f46670 */
[----:B--2---:R3:W-:Y:S01]  /*10fa0*/  @!P3 ST.E [R10.64], R22 ;  /* 0x000000160a00b985 */ /* 0x0047e2000c101908 */
[----:B------:R-:W-:Y:S01]  /*10fb0*/  ISETP.GE.AND P3, PT, R3, UR4, PT ;  /* 0x0000000403007c0c */ /* 0x000fe2000bf66270 */
[----:B-1----:R-:W-:-:S04]  /*10fc0*/  IMAD R0, R4, c[0x0][0x428], RZ ;  /* 0x00010a0004007a24 */ /* 0x002fc800078e02ff */
[C---:B------:R-:W-:Y:S02]  /*10fd0*/  IMAD R0, R5.reuse, c[0x0][0x42c], R0 ;  /* 0x00010b0005007a24 */ /* 0x040fe400078e0200 */
[----:B------:R-:W-:Y:S01]  /*10fe0*/  IMAD.WIDE.U32 R4, R5, c[0x0][0x428], R6 ;  /* 0x00010a0005047a25 */ /* 0x000fe200078e0006 */
[----:B------:R-:W-:-:S04]  /*10ff0*/  IADD3 R6, R3, 0x48, RZ ;  /* 0x0000004803067810 */ /* 0x000fc80007ffe0ff */
[----:B------:R-:W-:Y:S02]  /*11000*/  ISETP.GE.OR P1, PT, R6, UR4, P1 ;  /* 0x0000000406007c0c */ /* 0x000fe40008f26670 */
[----:B------:R-:W-:Y:S02]  /*11010*/  IADD3 R0, R5, R0, RZ ;  /* 0x0000000005007210 */ /* 0x000fe40007ffe0ff */
[C---:B------:R-:W-:Y:S01]  /*11020*/  LEA R19, P0, R4.reuse, c[0x0][0x400], 0x2 ;  /* 0x0001000004137a11 */ /* 0x040fe200078010ff */
[----:B----4-:R3:W-:Y:S03]  /*11030*/  @!P2 ST.E [R8.64], R23 ;  /* 0x000000170800a985 */ /* 0x0107e6000c101908 */
[----:B------:R-:W-:Y:S02]  /*11040*/  LEA.HI.X R18, R4, c[0x0][0x404], R0, 0x2, P0 ;  /* 0x0001010004127a11 */ /* 0x000fe400000f1400 */
[----:B------:R3:W1:Y:S01]  /*11050*/  SHFL.IDX PT, R0, R19, RZ, 0x1c1f ;  /* 0x001c1fff13007589 */ /* 0x00066200000e0000 */
[----:B------:R-:W-:-:S02]  /*11060*/  ISETP.GE.AND P2, PT, R17, UR4, PT ;  /* 0x0000000411007c0c */ /* 0x000fc4000bf46270 */
[----:B------:R-:W-:Y:S01]  /*11070*/  ISETP.GE.AND P0, PT, R6, UR4, PT ;  /* 0x0000000406007c0c */ /* 0x000fe2000bf06270 */
[----:B------:R3:W-:Y:S01]  /*11080*/  @!P1 ST.E [R14.64], R20 ;  /* 0x000000140e009985 */ /* 0x0007e2000c101908 */
[----:B------:R-:W-:-:S03]  /*11090*/  ISETP.GE.AND P1, PT, R16, UR4, PT ;  /* 0x0000000410007c0c */ /* 0x000fc6000bf26270 */
[----:B------:R3:W2:Y:S01]  /*110a0*/  SHFL.IDX PT, R2, R18, RZ, 0x1c1f ;  /* 0x001c1fff12027589 */ /* 0x0006a200000e0000 */
[----:B------:R-:W-:Y:S05]  /*110b0*/  @P3 BRA `(.L_x_1264) ;  /* 0x0000041000003947 */ /* 0x000fea0003800000 */
[----:B------:R-:W-:Y:S02]  /*110c0*/  ISETP.GE.AND P5, PT, R55, c[0x0][0x3c8], PT ;  /* 0x0000f20037007a0c */ /* 0x000fe40003fa6270 */
[----:B------:R-:W-:Y:S02]  /*110d0*/  ISETP.GE.AND P4, PT, R53, c[0x0][0x3c8], PT ;  /* 0x0000f20035007a0c */ /* 0x000fe40003f86270 */
[----:B------:R-:W-:-:S09]  /*110e0*/  ISETP.GE.AND P6, PT, R29, c[0x0][0x3c8], PT ;  /* 0x0000f2001d007a0c */ /* 0x000fd20003fc6270 */
[----:B-1----:R-:W-:-:S04]  /*110f0*/  @!P5 LEA R4, P3, R55, R0, 0x2 ;  /* 0x000000003704d211 */ /* 0x002fc800078610ff */
[----:B--2---:R-:W-:Y:S02]  /*11100*/  @!P5 LEA.HI.X R5, R55, R2, R56, 0x2, P3 ;  /* 0x000000023705d211 */ /* 0x004fe400018f1438 */
[----:B------:R-:W-:-:S03]  /*11110*/  ISETP.GE.AND P3, PT, R51, c[0x0][0x3c8], PT ;  /* 0x0000f20033007a0c */ /* 0x000fc60003f66270 */
[----:B------:R1:W-:Y:S02]  /*11120*/  @!P5 ST.E.64 [R4.64], R176 ;  /* 0x000000b00400d985 */ /* 0x0003e4000c101b08 */
[----:B-1----:R-:W-:-:S04]  /*11130*/  @!P4 LEA R4, P5, R53, R0, 0x2 ;  /* 0x000000003504c211 */ /* 0x002fc800078a10ff */
[----:B------:R-:W-:Y:S02]  /*11140*/  @!P4 LEA.HI.X R5, R53, R2, R54, 0x2, P5 ;  /* 0x000000023505c211 */ /* 0x000fe400028f1436 */
        /* <DEDUP_REMOVED lines=41> */
[----:B------:R1:W-:Y:S01]  /*113e0*/  @!P3 ST.E.64 [R4.64], R96 ;  /* 0x000000600400b985 */ /* 0x0003e2000c101b08 */
[----:B---3--:R-:W-:-:S04]  /*113f0*/  @!P5 LEA R10, P3, R31, R0, 0x2 ;  /* 0x000000001f0ad211 */ /* 0x008fc800078610ff */
[----:B------:R-:W-:Y:S02]  /*11400*/  @!P5 LEA.HI.X R11, R31, R2, R32, 0x2, P3 ;  /* 0x000000021f0bd211 */ /* 0x000fe400018f1420 */
[----:B------:R-:W-:Y:S02]  /*11410*/  ISETP.GE.AND P5, PT, R27, c[0x0][0x3c8], PT ;  /* 0x0000f2001b007a0c */ /* 0x000fe40003fa6270 */
[----:B------:R-:W-:-:S04]  /*11420*/  @!P6 LEA R8, P3, R29, R0, 0x2 ;  /* 0x000000001d08e211 */ /* 0x000fc800078610ff */
[----:B------:R-:W-:-:S07]  /*11430*/  @!P6 LEA.HI.X R9, R29, R2, R30, 0x2, P3 ;  /* 0x000000021d09e211 */ /* 0x000fce00018f141e */
[----:B------:R-:W-:-:S04]  /*11440*/  @!P5 LEA R6, P3, R27, R0, 0x2 ;  /* 0x000000001b06d211 */ /* 0x000fc800078610ff */
[----:B------:R-:W-:Y:S02]  /*11450*/  @!P5 LEA.HI.X R7, R27, R2, R28, 0x2, P3 ;  /* 0x000000021b07d211 */ /* 0x000fe400018f141c */
[----:B-1----:R-:W-:-:S04]  /*11460*/  @!P4 LEA R4, P3, R25, R0, 0x2 ;  /* 0x000000001904c211 */ /* 0x002fc800078610ff */
[----:B------:R-:W-:Y:S02]  /*11470*/  @!P4 LEA.HI.X R5, R25, R2, R26, 0x2, P3 ;  /* 0x000000021905c211 */ /* 0x000fe400018f141a */
[----:B------:R-:W-:-:S13]  /*11480*/  ISETP.GE.AND P3, PT, R31, c[0x0][0x3c8], PT ;  /* 0x0000f2001f007a0c */ /* 0x000fda0003f66270 */
[----:B------:R1:W-:Y:S04]  /*11490*/  @!P3 ST.E.64 [R10.64], R100 ;  /* 0x000000640a00b985 */ /* 0x0003e8000c101b08 */
[----:B------:R1:W-:Y:S04]  /*114a0*/  @!P6 ST.E.64 [R8.64], R112 ;  /* 0x000000700800e985 */ /* 0x0003e8000c101b08 */
[----:B------:R1:W-:Y:S04]  /*114b0*/  @!P5 ST.E.64 [R6.64], R116 ;  /* 0x000000740600d985 */ /* 0x0003e8000c101b08 */
[----:B------:R1:W-:Y:S02]  /*114c0*/  @!P4 ST.E.64 [R4.64], R128 ;  /* 0x000000800400c985 */ /* 0x0003e4000c101b08 */
.L_x_1264:
[----:B------:R-:W-:Y:S05]  /*114d0*/  BSYNC B0 ;  /* 0x0000000000007941 */ /* 0x000fea0003800000 */
.L_x_1263:
[----:B--2---:R2:W4:Y:S01]  /*114e0*/  SHFL.IDX PT, R2, R18, 0x1, 0x1c1f ;  /* 0x003c1f0012027f89 */ /* 0x00452200000e0000 */
[----:B------:R-:W-:Y:S03]  /*114f0*/  BSSY B0, `(.L_x_1265) ;  /* 0x0000043000007945 */ /* 0x000fe60003800000 */
[----:B-1----:R2:W1:Y:S01]  /*11500*/  SHFL.IDX PT, R0, R19, 0x1, 0x1c1f ;  /* 0x003c1f0013007f89 */ /* 0x00246200000e0000 */
[----:B------:R-:W-:Y:S05]  /*11510*/  @P2 BRA `(.L_x_1266) ;  /* 0x0000040000002947 */ /* 0x000fea0003800000 */
[----:B------:R-:W-:Y:S02]  /*11520*/  ISETP.GE.AND P5, PT, R55, c[0x0][0x3c8], PT ;  /* 0x0000f20037007a0c */ /* 0x000fe40003fa6270 */
[----:B------:R-:W-:-:S02]  /*11530*/  ISETP.GE.AND P2, PT, R53, c[0x0][0x3c8], PT ;  /* 0x0000f20035007a0c */ /* 0x000fc40003f46270 */
[----:B------:R-:W-:-:S09]  /*11540*/  ISETP.GE.AND P3, PT, R51, c[0x0][0x3c8], PT ;  /* 0x0000f20033007a0c */ /* 0x000fd20003f66270 */
[----:B-1----:R-:W-:-:S04]  /*11550*/  @!P5 LEA R4, P4, R55, R0, 0x2 ;  /* 0x000000003704d211 */ /* 0x002fc800078810ff */
[----:B----4-:R-:W-:Y:S02]  /*11560*/  @!P5 LEA.HI.X R5, R55, R2, R56, 0x2, P4 ;  /* 0x000000023705d211 */ /* 0x010fe400020f1438 */
[----:B------:R-:W-:-:S03]  /*11570*/  @!P2 LEA R6, P4, R53, R0, 0x2 ;  /* 0x000000003506a211 */ /* 0x000fc600078810ff */
[----:B------:R1:W-:Y:S01]  /*11580*/  @!P5 ST.E.64 [R4.64], R178 ;  /* 0x000000b20400d985 */ /* 0x0003e2000c101b08 */
[----:B------:R-:W-:Y:S02]  /*11590*/  ISETP.GE.AND P5, PT, R49, c[0x0][0x3c8], PT ;  /* 0x0000f20031007a0c */ /* 0x000fe40003fa6270 */
[----:B------:R-:W-:-:S05]  /*115a0*/  @!P2 LEA.HI.X R7, R53, R2, R54, 0x2, P4 ;  /* 0x000000023507a211 */ /* 0x000fca00020f1436 */
[----:B------:R4:W-:Y:S01]  /*115b0*/  @!P2 ST.E.64 [R6.64], R182 ;  /* 0x000000b60600a985 */ /* 0x0009e2000c101b08 */
[----:B------:R-:W-:Y:S02]  /*115c0*/  ISETP.GE.AND P2, PT, R47, c[0x0][0x3c8], PT ;  /* 0x0000f2002f007a0c */ /* 0x000fe40003f46270 */
[----:B-1----:R-:W-:-:S04]  /*115d0*/  @!P3 LEA R4, P4, R51, R0, 0x2 ;  /* 0x000000003304b211 */ /* 0x002fc800078810ff */
[----:B------:R-:W-:Y:S02]  /*115e0*/  @!P3 LEA.HI.X R5, R51, R2, R52, 0x2, P4 ;  /* 0x000000023305b211 */ /* 0x000fe400020f1434 */
[----:B----4-:R-:W-:-:S03]  /*115f0*/  @!P5 LEA R6, P4, R49, R0, 0x2 ;  /* 0x000000003106d211 */ /* 0x010fc600078810ff */
        /* <DEDUP_REMOVED lines=33> */
[----:B------:R-:W-:Y:S02]  /*11810*/  @!P3 LEA.HI.X R7, R33, R2, R34, 0x2, P4 ;  /* 0x000000022107b211 */ /* 0x000fe400020f1422 */
[----:B------:R-:W-:-:S03]  /*11820*/  ISETP.GE.AND P4, PT, R29, c[0x0][0x3c8], PT ;  /* 0x0000f2001d007a0c */ /* 0x000fc60003f86270 */
[----:B------:R4:W-:Y:S01]  /*11830*/  @!P3 ST.E.64 [R6.64], R98 ;  /* 0x000000620600b985 */ /* 0x0009e2000c101b08 */
[----:B------:R-:W-:Y:S02]  /*11840*/  ISETP.GE.AND P3, PT, R27, c[0x0][0x3c8], PT ;  /* 0x0000f2001b007a0c */ /* 0x000fe40003f66270 */
[----:B-1----:R-:W-:-:S04]  /*11850*/  @!P5 LEA R4, P2, R31, R0, 0x2 ;  /* 0x000000001f04d211 */ /* 0x002fc800078410ff */
[----:B------:R-:W-:Y:S02]  /*11860*/  @!P5 LEA.HI.X R5, R31, R2, R32, 0x2, P2 ;  /* 0x000000021f05d211 */ /* 0x000fe400010f1420 */
[----:B------:R-:W-:-:S03]  /*11870*/  ISETP.GE.AND P2, PT, R25, c[0x0][0x3c8], PT ;  /* 0x0000f20019007a0c */ /* 0x000fc60003f46270 */
[----:B------:R1:W-:Y:S01]  /*11880*/  @!P5 ST.E.64 [R4.64], R102 ;  /* 0x000000660400d985 */ /* 0x0003e2000c101b08 */
[----:B---3--:R-:W-:-:S04]  /*11890*/  @!P4 LEA R8, P5, R29, R0, 0x2 ;  /* 0x000000001d08c211 */ /* 0x008fc800078a10ff */
[----:B------:R-:W-:Y:S02]  /*118a0*/  @!P4 LEA.HI.X R9, R29, R2, R30, 0x2, P5 ;  /* 0x000000021d09c211 */ /* 0x000fe400028f141e */
[----:B----4-:R-:W-:-:S03]  /*118b0*/  @!P3 LEA R6, P5, R27, R0, 0x2 ;  /* 0x000000001b06b211 */ /* 0x010fc600078a10ff */
[----:B------:R3:W-:Y:S01]  /*118c0*/  @!P4 ST.E.64 [R8.64], R114 ;  /* 0x000000720800c985 */ /* 0x0007e2000c101b08 */
[----:B------:R-:W-:-:S05]  /*118d0*/  @!P3 LEA.HI.X R7, R27, R2, R28, 0x2, P5 ;  /* 0x000000021b07b211 */ /* 0x000fca00028f141c */
[----:B------:R3:W-:Y:S01]  /*118e0*/  @!P3 ST.E.64 [R6.64], R118 ;  /* 0x000000760600b985 */ /* 0x0007e2000c101b08 */
[----:B-1----:R-:W-:-:S04]  /*118f0*/  @!P2 LEA R4, P5, R25, R0, 0x2 ;  /* 0x000000001904a211 */ /* 0x002fc800078a10ff */
[----:B------:R-:W-:-:S05]  /*11900*/  @!P2 LEA.HI.X R5, R25, R2, R26, 0x2, P5 ;  /* 0x000000021905a211 */ /* 0x000fca00028f141a */
[----:B------:R3:W-:Y:S04]  /*11910*/  @!P2 ST.E.64 [R4.64], R130 ;  /* 0x000000820400a985 */ /* 0x0007e8000c101b08 */
.L_x_1266:
[----:B------:R-:W-:Y:S05]  /*11920*/  BSYNC B0 ;  /* 0x0000000000007941 */ /* 0x000fea0003800000 */
.L_x_1265:
[----:B----4-:R4:W2:Y:S01]  /*11930*/  SHFL.IDX PT, R2, R18, 0x2, 0x1c1f ;  /* 0x005c1f0012027f89 */ /* 0x0108a200000e0000 */
[----:B------:R-:W-:Y:S03]  /*11940*/  BSSY B0, `(.L_x_1267) ;  /* 0x0000043000007945 */ /* 0x000fe60003800000 */
[----:B-1----:R4:W1:Y:S01]  /*11950*/  SHFL.IDX PT, R0, R19, 0x2, 0x1c1f ;  /* 0x005c1f0013007f89 */ /* 0x00286200000e0000 */
[----:B------:R-:W-:Y:S05]  /*11960*/  @P1 BRA `(.L_x_1268) ;  /* 0x0000040000001947 */ /* 0x000fea0003800000 */
[----:B------:R-:W-:Y:S02]  /*11970*/  ISETP.GE.AND P3, PT, R55, c[0x0][0x3c8], PT ;  /* 0x0000f20037007a0c */ /* 0x000fe40003f66270 */
[----:B------:R-:W-:Y:S02]  /*11980*/  ISETP.GE.AND P5, PT, R53, c[0x0][0x3c8], PT ;  /* 0x0000f20035007a0c */ /* 0x000fe40003fa6270 */
[----:B------:R-:W-:Y:S02]  /*11990*/  ISETP.GE.AND P2, PT, R51, c[0x0][0x3c8], PT ;  /* 0x0000f20033007a0c */ /* 0x000fe40003f46270 */
[----:B------:R-:W-:-:S07]  /*119a0*/  ISETP.GE.AND P1, PT, R49, c[0x0][0x3c8], PT ;  /* 0x0000f20031007a0c */ /* 0x000fce0003f26270 */
[----:B-1-3--:R-:W-:-:S04]  /*119b0*/  @!P3 LEA R4, P4, R55, R0, 0x2 ;  /* 0x000000003704b211 */ /* 0x00afc800078810ff */
[----:B--2---:R-:W-:Y:S02]  /*119c0*/  @!P3 LEA.HI.X R5, R55, R2, R56, 0x2, P4 ;  /* 0x000000023705b211 */ /* 0x004fe400020f1438 */
        /* <DEDUP_REMOVED lines=32> */
[----:B------:R-:W-:-:S03]  /*11bd0*/  @!P5 LEA R8, P4, R37, R0, 0x2 ;  /* 0x000000002508d211 */ /* 0x000fc600078810ff */
[----:B------:R1:W-:Y:S01]  /*11be0*/  @!P3 ST.E.64 [R4.64], R72 ;  /* 0x000000480400b985 */ /* 0x0003e2000c101b08 */
[----:B------:R-:W-:Y:S02]  /*11bf0*/  @!P5 LEA.HI.X R9, R37, R2, R38, 0x2, P4 ;  /* 0x000000022509d211 */ /* 0x000fe400020f1426 */
[----:B------:R-:W-:Y:S02]  /*11c00*/  ISETP.GE.AND P4, PT, R31, c[0x0][0x3c8], PT ;  /* 0x0000f2001f007a0c */ /* 0x000fe40003f86270 */
[C---:B--2---:R-:W-:Y:S01]  /*11c10*/  @!P2 LEA R6, P3, R35.reuse, R0, 0x2 ;  /* 0x000000002306a211 */ /* 0x044fe200078610ff */
[----:B------:R2:W-:Y:S03]  /*11c20*/  @!P5 ST.E.64 [R8.64], R76 ;  /* 0x0000004c0800d985 */ /* 0x0005e6000c101b08 */
        /* <DEDUP_REMOVED lines=8> */
[----:B------:R-:W-:Y:S02]  /*11cb0*/  ISETP.GE.AND P1, PT, R25, c[0x0][0x3c8], PT ;  /* 0x0000f20019007a0c */ /* 0x000fe40003f26270 */
[----:B------:R-:W-:Y:S02]  /*11cc0*/  @!P4 LEA.HI.X R11, R31, R2, R32, 0x2, P5 ;  /* 0x000000021f0bc211 */ /* 0x000fe400028f1420 */
[----:B--2---:R-:W-:-:S03]  /*11cd0*/  @!P3 LEA R8, P5, R29, R0, 0x2 ;  /* 0x000000001d08b211 */ /* 0x004fc600078a10ff */
[----:B------:R2:W-:Y:S01]  /*11ce0*/  @!P4 ST.E.64 [R10.64], R104 ;  /* 0x000000680a00c985 */ /* 0x0005e2000c101b08 */
[----:B------:R-:W-:Y:S02]  /*11cf0*/  @!P3 LEA.HI.X R9, R29, R2, R30, 0x2, P5 ;  /* 0x000000021d09b211 */ /* 0x000fe400028f141e */
[----:B---3--:R-:W-:-:S03]  /*11d00*/  @!P2 LEA R6, P5, R27, R0, 0x2 ;  /* 0x000000001b06a211 */ /* 0x008fc600078a10ff */
[----:B------:R2:W-:Y:S01]  /*11d10*/  @!P3 ST.E.64 [R8.64], R108 ;  /* 0x0000006c0800b985 */ /* 0x0005e2000c101b08 */
[----:B------:R-:W-:-:S05]  /*11d20*/  @!P2 LEA.HI.X R7, R27, R2, R28, 0x2, P5 ;  /* 0x000000021b07a211 */ /* 0x000fca00028f141c */
[----:B------:R2:W-:Y:S01]  /*11d30*/  @!P2 ST.E.64 [R6.64], R120 ;  /* 0x000000780600a985 */ /* 0x0005e2000c101b08 */
[----:B-1----:R-:W-:-:S04]  /*11d40*/  @!P1 LEA R4, P5, R25, R0, 0x2 ;  /* 0x0000000019049211 */ /* 0x002fc800078a10ff */
[----:B------:R-:W-:-:S05]  /*11d50*/  @!P1 LEA.HI.X R5, R25, R2, R26, 0x2, P5 ;  /* 0x0000000219059211 */ /* 0x000fca00028f141a */
[----:B------:R2:W-:Y:S04]  /*11d60*/  @!P1 ST.E.64 [R4.64], R124 ;  /* 0x0000007c04009985 */ /* 0x0005e8000c101b08 */
.L_x_1268:
[----:B------:R-:W-:Y:S05]  /*11d70*/  BSYNC B0 ;  /* 0x0000000000007941 */ /* 0x000fea0003800000 */
.L_x_1267:
[----:B--2---:R2:W3:Y:S04]  /*11d80*/  SHFL.IDX PT, R2, R18, 0x3, 0x1c1f ;  /* 0x007c1f0012027f89 */ /* 0x0044e800000e0000 */
[----:B-1----:R2:W1:Y:S01]  /*11d90*/  SHFL.IDX PT, R0, R19, 0x3, 0x1c1f ;  /* 0x007c1f0013007f89 */ /* 0x00246200000e0000 */
[----:B------:R-:W-:Y:S05]  /*11da0*/  @P0 BRA `(.L_x_1269) ;  /* 0x000006e000000947 */ /* 0x000fea0003800000 */
[----:B------:R-:W-:Y:S02]  /*11db0*/  ISETP.GE.AND P1, PT, R55, c[0x0][0x3c8], PT ;  /* 0x0000f20037007a0c */ /* 0x000fe40003f26270 */
[----:B------:R-:W-:Y:S02]  /*11dc0*/  ISETP.GE.AND P2, PT, R53, c[0x0][0x3c8], PT ;  /* 0x0000f20035007a0c */ /* 0x000fe40003f46270 */
[----:B------:R-:W-:-:S09]  /*11dd0*/  ISETP.GE.AND P3, PT, R51, c[0x0][0x3c8], PT ;  /* 0x0000f20033007a0c */ /* 0x000fd20003f66270 */
[-C--:B-1-3--:R-:W-:Y:S02]  /*11de0*/  @!P1 LEA R4, P0, R55, R0.reuse, 0x2 ;  /* 0x0000000037049211 */ /* 0x08afe400078010ff */
[----:B------:R-:W-:Y:S02]  /*11df0*/  @!P2 LEA R6, P5, R53, R0, 0x2 ;  /* 0x000000003506a211 */ /* 0x000fe400078a10ff */
[-C--:B------:R-:W-:Y:S02]  /*11e00*/  @!P1 LEA.HI.X R5, R55, R2.reuse, R56, 0x2, P0 ;  /* 0x0000000237059211 */ /* 0x080fe400000f1438 */
[----:B------:R-:W-:Y:S02]  /*11e10*/  ISETP.GE.AND P0, PT, R49, c[0x0][0x3c8], PT ;  /* 0x0000f20031007a0c */ /* 0x000fe40003f06270 */
[----:B------:R-:W-:Y:S01]  /*11e20*/  @!P2 LEA.HI.X R7, R53, R2, R54, 0x2, P5 ;  /* 0x000000023507a211 */ /* 0x000fe200028f1436 */
[----:B------:R1:W-:Y:S01]  /*11e30*/  @!P1 ST.E.64 [R4.64], R174 ;  /* 0x000000ae04009985 */ /* 0x0003e2000c101b08 */
[----:B------:R-:W-:-:S03]  /*11e40*/  ISETP.GE.AND P1, PT, R47, c[0x0][0x3c8], PT ;  /* 0x0000f2002f007a0c */ /* 0x000fc60003f26270 */
[----:B------:R3:W-:Y:S01]  /*11e50*/  @!P2 ST.E.64 [R6.64], R170 ;  /* 0x000000aa0600a985 */ /* 0x0007e2000c101b08 */
[----:B------:R-:W-:Y:S02]  /*11e60*/  ISETP.GE.AND P2, PT, R45, c[0x0][0x3c8], PT ;  /* 0x0000f2002d007a0c */ /* 0x000fe40003f46270 */
[----:B-1----:R-:W-:-:S04]  /*11e70*/  @!P3 LEA R4, P4, R51, R0, 0x2 ;  /* 0x000000003304b211 */ /* 0x002fc800078810ff */
[----:B------:R-:W-:Y:S02]  /*11e80*/  @!P3 LEA.HI.X R5, R51, R2, R52, 0x2, P4 ;  /* 0x000000023305b211 */ /* 0x000fe400020f1434 */
[----:B---3--:R-:W-:Y:S02]  /*11e90*/  @!P0 LEA R6, P5, R49, R0, 0x2 ;  /* 0x0000000031068211 */ /* 0x008fe400078a10ff */
[----:B------:R-:W-:Y:S01]  /*11ea0*/  ISETP.GE.AND P4, PT, R43, c[0x0][0x3c8], PT ;  /* 0x0000f2002b007a0c */ /* 0x000fe20003f86270 */
[----:B------:R1:W-:Y:S01]  /*11eb0*/  @!P3 ST.E.64 [R4.64], R166 ;  /* 0x000000a60400b985 */ /* 0x0003e2000c101b08 */
[----:B------:R-:W-:-:S05]  /*11ec0*/  @!P0 LEA.HI.X R7, R49, R2, R50, 0x2, P5 ;  /* 0x0000000231078211 */ /* 0x000fca00028f1432 */
[----:B------:R3:W-:Y:S01]  /*11ed0*/  @!P0 ST.E.64 [R6.64], R162 ;  /* 0x000000a206008985 */ /* 0x0007e2000c101b08 */
[----:B-1----:R-:W-:-:S04]  /*11ee0*/  @!P1 LEA R4, P3, R47, R0, 0x2 ;  /* 0x000000002f049211 */ /* 0x002fc800078610ff */
[----:B------:R-:W-:Y:S02]  /*11ef0*/  @!P1 LEA.HI.X R5, R47, R2, R48, 0x2, P3 ;  /* 0x000000022f059211 */ /* 0x000fe400018f1430 */
[----:B------:R-:W-:Y:S02]  /*11f00*/  ISETP.GE.AND P3, PT, R41, c[0x0][0x3c8], PT ;  /* 0x0000f20029007a0c */ /* 0x000fe40003f66270 */
[----:B---3--:R-:W-:Y:S01]  /*11f10*/  @!P2 LEA R6, P0, R45, R0, 0x2 ;  /* 0x000000002d06a211 */ /* 0x008fe200078010ff */
[----:B------:R1:W-:Y:S01]  /*11f20*/  @!P1 ST.E.64 [R4.64], R158 ;  /* 0x0000009e04009985 */ /* 0x0003e2000c101b08 */
[----:B------:R-:W-:Y:S02]  /*11f30*/  ISETP.GE.AND P1, PT, R39, c[0x0][0x3c8], PT ;  /* 0x0000f20027007a0c */ /* 0x000fe40003f26270 */
[----:B------:R-:W-:Y:S02]  /*11f40*/  @!P2 LEA.HI.X R7, R45, R2, R46, 0x2, P0 ;  /* 0x000000022d07a211 */ /* 0x000fe400000f142e */
[----:B------:R-:W-:-:S03]  /*11f50*/  ISETP.GE.AND P0, PT, R37, c[0x0][0x3c8], PT ;  /* 0x0000f20025007a0c */ /* 0x000fc60003f06270 */
[----:B------:R3:W-:Y:S02]  /*11f60*/  @!P2 ST.E.64 [R6.64], R154 ;  /* 0x0000009a0600a985 */ /* 0x0007e4000c101b08 */
[----:B------:R-:W-:-:S04]  /*11f70*/  @!P3 LEA R8, P2, R41, R0, 0x2 ;  /* 0x000000002908b211 */ /* 0x000fc800078410ff */
[----:B------:R-:W-:Y:S02]  /*11f80*/  @!P3 LEA.HI.X R9, R41, R2, R42, 0x2, P2 ;  /* 0x000000022909b211 */ /* 0x000fe400010f142a */
[----:B-1----:R-:W-:-:S04]  /*11f90*/  @!P4 LEA R4, P5, R43, R0, 0x2 ;  /* 0x000000002b04c211 */ /* 0x002fc800078a10ff */
[----:B------:R-:W-:Y:S02]  /*11fa0*/  @!P4 LEA.HI.X R5, R43, R2, R44, 0x2, P5 ;  /* 0x000000022b05c211 */ /* 0x000fe400028f142c */
[----:B---3--:R-:W-:-:S03]  /*11fb0*/  @!P0 LEA R6, P2, R37, R0, 0x2 ;  /* 0x0000000025068211 */ /* 0x008fc600078410ff */
[----:B------:R1:W-:Y:S01]  /*11fc0*/  @!P4 ST.E.64 [R4.64], R150 ;  /* 0x000000960400c985 */ /* 0x0003e2000c101b08 */
[----:B------:R-:W-:Y:S02]  /*11fd0*/  ISETP.GE.AND P4, PT, R35, c[0x0][0x3c8], PT ;  /* 0x0000f20023007a0c */ /* 0x000fe40003f86270 */
[----:B------:R-:W-:Y:S01]  /*11fe0*/  @!P0 LEA.HI.X R7, R37, R2, R38, 0x2, P2 ;  /* 0x0000000225078211 */ /* 0x000fe200010f1426 */
[----:B------:R-:W-:Y:S01]  /*11ff0*/  @!P3 ST.E.64 [R8.64], R146 ;  /* 0x000000920800b985 */ /* 0x000fe2000c101b08 */
[----:B------:R-:W-:Y:S02]  /*12000*/  ISETP.GE.AND P3, PT, R33, c[0x0][0x3c8], PT ;  /* 0x0000f20021007a0c */ /* 0x000fe40003f66270 */
[----:B------:R-:W-:Y:S02]  /*12010*/  ISETP.GE.AND P2, PT, R31, c[0x0][0x3c8], PT ;  /* 0x0000f2001f007a0c */ /* 0x000fe40003f46270 */
[----:B-1----:R-:W-:-:S04]  /*12020*/  @!P1 LEA R4, P5, R39, R0, 0x2 ;  /* 0x0000000027049211 */ /* 0x002fc800078a10ff */
[----:B------:R-:W-:-:S05]  /*12030*/  @!P1 LEA.HI.X R5, R39, R2, R40, 0x2, P5 ;  /* 0x0000000227059211 */ /* 0x000fca00028f1428 */
        /* <DEDUP_REMOVED lines=10> */
[----:B---3--:R-:W-:Y:S02]  /*120e0*/  @!P1 LEA R6, P5, R29, R0, 0x2 ;  /* 0x000000001d069211 */ /* 0x008fe400078a10ff */
        /* <DEDUP_REMOVED lines=10> */
[----:B---3--:R-:W-:-:S04]  /*12190*/  LEA R4, P0, R25, R0, 0x2 ;  /* 0x0000000019047211 */ /* 0x008fc800078010ff */
[----:B------:R-:W-:-:S05]  /*121a0*/  LEA.HI.X R5, R25, R2, R26, 0x2, P0 ;  /* 0x0000000219057211 */ /* 0x000fca00000f141a */
[----:B------:R1:W-:Y:S01]  /*121b0*/  ST.E.64 [R4.64], R126 ;  /* 0x0000007e04007985 */ /* 0x0003e2000c101b08 */
[----:B------:R-:W-:Y:S05]  /*121c0*/  BRA `(.L_x_1269) ;  /* 0x000002c000007947 */ /* 0x000fea0003800000 */
.L_x_1261:
        /* <DEDUP_REMOVED lines=13> */
[----:B-1----:R-:W-:Y:S01]  /*122a0*/  @P0 IMAD.HI.U32 R7, R6, c[0x0][0x4ec], RZ ;  /* 0x00013b0006070a27 */ /* 0x002fe200078e00ff */
        /* <DEDUP_REMOVED lines=30> */
.L_x_1269:
[----:B------:R-:W-:Y:S05]  /*12490*/  BSYNC B1 ;  /* 0x0000000000017941 */ /* 0x000fea0003800000 */
.L_x_1260:
[----:B------:R-:W-:-:S13]  /*124a0*/  ISETP.NE.AND P0, PT, RZ, UR6, PT ;  /* 0x00000006ff007c0c */ /* 0x000fda000bf05270 */
[----:B------:R-:W-:Y:S01]  /*124b0*/  @P0 WARPSYNC 0xffffffff ;  /* 0xffffffff00000948 */ /* 0x000fe20003800000 */
[----:B------:R-:W-:Y:S06]  /*124c0*/  @P0 BAR.SYNC.DEFER_BLOCKING 0x5, 0x80 ;  /* 0x0142000000000b1d */ /* 0x000fec0000010000 */
[----:B-1----:R-:W1:Y:S04]  /*124d0*/  @P0 LDS R0, [0x10100] ;  /* 0x01010000ff000984 */ /* 0x002e680000000800 */
[----:B-1----:R1:W-:Y:S04]  /*124e0*/  @P0 STL [R1+0xb0], R0 ;  /* 0x0000b00001000387 */ /* 0x0023e80000100800 */
[----:B------:R-:W-:Y:S06]  /*124f0*/  @P0 BAR.ARV 0x4, 0x80 ;  /* 0x0102000000000b1d */ /* 0x000fec0000002000 */
[----:B------:R-:W-:Y:S05]  /*12500*/  @P0 BRA `(.L_x_1270) ;  /* 0x0000009000000947 */ /* 0x000fea0003800000 */
[----:B------:R-:W-:Y:S05]  /*12510*/  BRA.DIV ~URZ, `(.L_x_1271) ;  /* 0x000042027f007947 */ /* 0x000fea000b800000 */
[----:B-1----:R1:W2:Y:S02]  /*12520*/  SHFL.IDX PT, R0, R24, RZ, 0x1f ;  /* 0x00001fff18007589 */ /* 0x0022a400000e0000 */
.L_x_1302:
[----:B---3--:R-:W3:Y:S01]  /*12530*/  S2R R2, SR_TID.X ;  /* 0x0000000000027919 */ /* 0x008ee20000002100 */
[----:B------:R-:W-:Y:S03]  /*12540*/  WARPSYNC 0xffffffff ;  /* 0xffffffff00007948 */ /* 0x000fe60003800000 */
[----:B------:R-:W-:Y:S06]  /*12550*/  BAR.SYNC.DEFER_BLOCKING 0x4, 0x80 ;  /* 0x0102000000007b1d */ /* 0x000fec0000010000 */
[----:B--2---:R2:W-:Y:S01]  /*12560*/  STL [R1+0xb0], R0 ;  /* 0x0000b00001007387 */ /* 0x0045e20000100800 */
[----:B---3--:R-:W-:-:S13]  /*12570*/  LOP3.LUT P0, RZ, R2, 0x7f, RZ, 0xc0, !PT ;  /* 0x0000007f02ff7812 */ /* 0x008fda000780c0ff */
[----:B------:R2:W-:Y:S04]  /*12580*/  @!P0 STS [0x10100], R24 ;  /* 0x01010018ff008388 */ /* 0x0005e80000000800 */
[----:B------:R-:W-:Y:S06]  /*12590*/  BAR.ARV 0x5, 0x80 ;  /* 0x0142000000007b1d */ /* 0x000fec0000002000 */
.L_x_1270:
[----:B-12---:R-:W2:Y:S02]  /*125a0*/  LDL R0, [R1+0xb0] ;  /* 0x0000b00001007983 */ /* 0x006ea40000100800 */
[----:B--2---:R-:W-:-:S13]  /*125b0*/  ISETP.GE.AND P0, PT, R0, c[0x0][0x538], PT ;  /* 0x00014e0000007a0c */ /* 0x004fda0003f06270 */
[----:B---34-:R-:W-:Y:S01]  /*125c0*/  @P0 CALL.REL.NOINC `(.L_x_1272) ;  /* 0x0000001000000944 */ /* 0x018fe20003c00000 */
[----:B------:R-:W-:Y:S05]  /*125d0*/  BRA `(.L_x_1273) ;  /* 0xfffee4d000007947 */ /* 0x000fea000383ffff */
.L_x_1272:
[----:B------:R-:W-:Y:S05]  /*125e0*/  EXIT ;  /* 0x000000000000794d */ /* 0x000fea0003800000 */
.L_x_1204:
[----:B------:R1:W-:Y:S01]  /*125f0*/  STL [R1+0x10], RZ ;  /* 0x000010ff01007387 */ /* 0x0003e20000100800 */
[----:B------:R-:W-:Y:S01]  /*12600*/  IMAD.MOV.U32 R143, RZ, RZ, R7 ;  /* 0x000000ffff8f7224 */ /* 0x000fe200078e0007 */
[----:B------:R-:W-:Y:S02]  /*12610*/  MOV R3, 0x181f ;  /* 0x0000181f00037802 */ /* 0x000fe40000000f00 */
[----:B------:R-:W-:Y:S02]  /*12620*/  MOV R2, 0x12640 ;  /* 0x0001264000027802 */ /* 0x000fe40000000f00 */
[----:B-1---5:R-:W-:Y:S05]  /*12630*/  CALL.REL.NOINC `($__internal_19_$__cuda_sm70_shflsync_idx_p) ;  /* 0x000041b000007944 */ /* 0x022fea0003c00000 */
[----:B------:R-:W-:Y:S01]  /*12640*/  MOV R9, R143 ;  /* 0x0000008f00097202 */ /* 0x000fe20000000f00 */
[----:B-1---5:R-:W-:Y:S05]  /*12650*/  BRA `(.L_x_1274) ;  /* 0xfffef2f000007947 */ /* 0x022fea000383ffff */
.L_x_1205:
[----:B------:R3:W-:Y:S01]  /*12660*/  STL [R1+0x10], RZ ;  /* 0x000010ff01007387 */ /* 0x0007e20000100800 */
[----:B------:R-:W-:Y:S01]  /*12670*/  IMAD.MOV.U32 R143, RZ, RZ, R8 ;  /* 0x000000ffff8f7224 */ /* 0x000fe200078e0008 */
[----:B------:R-:W-:Y:S02]  /*12680*/  MOV R3, 0x181f ;  /* 0x0000181f00037802 */ /* 0x000fe40000000f00 */
[----:B------:R-:W-:Y:S02]  /*12690*/  MOV R2, 0x126b0 ;  /* 0x000126b000027802 */ /* 0x000fe40000000f00 */
[----:B-123-5:R-:W-:Y:S05]  /*126a0*/  CALL.REL.NOINC `($__internal_19_$__cuda_sm70_shflsync_idx_p) ;  /* 0x0000414000007944 */ /* 0x02efea0003c00000 */
[----:B-----5:R-:W-:Y:S01]  /*126b0*/  MOV R0, R143 ;  /* 0x0000008f00007202 */ /* 0x020fe20000000f00 */
[----:B-1----:R-:W-:Y:S05]  /*126c0*/  BRA `(.L_x_1275) ;  /* 0xfffef2a000007947 */ /* 0x002fea000383ffff */
.L_x_1208:
[----:B----4-:R-:W-:Y:S01]  /*126d0*/  MOV R0, 0x1 ;  /* 0x0000000100007802 */ /* 0x010fe20000000f00 */
[----:B------:R-:W-:Y:S01]  /*126e0*/  IMAD.MOV.U32 R143, RZ, RZ, R7 ;  /* 0x000000ffff8f7224 */ /* 0x000fe200078e0007 */
[----:B-1----:R-:W-:Y:S01]  /*126f0*/  MOV R2, 0x12730 ;  /* 0x0001273000027802 */ /* 0x002fe20000000f00 */
[----:B------:R-:W-:-:S02]  /*12700*/  IMAD.MOV.U32 R3, RZ, RZ, 0x181f ;  /* 0x0000181fff037424 */ /* 0x000fc400078e00ff */
[----:B------:R1:W-:Y:S04]  /*12710*/  STL [R1+0x10], R0 ;  /* 0x0000100001007387 */ /* 0x0003e80000100800 */
[----:B-12--5:R-:W-:Y:S05]  /*12720*/  CALL.REL.NOINC `($__internal_19_$__cuda_sm70_shflsync_idx_p) ;  /* 0x000040c000007944 */ /* 0x026fea0003c00000 */
[----:B-----5:R-:W-:Y:S01]  /*12730*/  MOV R0, 0x1 ;  /* 0x0000000100007802 */ /* 0x020fe20000000f00 */
[----:B------:R-:W-:Y:S01]  /*12740*/  IMAD.MOV.U32 R9, RZ, RZ, R143 ;  /* 0x000000ffff097224 */ /* 0x000fe200078e008f */
[----:B------:R-:W-:Y:S01]  /*12750*/  MOV R3, 0x181f ;  /* 0x0000181f00037802 */ /* 0x000fe20000000f00 */
[----:B------:R-:W-:Y:S01]  /*12760*/  IMAD.MOV.U32 R143, RZ, RZ, R8 ;  /* 0x000000ffff8f7224 */ /* 0x000fe200078e0008 */
[----:B------:R-:W-:Y:S01]  /*12770*/  MOV R2, 0x127a0 ;  /* 0x000127a000027802 */ /* 0x000fe20000000f00 */
[----:B------:R2:W-:Y:S04]  /*12780*/  STL [R1+0x10], R0 ;  /* 0x0000100001007387 */ /* 0x0005e80000100800 */
[----:B-12---:R-:W-:Y:S05]  /*12790*/  CALL.REL.NOINC `($__internal_19_$__cuda_sm70_shflsync_idx_p) ;  /* 0x0000405000007944 */ /* 0x006fea0003c00000 */
[----:B-----5:R-:W-:Y:S01]  /*127a0*/  MOV R0, R143 ;  /* 0x0000008f00007202 */ /* 0x020fe20000000f00 */
[----:B-1----:R-:W-:Y:S05]  /*127b0*/  BRA `(.L_x_1276) ;  /* 0xfffef37000007947 */ /* 0x002fea000383ffff */
.L_x_1211:
[----:B----4-:R-:W-:Y:S01]  /*127c0*/  MOV R0, 0x2 ;  /* 0x0000000200007802 */ /* 0x010fe20000000f00 */
[----:B------:R-:W-:Y:S01]  /*127d0*/  IMAD.MOV.U32 R143, RZ, RZ, R7 ;  /* 0x000000ffff8f7224 */ /* 0x000fe200078e0007 */
[----:B-1----:R-:W-:Y:S01]  /*127e0*/  MOV R2, 0x12820 ;  /* 0x0001282000027802 */ /* 0x002fe20000000f00 */
[----:B------:R-:W-:Y:S02]  /*127f0*/  IMAD.MOV.U32 R3, RZ, RZ, 0x181f ;  /* 0x0000181fff037424 */ /* 0x000fe400078e00ff */
[----:B------:R1:W-:Y:S04]  /*12800*/  STL [R1+0x10], R0 ;  /* 0x0000100001007387 */ /* 0x0003e80000100800 */
[----:B-123-5:R-:W-:Y:S05]  /*12810*/  CALL.REL.NOINC `($__internal_19_$__cuda_sm70_shflsync_idx_p) ;  /* 0x00003fd000007944 */ /* 0x02efea0003c00000 */
[----:B------:R-:W-:Y:S01]  /*12820*/  MOV R9, R143 ;  /* 0x0000008f00097202 */ /* 0x000fe20000000f00 */
[----:B-1---5:R-:W-:Y:S05]  /*12830*/  BRA `(.L_x_1277) ;  /* 0xfffef43000007947 */ /* 0x022fea000383ffff */
.L_x_1212:
[----:B----4-:R-:W-:Y:S01]  /*12840*/  MOV R0, 0x2 ;  /* 0x0000000200007802 */ /* 0x010fe20000000f00 */
[----:B------:R-:W-:Y:S01]  /*12850*/  IMAD.MOV.U32 R143, RZ, RZ, R8 ;  /* 0x000000ffff8f7224 */ /* 0x000fe200078e0008 */
[----:B-1----:R-:W-:Y:S01]  /*12860*/  MOV R2, 0x128a0 ;  /* 0x000128a000027802 */ /* 0x002fe20000000f00 */
[----:B------:R-:W-:-:S02]  /*12870*/  IMAD.MOV.U32 R3, RZ, RZ, 0x181f ;  /* 0x0000181fff037424 */ /* 0x000fc400078e00ff */
[----:B------:R1:W-:Y:S04]  /*12880*/  STL [R1+0x10], R0 ;  /* 0x0000100001007387 */ /* 0x0003e80000100800 */
[----:B-123-5:R-:W-:Y:S05]  /*12890*/  CALL.REL.NOINC `($__internal_19_$__cuda_sm70_shflsync_idx_p) ;  /* 0x00003f5000007944 */ /* 0x02efea0003c00000 */
[----:B-----5:R-:W-:Y:S01]  /*128a0*/  MOV R0, R143 ;  /* 0x0000008f00007202 */ /* 0x020fe20000000f00 */
[----:B-1----:R-:W-:Y:S05]  /*128b0*/  BRA `(.L_x_1278) ;  /* 0xfffef3d000007947 */ /* 0x002fea000383ffff */
.L_x_1215:
[----:B--2---:R-:W-:Y:S01]  /*128c0*/  MOV R0, 0x3 ;  /* 0x0000000300007802 */ /* 0x004fe20000000f00 */
[----:B------:R-:W-:Y:S01]  /*128d0*/  IMAD.MOV.U32 R143, RZ, RZ, R7 ;  /* 0x000000ffff8f7224 */ /* 0x000fe200078e0007 */
[----:B-1----:R-:W-:Y:S01]  /*128e0*/  MOV R2, 0x12920 ;  /* 0x0001292000027802 */ /* 0x002fe20000000f00 */
[----:B------:R-:W-:Y:S02]  /*128f0*/  IMAD.MOV.U32 R3, RZ, RZ, 0x181f ;  /* 0x0000181fff037424 */ /* 0x000fe400078e00ff */
[----:B------:R1:W-:Y:S04]  /*12900*/  STL [R1+0x10], R0 ;  /* 0x0000100001007387 */ /* 0x0003e80000100800 */
[----:B-1-345:R-:W-:Y:S05]  /*12910*/  CALL.REL.NOINC `($__internal_19_$__cuda_sm70_shflsync_idx_p) ;  /* 0x00003ed000007944 */ /* 0x03afea0003c00000 */
        /* <DEDUP_REMOVED lines=9> */
.L_x_1218:
[----:B--2---:R-:W-:Y:S01]  /*129b0*/  MOV R0, 0x4 ;  /* 0x0000000400007802 */ /* 0x004fe20000000f00 */
[----:B------:R-:W-:Y:S01]  /*129c0*/  IMAD.MOV.U32 R143, RZ, RZ, R7 ;  /* 0x000000ffff8f7224 */ /* 0x000fe200078e0007 */
[----:B-1----:R-:W-:Y:S01]  /*129d0*/  MOV R2, 0x12a10 ;  /* 0x00012a1000027802 */ /* 0x002fe20000000f00 */
[----:B------:R-:W-:-:S02]  /*129e0*/  IMAD.MOV.U32 R3, RZ, RZ, 0x181f ;  /* 0x0000181fff037424 */ /* 0x000fc400078e00ff */
[----:B------:R1:W-:Y:S04]  /*129f0*/  STL [R1+0x10], R0 ;  /* 0x0000100001007387 */ /* 0x0003e80000100800 */
[----:B-1-345:R-:W-:Y:S05]  /*12a00*/  CALL.REL.NOINC `($__internal_19_$__cuda_sm70_shflsync_idx_p) ;  /* 0x00003de000007944 */ /* 0x03afea0003c00000 */
[----:B------:R-:W-:Y:S01]  /*12a10*/  MOV R9, R143 ;  /* 0x0000008f00097202 */ /* 0x000fe20000000f00 */
[----:B-1---5:R-:W-:Y:S05]  /*12a20*/  BRA `(.L_x_1280) ;  /* 0xfffef4f000007947 */ /* 0x022fea000383ffff */
.L_x_1219:
[----:B--2---:R-:W-:Y:S01]  /*12a30*/  MOV R0, 0x4 ;  /* 0x0000000400007802 */ /* 0x004fe20000000f00 */
[----:B------:R-:W-:Y:S01]  /*12a40*/  IMAD.MOV.U32 R143, RZ, RZ, R8 ;  /* 0x000000ffff8f7224 */ /* 0x000fe200078e0008 */
[----:B-1----:R-:W-:Y:S01]  /*12a50*/  MOV R2, 0x12a90 ;  /* 0x00012a9000027802 */ /* 0x002fe20000000f00 */
[----:B------:R-:W-:Y:S02]  /*12a60*/  IMAD.MOV.U32 R3, RZ, RZ, 0x181f ;  /* 0x0000181fff037424 */ /* 0x000fe400078e00ff */
[----:B------:R1:W-:Y:S04]  /*12a70*/  STL [R1+0x10], R0 ;  /* 0x0000100001007387 */ /* 0x0003e80000100800 */
[----:B-1-345:R-:W-:Y:S05]  /*12a80*/  CALL.REL.NOINC `($__internal_19_$__cuda_sm70_shflsync_idx_p) ;  /* 0x00003d6000007944 */ /* 0x03afea0003c00000 */
[----:B-----5:R-:W-:Y:S01]  /*12a90*/  MOV R0, R143 ;  /* 0x0000008f00007202 */ /* 0x020fe20000000f00 */
[----:B-1----:R-:W-:Y:S05]  /*12aa0*/  BRA `(.L_x_1281) ;  /* 0xfffef49000007947 */ /* 0x002fea000383ffff */
.L_x_1222:
[----:B---3--:R-:W-:Y:S01]  /*12ab0*/  MOV R0, 0x5 ;  /* 0x0000000500007802 */ /* 0x008fe20000000f00 */
[----:B------:R-:W-:Y:S01]  /*12ac0*/  IMAD.MOV.U32 R143, RZ, RZ, R7 ;  /* 0x000000ffff8f7224 */ /* 0x000fe200078e0007 */
[----:B-1----:R-:W-:Y:S01]  /*12ad0*/  MOV R2, 0x12b10 ;  /* 0x00012b1000027802 */ /* 0x002fe20000000f00 */
[----:B------:R-:W-:-:S02]  /*12ae0*/  IMAD.MOV.U32 R3, RZ, RZ, 0x181f ;  /* 0x0000181fff037424 */ /* 0x000fc400078e00ff */
        /* <DEDUP_REMOVED lines=11> */
.L_x_1225:
[----:B---3--:R-:W-:Y:S01]  /*12ba0*/  MOV R0, 0x6 ;  /* 0x0000000600007802 */ /* 0x008fe20000000f00 */
[----:B------:R-:W-:Y:S01]  /*12bb0*/  IMAD.MOV.U32 R143, RZ, RZ, R7 ;  /* 0x000000ffff8f7224 */ /* 0x000fe200078e0007 */
[----:B-1----:R-:W-:Y:S01]  /*12bc0*/  MOV R2, 0x12c00 ;  /* 0x00012c0000027802 */ /* 0x002fe20000000f00 */
[----:B------:R-:W-:Y:S02]  /*12bd0*/  IMAD.MOV.U32 R3, RZ, RZ, 0x181f ;  /* 0x0000181fff037424 */ /* 0x000fe400078e00ff */
[----:B------:R1:W-:Y:S04]  /*12be0*/  STL [R1+0x10], R0 ;  /* 0x0000100001007387 */ /* 0x0003e80000100800 */
[----:B-12-45:R-:W-:Y:S05]  /*12bf0*/  CALL.REL.NOINC `($__internal_19_$__cuda_sm70_shflsync_idx_p) ;  /* 0x00003bf000007944 */ /* 0x036fea0003c00000 */
[----:B------:R-:W-:Y:S01]  /*12c00*/  MOV R9, R143 ;  /* 0x0000008f00097202 */ /* 0x000fe20000000f00 */
[----:B-1---5:R-:W-:Y:S05]  /*12c10*/  BRA `(.L_x_1283) ;  /* 0xfffef5b000007947 */ /* 0x022fea000383ffff */
.L_x_1226:
[----:B---3--:R-:W-:Y:S01]  /*12c20*/  MOV R0, 0x6 ;  /* 0x0000000600007802 */ /* 0x008fe20000000f00 */
[----:B------:R-:W-:Y:S01]  /*12c30*/  IMAD.MOV.U32 R143, RZ, RZ, R8 ;  /* 0x000000ffff8f7224 */ /* 0x000fe200078e0008 */
[----:B-1----:R-:W-:Y:S01]  /*12c40*/  MOV R2, 0x12c80 ;  /* 0x00012c8000027802 */ /* 0x002fe20000000f00 */
[----:B------:R-:W-:-:S02]  /*12c50*/  IMAD.MOV.U32 R3, RZ, RZ, 0x181f ;  /* 0x0000181fff037424 */ /* 0x000fc400078e00ff */
[----:B------:R1:W-:Y:S04]  /*12c60*/  STL [R1+0x10], R0 ;  /* 0x0000100001007387 */ /* 0x0003e80000100800 */
[----:B-12-45:R-:W-:Y:S05]  /*12c70*/  CALL.REL.NOINC `($__internal_19_$__cuda_sm70_shflsync_idx_p) ;  /* 0x00003b7000007944 */ /* 0x036fea0003c00000 */
[----:B-----5:R-:W-:Y:S01]  /*12c80*/  MOV R0, R143 ;  /* 0x0000008f00007202 */ /* 0x020fe20000000f00 */
[----:B-1----:R-:W-:Y:S05]  /*12c90*/  BRA `(.L_x_1284) ;  /* 0xfffef55000007947 */ /* 0x002fea000383ffff */
.L_x_1229:
        /* <DEDUP_REMOVED lines=15> */
.L_x_1232:
[----:B------:R2:W-:Y:S01]  /*12d90*/  STL [R1+0x10], RZ ;  /* 0x000010ff01007387 */ /* 0x0005e20000100800 */
[----:B------:R-:W-:Y:S01]  /*12da0*/  IMAD.MOV.U32 R143, RZ, RZ, R0 ;  /* 0x000000ffff8f7224 */ /* 0x000fe200078e0000 */
[----:B------:R-:W-:-:S02]  /*12db0*/  MOV R3, 0x181f ;  /* 0x0000181f00037802 */ /* 0x000fc40000000f00 */
[----:B------:R-:W-:Y:S02]  /*12dc0*/  MOV R2, 0x12de0 ;  /* 0x00012de000027802 */ /* 0x000fe40000000f00 */
[----:B-12---:R-:W-:Y:S05]  /*12dd0*/  CALL.REL.NOINC `($__internal_19_$__cuda_sm70_shflsync_idx_p) ;  /* 0x00003a1000007944 */ /* 0x006fea0003c00000 */
[----:B------:R-:W-:Y:S01]  /*12de0*/  MOV R8, R143 ;  /* 0x0000008f00087202 */ /* 0x000fe20000000f00 */
[----:B-1---5:R-:W-:Y:S05]  /*12df0*/  BRA `(.L_x_1286) ;  /* 0xffff0f7000007947 */ /* 0x022fea000383ffff */
.L_x_1233:
[----:B------:R4:W-:Y:S01]  /*12e00*/  STL [R1+0x10], RZ ;  /* 0x000010ff01007387 */ /* 0x0009e20000100800 */
[----:B------:R-:W-:Y:S01]  /*12e10*/  IMAD.MOV.U32 R143, RZ, RZ, R4 ;  /* 0x000000ffff8f7224 */ /* 0x000fe200078e0004 */
[----:B------:R-:W-:Y:S02]  /*12e20*/  MOV R3, 0x181f ;  /* 0x0000181f00037802 */ /* 0x000fe40000000f00 */
[----:B------:R-:W-:Y:S02]  /*12e30*/  MOV R2, 0x12e50 ;  /* 0x00012e5000027802 */ /* 0x000fe40000000f00 */
[----:B-1234-:R-:W-:Y:S05]  /*12e40*/  CALL.REL.NOINC `($__internal_19_$__cuda_sm70_shflsync_idx_p) ;  /* 0x000039a000007944 */ /* 0x01efea0003c00000 */
[----:B------:R-:W2:Y:S04]  /*12e50*/  LDL R3, [R1+0xc] ;  /* 0x00000c0001037983 */ /* 0x000ea80000100800 */
[----:B------:R-:W3:Y:S01]  /*12e60*/  LDL R2, [R1+0x1c] ;  /* 0x00001c0001027983 */ /* 0x000ee20000100800 */
[----:B------:R-:W-:-:S05]  /*12e70*/  IADD3 R6, P6, R143, R149, RZ ;  /* 0x000000958f067210 */ /* 0x000fca0007fde0ff */
[----:B------:R-:W-:Y:S01]  /*12e80*/  IMAD.X R7, R8, 0x1, R57, P6 ;  /* 0x0000000108077824 */ /* 0x000fe200030e0639 */
[----:B--2---:R-:W-:Y:S02]  /*12e90*/  ISETP.GE.AND P2, PT, R3, c[0x0][0x1d4], PT ;  /* 0x0000750003007a0c */ /* 0x004fe40003f46270 */
[----:B---3--:R-:W-:Y:S02]  /*12ea0*/  ISETP.GE.AND P0, PT, R2, c[0x0][0x1d4], PT ;  /* 0x0000750002007a0c */ /* 0x008fe40003f06270 */
[----:B------:R-:W-:Y:S01]  /*12eb0*/  IADD3 R2, P5, R143, R150, RZ ;  /* 0x000000968f027210 */ /* 0x000fe20007fbe0ff */
[----:B-----5:R-:W-:Y:S01]  /*12ec0*/  IMAD.MOV.U32 R143, RZ, RZ, R0 ;  /* 0x000000ffff8f7224 */ /* 0x020fe200078e0000 */
[----:B------:R-:W-:-:S03]  /*12ed0*/  SEL R5, RZ, 0x10, P0 ;  /* 0x00000010ff057807 */ /* 0x000fc60000000000 */
[----:B------:R-:W-:-:S04]  /*12ee0*/  IMAD.X R3, R8, 0x1, R56, P5 ;  /* 0x0000000108037824 */ /* 0x000fc800028e0638 */
[----:B------:R-:W-:Y:S01]  /*12ef0*/  @!PT LDS RZ, [RZ] ;  /* 0x00000000fffff984 */ /* 0x000fe20000000800 */
[----:B------:R-:W-:Y:S01]  /*12f00*/  @!PT LDS RZ, [RZ] ;  /* 0x00000000fffff984 */ /* 0x000fe20000000800 */
[----:B------:R-:W-:Y:S01]  /*12f10*/  @!PT LDS RZ, [RZ] ;  /* 0x00000000fffff984 */ /* 0x000fe20000000800 */
[----:B------:R2:W-:Y:S04]  /*12f20*/  LDGSTS.E.BYPASS.LTC128B.128 [R252+0x4100], [R6.64], !P2 ;  /* 0x0410000006fc7fae */ /* 0x0005e8000d101d48 */
[----:B------:R3:W-:Y:S01]  /*12f30*/  LDGSTS.E.BYPASS.LTC128B.128 [R252+0x6100], [R2.64], !P0 ;  /* 0x0610000002fc7fae */ /* 0x0007e2000c101d48 */
[----:B--2---:R-:W-:Y:S01]  /*12f40*/  SEL R6, RZ, 0x10, P2 ;  /* 0x00000010ff067807 */ /* 0x004fe20001000000 */
[----:B---3--:R-:W-:Y:S02]  /*12f50*/  IMAD.MOV.U32 R2, RZ, RZ, 0x1 ;  /* 0x00000001ff027424 */ /* 0x008fe400078e00ff */
[----:B------:R-:W-:-:S03]  /*12f60*/  IMAD.MOV.U32 R3, RZ, RZ, 0x181f ;  /* 0x0000181fff037424 */ /* 0x000fc600078e00ff */
[----:B------:R2:W-:Y:S02]  /*12f70*/  STL [R1+0x10], R2 ;  /* 0x0000100201007387 */ /* 0x0005e40000100800 */
[----:B--2---:R-:W-:Y:S02]  /*12f80*/  MOV R2, 0x12fa0 ;  /* 0x00012fa000027802 */ /* 0x004fe40000000f00 */
[----:B-1----:R-:W-:Y:S05]  /*12f90*/  CALL.REL.NOINC `($__internal_19_$__cuda_sm70_shflsync_idx_p) ;  /* 0x0000385000007944 */ /* 0x002fea0003c00000 */
[----:B------:R-:W-:Y:S01]  /*12fa0*/  MOV R2, 0x1 ;  /* 0x0000000100027802 */ /* 0x000fe20000000f00 */
[----:B------:R-:W-:Y:S01]  /*12fb0*/  IMAD.MOV.U32 R7, RZ, RZ, R143 ;  /* 0x000000ffff077224 */ /* 0x000fe200078e008f */
[----:B------:R-:W-:Y:S01]  /*12fc0*/  MOV R3, 0x181f ;  /* 0x0000181f00037802 */ /* 0x000fe20000000f00 */
[----:B-----5:R-:W-:Y:S02]  /*12fd0*/  IMAD.MOV.U32 R143, RZ, RZ, R4 ;  /* 0x000000ffff8f7224 */ /* 0x020fe400078e0004 */
[----:B------:R2:W-:Y:S02]  /*12fe0*/  STL [R1+0x10], R2 ;  /* 0x0000100201007387 */ /* 0x0005e40000100800 */
[----:B--2---:R-:W-:Y:S02]  /*12ff0*/  MOV R2, 0x13010 ;  /* 0x0001301000027802 */ /* 0x004fe40000000f00 */
[----:B-1----:R-:W-:Y:S05]  /*13000*/  CALL.REL.NOINC `($__internal_19_$__cuda_sm70_shflsync_idx_p) ;  /* 0x000037e000007944 */ /* 0x002fea0003c00000 */
[----:B------:R-:W-:Y:S02]  /*13010*/  IADD3 R8, -R6, 0x10, RZ ;  /* 0x0000001006087810 */ /* 0x000fe40007ffe1ff */
[----:B------:R-:W-:-:S02]  /*13020*/  IADD3 R2, -R5, 0x10, RZ ;  /* 0x0000001005027810 */ /* 0x000fc40007ffe1ff */
[----:B------:R-:W-:Y:S02]  /*13030*/  LOP3.LUT R8, R8, 0xf, RZ, 0xc0, !PT ;  /* 0x0000000f08087812 */ /* 0x000fe400078ec0ff */
[----:B------:R-:W-:Y:S02]  /*13040*/  ISETP.NE.U32.AND P6, PT, R6, RZ, PT ;  /* 0x000000ff0600720c */ /* 0x000fe40003fc5070 */
[----:B------:R-:W-:Y:S02]  /*13050*/  IADD3 R8, P2, P0, R8, R143, R149 ;  /* 0x0000008f08087210 */ /* 0x000fe4000785e095 */
[----:B------:R-:W-:Y:S02]  /*13060*/  LOP3.LUT R2, R2, 0xf, RZ, 0xc0, !PT ;  /* 0x0000000f02027812 */ /* 0x000fe400078ec0ff */
[----:B------:R-:W-:Y:S02]  /*13070*/  ISETP.NE.U32.AND P5, PT, R5, RZ, PT ;  /* 0x000000ff0500720c */ /* 0x000fe40003fa5070 */
[----:B------:R-:W-:-:S02]  /*13080*/  IADD3.X R9, RZ, R7, R57, P2, P0 ;  /* 0x00000007ff097210 */ /* 0x000fc400017e0439 */
[----:B------:R-:W-:Y:S01]  /*13090*/  IADD3 R2, P2, P0, R2, R143, R150 ;  /* 0x0000008f02027210 */ /* 0x000fe2000785e096 */
[----:B-----5:R-:W-:Y:S02]  /*130a0*/  IMAD.MOV.U32 R143, RZ, RZ, R0 ;  /* 0x000000ffff8f7224 */ /* 0x020fe400078e0000 */
[----:B------:R-:W-:Y:S01]  /*130b0*/  @!PT LDS RZ, [RZ] ;  /* 0x00000000fffff984 */ /* 0x000fe20000000800 */
[----:B------:R-:W-:Y:S01]  /*130c0*/  @!PT LDS RZ, [RZ] ;  /* 0x00000000fffff984 */ /* 0x000fe20000000800 */
[----:B------:R-:W-:Y:S01]  /*130d0*/  @!PT LDS RZ, [RZ] ;  /* 0x00000000fffff984 */ /* 0x000fe20000000800 */
[----:B------:R2:W-:Y:S01]  /*130e0*/  LDGSTS.E.BYPASS.LTC128B.128.ZFILL [R252+0x4900], [R8.64], P6 ;  /* 0x0490000008fc7fae */ /* 0x0005e2000b141d48 */
[----:B------:R-:W-:-:S05]  /*130f0*/  IADD3.X R3, RZ, R7, R56, P2, P0 ;  /* 0x00000007ff037210 */ /* 0x000fca00017e0438 */
[----:B------:R3:W-:Y:S02]  /*13100*/  LDGSTS.E.BYPASS.LTC128B.128.ZFILL [R252+0x6900], [R2.64], P5 ;  /* 0x0690000002fc7fae */ /* 0x0007e4000a941d48 */
[----:B---3--:R-:W-:Y:S02]  /*13110*/  IMAD.MOV.U32 R2, RZ, RZ, 0x2 ;  /* 0x00000002ff027424 */ /* 0x008fe400078e00ff */
[----:B------:R-:W-:-:S03]  /*13120*/  IMAD.MOV.U32 R3, RZ, RZ, 0x181f ;  /* 0x0000181fff037424 */ /* 0x000fc600078e00ff */
[----:B------:R3:W-:Y:S02]  /*13130*/  STL [R1+0x10], R2 ;  /* 0x0000100201007387 */ /* 0x0007e40000100800 */
[----:B---3--:R-:W-:Y:S02]  /*13140*/  MOV R2, 0x13160 ;  /* 0x0001316000027802 */ /* 0x008fe40000000f00 */
[----:B-12---:R-:W-:Y:S05]  /*13150*/  CALL.REL.NOINC `($__internal_19_$__cuda_sm70_shflsync_idx_p) ;  /* 0x0000369000007944 */ /* 0x006fea0003c00000 */
        /* <DEDUP_REMOVED lines=10> */
[----:B------:R-:W-:Y:S02]  /*13200*/  LOP3.LUT R2, R2, 0xf, RZ, 0xc0, !PT ;  /* 0x0000000f02027812 */ /* 0x000fe400078ec0ff */
[----:B------:R-:W-:Y:S02]  /*13210*/  IADD3 R8, P2, P0, R8, R143, R149 ;  /* 0x0000008f08087210 */ /* 0x000fe4000785e095 */
[----:B------:R-:W-:Y:S02]  /*13220*/  ISETP.NE.U32.AND P6, PT, R6, RZ, PT ;  /* 0x000000ff0600720c */ /* 0x000fe40003fc5070 */
[----:B------:R-:W-:Y:S02]  /*13230*/  IADD3.X R9, RZ, R7, R57, P2, P0 ;  /* 0x00000007ff097210 */ /* 0x000fe400017e0439 */
[----:B------:R-:W-:Y:S01]  /*13240*/  IADD3 R2, P2, P0, R2, R143, R150 ;  /* 0x0000008f02027210 */ /* 0x000fe2000785e096 */
[----:B-----5:R-:W-:Y:S01]  /*13250*/  IMAD.MOV.U32 R143, RZ, RZ, R0 ;  /* 0x000000ffff8f7224 */ /* 0x020fe200078e0000 */
[----:B------:R-:W-:Y:S01]  /*13260*/  ISETP.NE.U32.AND P5, PT, R5, RZ, PT ;  /* 0x000000ff0500720c */ /* 0x000fe20003fa5070 */
[----:B------:R-:W-:Y:S01]  /*13270*/  IMAD.MOV.U32 R0, RZ, RZ, 0x3 ;  /* 0x00000003ff007424 */ /* 0x000fe200078e00ff */
[----:B------:R-:W-:-:S04]  /*13280*/  IADD3.X R3, RZ, R7, R56, P2, P0 ;  /* 0x00000007ff037210 */ /* 0x000fc800017e0438 */
[----:B------:R2:W-:Y:S04]  /*13290*/  STL [R1+0x10], R0 ;  /* 0x0000100001007387 */ /* 0x0005e80000100800 */
[----:B------:R-:W-:Y:S01]  /*132a0*/  @!PT LDS RZ, [RZ] ;  /* 0x00000000fffff984 */ /* 0x000fe20000000800 */
[----:B------:R-:W-:Y:S01]  /*132b0*/  @!PT LDS RZ, [RZ] ;  /* 0x00000000fffff984 */ /* 0x000fe20000000800 */
[----:B------:R-:W-:Y:S01]  /*132c0*/  @!PT LDS RZ, [RZ] ;  /* 0x00000000fffff984 */ /* 0x000fe20000000800 */
[----:B------:R2:W-:Y:S04]  /*132d0*/  LDGSTS.E.BYPASS.LTC128B.128.ZFILL [R252+0x5100], [R8.64], P6 ;  /* 0x0510000008fc7fae */ /* 0x0005e8000b141d48 */
[----:B------:R3:W-:Y:S02]  /*132e0*/  LDGSTS.E.BYPASS.LTC128B.128.ZFILL [R252+0x7100], [R2.64], P5 ;  /* 0x0710000002fc7fae */ /* 0x0007e4000a941d48 */
[----:B---3--:R-:W-:Y:S01]  /*132f0*/  IMAD.MOV.U32 R3, RZ, RZ, 0x181f ;  /* 0x0000181fff037424 */ /* 0x008fe200078e00ff */
[----:B------:R-:W-:-:S02]  /*13300*/  MOV R2, 0x13320 ;  /* 0x0001332000027802 */ /* 0x000fc40000000f00 */
[----:B-12---:R-:W-:Y:S05]  /*13310*/  CALL.REL.NOINC `($__internal_19_$__cuda_sm70_shflsync_idx_p) ;  /* 0x000034d000007944 */ /* 0x006fea0003c00000 */
        /* <DEDUP_REMOVED lines=9> */
.L_x_1234:
[----:B------:R1:W-:Y:S01]  /*133b0*/  STL [R1+0x10], RZ ;  /* 0x000010ff01007387 */ /* 0x0003e20000100800 */
[----:B------:R-:W-:Y:S01]  /*133c0*/  IMAD.MOV.U32 R143, RZ, RZ, R0 ;  /* 0x000000ffff8f7224 */ /* 0x000fe200078e0000 */
[----:B------:R-:W-:-:S02]  /*133d0*/  MOV R3, 0x1c1f ;  /* 0x00001c1f00037802 */ /* 0x000fc40000000f00 */
[----:B------:R-:W-:Y:S02]  /*133e0*/  MOV R2, 0x13400 ;  /* 0x0001340000027802 */ /* 0x000fe40000000f00 */
[----:B-1----:R-:W-:Y:S05]  /*133f0*/  CALL.REL.NOINC `($__internal_19_$__cuda_sm70_shflsync_idx_p) ;  /* 0x000033f000007944 */ /* 0x002fea0003c00000 */
[----:B------:R-:W-:Y:S01]  /*13400*/  MOV R2, R143 ;  /* 0x0000008f00027202 */ /* 0x000fe20000000f00 */
[----:B-1---5:R-:W-:Y:S05]  /*13410*/  BRA `(.L_x_1288) ;  /* 0xffff0d5000007947 */ /* 0x022fea000383ffff */
.L_x_1235:
[----:B------:R-:W-:Y:S01]  /*13420*/  MOV R2, 0x1 ;  /* 0x0000000100027802 */ /* 0x000fe20000000f00 */
[----:B------:R-:W-:Y:S02]  /*13430*/  IMAD.MOV.U32 R143, RZ, RZ, R0 ;  /* 0x000000ffff8f7224 */ /* 0x000fe400078e0000 */
[----:B------:R-:W-:Y:S02]  /*13440*/  IMAD.MOV.U32 R3, RZ, RZ, 0x1c1f ;  /* 0x00001c1fff037424 */ /* 0x000fe400078e00ff */
[----:B------:R2:W-:Y:S02]  /*13450*/  STL [R1+0x10], R2 ;  /* 0x0000100201007387 */ /* 0x0005e40000100800 */
[----:B--2---:R-:W-:Y:S02]  /*13460*/  MOV R2, 0x13480 ;  /* 0x0001348000027802 */ /* 0x004fe40000000f00 */
[----:B-1----:R-:W-:Y:S05]  /*13470*/  CALL.REL.NOINC `($__internal_19_$__cuda_sm70_shflsync_idx_p) ;  /* 0x0000337000007944 */ /* 0x002fea0003c00000 */
[----:B-----5:R-:W-:Y:S02]  /*13480*/  IMAD.IADD R2, R4, 0x1, R143 ;  /* 0x0000000104027824 */ /* 0x020fe400078e028f */
[----:B------:R-:W-:-:S02]  /*13490*/  IMAD.MOV.U32 R143, RZ, RZ, R0 ;  /* 0x000000ffff8f7224 */ /* 0x000fc400078e0000 */
[----:B------:R-:W-:Y:S01]  /*134a0*/  IMAD.MOV.U32 R3, RZ, RZ, 0x1c1f ;  /* 0x00001c1fff037424 */ /* 0x000fe200078e00ff */
        /* <DEDUP_REMOVED lines=28> */
[----:B------:R-:W-:Y:S01]  /*13670*/  ISETP.GT.AND P0, PT, R2, 0x39, PT ;  /* 0x000000390200780c */ /* 0x000fe20003f04270 */
[----:B------:R-:W-:Y:S01]  /*13680*/  IMAD.MOV.U32 R2, RZ, RZ, 0x2 ;  /* 0x00000002ff027424 */ /* 0x000fe200078e00ff */
[----:B------:R-:W-:Y:S02]  /*13690*/  FSEL R58, R30, -INF , P6 ;  /* 0xff8000001e3a7808 */ /* 0x000fe40003000000 */
[----:B------:R-:W-:-:S02]  /*136a0*/  FSEL R51, R31, -INF , P5 ;  /* 0xff8000001f337808 */ /* 0x000fc40002800000 */
[----:B------:R2:W-:Y:S01]  /*136b0*/  STL [R1+0x10], R2 ;  /* 0x0000100201007387 */ /* 0x0005e20000100800 */
[----:B------:R-:W-:Y:S02]  /*136c0*/  FSEL R50, R26, -INF , P2 ;  /* 0xff8000001a327808 */ /* 0x000fe40001000000 */
[----:B------:R-:W-:Y:S02]  /*136d0*/  FSEL R49, R27, -INF , P0 ;  /* 0xff8000001b317808 */ /* 0x000fe40000000000 */
[----:B--2---:R-:W-:Y:S02]  /*136e0*/  MOV R2, 0x13700 ;  /* 0x0001370000027802 */ /* 0x004fe40000000f00 */
[----:B-1----:R-:W-:Y:S05]  /*136f0*/  CALL.REL.NOINC `($__internal_19_$__cuda_sm70_shflsync_idx_p) ;  /* 0x000030f000007944 */ /* 0x002fea0003c00000 */
[----:B-----5:R-:W-:Y:S02]  /*13700*/  IMAD.IADD R2, R4, 0x1, R143 ;  /* 0x0000000104027824 */ /* 0x020fe400078e028f */
[----:B------:R-:W-:Y:S02]  /*13710*/  IMAD.MOV.U32 R143, RZ, RZ, R0 ;  /* 0x000000ffff8f7224 */ /* 0x000fe400078e0000 */
[----:B------:R-:W-:Y:S01]  /*13720*/  IMAD.MOV.U32 R0, RZ, RZ, 0x3 ;  /* 0x00000003ff007424 */ /* 0x000fe200078e00ff */
[----:B------:R-:W-:Y:S01]  /*13730*/  IMNMX R2, R5, R2, PT ;  /* 0x0000000205027217 */ /* 0x000fe20003800200 */
[----:B------:R-:W-:-:S03]  /*13740*/  IMAD.MOV.U32 R3, RZ, RZ, 0x1c1f ;  /* 0x00001c1fff037424 */ /* 0x000fc600078e00ff */
[----:B------:R2:W-:Y:S01]  /*13750*/  STL [R1+0x10], R0 ;  /* 0x0000100001007387 */ /* 0x0005e20000100800 */
        /* <DEDUP_REMOVED lines=32> */
[----:B------:R-:W-:Y:S02]  /*13960*/  MOV R2, 0x13980 ;  /* 0x0001398000027802 */ /* 0x000fe40000000f00 */
[----:B-12---:R-:W-:Y:S05]  /*13970*/  CALL.REL.NOINC `($__internal_19_$__cuda_sm70_shflsync_idx_p) ;  /* 0x00002e7000007944 */ /* 0x006fea0003c00000 */
[----:B-----5:R-:W-:Y:S01]  /*13980*/  IMAD.IADD R4, R4, 0x1, R143 ;  /* 0x0000000104047824 */ /* 0x020fe200078e028f */
[----:B------:R-:W-:Y:S01]  /*13990*/  FMNMX.FTZ R136, R7, R8, !PT ;  /* 0x0000000807887209 */ /* 0x000fe20007810000 */
[----:B------:R-:W-:Y:S01]  /*139a0*/  IMAD.MOV.U32 R0, RZ, RZ, 0x2 ;  /* 0x00000002ff007424 */ /* 0x000fe200078e00ff */
[----:B------:R-:W-:Y:S02]  /*139b0*/  FMNMX.FTZ R135, R9, R10, !PT ;  /* 0x0000000a09877209 */ /* 0x000fe40007810000 */
[----:B------:R-:W-:Y:S02]  /*139c0*/  IMNMX R5, R5, R4, PT ;  /* 0x0000000405057217 */ /* 0x000fe40003800200 */
[----:B------:R-:W-:-:S02]  /*139d0*/  FMNMX.FTZ R136, R11, R136, !PT ;  /* 0x000000880b887209 */ /* 0x000fc40007810000 */
[C---:B------:R-:W-:Y:S02]  /*139e0*/  ISETP.GT.AND P6, PT, R5.reuse, RZ, PT ;  /* 0x000000ff0500720c */ /* 0x040fe40003fc4270 */
[C---:B------:R-:W-:Y:S02]  /*139f0*/  ISETP.GT.AND P5, PT, R5.reuse, 0x1, PT ;  /* 0x000000010500780c */ /* 0x040fe40003fa4270 */
[----:B------:R-:W-:Y:S02]  /*13a00*/  ISETP.GT.AND P2, PT, R5, 0x8, PT ;  /* 0x000000080500780c */ /* 0x000fe40003f44270 */
[----:B------:R-:W-:Y:S02]  /*13a10*/  FSEL R24, R106, -INF , P6 ;  /* 0xff8000006a187808 */ /* 0x000fe40003000000 */
[----:B------:R-:W-:Y:S02]  /*13a20*/  FSEL R26, R107, -INF , P5 ;  /* 0xff8000006b1a7808 */ /* 0x000fe40002800000 */
[----:B------:R-:W-:-:S02]  /*13a30*/  ISETP.GT.AND P0, PT, R5, 0x9, PT ;  /* 0x000000090500780c */ /* 0x000fc40003f04270 */
[----:B------:R-:W-:Y:S02]  /*13a40*/  FSEL R30, R102, -INF , P2 ;  /* 0xff800000661e7808 */ /* 0x000fe40001000000 */
[----:B------:R-:W-:Y:S02]  /*13a50*/  FMNMX.FTZ R134, R20, R22, !PT ;  /* 0x0000001614867209 */ /* 0x000fe40007810000 */
[----:B------:R-:W-:Y:S02]  /*13a60*/  FMNMX.FTZ R6, R24, R26, !PT ;  /* 0x0000001a18067209 */ /* 0x000fe40007810000 */
[----:B------:R-:W-:Y:S02]  /*13a70*/  FMNMX.FTZ R136, R12, R136, !PT ;  /* 0x000000880c887209 */ /* 0x000fe40007810000 */
[----:B------:R-:W-:Y:S02]  /*13a80*/  FSEL R32, R103, -INF , P0 ;  /* 0xff80000067207808 */ /* 0x000fe40000000000 */
[----:B------:R-:W-:-:S02]  /*13a90*/  ISETP.GT.AND P6, PT, R5, 0x10, PT ;  /* 0x000000100500780c */ /* 0x000fc40003fc4270 */
[----:B------:R-:W-:Y:S02]  /*13aa0*/  FMNMX.FTZ R135, R14, R135, !PT ;  /* 0x000000870e877209 */ /* 0x000fe40007810000 */
[----:B------:R-:W-:Y:S02]  /*13ab0*/  FMNMX.FTZ R134, R27, R134, !PT ;  /* 0x000000861b867209 */ /* 0x000fe40007810000 */
[----:B------:R-:W-:Y:S02]  /*13ac0*/  FMNMX.FTZ R6, R30, R6, !PT ;  /* 0x000000061e067209 */ /* 0x000fe40007810000 */
[----:B------:R-:W-:Y:S02]  /*13ad0*/  FMNMX.FTZ R136, R13, R136, !PT ;  /* 0x000000880d887209 */ /* 0x000fe40007810000 */
[----:B------:R-:W-:Y:S02]  /*13ae0*/  ISETP.GT.AND P5, PT, R5, 0x11, PT ;  /* 0x000000110500780c */ /* 0x000fe40003fa4270 */
[----:B------:R-:W-:-:S02]  /*13af0*/  FSEL R35, R98, -INF , P6 ;  /* 0xff80000062237808 */ /* 0x000fc40003000000 */
        /* <DEDUP_REMOVED lines=65> */
[----:B------:R-:W-:Y:S01]  /*13f10*/  FMNMX.FTZ R135, R50, R135, !PT ;  /* 0x0000008732877209 */ /* 0x000fe20007810000 */
[----:B------:R-:W-:Y:S01]  /*13f20*/  IMAD.MOV.U32 R132, RZ, RZ, R136 ;  /* 0x000000ffff847224 */ /* 0x000fe200078e0088 */
[----:B------:R-:W-:-:S02]  /*13f30*/  FMNMX.FTZ R134, R90, R134, !PT ;  /* 0x000000865a867209 */ /* 0x000fc40007810000 */
[----:B------:R-:W-:Y:S02]  /*13f40*/  FMNMX.FTZ R6, R57, R6, !PT ;  /* 0x0000000639067209 */ /* 0x000fe40007810000 */
[----:B------:R-:W-:Y:S02]  /*13f50*/  FMNMX.FTZ R135, R49, R135, !PT ;  /* 0x0000008731877209 */ /* 0x000fe40007810000 */
[----:B------:R-:W-:Y:S02]  /*13f60*/  FMNMX.FTZ R134, R48, R134, !PT ;  /* 0x0000008630867209 */ /* 0x000fe40007810000 */
[----:B------:R-:W-:Y:S02]  /*13f70*/  FMNMX.FTZ R6, R56, R6, !PT ;  /* 0x0000000638067209 */ /* 0x000fe40007810000 */
[----:B------:R-:W-:Y:S02]  /*13f80*/  MOV R2, 0x13fa0 ;  /* 0x00013fa000027802 */ /* 0x000fe40000000f00 */
[----:B-1----:R-:W-:Y:S05]  /*13f90*/  CALL.REL.NOINC `($__internal_18_$__cuda_sm70_shflsync_bfly_p) ;  /* 0x000027f000007944 */ /* 0x002fea0003c00000 */
[----:B------:R-:W-:Y:S01]  /*13fa0*/  FMNMX.FTZ R136, R136, R0, !PT ;  /* 0x0000000088887209 */ /* 0x000fe20007810000 */
[----:B------:R-:W-:Y:S01]  /*13fb0*/  IMAD.MOV.U32 R0, RZ, RZ, 0x1 ;  /* 0x00000001ff007424 */ /* 0x000fe200078e00ff */
[----:B------:R-:W-:-:S03]  /*13fc0*/  MOV R2, 0x13ff0 ;  /* 0x00013ff000027802 */ /* 0x000fc60000000f00 */
[----:B------:R-:W-:Y:S02]  /*13fd0*/  IMAD.MOV.U32 R132, RZ, RZ, R136 ;  /* 0x000000ffff847224 */ /* 0x000fe400078e0088 */
[----:B------:R-:W-:Y:S05]  /*13fe0*/  CALL.REL.NOINC `($__internal_18_$__cuda_sm70_shflsync_bfly_p) ;  /* 0x000027a000007944 */ /* 0x000fea0003c00000 */
[----:B------:R-:W-:Y:S01]  /*13ff0*/  FMNMX.FTZ R136, R136, R0, !PT ;  /* 0x0000000088887209 */ /* 0x000fe20007810000 */
[----:B------:R-:W-:Y:S01]  /*14000*/  IMAD.MOV.U32 R132, RZ, RZ, R135 ;  /* 0x000000ffff847224 */ /* 0x000fe200078e0087 */
[----:B------:R-:W-:Y:S01]  /*14010*/  MOV R2, 0x14040 ;  /* 0x0001404000027802 */ /* 0x000fe20000000f00 */
[----:B------:R-:W-:Y:S02]  /*14020*/  IMAD.MOV.U32 R0, RZ, RZ, 0x2 ;  /* 0x00000002ff007424 */ /* 0x000fe400078e00ff */
[----:B------:R-:W-:Y:S05]  /*14030*/  CALL.REL.NOINC `($__internal_18_$__cuda_sm70_shflsync_bfly_p) ;  /* 0x0000275000007944 */ /* 0x000fea0003c00000 */
        /* <DEDUP_REMOVED lines=25> */
[----:B------:R-:W-:Y:S01]  /*141d0*/  MOV R133, R0 ;  /* 0x0000000000857202 */ /* 0x000fe20000000f00 */
[----:B------:R-:W-:Y:S05]  /*141e0*/  BRA `(.L_x_1289) ;  /* 0xffff0cf000007947 */ /* 0x000fea000383ffff */
.L_x_1239:
[----:B------:R-:W-:Y:S01]  /*141f0*/  MOV R3, 0x181f ;  /* 0x0000181f00037802 */ /* 0x000fe20000000f00 */
[----:B------:R1:W-:Y:S01]  /*14200*/  STL [R1+0x10], RZ ;  /* 0x000010ff01007387 */ /* 0x0003e20000100800 */
[----:B------:R-:W-:Y:S01]  /*14210*/  MOV R2, 0x14240 ;  /* 0x0001424000027802 */ /* 0x000fe20000000f00 */
[----:B------:R-:W-:Y:S02]  /*14220*/  IMAD.MOV.U32 R143, RZ, RZ, R0 ;  /* 0x000000ffff8f7224 */ /* 0x000fe400078e0000 */
[----:B-1----:R-:W-:Y:S05]  /*14230*/  CALL.REL.NOINC `($__internal_19_$__cuda_sm70_shflsync_idx_p) ;  /* 0x000025b000007944 */ /* 0x002fea0003c00000 */
[----:B------:R-:W-:Y:S01]  /*14240*/  MOV R7, R143 ;  /* 0x0000008f00077202 */ /* 0x000fe20000000f00 */
[----:B-1---5:R-:W-:-:S05]  /*14250*/  BRA `(.L_x_1290) ;  /* 0xffff2a9000007947 */ /* 0x022fca000383ffff */
.L_x_1240:
[----:B------:R-:W-:Y:S01]  /*14260*/  MOV R3, 0x181f ;  /* 0x0000181f00037802 */ /* 0x000fe20000000f00 */
[----:B------:R3:W-:Y:S01]  /*14270*/  STL [R1+0x10], RZ ;  /* 0x000010ff01007387 */ /* 0x0007e20000100800 */
[----:B------:R-:W-:Y:S01]  /*14280*/  MOV R2, 0x142b0 ;  /* 0x000142b000027802 */ /* 0x000fe20000000f00 */
[----:B------:R-:W-:Y:S02]  /*14290*/  IMAD.MOV.U32 R143, RZ, RZ, R4 ;  /* 0x000000ffff8f7224 */ /* 0x000fe400078e0004 */
[----:B-123--:R-:W-:Y:S05]  /*142a0*/  CALL.REL.NOINC `($__internal_19_$__cuda_sm70_shflsync_idx_p) ;  /* 0x0000254000007944 */ /* 0x00efea0003c00000 */
[----:B------:R-:W2:Y:S01]  /*142b0*/  LDL R3, [R1+0xc] ;  /* 0x00000c0001037983 */ /* 0x000ea20000100800 */
[----:B------:R-:W-:Y:S03]  /*142c0*/  IADD3 R8, P2, R143, R12, RZ ;  /* 0x0000000c8f087210 */ /* 0x000fe60007f5e0ff */
[----:B------:R-:W3:Y:S02]  /*142d0*/  LDL R2, [R1+0x1c] ;  /* 0x00001c0001027983 */ /* 0x000ee40000100800 */
[----:B------:R-:W-:Y:S01]  /*142e0*/  IMAD.X R9, R7, 0x1, R5, P2 ;  /* 0x0000000107097824 */ /* 0x000fe200010e0605 */
[----:B---3--:R-:W-:Y:S02]  /*142f0*/  ISETP.GE.AND P0, PT, R2, c[0x0][0x1d4], PT ;  /* 0x0000750002007a0c */ /* 0x008fe40003f06270 */
[----:B--2---:R-:W-:Y:S02]  /*14300*/  ISETP.GE.AND P5, PT, R3, c[0x0][0x1d4], PT ;  /* 0x0000750003007a0c */ /* 0x004fe40003fa6270 */
[----:B------:R-:W-:Y:S01]  /*14310*/  IADD3 R2, P2, R143, R13, RZ ;  /* 0x0000000d8f027210 */ /* 0x000fe20007f5e0ff */
[----:B-----5:R-:W-:Y:S04]  /*14320*/  IMAD.MOV.U32 R143, RZ, RZ, R0 ;  /* 0x000000ffff8f7224 */ /* 0x020fe800078e0000 */
[----:B------:R-:W-:Y:S01]  /*14330*/  IMAD.X R3, R7, 0x1, R6, P2 ;  /* 0x0000000107037824 */ /* 0x000fe200010e0606 */
[----:B------:R-:W-:Y:S05]  /*14340*/  SEL R7, RZ, 0x10, P5 ;  /* 0x00000010ff077807 */ /* 0x000fea0002800000 */
[----:B------:R-:W-:Y:S01]  /*14350*/  @!PT LDS RZ, [RZ] ;  /* 0x00000000fffff984 */ /* 0x000fe20000000800 */
[----:B------:R-:W-:Y:S01]  /*14360*/  @!PT LDS RZ, [RZ] ;  /* 0x00000000fffff984 */ /* 0x000fe20000000800 */
[----:B------:R-:W-:Y:S01]  /*14370*/  @!PT LDS RZ, [RZ] ;  /* 0x00000000fffff984 */ /* 0x000fe20000000800 */
[----:B------:R2:W-:Y:S04]  /*14380*/  LDGSTS.E.BYPASS.LTC128B.128 [R252+0x100], [R8.64], !P5 ;  /* 0x0010000008fc7fae */ /* 0x0005e8000e901d48 */
[----:B------:R3:W-:Y:S01]  /*14390*/  LDGSTS.E.BYPASS.LTC128B.128 [R252+0x2100], [R2.64], !P0 ;  /* 0x0210000002fc7fae */ /* 0x0007e2000c101d48 */
[----:B--2---:R-:W-:Y:S01]  /*143a0*/  SEL R8, RZ, 0x10, P0 ;  /* 0x00000010ff087807 */ /* 0x004fe20000000000 */
[----:B---3--:R-:W-:Y:S02]  /*143b0*/  IMAD.MOV.U32 R2, RZ, RZ, 0x1 ;  /* 0x00000001ff027424 */ /* 0x008fe400078e00ff */
[----:B------:R-:W-:Y:S03]  /*143c0*/  IMAD.MOV.U32 R3, RZ, RZ, 0x181f ;  /* 0x0000181fff037424 */ /* 0x000fe600078e00ff */
        /* <DEDUP_REMOVED lines=10> */
[C---:B------:R-:W-:Y:S02]  /*14470*/  IADD3 R2, -R7.reuse, 0x10, RZ ;  /* 0x0000001007027810 */ /* 0x040fe40007ffe1ff */
        /* <DEDUP_REMOVED lines=9> */
[----:B--2---:R-:W-:Y:S04]  /*14510*/  IADD3 R2, -R8, 0x10, RZ ;  /* 0x0000001008027810 */ /* 0x004fe80007ffe1ff */
[----:B------:R-:W-:Y:S04]  /*14520*/  LOP3.LUT R2, R2, 0xf, RZ, 0xc0, !PT ;  /* 0x0000000f02027812 */ /* 0x000fe800078ec0ff */
[----:B------:R-:W-:Y:S01]  /*14530*/  IADD3 R2, P2, P0, R2, R143, R13 ;  /* 0x0000008f02027210 */ /* 0x000fe2000785e00d */
[----:B-----5:R-:W-:Y:S03]  /*14540*/  IMAD.MOV.U32 R143, RZ, RZ, R0 ;  /* 0x000000ffff8f7224 */ /* 0x020fe600078e0000 */
[----:B------:R-:W-:Y:S05]  /*14550*/  IADD3.X R3, RZ, R9, R6, P2, P0 ;  /* 0x00000009ff037210 */ /* 0x000fea00017e0406 */
[----:B------:R2:W-:Y:S02]  /*14560*/  LDGSTS.E.BYPASS.LTC128B.128.ZFILL [R252+0x2900], [R2.64], P5 ;  /* 0x0290000002fc7fae */ /* 0x0005e4000a941d48 */
[----:B--2---:R-:W-:Y:S02]  /*14570*/  IMAD.MOV.U32 R2, RZ, RZ, 0x2 ;  /* 0x00000002ff027424 */ /* 0x004fe400078e00ff */
        /* <DEDUP_REMOVED lines=24> */
[----:B-----5:R-:W-:Y:S02]  /*14700*/  IMAD.MOV.U32 R143, RZ, RZ, R0 ;  /* 0x000000ffff8f7224 */ /* 0x020fe400078e0000 */
[----:B------:R-:W-:Y:S01]  /*14710*/  IMAD.MOV.U32 R0, RZ, RZ, 0x3 ;  /* 0x00000003ff007424 */ /* 0x000fe200078e00ff */
[----:B------:R-:W-:Y:S04]  /*14720*/  IADD3.X R3, RZ, R9, R6, P2, P0 ;  /* 0x00000009ff037210 */ /* 0x000fe800017e0406 */
[----:B------:R2:W-:Y:S04]  /*14730*/  STL [R1+0x10], R0 ;  /* 0x0000100001007387 */ /* 0x0005e80000100800 */
[----:B------:R3:W-:Y:S02]  /*14740*/  LDGSTS.E.BYPASS.LTC128B.128.ZFILL [R252+0x3100], [R2.64], P5 ;  /* 0x0310000002fc7fae */ /* 0x0007e4000a941d48 */
[----:B---3--:R-:W-:Y:S01]  /*14750*/  MOV R2, 0x14780 ;  /* 0x0001478000027802 */ /* 0x008fe20000000f00 */
[----:B------:R-:W-:Y:S02]  /*14760*/  IMAD.MOV.U32 R3, RZ, RZ, 0x181f ;  /* 0x0000181fff037424 */ /* 0x000fe400078e00ff */
[----:B-12---:R-:W-:Y:S05]  /*14770*/  CALL.REL.NOINC `($__internal_19_$__cuda_sm70_shflsync_idx_p) ;  /* 0x0000207000007944 */ /* 0x006fea0003c00000 */
[----:B------:R-:W-:Y:S01]  /*14780*/  MOV R2, 0x3 ;  /* 0x0000000300027802 */ /* 0x000fe20000000f00 */
[----:B-----5:R-:W-:Y:S01]  /*14790*/  IMAD.MOV.U32 R0, RZ, RZ, R143 ;  /* 0x000000ffff007224 */ /* 0x020fe200078e008f */
[----:B------:R-:W-:Y:S01]  /*147a0*/  MOV R3, 0x181f ;  /* 0x0000181f00037802 */ /* 0x000fe20000000f00 */
[----:B------:R-:W-:Y:S02]  /*147b0*/  IMAD.MOV.U32 R143, RZ, RZ, R4 ;  /* 0x000000ffff8f7224 */ /* 0x000fe400078e0004 */
[----:B------:R2:W-:Y:S02]  /*147c0*/  STL [R1+0x10], R2 ;  /* 0x0000100201007387 */ /* 0x0005e40000100800 */
[----:B--2---:R-:W-:Y:S02]  /*147d0*/  MOV R2, 0x147f0 ;  /* 0x000147f000027802 */ /* 0x004fe40000000f00 */
[----:B-1----:R-:W-:Y:S05]  /*147e0*/  CALL.REL.NOINC `($__internal_19_$__cuda_sm70_shflsync_idx_p) ;  /* 0x0000200000007944 */ /* 0x002fea0003c00000 */
[----:B-----5:R-:W-:Y:S01]  /*147f0*/  MOV R4, R143 ;  /* 0x0000008f00047202 */ /* 0x020fe20000000f00 */
[----:B-1----:R-:W-:-:S05]  /*14800*/  BRA `(.L_x_1291) ;  /* 0xffff26f000007947 */ /* 0x002fca000383ffff */
.L_x_1243:
[----:B------:R-:W-:Y:S01]  /*14810*/  MOV R3, 0x181f ;  /* 0x0000181f00037802 */ /* 0x000fe20000000f00 */
[----:B------:R2:W-:Y:S01]  /*14820*/  STL [R1+0x10], RZ ;  /* 0x000010ff01007387 */ /* 0x0005e20000100800 */
[----:B------:R-:W-:Y:S01]  /*14830*/  MOV R2, 0x14860 ;  /* 0x0001486000027802 */ /* 0x000fe20000000f00 */
[----:B-1----:R-:W-:Y:S02]  /*14840*/  IMAD.MOV.U32 R143, RZ, RZ, R0 ;  /* 0x000000ffff8f7224 */ /* 0x002fe400078e0000 */
[----:B--2---:R-:W-:Y:S05]  /*14850*/  CALL.REL.NOINC `($__internal_19_$__cuda_sm70_shflsync_idx_p) ;  /* 0x00001f9000007944 */ /* 0x004fea0003c00000 */
[----:B------:R-:W-:Y:S01]  /*14860*/  MOV R135, R143 ;  /* 0x0000008f00877202 */ /* 0x000fe20000000f00 */
[----:B-1---5:R-:W-:-:S05]  /*14870*/  BRA `(.L_x_1292) ;  /* 0xffff35a000007947 */ /* 0x022fca000383ffff */
.L_x_1244:
[----:B------:R-:W-:Y:S01]  /*14880*/  MOV R3, 0x181f ;  /* 0x0000181f00037802 */ /* 0x000fe20000000f00 */
[----:B------:R4:W-:Y:S01]  /*14890*/  STL [R1+0x10], RZ ;  /* 0x000010ff01007387 */ /* 0x0009e20000100800 */
[----:B------:R-:W-:Y:S01]  /*148a0*/  MOV R2, 0x148d0 ;  /* 0x000148d000027802 */ /* 0x000fe20000000f00 */
[----:B-1----:R-:W-:Y:S02]  /*148b0*/  IMAD.MOV.U32 R143, RZ, RZ, R132 ;  /* 0x000000ffff8f7224 */ /* 0x002fe400078e0084 */
[----:B--234-:R-:W-:Y:S05]  /*148c0*/  CALL.REL.NOINC `($__internal_19_$__cuda_sm70_shflsync_idx_p) ;  /* 0x00001f2000007944 */ /* 0x01cfea0003c00000 */
[----:B------:R-:W2:Y:S01]  /*148d0*/  LDL R3, [R1+0xc] ;  /* 0x00000c0001037983 */ /* 0x000ea20000100800 */
[----:B------:R-:W-:Y:S03]  /*148e0*/  IADD3 R208, P2, R143, R141, RZ ;  /* 0x0000008d8fd07210 */ /* 0x000fe60007f5e0ff */
[----:B------:R-:W3:Y:S02]  /*148f0*/  LDL R2, [R1+0x1c] ;  /* 0x00001c0001027983 */ /* 0x000ee40000100800 */
[----:B------:R-:W-:Y:S01]  /*14900*/  IMAD.X R209, R135, 0x1, R133, P2 ;  /* 0x0000000187d17824 */ /* 0x000fe200010e0685 */
[----:B---3--:R-:W-:Y:S02]  /*14910*/  ISETP.GE.AND P0, PT, R2, c[0x0][0x1d4], PT ;  /* 0x0000750002007a0c */ /* 0x008fe40003f06270 */
[----:B--2---:R-:W-:Y:S02]  /*14920*/  ISETP.GE.AND P5, PT, R3, c[0x0][0x1d4], PT ;  /* 0x0000750003007a0c */ /* 0x004fe40003fa6270 */
[----:B------:R-:W-:Y:S01]  /*14930*/  IADD3 R2, P2, R143, R210, RZ ;  /* 0x000000d28f027210 */ /* 0x000fe20007f5e0ff */
[----:B-----5:R-:W-:Y:S01]  /*14940*/  IMAD.MOV.U32 R143, RZ, RZ, R0 ;  /* 0x000000ffff8f7224 */ /* 0x020fe200078e0000 */
[----:B------:R-:W-:Y:S03]  /*14950*/  SEL R136, RZ, 0x10, P0 ;  /* 0x00000010ff887807 */ /* 0x000fe60000000000 */
[----:B------:R-:W-:Y:S01]  /*14960*/  IMAD.X R3, R135, 0x1, R134, P2 ;  /* 0x0000000187037824 */ /* 0x000fe200010e0686 */
[----:B------:R-:W-:Y:S05]  /*14970*/  SEL R135, RZ, 0x10, P5 ;  /* 0x00000010ff877807 */ /* 0x000fea0002800000 */
[----:B------:R-:W-:Y:S01]  /*14980*/  @!PT LDS RZ, [RZ] ;  /* 0x00000000fffff984 */ /* 0x000fe20000000800 */
[----:B------:R-:W-:Y:S01]  /*14990*/  @!PT LDS RZ, [RZ] ;  /* 0x00000000fffff984 */ /* 0x000fe20000000800 */
[----:B------:R-:W-:Y:S01]  /*149a0*/  @!PT LDS RZ, [RZ] ;  /* 0x00000000fffff984 */ /* 0x000fe20000000800 */
[----:B------:R2:W-:Y:S04]  /*149b0*/  LDGSTS.E.BYPASS.LTC128B.128 [R252+0x4100], [R208.64], !P5 ;  /* 0x04100000d0fc7fae */ /* 0x0005e8000e901d48 */
[----:B------:R3:W-:Y:S02]  /*149c0*/  LDGSTS.E.BYPASS.LTC128B.128 [R252+0x6100], [R2.64], !P0 ;  /* 0x0610000002fc7fae */ /* 0x0007e4000c101d48 */
[----:B---3--:R-:W-:Y:S02]  /*149d0*/  IMAD.MOV.U32 R2, RZ, RZ, 0x1 ;  /* 0x00000001ff027424 */ /* 0x008fe400078e00ff */
[----:B------:R-:W-:Y:S03]  /*149e0*/  IMAD.MOV.U32 R3, RZ, RZ, 0x181f ;  /* 0x0000181fff037424 */ /* 0x000fe600078e00ff */
[----:B------:R3:W-:Y:S02]  /*149f0*/  STL [R1+0x10], R2 ;  /* 0x0000100201007387 */ /* 0x0007e40000100800 */
[----:B---3--:R-:W-:Y:S02]  /*14a00*/  MOV R2, 0x14a20 ;  /* 0x00014a2000027802 */ /* 0x008fe40000000f00 */
[----:B-12---:R-:W-:Y:S05]  /*14a10*/  CALL.REL.NOINC `($__internal_19_$__cuda_sm70_shflsync_idx_p) ;  /* 0x00001dd000007944 */ /* 0x006fea0003c00000 */
[----:B------:R-:W-:Y:S01]  /*14a20*/  MOV R2, 0x1 ;  /* 0x0000000100027802 */ /* 0x000fe20000000f00 */
[----:B------:R-:W-:Y:S01]  /*14a30*/  IMAD.MOV.U32 R142, RZ, RZ, R143 ;  /* 0x000000ffff8e7224 */ /* 0x000fe200078e008f */
[----:B------:R-:W-:Y:S01]  /*14a40*/  MOV R3, 0x181f ;  /* 0x0000181f00037802 */ /* 0x000fe20000000f00 */
[----:B------:R-:W-:Y:S02]  /*14a50*/  IMAD.MOV.U32 R143, RZ, RZ, R132 ;  /* 0x000000ffff8f7224 */ /* 0x000fe400078e0084 */
[----:B------:R2:W-:Y:S02]  /*14a60*/  STL [R1+0x10], R2 ;  /* 0x0000100201007387 */ /* 0x0005e40000100800 */
[----:B--2---:R-:W-:Y:S02]  /*14a70*/  MOV R2, 0x14a90 ;  /* 0x00014a9000027802 */ /* 0x004fe40000000f00 */
[----:B-1---5:R-:W-:Y:S05]  /*14a80*/  CALL.REL.NOINC `($__internal_19_$__cuda_sm70_shflsync_idx_p) ;  /* 0x00001d6000007944 */ /* 0x022fea0003c00000 */
[C---:B------:R-:W-:Y:S02]  /*14a90*/  IADD3 R2, -R135.reuse, 0x10, RZ ;  /* 0x0000001087027810 */ /* 0x040fe40007ffe1ff */
        /* <DEDUP_REMOVED lines=55> */
[----:B------:R-:W-:Y:S01]  /*14e10*/  MOV R132, R143 ;  /* 0x0000008f00847202 */ /* 0x000fe20000000f00 */
[----:B-1---5:R-:W-:-:S05]  /*14e20*/  BRA `(.L_x_1293) ;  /* 0xffff31f000007947 */ /* 0x022fca000383ffff */
.L_x_1245:
[----:B------:R-:W-:Y:S01]  /*14e30*/  MOV R3, 0x1c1f ;  /* 0x00001c1f00037802 */ /* 0x000fe20000000f00 */
[----:B------:R1:W-:Y:S01]  /*14e40*/  STL [R1+0x10], RZ ;  /* 0x000010ff01007387 */ /* 0x0003e20000100800 */
[----:B------:R-:W-:Y:S01]  /*14e50*/  MOV R2, 0x14e80 ;  /* 0x00014e8000027802 */ /* 0x000fe20000000f00 */
[----:B------:R-:W-:Y:S02]  /*14e60*/  IMAD.MOV.U32 R143, RZ, RZ, R132 ;  /* 0x000000ffff8f7224 */ /* 0x000fe400078e0084 */
[----:B-1----:R-:W-:Y:S05]  /*14e70*/  CALL.REL.NOINC `($__internal_19_$__cuda_sm70_shflsync_idx_p) ;  /* 0x0000197000007944 */ /* 0x002fea0003c00000 */
[----:B-----5:R-:W-:Y:S01]  /*14e80*/  MOV R0, R143 ;  /* 0x0000008f00007202 */ /* 0x020fe20000000f00 */
[----:B-1----:R-:W-:-:S05]  /*14e90*/  BRA `(.L_x_1294) ;  /* 0xffff336000007947 */ /* 0x002fca000383ffff */
.L_x_1246:
[----:B------:R-:W-:Y:S01]  /*14ea0*/  MOV R0, 0x1 ;  /* 0x0000000100007802 */ /* 0x000fe20000000f00 */
[----:B------:R-:W-:Y:S01]  /*14eb0*/  IMAD.MOV.U32 R143, RZ, RZ, R132 ;  /* 0x000000ffff8f7224 */ /* 0x000fe200078e0084 */
[----:B------:R-:W-:Y:S01]  /*14ec0*/  MOV R2, 0x14f00 ;  /* 0x00014f0000027802 */ /* 0x000fe20000000f00 */
[----:B------:R-:W-:Y:S02]  /*14ed0*/  IMAD.MOV.U32 R3, RZ, RZ, 0x1c1f ;  /* 0x00001c1fff037424 */ /* 0x000fe400078e00ff */
[----:B------:R2:W-:Y:S04]  /*14ee0*/  STL [R1+0x10], R0 ;  /* 0x0000100001007387 */ /* 0x0005e80000100800 */
[----:B-12---:R-:W-:Y:S05]  /*14ef0*/  CALL.REL.NOINC `($__internal_19_$__cuda_sm70_shflsync_idx_p) ;  /* 0x000018f000007944 */ /* 0x006fea0003c00000 */
[----:B------:R-:W-:Y:S01]  /*14f00*/  MOV R2, 0x15170 ;  /* 0x0001517000027802 */ /* 0x000fe20000000f00 */
[----:B-----5:R-:W-:Y:S02]  /*14f10*/  IMAD.MOV.U32 R0, RZ, RZ, 0x2 ;  /* 0x00000002ff007424 */ /* 0x020fe400078e00ff */
[----:B------:R-:W-:Y:S02]  /*14f20*/  IMAD.IADD R143, R133, 0x1, R143 ;  /* 0x00000001858f7824 */ /* 0x000fe400078e028f */
[----:B------:R-:W-:Y:S01]  /*14f30*/  IMAD.MOV.U32 R3, RZ, RZ, 0x1c1f ;  /* 0x00001c1fff037424 */ /* 0x000fe200078e00ff */
[----:B------:R2:W-:Y:S02]  /*14f40*/  STL [R1+0x10], R0 ;  /* 0x0000100001007387 */ /* 0x0005e40000100800 */
        /* <DEDUP_REMOVED lines=27> */
[----:B------:R-:W-:Y:S01]  /*15100*/  ISETP.GT.AND P0, PT, R143, 0x39, PT ;  /* 0x000000398f00780c */ /* 0x000fe20003f04270 */
[----:B------:R-:W-:Y:S01]  /*15110*/  IMAD.MOV.U32 R143, RZ, RZ, R132 ;  /* 0x000000ffff8f7224 */ /* 0x000fe200078e0084 */
[----:B------:R-:W-:Y:S02]  /*15120*/  FSEL R54, R54, -INF , P6 ;  /* 0xff80000036367808 */ /* 0x000fe40003000000 */
[----:B------:R-:W-:Y:S02]  /*15130*/  FSEL R55, R55, -INF , P5 ;  /* 0xff80000037377808 */ /* 0x000fe40002800000 */
[----:B------:R-:W-:Y:S02]  /*15140*/  FSEL R66, R66, -INF , P2 ;  /* 0xff80000042427808 */ /* 0x000fe40001000000 */
[----:B------:R-:W-:Y:S02]  /*15150*/  FSEL R67, R67, -INF , P0 ;  /* 0xff80000043437808 */ /* 0x000fe40000000000 */
        /* <DEDUP_REMOVED lines=33> */
[----:B------:R-:W-:Y:S01]  /*15370*/  ISETP.GT.AND P0, PT, R143, 0x39, PT ;  /* 0x000000398f00780c */ /* 0x000fe20003f04270 */
[----:B------:R-:W-:Y:S01]  /*15380*/  IMAD.MOV.U32 R143, RZ, RZ, R132 ;  /* 0x000000ffff8f7224 */ /* 0x000fe200078e0084 */
[----:B------:R-:W-:Y:S02]  /*15390*/  FSEL R56, R56, -INF , P6 ;  /* 0xff80000038387808 */ /* 0x000fe40003000000 */
[----:B------:R-:W-:Y:S02]  /*153a0*/  FSEL R57, R57, -INF , P5 ;  /* 0xff80000039397808 */ /* 0x000fe40002800000 */
[----:B------:R-:W-:Y:S02]  /*153b0*/  FSEL R60, R60, -INF , P2 ;  /* 0xff8000003c3c7808 */ /* 0x000fe40001000000 */
[----:B------:R-:W-:Y:S02]  /*153c0*/  FSEL R61, R61, -INF , P0 ;  /* 0xff8000003d3d7808 */ /* 0x000fe40000000000 */
[----:B-12---:R-:W-:Y:S05]  /*153d0*/  CALL.REL.NOINC `($__internal_19_$__cuda_sm70_shflsync_idx_p) ;  /* 0x0000141000007944 */ /* 0x006fea0003c00000 */
[----:B-----5:R-:W-:Y:S01]  /*153e0*/  FMNMX.FTZ R132, R4, R137, !PT ;  /* 0x0000008904847209 */ /* 0x020fe20007810000 */
[----:B------:R-:W-:Y:S01]  /*153f0*/  IMAD.IADD R133, R133, 0x1, R143 ;  /* 0x0000000185857824 */ /* 0x000fe200078e028f */
[----:B------:R-:W-:Y:S01]  /*15400*/  FMNMX.FTZ R7, R6, R138, !PT ;  /* 0x0000008a06077209 */ /* 0x000fe20007810000 */
[----:B------:R-:W-:Y:S01]  /*15410*/  IMAD.MOV.U32 R0, RZ, RZ, 0x2 ;  /* 0x00000002ff007424 */ /* 0x000fe200078e00ff */
[----:B------:R-:W-:Y:S02]  /*15420*/  FMNMX.FTZ R8, R16, R139, !PT ;  /* 0x0000008b10087209 */ /* 0x000fe40007810000 */
        /* <DEDUP_REMOVED lines=97> */
[----:B------:R-:W-:Y:S02]  /*15a40*/  MOV R2, 0x15a60 ;  /* 0x00015a6000027802 */ /* 0x000fe40000000f00 */
        /* <DEDUP_REMOVED lines=28> */
[----:B------:R-:W-:-:S05]  /*15c10*/  BRA `(.L_x_1295) ;  /* 0xffff335000007947 */ /* 0x000fca000383ffff */
.L_x_1249:
[----:B-1----:R-:W-:Y:S01]  /*15c20*/  MOV R3, 0x181f ;  /* 0x0000181f00037802 */ /* 0x002fe20000000f00 */
[----:B------:R1:W-:Y:S01]  /*15c30*/  STL [R1+0x10], RZ ;  /* 0x000010ff01007387 */ /* 0x0003e20000100800 */
[----:B------:R-:W-:Y:S01]  /*15c40*/  MOV R2, 0x15c70 ;  /* 0x00015c7000027802 */ /* 0x000fe20000000f00 */
[----:B------:R-:W-:Y:S02]  /*15c50*/  IMAD.MOV.U32 R143, RZ, RZ, R36 ;  /* 0x000000ffff8f7224 */ /* 0x000fe400078e0024 */
[----:B-1----:R-:W-:Y:S05]  /*15c60*/  CALL.REL.NOINC `($__internal_19_$__cuda_sm70_shflsync_idx_p) ;  /* 0x00000b8000007944 */ /* 0x002fea0003c00000 */
[----:B------:R-:W-:Y:S01]  /*15c70*/  MOV R28, R143 ;  /* 0x0000008f001c7202 */ /* 0x000fe20000000f00 */
[----:B-1---5:R-:W-:-:S05]  /*15c80*/  BRA `(.L_x_1296) ;  /* 0xffff5e5000007947 */ /* 0x022fca000383ffff */
.L_x_1252:
[----:B------:R-:W-:Y:S01]  /*15c90*/  MOV R3, 0x181f ;  /* 0x0000181f00037802 */ /* 0x000fe20000000f00 */
[----:B------:R2:W-:Y:S01]  /*15ca0*/  STL [R1+0x10], RZ ;  /* 0x000010ff01007387 */ /* 0x0005e20000100800 */
[----:B------:R-:W-:Y:S01]  /*15cb0*/  MOV R2, 0x15ce0 ;  /* 0x00015ce000027802 */ /* 0x000fe20000000f00 */
[----:B------:R-:W-:Y:S02]  /*15cc0*/  IMAD.MOV.U32 R143, RZ, RZ, R0 ;  /* 0x000000ffff8f7224 */ /* 0x000fe400078e0000 */
[----:B-12---:R-:W-:Y:S05]  /*15cd0*/  CALL.REL.NOINC `($__internal_19_$__cuda_sm70_shflsync_idx_p) ;  /* 0x00000b1000007944 */ /* 0x006fea0003c00000 */
[----:B------:R-:W-:Y:S01]  /*15ce0*/  MOV R135, R143 ;  /* 0x0000008f00877202 */ /* 0x000fe20000000f00 */
[----:B-1---5:R-:W-:-:S05]  /*15cf0*/  BRA `(.L_x_1297) ;  /* 0xffff6e8000007947 */ /* 0x022fca000383ffff */
.L_x_1253:
[----:B------:R-:W-:Y:S01]  /*15d00*/  MOV R3, 0x181f ;  /* 0x0000181f00037802 */ /* 0x000fe20000000f00 */
[----:B------:R4:W-:Y:S01]  /*15d10*/  STL [R1+0x10], RZ ;  /* 0x000010ff01007387 */ /* 0x0009e20000100800 */
[----:B------:R-:W-:Y:S01]  /*15d20*/  MOV R2, 0x15d50 ;  /* 0x00015d5000027802 */ /* 0x000fe20000000f00 */
[----:B------:R-:W-:Y:S02]  /*15d30*/  IMAD.MOV.U32 R143, RZ, RZ, R132 ;  /* 0x000000ffff8f7224 */ /* 0x000fe400078e0084 */
[----:B-1234-:R-:W-:Y:S05]  /*15d40*/  CALL.REL.NOINC `($__internal_19_$__cuda_sm70_shflsync_idx_p) ;  /* 0x00000aa000007944 */ /* 0x01efea0003c00000 */
[C---:B------:R-:W-:Y:S02]  /*15d50*/  IADD3 R208, -R141.reuse, 0x10, RZ ;  /* 0x000000108dd07810 */ /* 0x040fe40007ffe1ff */
[----:B------:R-:W-:Y:S02]  /*15d60*/  ISETP.NE.U32.AND P2, PT, R141, RZ, PT ;  /* 0x000000ff8d00720c */ /* 0x000fe40003f45070 */
[----:B------:R-:W-:Y:S04]  /*15d70*/  LOP3.LUT R208, R208, 0xf, RZ, 0xc0, !PT ;  /* 0x0000000fd0d07812 */ /* 0x000fe800078ec0ff */
[----:B------:R-:W-:Y:S04]  /*15d80*/  IADD3 R208, P5, P4, R208, R143, R210 ;  /* 0x0000008fd0d07210 */ /* 0x000fe80007cbe0d2 */
[----:B------:R-:W-:Y:S02]  /*15d90*/  IADD3.X R209, RZ, R135, R133, P5, P4 ;  /* 0x00000087ffd17210 */ /* 0x000fe40002fe8485 */
[----:B------:R-:W-:Y:S01]  /*15da0*/  IADD3 R2, P4, R143, R211, RZ ;  /* 0x000000d38f027210 */ /* 0x000fe20007f9e0ff */
[----:B-----5:R-:W-:Y:S02]  /*15db0*/  IMAD.MOV.U32 R143, RZ, RZ, R0 ;  /* 0x000000ffff8f7224 */ /* 0x020fe400078e0000 */
[----:B------:R-:W-:Y:S01]  /*15dc0*/  @!PT LDS RZ, [RZ] ;  /* 0x00000000fffff984 */ /* 0x000fe20000000800 */
[----:B------:R-:W-:Y:S01]  /*15dd0*/  @!PT LDS RZ, [RZ] ;  /* 0x00000000fffff984 */ /* 0x000fe20000000800 */
[----:B------:R-:W-:Y:S01]  /*15de0*/  @!PT LDS RZ, [RZ] ;  /* 0x00000000fffff984 */ /* 0x000fe20000000800 */
[----:B------:R2:W-:Y:S02]  /*15df0*/  LDGSTS.E.BYPASS.LTC128B.128.ZFILL [R252+0x4100], [R208.64], P2 ;  /* 0x04100000d0fc7fae */ /* 0x0005e40009141d48 */
[----:B------:R-:W-:Y:S05]  /*15e00*/  IMAD.X R3, R135, 0x1, R134, P4 ;  /* 0x0000000187037824 */ /* 0x000fea00020e0686 */
        /* <DEDUP_REMOVED lines=48> */
[----:B------:R2:W-:Y:S01]  /*16110*/  LDGSTS.E.BYPASS.LTC128B.128.ZFILL [R252+0x5100], [R208.64], P5 ;  /* 0x05100000d0fc7fae */ /* 0x0005e2000a941d48 */
[----:B------:R-:W-:Y:S02]  /*16120*/  IMAD.MOV.U32 R0, RZ, RZ, 0x3 ;  /* 0x00000003ff007424 */ /* 0x000fe400078e00ff */
[----:B------:R-:W-:Y:S03]  /*16130*/  IMAD.X R3, R135, 0x1, R134, P2 ;  /* 0x0000000187037824 */ /* 0x000fe600010e0686 */
[----:B------:R2:W-:Y:S04]  /*16140*/  STL [R1+0x10], R0 ;  /* 0x0000100001007387 */ /* 0x0005e80000100800 */
[----:B------:R3:W-:Y:S02]  /*16150*/  LDGSTS.E.BYPASS.LTC128B.128 [R252+0x7100], [R2.64], !P0 ;  /* 0x0710000002fc7fae */ /* 0x0007e4000c101d48 */
        /* <DEDUP_REMOVED lines=12> */
.L_x_1254:
[----:B------:R-:W-:Y:S02]  /*16220*/  MOV R0, 0x2 ;  /* 0x0000000200007802 */ /* 0x000fe40000000f00 */
[----:B------:R-:W-:Y:S02]  /*16230*/  MOV R2, 0x16250 ;  /* 0x0001625000027802 */ /* 0x000fe40000000f00 */
        /* <DEDUP_REMOVED lines=33> */
.L_x_1256:
[----:B------:R1:W5:Y:S01]  /*16450*/  LDL R132, [R1+0x18] ;  /* 0x0000180001847983 */ /* 0x0003620000100800 */
[----:B------:R-:W-:-:S02]  /*16460*/  MOV R0, 0x2 ;  /* 0x0000000200007802 */ /* 0x000fc40000000f00 */
[----:B------:R-:W-:Y:S02]  /*16470*/  MOV R2, 0x16490 ;  /* 0x0001649000027802 */ /* 0x000fe40000000f00 */
[----:B-1---5:R-:W-:Y:S05]  /*16480*/  CALL.REL.NOINC `($__internal_18_$__cuda_sm70_shflsync_bfly_p) ;  /* 0x0000030000007944 */ /* 0x022fea0003c00000 */
[----:B------:R-:W-:Y:S01]  /*16490*/  MOV R7, R0 ;  /* 0x0000000000077202 */ /* 0x000fe20000000f00 */
[----:B------:R-:W-:Y:S05]  /*164a0*/  BRA `(.L_x_1300) ;  /* 0xffff95c000007947 */ /* 0x000fea000383ffff */
.L_x_1257:
[----:B------:R-:W-:Y:S01]  /*164b0*/  IMAD.MOV.U32 R132, RZ, RZ, R7 ;  /* 0x000000ffff847224 */ /* 0x000fe200078e0007 */
[----:B------:R-:W-:Y:S02]  /*164c0*/  MOV R0, 0x1 ;  /* 0x0000000100007802 */ /* 0x000fe40000000f00 */
[----:B------:R-:W-:Y:S02]  /*164d0*/  MOV R2, 0x164f0 ;  /* 0x000164f000027802 */ /* 0x000fe40000000f00 */
[----:B------:R-:W-:Y:S05]  /*164e0*/  CALL.REL.NOINC `($__internal_18_$__cuda_sm70_shflsync_bfly_p) ;  /* 0x000002a000007944 */ /* 0x000fea0003c00000 */
[----:B------:R1:W5:Y:S01]  /*164f0*/  LDL R132, [R1+0x14] ;  /* 0x0000140001847983 */ /* 0x0003620000100800 */
[----:B------:R-:W-:Y:S01]  /*16500*/  FADD.FTZ R7, R7, R0 ;  /* 0x0000000007077221 */ /* 0x000fe20000010000 */
[----:B------:R-:W-:Y:S02]  /*16510*/  MOV R0, 0x2 ;  /* 0x0000000200007802 */ /* 0x000fe40000000f00 */
[----:B------:R-:W-:Y:S02]  /*16520*/  MOV R2, 0x16540 ;  /* 0x0001654000027802 */ /* 0x000fe40000000f00 */
[----:B-1---5:R-:W-:Y:S05]  /*16530*/  CALL.REL.NOINC `($__internal_18_$__cuda_sm70_shflsync_bfly_p) ;  /* 0x0000025000007944 */ /* 0x022fea0003c00000 */
[----:B------:R-:W2:Y:S02]  /*16540*/  LDL.LU R2, [R1+0x14] ;  /* 0x0000140001027983 */ /* 0x000ea40000300800 */
[----:B--2---:R-:W-:Y:S01]  /*16550*/  FADD.FTZ R6, R2, R0 ;  /* 0x0000000002067221 */ /* 0x004fe20000010000 */
[----:B------:R-:W-:-:S02]  /*16560*/  MOV R0, 0x1 ;  /* 0x0000000100007802 */ /* 0x000fc40000000f00 */
[----:B------:R-:W-:Y:S02]  /*16570*/  MOV R2, 0x165a0 ;  /* 0x000165a000027802 */ /* 0x000fe40000000f00 */
[----:B------:R-:W-:Y:S02]  /*16580*/  MOV R132, R6 ;  /* 0x0000000600847202 */ /* 0x000fe40000000f00 */
        /* <DEDUP_REMOVED lines=8> */
[----:B------:R-:W-:Y:S02]  /*16610*/  MOV R0, 0x1 ;  /* 0x0000000100007802 */ /* 0x000fe40000000f00 */
[----:B------:R-:W-:-:S02]  /*16620*/  MOV R2, 0x16650 ;  /* 0x0001665000027802 */ /* 0x000fc40000000f00 */
        /* <DEDUP_REMOVED lines=10> */
[----:B------:R-:W-:Y:S02]  /*166d0*/  MOV R2, 0x16700 ;  /* 0x0001670000027802 */ /* 0x000fe40000000f00 */
[----:B------:R-:W-:-:S02]  /*166e0*/  MOV R132, R4 ;  /* 0x0000000400847202 */ /* 0x000fc40000000f00 */
[----:B------:R-:W-:Y:S05]  /*166f0*/  CALL.REL.NOINC `($__internal_18_$__cuda_sm70_shflsync_bfly_p) ;  /* 0x0000009000007944 */ /* 0x000fea0003c00000 */
[----:B------:R-:W-:Y:S01]  /*16700*/  MOV R8, R0 ;  /* 0x0000000000087202 */ /* 0x000fe20000000f00 */
[----:B------:R-:W-:Y:S05]  /*16710*/  BRA `(.L_x_1301) ;  /* 0xffff948000007947 */ /* 0x000fea000383ffff */
.L_x_1271:
[----:B------:R1:W-:Y:S01]  /*16720*/  STL [R1+0x10], RZ ;  /* 0x000010ff01007387 */ /* 0x0003e20000100800 */
[----:B------:R-:W-:Y:S01]  /*16730*/  IMAD.MOV.U32 R143, RZ, RZ, R24 ;  /* 0x000000ffff8f7224 */ /* 0x000fe200078e0018 */
[----:B------:R-:W-:-:S02]  /*16740*/  MOV R3, 0x1f ;  /* 0x0000001f00037802 */ /* 0x000fc40000000f00 */
[----:B---3--:R-:W-:Y:S02]  /*16750*/  MOV R2, 0x16770 ;  /* 0x0001677000027802 */ /* 0x008fe40000000f00 */
[----:B-12-4-:R-:W-:Y:S05]  /*16760*/  CALL.REL.NOINC `($__internal_19_$__cuda_sm70_shflsync_idx_p) ;  /* 0x0000008000007944 */ /* 0x016fea0003c00000 */
[----:B-----5:R-:W-:Y:S01]  /*16770*/  MOV R0, R143 ;  /* 0x0000008f00007202 */ /* 0x020fe20000000f00 */
[----:B-1----:R-:W-:Y:S05]  /*16780*/  BRA `(.L_x_1302) ;  /* 0xffffbda000007947 */ /* 0x002fea000383ffff */
        .weak           $__internal_18_$__cuda_sm70_shflsync_bfly_p
        .type           $__internal_18_$__cuda_sm70_shflsync_bfly_p,@function
        .size           $__internal_18_$__cuda_sm70_shflsync_bfly_p,($__internal_19_$__cuda_sm70_shflsync_idx_p - $__internal_18_$__cuda_sm70_shflsync_bfly_p)
$__internal_18_$__cuda_sm70_shflsync_bfly_p:
[----:B------:R-:W-:Y:S02]  /*16790*/  MOV R143, 0xffffffff ;  /* 0xffffffff008f7802 */ /* 0x000fe40000000f00 */
[----:B------:R-:W-:Y:S02]  /*167a0*/  MOV R3, 0x1f ;  /* 0x0000001f00037802 */ /* 0x000fe40000000f00 */
[----:B------:R-:W-:Y:S04]  /*167b0*/  WARPSYNC R143 ;  /* 0x0000008f00007348 */ /* 0x000fe80003800000 */
[----:B------:R1:W2:Y:S02]  /*167c0*/  SHFL.BFLY PT, R0, R132, R0, R3 ;  /* 0x0c00000084007389 */ /* 0x0002a400000e0003 */
[----:B-1----:R-:W-:-:S04]  /*167d0*/  MOV R3, 0x0 ;  /* 0x0000000000037802 */ /* 0x002fc80000000f00 */
[----:B--2---:R-:W-:Y:S05]  /*167e0*/  RET.REL.NODEC R2 `(_ZN7cutlass13device_kernelIN5flash19enable_sm80_to_sm89INS1_16FlashAttnFwdSm80INS1_25CollectiveMainloopFwdSm80ILi4ELi1ELb0EN4cute5tupleIJNS5_1CILi128EEENS7_ILi64EEES8_EEELi128ENS_6half_tEfNS_4arch4Sm80ELb1ELb0ELb0ELb0ELb1ELb0ELb1ELb1EEENS1_21CollectiveEpilogueFwdINS6_IJS8_S8_S9_EEENS6_IJNS7_ILi1EEESH_SH_EEESB_SD_Li128ELb0ELb1ELb1ELb0EEENS1_30DynamicPersistentTileSchedulerILi128ELi128ELb1ELb1ELb0EEEEEEEEEvNT_6ParamsE) ;  /* 0xfffe981002007950 */ /* 0x004fea0003c3ffff */
        .weak           $__internal_19_$__cuda_sm70_shflsync_idx_p
        .type           $__internal_19_$__cuda_sm70_shflsync_idx_p,@function
        .size           $__internal_19_$__cuda_sm70_shflsync_idx_p,(.L_x_1811 - $__internal_19_$__cuda_sm70_shflsync_idx_p)
$__internal_19_$__cuda_sm70_shflsync_idx_p:
[----:B------:R1:W-:Y:S04]  /*167f0*/  STL [R1+0x108], R4 ;  /* 0x0001080401007387 */ /* 0x0003e80000100800 */
[----:B------:R2:W-:Y:S01]  /*16800*/  STL [R1+0x104], R0 ;  /* 0x0001040001007387 */ /* 0x0005e20000100800 */
[----:B-1----:R-:W-:-:S03]  /*16810*/  MOV R4, 0xffffffff ;  /* 0xffffffff00047802 */ /* 0x002fc60000000f00 */
[----:B--2---:R-:W2:Y:S01]  /*16820*/  LDL.LU R0, [R1+0x10] ;  /* 0x0000100001007983 */ /* 0x004ea20000300800 */
[----:B------:R-:W-:Y:S04]  /*16830*/  WARPSYNC R4 ;  /* 0x0000000400007348 */ /* 0x000fe80003800000 */
[----:B--2---:R1:W2:Y:S04]  /*16840*/  SHFL.IDX PT, R143, R143, R0, R3 ;  /* 0x000000008f8f7389 */ /* 0x0042a800000e0003 */
[----:B-1----:R1:W5:Y:S04]  /*16850*/  LDL.LU R4, [R1+0x108] ;  /* 0x0001080001047983 */ /* 0x0023680000300800 */
[----:B------:R1:W5:Y:S01]  /*16860*/  LDL.LU R0, [R1+0x104] ;  /* 0x0001040001007983 */ /* 0x0003620000300800 */
[----:B------:R-:W-:-:S04]  /*16870*/  MOV R3, 0x0 ;  /* 0x0000000000037802 */ /* 0x000fc80000000f00 */
[----:B--2---:R-:W-:Y:S05]  /*16880*/  RET.REL.NODEC R2 `(_ZN7cutlass13device_kernelIN5flash19enable_sm80_to_sm89INS1_16FlashAttnFwdSm80INS1_25CollectiveMainloopFwdSm80ILi4ELi1ELb0EN4cute5tupleIJNS5_1CILi128EEENS7_ILi64EEES8_EEELi128ENS_6half_tEfNS_4arch4Sm80ELb1ELb0ELb0ELb0ELb1ELb0ELb1ELb1EEENS1_21CollectiveEpilogueFwdINS6_IJS8_S8_S9_EEENS6_IJNS7_ILi1EEESH_SH_EEESB_SD_Li128ELb0ELb1ELb1ELb0EEENS1_30DynamicPersistentTileSchedulerILi128ELi128ELb1ELb1ELb0EEEEEEEEEvNT_6ParamsE) ;  /* 0xfffe977002007950 */ /* 0x004fea0003c3ffff */
.L_x_1303:
        /* <DEDUP_REMOVED lines=15> */
.L_x_1811:


//--------------------- .text._ZN7cutlass13device_kernelIN5flash19enable_sm80_to_sm89INS1_16FlashAttnFwdSm80INS1_25CollectiveMainloopFwdSm80ILi8ELi1ELb1EN4cute5tupleIJNS5_1CILi128EEENS7_ILi112EEES8_EEELi128ENS_6half_tEfNS_4arch4Sm80ELb1ELb0ELb0ELb1ELb1ELb0ELb1ELb1EEENS1_21CollectiveEpilogueFwdINS6_IJS8_S8_S9_EEENS6_IJNS7_ILi1EEESH_SH_EEESB_SD_Li256ELb1ELb1ELb1ELb0EEENS1_36VarlenDynamicPersistentTileSchedulerILi128ELi112ELi256ELi256ELb1ELb1ELb0ELb1ELb1ELb1EEEEEEEEEvNT_6ParamsE --------------------------
	.section	.text._ZN7cutlass13device_kernelIN5flash19enable_sm80_to_sm89INS1_16FlashAttnFwdSm80INS1_25CollectiveMainloopFwdSm80ILi8ELi1ELb1EN4cute5tupleIJNS5_1CILi128EEENS7_ILi112EEES8_EEELi128ENS_6half_tEfNS_4arch4Sm80ELb1ELb0ELb0ELb1ELb1ELb0ELb1ELb1EEENS1_21CollectiveEpilogueFwdINS6_IJS8_S8_S9_EEENS6_IJNS7_ILi1EEESH_SH_EEESB_SD_Li256ELb1ELb1ELb1ELb0EEENS1_36VarlenDynamicPersistentTileSchedulerILi128ELi112ELi256ELi256ELb1ELb1ELb0ELb1ELb1ELb1EEEEEEEEEvNT_6ParamsE,"ax",@progbits
	.sectioninfo	@"SHI_REGISTERS=255"
	.align	128
.text._ZN7cutlass13device_kernelIN5flash19enable_sm80_to_sm89INS1_16FlashAttnFwdSm80INS1_25CollectiveMainloopFwdSm80ILi8ELi1ELb1EN4cute5tupleIJNS5_1CILi128EEENS7_ILi112EEES8_EEELi128ENS_6half_tEfNS_4arch4Sm80ELb1ELb0ELb0ELb1ELb1ELb0ELb1ELb1EEENS1_21CollectiveEpilogueFwdINS6_IJS8_S8_S9_EEENS6_IJNS7_ILi1EEESH_SH_EEESB_SD_Li256ELb1ELb1ELb1ELb0EEENS1_36VarlenDynamicPersistentTileSchedulerILi128ELi112ELi256ELi256ELb1ELb1ELb0ELb1ELb1ELb1EEEEEEEEEvNT_6ParamsE:
        .type           _ZN7cutlass13device_kernelIN5flash19enable_sm80_to_sm89INS1_16FlashAttnFwdSm80INS1_25CollectiveMainloopFwdSm80ILi8ELi1ELb1EN4cute5tupleIJNS5_1CILi128EEENS7_ILi112EEES8_EEELi128ENS_6half_tEfNS_4arch4Sm80ELb1ELb0ELb0ELb1ELb1ELb0ELb1ELb1EEENS1_21CollectiveEpilogueFwdINS6_IJS8_S8_S9_EEENS6_IJNS7_ILi1EEESH_SH_EEESB_SD_Li256ELb1ELb1ELb1ELb0EEENS1_36VarlenDynamicPersistentTileSchedulerILi128ELi112ELi256ELi256ELb1ELb1ELb0ELb1ELb1ELb1EEEEEEEEEvNT_6ParamsE,@function
        .size           _ZN7cutlass13device_kernelIN5flash19enable_sm80_to_sm89INS1_16FlashAttnFwdSm80INS1_25CollectiveMainloopFwdSm80ILi8ELi1ELb1EN4cute5tupleIJNS5_1CILi128EEENS7_ILi112EEES8_EEELi128ENS_6half_tEfNS_4arch4Sm80ELb1ELb0ELb0ELb1ELb1ELb0ELb1ELb1EEENS1_21CollectiveEpilogueFwdINS6_IJS8_S8_S9_EEENS6_IJNS7_ILi1EEESH_SH_EEESB_SD_Li256ELb1ELb1ELb1ELb0EEENS1_36VarlenDynamicPersistentTileSchedulerILi128ELi112ELi256ELi256ELb1ELb1ELb0ELb1ELb1ELb1EEEEEEEEEvNT_6ParamsE,(.L_x_1814 - _ZN7cutlass13device_kernelIN5flash19enable_sm80_to_sm89INS1_16FlashAttnFwdSm80INS1_25CollectiveMainloopFwdSm80ILi8ELi1ELb1EN4cute5tupleIJNS5_1CILi128EEENS7_ILi112EEES8_EEELi128ENS_6half_tEfNS_4arch4Sm80ELb1ELb0ELb0ELb1ELb1ELb0ELb1ELb1EEENS1_21CollectiveEpilogueFwdINS6_IJS8_S8_S9_EEENS6_IJNS7_ILi1EEESH_SH_EEESB_SD_Li256ELb1ELb1ELb1ELb0EEENS1_36VarlenDynamicPersistentTileSchedulerILi128ELi112ELi256ELi256ELb1ELb1ELb0ELb1ELb1ELb1EEEEEEEEEvNT_6ParamsE)
        .other          _ZN7cutlass13device_kernelIN5flash19enable_sm80_to_sm89INS1_16FlashAttnFwdSm80INS1_25CollectiveMainloopFwdSm80ILi8ELi1ELb1EN4cute5tupleIJNS5_1CILi128EEENS7_ILi112EEES8_EEELi128ENS_6half_tEfNS_4arch4Sm80ELb1ELb0ELb0ELb1ELb1ELb0ELb1ELb1EEENS1_21CollectiveEpilogueFwdINS6_IJS8_S8_S9_EEENS6_IJNS7_ILi1EEESH_SH_EEESB_SD_Li256ELb1ELb1ELb1ELb0EEENS1_36VarlenDynamicPersistentTileSchedulerILi128ELi112ELi256ELi256ELb1ELb1ELb0ELb1ELb1ELb1EEEEEEEEEvNT_6ParamsE,@"STO_CUDA_ENTRY STV_DEFAULT"
_ZN7cutlass13device_kernelIN5flash19enable_sm80_to_sm89INS1_16FlashAttnFwdSm80INS1_25CollectiveMainloopFwdSm80ILi8ELi1ELb1EN4cute5tupleIJNS5_1CILi128EEENS7_ILi112EEES8_EEELi128ENS_6half_tEfNS_4arch4Sm80ELb1ELb0ELb0ELb1ELb1ELb0ELb1ELb1EEENS1_21CollectiveEpilogueFwdINS6_IJS8_S8_S9_EEENS6_IJNS7_ILi1EEESH_SH_EEESB_SD_Li256ELb1ELb1ELb1ELb0EEENS1_36VarlenDynamicPersistentTileSchedulerILi128ELi112ELi256ELi256ELb1ELb1ELb0ELb1ELb1ELb1EEEEEEEEEvNT_6ParamsE:
        /* <DEDUP_REMOVED lines=54> */
.L_x_1309:
        /* <DEDUP_REMOVED lines=16> */
.L_x_1440:
        /* <DEDUP_REMOVED lines=16> */
.L_x_1441:
[----:B--2---:R-:W-:-:S05]  /*0560*/  IMAD R0, R0, c[0x0][0x538], RZ ;  /* 0x00014e0000007a24 */ /* 0x004fca00078e02ff */
[----:B------:R-:W-:-:S04]  /*0570*/  IADD3 R6, R0, R6, RZ ;  /* 0x0000000600067210 */ /* 0x000fc80007ffe0ff */
[----:B------:R-:W-:-:S13]  /*0580*/  ISETP.GT.AND P0, PT, R6, UR4, PT ;  /* 0x0000000406007c0c */ /* 0x000fda000bf04270 */
[----:B-1----:R-:W-:Y:S05]  /*0590*/  @!P0 BRA `(.L_x_1309) ;  /* 0xfffffdc000008947 */ /* 0x002fea000383ffff */
.L_x_1305:
[----:B------:R-:W-:-:S05]  /*05a0*/  IADD3 R10, -R0, R6, RZ ;  /* 0x00000006000a7210 */ /* 0x000fca0007ffe1ff */
[----:B------:R-:W-:-:S05]  /*05b0*/  IMAD R0, R4, c[0x0][0x538], R10 ;  /* 0x00014e0004007a24 */ /* 0x000fca00078e020a */
[----:B------:R-:W-:Y:S01]  /*05c0*/  ISETP.GT.AND P0, PT, R0, UR4, PT ;  /* 0x0000000400007c0c */ /* 0x000fe2000bf04270 */
[----:B------:R-:W-:-:S12]  /*05d0*/  BRA.DIV ~URZ, `(.L_x_1310) ;  /* 0x00012ad27f007947 */ /* 0x000fd8000b800000 */
[----:B------:R-:W-:-:S04]  /*05e0*/  VOTE.ANY R6, PT, !P0 ;  /* 0x0000000000067806 */ /* 0x000fc800040e0100 */
.L_x_1442:
[----:B------:R-:W1:Y:S02]  /*05f0*/  POPC R0, R6 ;  /* 0x0000000600007309 */ /* 0x000e640000000000 */
[----:B-1----:R-:W-:-:S05]  /*0600*/  IADD3 R2, R0, R7, RZ ;  /* 0x0000000700027210 */ /* 0x002fca0007ffe0ff */
[----:B------:R1:W-:Y:S01]  /*0610*/  STL [R1+0x54], R2 ;  /* 0x0000540201007387 */ /* 0x0003e20000100800 */
[----:B------:R-:W-:Y:S05]  /*0620*/  BRA.DIV ~URZ, `(.L_x_1311) ;  /* 0x00012ad27f007947 */ /* 0x000fea000b800000 */
[----:B------:R2:W3:Y:S01]  /*0630*/  SHFL.IDX PT, R12, R9, R0, 0x1f ;  /* 0x00001f00090c7589 */ /* 0x0004e200000e0000 */
[----:B------:R-:W-:-:S03]  /*0640*/  MOV R5, RZ ;  /* 0x000000ff00057202 */ /* 0x000fc60000000f00 */
[----:B------:R2:W4:Y:S04]  /*0650*/  SHFL.IDX PT, R9, R8, R0, 0x1f ;  /* 0x00001f0008097589 */ /* 0x00052800000e0000 */
.L_x_1443:
[----:B------:R-:W-:Y:S01]  /*0660*/  ISETP.NE.AND P0, PT, R6, RZ, PT ;  /* 0x000000ff0600720c */ /* 0x000fe20003f05270 */
[----:B------:R-:W-:-:S12]  /*0670*/  BSSY B0, `(.L_x_1312) ;  /* 0x0000005000007945 */ /* 0x000fd80003800000 */
[----:B------:R-:W-:Y:S05]  /*0680*/  @!P0 BRA `(.L_x_1313) ;  /* 0x0000003000008947 */ /* 0x000fea0003800000 */
[----:B--2---:R-:W-:Y:S01]  /*0690*/  IADD3 R0, R0, -0x1, RZ ;  /* 0xffffffff00007810 */ /* 0x004fe20007ffe0ff */
[----:B------:R-:W-:Y:S05]  /*06a0*/  BRA.DIV ~URZ, `(.L_x_1314) ;  /* 0x00012b327f007947 */ /* 0x000fea000b800000 */
[----:B------:R2:W1:Y:S02]  /*06b0*/  SHFL.IDX PT, R5, R4, R0, 0x1f ;  /* 0x00001f0004057589 */ /* 0x00046400000e0000 */
.L_x_1313:
[----:B------:R-:W-:Y:S05]  /*06c0*/  BSYNC B0 ;  /* 0x0000000000007941 */ /* 0x000fea0003800000 */
.L_x_1312:
        /* <DEDUP_REMOVED lines=69> */
.L_x_1316:
        /* <DEDUP_REMOVED lines=70> */
.L_x_1317:
[----:B------:R-:W-:Y:S05]  /*0f80*/  BSYNC B0 ;  /* 0x0000000000007941 */ /* 0x000fea0003800000 */
.L_x_1315:
[----:B------:R-:W-:-:S04]  /*0f90*/  LOP3.LUT R0, RZ, R0, RZ, 0x33, !PT ;  /* 0x00000000ff007212 */ /* 0x000fc800078e33ff */
[----:B------:R-:W-:-:S05]  /*0fa0*/  IADD3 R0, R0, R12, RZ ;  /* 0x0000000c00007210 */ /* 0x000fca0007ffe0ff */
[----:B------:R2:W-:Y:S01]  /*0fb0*/  STL [R1+0x4c], R0 ;  /* 0x00004c0001007387 */ /* 0x0005e20000100800 */
[----:B------:R-:W-:Y:S05]  /*0fc0*/  BRA `(.L_x_1318) ;  /* 0x0000006000007947 */ /* 0x000fea0003800000 */
.L_x_1306:
[----:B------:R-:W-:Y:S01]  /*0fd0*/  MOV R0, UR4 ;  /* 0x0000000400007c02 */ /* 0x000fe20008000f00 */
[----:B------:R-:W-:Y:S04]  /*0fe0*/  STL [R1+0x4c], RZ ;  /* 0x00004cff01007387 */ /* 0x000fe80000100800 */
[----:B------:R-:W-:Y:S04]  /*0ff0*/  STL [R1+0x50], RZ ;  /* 0x000050ff01007387 */ /* 0x000fe80000100800 */
[----:B------:R1:W-:Y:S02]  /*1000*/  STL [R1+0x48], R0 ;  /* 0x0000480001007387 */ /* 0x0003e40000100800 */
[----:B-1----:R-:W-:-:S05]  /*1010*/  MOV R0, c[0x0][0x53c] ;  /* 0x00014f0000007a02 */ /* 0x002fca0000000f00 */
[----:B------:R1:W-:Y:S02]  /*1020*/  STL [R1+0x54], R0 ;  /* 0x0000540001007387 */ /* 0x0003e40000100800 */
.L_x_1318:
        /* <DEDUP_REMOVED lines=8> */
.L_x_1304:
[----:B-12---:R-:W2:Y:S02]  /*10b0*/  LDL R0, [R1+0x54] ;  /* 0x0000540001007983 */ /* 0x006ea40000100800 */
[----:B--2---:R-:W-:-:S13]  /*10c0*/  ISETP.GE.AND P0, PT, R0, c[0x0][0x53c], PT ;  /* 0x00014f0000007a0c */ /* 0x004fda0003f06270 */
[----:B------:R-:W-:Y:S05]  /*10d0*/  @P0 EXIT ;  /* 0x000000000000094d */ /* 0x000fea0003800000 */
[----:B------:R-:W1:Y:S01]  /*10e0*/  S2R R16, SR_TID.X ;  /* 0x0000000000107919 */ /* 0x000e620000002100 */
[----:B------:R-:W-:Y:S02]  /*10f0*/  ULDC UR5, c[0x0][0x2ac] ;  /* 0x0000ab0000057ab9 */ /* 0x000fe40000000800 */
[----:B------:R-:W-:Y:S02]  /*1100*/  ULDC UR4, c[0x0][0x1d0] ;  /* 0x0000740000047ab9 */ /* 0x000fe40000000800 */
[----:B------:R-:W-:Y:S01]  /*1110*/  UIMAD UR5, UR5, UR4, URZ ;  /* 0x00000004050572a4 */ /* 0x000fe2000f8e023f */
[----:B-1-3--:R-:W-:-:S04]  /*1120*/  SHF.R.S32.HI R7, RZ, 0x1f, R16 ;  /* 0x0000001fff077819 */ /* 0x00afc80000011410 */
        /* <DEDUP_REMOVED lines=30> */
[----:B------:R-:W-:Y:S02]  /*1310*/  LOP3.LUT R3, R10, 0xffffffe0, RZ, 0xc0, !PT ;  /* 0xffffffe00a037812 */ /* 0x000fe400078ec0ff */
[----:B------:R-:W-:Y:S01]  /*1320*/  LOP3.LUT R0, R6, 0x1c0, RZ, 0xc0, !PT ;  /* 0x000001c006007812 */ /* 0x000fe200078ec0ff */
[----:B------:R-:W-:Y:S01]  /*1330*/  IMAD.IADD R6, R2, 0x1, -R4 ;  /* 0x0000000102067824 */ /* 0x000fe200078e0a04 */
        /* <DEDUP_REMOVED lines=17> */
[----:B------:R-:W-:Y:S02]  /*1450*/  LEA.HI R0, R3, R3, RZ, 0x1 ;  /* 0x0000000303007211 */ /* 0x000fe400078f08ff */
[----:B------:R-:W-:Y:S01]  /*1460*/  ISETP.NE.U32.AND P0, PT, R5, 0x1, PT ;  /* 0x000000010500780c */ /* 0x000fe20003f05070 */
[----:B------:R-:W-:Y:S01]  /*1470*/  IMAD R17, R4, 0x10, R2 ;  /* 0x0000001004117824 */ /* 0x000fe200078e0202 */
[----:B------:R-:W-:Y:S01]  /*1480*/  LOP3.LUT R4, R0, 0x1ffffffe, RZ, 0xc0, !PT ;  /* 0x1ffffffe00047812 */ /* 0x000fe200078ec0ff */
[----:B------:R-:W-:Y:S01]  /*1490*/  IMAD.SHL.U32 R2, R6, 0x40, RZ ;  /* 0x0000004006027824 */ /* 0x000fe200078e00ff */
[C---:B------:R-:W-:Y:S01]  /*14a0*/  R2P PR, R8.reuse, 0x6 ;  /* 0x0000000608007804 */ /* 0x040fe20000000000 */
[----:B------:R-:W-:Y:S01]  /*14b0*/  IMAD.SHL.U32 R5, R8, 0x40, RZ ;  /* 0x0000004008057824 */ /* 0x000fe200078e00ff */
[C---:B------:R-:W-:Y:S01]  /*14c0*/  LOP3.LUT P4, RZ, R6.reuse, 0x2, RZ, 0xc0, !PT ;  /* 0x0000000206ff7812 */ /* 0x040fe2000788c0ff */
[----:B------:R-:W-:Y:S01]  /*14d0*/  IMAD.IADD R8, R3, 0x1, -R4 ;  /* 0x0000000103087824 */ /* 0x000fe200078e0a04 */
[----:B------:R-:W-:Y:S01]  /*14e0*/  LOP3.LUT P3, RZ, R6, 0x4, RZ, 0xc0, !PT ;  /* 0x0000000406ff7812 */ /* 0x000fe2000786c0ff */
[----:B------:R-:W-:Y:S01]  /*14f0*/  IMAD.SHL.U32 R6, R13, 0x8, RZ ;  /* 0x000000080d067824 */ /* 0x000fe200078e00ff */
[----:B------:R-:W-:Y:S01]  /*1500*/  LOP3.LUT R2, R2, 0x1c0, RZ, 0xc0, !PT ;  /* 0x000001c002027812 */ /* 0x000fe200078ec0ff */
[----:B------:R-:W-:Y:S01]  /*1510*/  IMAD R8, R8, 0x8, R17 ;  /* 0x0000000808087824 */ /* 0x000fe200078e0211 */
[----:B------:R-:W-:Y:S01]  /*1520*/  LOP3.LUT R4, R5, 0x1c0, RZ, 0xc0, !PT ;  /* 0x000001c005047812 */ /* 0x000fe200078ec0ff */
[----:B------:R1:W-:Y:S01]  /*1530*/  STL [R1+0x110], R17 ;  /* 0x0001101101007387 */ /* 0x0003e20000100800 */
[----:B------:R-:W-:Y:S01]  /*1540*/  LOP3.LUT R12, R12, 0x7ffffe00, R7, 0xf8, !PT ;  /* 0x7ffffe000c0c7812 */ /* 0x000fe200078ef807 */
[----:B------:R-:W-:Y:S01]  /*1550*/  IMAD R7, R9, 0x200, R3 ;  /* 0x0000020009077824 */ /* 0x000fe200078e0203 */
[----:B------:R-:W-:Y:S01]  /*1560*/  LOP3.LUT R6, R2, 0x8, R6, 0xf8, !PT ;  /* 0x0000000802067812 */ /* 0x000fe200078ef806 */
[----:B------:R-:W-:Y:S01]  /*1570*/  IMAD R0, R13, 0x200, R10 ;  /* 0x000002000d007824 */ /* 0x000fe200078e020a */
[----:B------:R-:W-:Y:S01]  /*1580*/  SHF.R.U32.HI R3, RZ, 0x3, R2 ;  /* 0x00000003ff037819 */ /* 0x000fe20000011602 */
[----:B------:R-:W-:Y:S01]  /*1590*/  IMAD.MOV.U32 R10, RZ, RZ, 0x40 ;  /* 0x00000040ff0a7424 */ /* 0x000fe200078e00ff */
[----:B------:R-:W-:Y:S01]  /*15a0*/  LEA.HI R2, R4, R4, RZ, 0x1d ;  /* 0x0000000404027211 */ /* 0x000fe200078fe8ff */
[----:B------:R-:W-:Y:S01]  /*15b0*/  IMAD.SHL.U32 R219, R12, 0x2, RZ ;  /* 0x000000020cdb7824 */ /* 0x000fe200078e00ff */
[----:B------:R-:W-:-:S02]  /*15c0*/  IADD3 R222, -R20, 0x70, RZ ;  /* 0x0000007014de7810 */ /* 0x000fc40007ffe1ff */
[----:B------:R-:W-:Y:S01]  /*15d0*/  SEL R5, R16, 0xfffffff0, !P4 ;  /* 0xfffffff010057807 */ /* 0x000fe20006000000 */
[----:B------:R-:W-:Y:S01]  /*15e0*/  IMAD.U32 R7, R7, 0x2, R2 ;  /* 0x0000000207077824 */ /* 0x000fe200078e0002 */
[----:B------:R-:W-:Y:S01]  /*15f0*/  LOP3.LUT R2, R11, 0x7ffffffc, RZ, 0xc0, !PT ;  /* 0x7ffffffc0b027812 */ /* 0x000fe200078ec0ff */
[----:B------:R-:W-:Y:S01]  /*1600*/  IMAD R11, R19, 0x20, R20 ;  /* 0x00000020130b7824 */ /* 0x000fe200078e0214 */
[----:B------:R-:W-:Y:S02]  /*1610*/  SEL R4, R15, 0xffffffe0, !P3 ;  /* 0xffffffe00f047807 */ /* 0x000fe40005800000 */
[----:B------:R-:W-:Y:S01]  /*1620*/  IADD3 R251, R241, 0x40, RZ ;  /* 0x00000040f1fb7810 */ /* 0x000fe20007ffe0ff */
[----:B------:R-:W-:Y:S01]  /*1630*/  IMAD.IADD R2, R18, 0x1, -R2 ;  /* 0x0000000112027824 */ /* 0x000fe200078e0a02 */
[----:B------:R2:W-:Y:S01]  /*1640*/  STL [R1+0x4], R11 ;  /* 0x0000040b01007387 */ /* 0x0005e20000100800 */
[----:B------:R-:W-:Y:S01]  /*1650*/  LOP3.LUT R3, R6, R3, RZ, 0x3c, !PT ;  /* 0x0000000306037212 */ /* 0x000fe200078e3cff */
[----:B------:R-:W-:Y:S01]  /*1660*/  IMAD.SHL.U32 R6, R14, 0x40, RZ ;  /* 0x000000400e067824 */ /* 0x000fe200078e00ff */
[----:B------:R-:W-:Y:S01]  /*1670*/  LEA R192, R0, 0x8100, 0x1 ;  /* 0x0000810000c07811 */ /* 0x000fe200078e08ff */
[----:B------:R-:W-:Y:S01]  /*1680*/  IMAD.SHL.U32 R26, R2, 0x2, RZ ;  /* 0x00000002021a7824 */ /* 0x000fe200078e00ff */
[----:B------:R3:W-:Y:S01]  /*1690*/  STL [R1+0x58], R8 ;  /* 0x0000580801007387 */ /* 0x0007e20000100800 */
[----:B------:R-:W-:Y:S01]  /*16a0*/  IMAD.IADD R4, R5, 0x1, R4 ;  /* 0x0000000105047824 */ /* 0x000fe200078e0204 */
[----:B------:R-:W-:-:S02]  /*16b0*/  SHF.R.S32.HI R5, RZ, 0x1f, R251 ;  /* 0x0000001fff057819 */ /* 0x000fc400000114fb */
        /* <DEDUP_REMOVED lines=9> */
[C---:B------:R-:W-:Y:S01]  /*1750*/  IADD3 R19, R26.reuse, 0x38, RZ ;  /* 0x000000381a137810 */ /* 0x040fe20007ffe0ff */
[----:B------:R-:W-:Y:S01]  /*1760*/  STL [R1+0xa4], R23 ;  /* 0x0000a41701007387 */ /* 0x000fe20000100800 */
[C---:B------:R-:W-:Y:S02]  /*1770*/  IADD3 R18, R26.reuse, 0x40, RZ ;  /* 0x000000401a127810 */ /* 0x040fe40007ffe0ff */
[C---:B-1----:R-:W-:Y:S01]  /*1780*/  IADD3 R17, R26.reuse, 0x48, RZ ;  /* 0x000000481a117810 */ /* 0x042fe20007ffe0ff */
[----:B------:R-:W-:Y:S01]  /*1790*/  STL [R1+0xa0], R22 ;  /* 0x0000a01601007387 */ /* 0x000fe20000100800 */
[C---:B------:R-:W-:Y:S02]  /*17a0*/  IADD3 R16, R26.reuse, 0x50, RZ ;  /* 0x000000501a107810 */ /* 0x040fe40007ffe0ff */
[C---:B------:R-:W-:Y:S01]  /*17b0*/  IADD3 R14, R26.reuse, 0x58, RZ ;  /* 0x000000581a0e7810 */ /* 0x040fe20007ffe0ff */
[----:B------:R-:W-:Y:S01]  /*17c0*/  STL [R1+0x9c], R21 ;  /* 0x00009c1501007387 */ /* 0x000fe20000100800 */
[----:B------:R-:W-:-:S02]  /*17d0*/  IADD3 R13, R26, 0x60, RZ ;  /* 0x000000601a0d7810 */ /* 0x000fc40007ffe0ff */
[C---:B------:R-:W-:Y:S01]  /*17e0*/  SEL R5, R10.reuse, 0xffffffc0, !P2 ;  /* 0xffffffc00a057807 */ /* 0x040fe20005000000 */
[----:B------:R1:W-:Y:S01]  /*17f0*/  STL [R1+0x98], R20 ;  /* 0x0000981401007387 */ /* 0x0003e20000100800 */
[----:B------:R-:W-:Y:S02]  /*1800*/  SEL R0, R10, 0xffffffc0, !P3 ;  /* 0xffffffc00a007807 */ /* 0x000fe40005800000 */
[C---:B------:R-:W-:Y:S01]  /*1810*/  IADD3 R12, R26.reuse, 0x68, RZ ;  /* 0x000000681a0c7810 */ /* 0x040fe20007ffe0ff */
[----:B------:R-:W-:Y:S01]  /*1820*/  STL [R1+0x94], R19 ;  /* 0x0000941301007387 */ /* 0x000fe20000100800 */
[----:B--2---:R-:W-:Y:S02]  /*1830*/  IADD3 R11, R26, 0x70, RZ ;  /* 0x000000701a0b7810 */ /* 0x004fe40007ffe0ff */
[----:B------:R-:W-:Y:S01]  /*1840*/  LEA R10, R7, 0x80, 0x1 ;  /* 0x00000080070a7811 */ /* 0x000fe200078e08ff */
[----:B------:R-:W-:Y:S01]  /*1850*/  STL [R1+0x90], R18 ;  /* 0x0000901201007387 */ /* 0x000fe20000100800 */
[----:B------:R-:W-:-:S02]  /*1860*/  SHF.R.S32.HI R7, RZ, 0x1f, R25 ;  /* 0x0000001fff077819 */ /* 0x000fc40000011419 */
[----:B------:R-:W-:Y:S01]  /*1870*/  LOP3.LUT R3, R3, 0x7ffffe00, R6, 0xf8, !PT ;  /* 0x7ffffe0003037812 */ /* 0x000fe200078ef806 */
[----:B------:R2:W-:Y:S01]  /*1880*/  STL [R1+0x8c], R17 ;  /* 0x00008c1101007387 */ /* 0x0005e20000100800 */
[----:B------:R-:W-:Y:S02]  /*1890*/  SHF.R.S32.HI R6, RZ, 0x1f, R241 ;  /* 0x0000001fff067819 */ /* 0x000fe400000114f1 */
[C---:B------:R-:W-:Y:S01]  /*18a0*/  SEL R6, R15.reuse, 0xffffffe0, !P1 ;  /* 0xffffffe00f067807 */ /* 0x040fe20004800000 */
[----:B------:R-:W-:Y:S01]  /*18b0*/  STL [R1+0x88], R16 ;  /* 0x0000881001007387 */ /* 0x000fe20000100800 */
[----:B------:R-:W-:Y:S02]  /*18c0*/  SEL R2, R15, 0xffffffe0, !P4 ;  /* 0xffffffe00f027807 */ /* 0x000fe40006000000 */
[----:B---3--:R-:W-:Y:S01]  /*18d0*/  IADD3 R8, R26, 0x78, RZ ;  /* 0x000000781a087810 */ /* 0x008fe20007ffe0ff */
[----:B------:R-:W-:Y:S01]  /*18e0*/  STL [R1+0x84], R14 ;  /* 0x0000840e01007387 */ /* 0x000fe20000100800 */
[----:B------:R-:W-:-:S02]  /*18f0*/  SHF.R.S32.HI R15, RZ, 0x1f, R24 ;  /* 0x0000001fff0f7819 */ /* 0x000fc40000011418 */
[----:B------:R-:W-:Y:S01]  /*1900*/  LEA R195, R3, 0x100, 0x1 ;  /* 0x0000010003c37811 */ /* 0x000fe200078e08ff */
[----:B------:R-:W-:Y:S01]  /*1910*/  STL [R1+0x80], R13 ;  /* 0x0000800d01007387 */ /* 0x000fe20000100800 */
[----:B-1----:R-:W-:Y:S02]  /*1920*/  SHF.R.S32.HI R20, RZ, 0x1f, R20 ;  /* 0x0000001fff147819 */ /* 0x002fe40000011414 */
[--C-:B------:R-:W-:Y:S01]  /*1930*/  IADD3 R198, R0, R195, R2.reuse ;  /* 0x000000c300c67210 */ /* 0x100fe20007ffe002 */
[----:B------:R-:W-:Y:S01]  /*1940*/  STL [R1+0x7c], R12 ;  /* 0x00007c0c01007387 */ /* 0x000fe20000100800 */
[----:B------:R-:W-:Y:S02]  /*1950*/  IMAD R214, R9, 0x800, R195 ;  /* 0x0000080009d67824 */ /* 0x000fe400078e02c3 */
[----:B------:R-:W-:Y:S01]  /*1960*/  IMAD.IADD R197, R195, 0x1, R2 ;  /* 0x00000001c3c57824 */ /* 0x000fe200078e0202 */
[----:B------:R-:W-:Y:S01]  /*1970*/  STL [R1+0x78], R11 ;  /* 0x0000780b01007387 */ /* 0x000fe20000100800 */
[----:B------:R-:W-:-:S02]  /*1980*/  IMAD.IADD R215, R2, 0x1, R214 ;  /* 0x0000000102d77824 */ /* 0x000fc400078e02d6 */
[----:B------:R-:W-:Y:S01]  /*1990*/  IMAD R200, R4, 0x2, R195 ;  /* 0x0000000204c87824 */ /* 0x000fe200078e02c3 */
[----:B------:R1:W-:Y:S01]  /*19a0*/  STL [R1+0x108], R7 ;  /* 0x0001080701007387 */ /* 0x0003e20000100800 */
[----:B--2---:R-:W-:Y:S01]  /*19b0*/  SHF.R.S32.HI R17, RZ, 0x1f, R17 ;  /* 0x0000001fff117819 */ /* 0x004fe20000011411 */
[----:B------:R-:W-:Y:S02]  /*19c0*/  IMAD.IADD R196, R195, 0x1, R0 ;  /* 0x00000001c3c47824 */ /* 0x000fe400078e0200 */
[----:B------:R-:W-:Y:S01]  /*19d0*/  STL [R1+0x74], R8 ;  /* 0x0000740801007387 */ /* 0x000fe20000100800 */
[C---:B------:R-:W-:Y:S02]  /*19e0*/  IMAD.IADD R217, R0.reuse, 0x1, R214 ;  /* 0x0000000100d97824 */ /* 0x040fe400078e02d6 */
[----:B------:R-:W-:Y:S01]  /*19f0*/  IMAD.IADD R216, R0, 0x1, R215 ;  /* 0x0000000100d87824 */ /* 0x000fe200078e02d7 */
[----:B------:R2:W-:Y:S04]  /*1a00*/  STL [R1+0x104], R15 ;  /* 0x0001040f01007387 */ /* 0x0005e80000100800 */
[----:B------:R-:W-:Y:S01]  /*1a10*/  STL [R1+0xb0], R10 ;  /* 0x0000b00a01007387 */ /* 0x000fe20000100800 */
        /* <DEDUP_REMOVED lines=39> */
.L_x_1439:
[----:B------:R-:W2:Y:S01]  /*1c90*/  LDL R0, [R1+0x54] ;  /* 0x0000540001007983 */ /* 0x000ea20000100800 */
[----:B-1----:R-:W-:Y:S01]  /*1ca0*/  IMAD.MOV.U32 R8, RZ, RZ, 0x4 ;  /* 0x00000004ff087424 */ /* 0x002fe200078e00ff */
[----:B------:R-:W-:-:S02]  /*1cb0*/  ISETP.NE.U32.AND P4, PT, RZ, c[0x0][0x370], PT ;  /* 0x0000dc00ff007a0c */ /* 0x000fc40003f85070 */
[----:B------:R-:W-:Y:S01]  /*1cc0*/  ISETP.NE.U32.AND P3, PT, RZ, c[0x0][0x360], PT ;  /* 0x0000d800ff007a0c */ /* 0x000fe20003f65070 */
[----:B--2---:R-:W-:-:S05]  /*1cd0*/  IMAD.WIDE R2, R0, R8, c[0x0][0x588] ;  /* 0x0001620000027625 */ /* 0x004fca00078e0208 */
[----:B------:R-:W2:Y:S01]  /*1ce0*/  LDG.E R14, [R2.64] ;  /* 0x00000006020e7981 */ /* 0x000ea2000c1e1900 */
[----:B------:R-:W-:Y:S01]  /*1cf0*/  ISETP.NE.AND.EX P4, PT, RZ, c[0x0][0x374], PT, P4 ;  /* 0x0000dd00ff007a0c */ /* 0x000fe20003f85340 */
[----:B------:R-:W-:Y:S01]  /*1d00*/  IMAD.MOV.U32 R13, RZ, RZ, RZ ;  /* 0x000000ffff0d7224 */ /* 0x000fe200078e00ff */
[----:B------:R-:W-:Y:S01]  /*1d10*/  ISETP.NE.AND.EX P3, PT, RZ, c[0x0][0x364], PT, P3 ;  /* 0x0000d900ff007a0c */ /* 0x000fe20003f65330 */
[----:B------:R-:W-:Y:S01]  /*1d20*/  IMAD.MOV.U32 R11, RZ, RZ, RZ ;  /* 0x000000ffff0b7224 */ /* 0x000fe200078e00ff */
[----:B------:R-:W-:-:S04]  /*1d30*/  ISETP.NE.U32.AND P0, PT, RZ, c[0x0][0x348], PT ;  /* 0x0000d200ff007a0c */ /* 0x000fc80003f05070 */
[----:B------:R-:W-:Y:S01]  /*1d40*/  ISETP.NE.AND.EX P0, PT, RZ, c[0x0][0x34c], PT, P0 ;  /* 0x0000d300ff007a0c */ /* 0x000fe20003f05300 */
[C---:B--2---:R-:W-:Y:S01]  /*1d50*/  IMAD.SHL.U32 R19, R14.reuse, 0x4, RZ ;  /* 0x000000040e137824 */ /* 0x044fe200078e00ff */
[----:B------:R-:W-:Y:S01]  /*1d60*/  SHF.R.S32.HI R16, RZ, 0x1f, R14 ;  /* 0x0000001fff107819 */ /* 0x000fe2000001140e */
[----:B------:R1:W-:Y:S02]  /*1d70*/  STL [R1+0x5c], R14 ;  /* 0x00005c0e01007387 */ /* 0x0003e40000100800 */
[C---:B------:R-:W-:Y:S02]  /*1d80*/  @P4 LEA R6, P2, R14.reuse, c[0x0][0x370], 0x2 ;  /* 0x0000dc000e064a11 */ /* 0x040fe400078410ff */
[C-C-:B------:R-:W-:Y:S01]  /*1d90*/  SHF.L.U64.HI R18, R14.reuse, 0x2, R16.reuse ;  /* 0x000000020e127819 */ /* 0x140fe20000010210 */
[----:B------:R1:W-:Y:S01]  /*1da0*/  STL [R1+0x70], R16 ;  /* 0x0000701001007387 */ /* 0x0003e20000100800 */
[----:B------:R-:W-:Y:S02]  /*1db0*/  @P3 IADD3 R4, P1, R19, c[0x0][0x360], RZ ;  /* 0x0000d80013043a10 */ /* 0x000fe40007f3e0ff */
[----:B------:R-:W-:Y:S01]  /*1dc0*/  @P4 LEA.HI.X R7, R14, c[0x0][0x374], R16, 0x2, P2 ;  /* 0x0000dd000e074a11 */ /* 0x000fe200010f1410 */
[----:B------:R1:W-:Y:S01]  /*1dd0*/  STL [R1+0x60], R19 ;  /* 0x0000601301007387 */ /* 0x0003e20000100800 */
[----:B------:R-:W-:-:S02]  /*1de0*/  @P3 IADD3.X R5, R18, c[0x0][0x364], RZ, P1, !PT ;  /* 0x0000d90012053a10 */ /* 0x000fc40000ffe4ff */
[----:B------:R-:W-:Y:S01]  /*1df0*/  IADD3 R2, P2, R19, c[0x0][0x348], RZ ;  /* 0x0000d20013027a10 */ /* 0x000fe20007f5e0ff */
[----:B------:R-:W2:Y:S03]  /*1e00*/  @P4 LDG.E R13, [R6.64] ;  /* 0x00000006060d4981 */ /* 0x000ea6000c1e1900 */
[----:B------:R-:W-:Y:S01]  /*1e10*/  IADD3.X R3, R18, c[0x0][0x34c], RZ, P2, !PT ;  /* 0x0000d30012037a10 */ /* 0x000fe200017fe4ff */
[----:B------:R-:W3:Y:S04]  /*1e20*/  @P3 LDG.E R0, [R4.64] ;  /* 0x0000000604003981 */ /* 0x000ee8000c1e1900 */
[----:B------:R1:W5:Y:S04]  /*1e30*/  @P0 LDG.E R11, [R2.64] ;  /* 0x00000006020b0981 */ /* 0x000368000c1e1900 */
[----:B------:R1:W-:Y:S01]  /*1e40*/  STL [R1+0x64], R18 ;  /* 0x0000641201007387 */ /* 0x0003e20000100800 */
[----:B------:R-:W-:Y:S03]  /*1e50*/  YIELD ;  /* 0x0000000000007946 */ /* 0x000fe60003800000 */
[----:B--2---:R1:W-:Y:S04]  /*1e60*/  STL [R1+0xc], R13 ;  /* 0x00000c0d01007387 */ /* 0x0043e80000100800 */
[----:B---3--:R1:W-:Y:S01]  /*1e70*/  @P3 STL [R1+0x38], R0 ;  /* 0x0000380001003387 */ /* 0x0083e20000100800 */
[----:B------:R-:W-:Y:S05]  /*1e80*/  @P3 BRA `(.L_x_1319) ;  /* 0x0000007000003947 */ /* 0x000fea0003800000 */
[----:B-1----:R-:W-:-:S05]  /*1e90*/  MOV R0, c[0x0][0x168] ;  /* 0x00005a0000007a02 */ /* 0x002fca0000000f00 */
[----:B------:R1:W-:Y:S01]  /*1ea0*/  STL [R1+0x38], R0 ;  /* 0x0000380001007387 */ /* 0x0003e20000100800 */
[----:B------:R-:W-:Y:S05]  /*1eb0*/  @!P0 BRA `(.L_x_1319) ;  /* 0x0000004000008947 */ /* 0x000fea0003800000 */
[----:B-1----:R1:W2:Y:S04]  /*1ec0*/  LDG.E R0, [R2.64] ;  /* 0x0000000602007981 */ /* 0x0022a8000c1e1900 */
[----:B-1----:R-:W2:Y:S02]  /*1ed0*/  LDG.E R2, [R2.64+0x4] ;  /* 0x0000040602027981 */ /* 0x002ea4000c1e1900 */
[----:B--2---:R-:W-:-:S05]  /*1ee0*/  IADD3 R0, -R0, R2, RZ ;  /* 0x0000000200007210 */ /* 0x004fca0007ffe1ff */
[----:B------:R1:W-:Y:S02]  /*1ef0*/  STL [R1+0x38], R0 ;  /* 0x0000380001007387 */ /* 0x0003e40000100800 */
.L_x_1319:
[----:B------:R-:W-:-:S04]  /*1f00*/  ISETP.NE.U32.AND P1, PT, RZ, c[0x0][0x368], PT ;  /* 0x0000da00ff007a0c */ /* 0x000fc80003f25070 */
[----:B------:R-:W-:-:S13]  /*1f10*/  ISETP.NE.AND.EX P1, PT, RZ, c[0x0][0x36c], PT, P1 ;  /* 0x0000db00ff007a0c */ /* 0x000fda0003f25310 */
[----:B------:R-:W-:Y:S05]  /*1f20*/  @!P1 BRA `(.L_x_1320) ;  /* 0x0000004000009947 */ /* 0x000fea0003800000 */
[----:B-1----:R-:W-:-:S04]  /*1f30*/  IADD3 R2, P1, R19, c[0x0][0x368], RZ ;  /* 0x0000da0013027a10 */ /* 0x002fc80007f3e0ff */
[----:B------:R-:W-:-:S05]  /*1f40*/  IADD3.X R3, R18, c[0x0][0x36c], RZ, P1, !PT ;  /* 0x0000db0012037a10 */ /* 0x000fca0000ffe4ff */
[----:B------:R1:W5:Y:S01]  /*1f50*/  LDG.E R0, [R2.64] ;  /* 0x0000000602007981 */ /* 0x000362000c1e1900 */
[----:B------:R-:W-:Y:S05]  /*1f60*/  BRA `(.L_x_1321) ;  /* 0x0000008000007947 */ /* 0x000fea0003800000 */
.L_x_1320:
[----:B------:R-:W-:Y:S01]  /*1f70*/  ISETP.NE.U32.AND P1, PT, RZ, c[0x0][0x350], PT ;  /* 0x0000d400ff007a0c */ /* 0x000fe20003f25070 */
[----:B-1----:R-:W-:-:S03]  /*1f80*/  IMAD.U32 R0, RZ, RZ, UR5 ;  /* 0x00000005ff007e24 */ /* 0x002fc6000f8e00ff */
[----:B------:R-:W-:-:S13]  /*1f90*/  ISETP.NE.AND.EX P1, PT, RZ, c[0x0][0x354], PT, P1 ;  /* 0x0000d500ff007a0c */ /* 0x000fda0003f25310 */
[----:B------:R-:W-:Y:S05]  /*1fa0*/  @!P1 BRA `(.L_x_1321) ;  /* 0x0000004000009947 */ /* 0x000fea0003800000 */
[----:B------:R-:W-:-:S05]  /*1fb0*/  IMAD.WIDE R2, R14, R8, c[0x0][0x350] ;  /* 0x0000d4000e027625 */ /* 0x000fca00078e0208 */
[----:B------:R-:W2:Y:S04]  /*1fc0*/  LDG.E R4, [R2.64] ;  /* 0x0000000602047981 */ /* 0x000ea8000c1e1900 */
[----:B------:R-:W2:Y:S02]  /*1fd0*/  LDG.E R0, [R2.64+0x4] ;  /* 0x0000040602007981 */ /* 0x000ea4000c1e1900 */
[----:B--2---:R-:W-:Y:S02]  /*1fe0*/  IADD3 R0, -R4, R0, RZ ;  /* 0x0000000004007210 */ /* 0x004fe40007ffe1ff */
.L_x_1321:
[----:B-1----:R-:W2:Y:S04]  /*1ff0*/  LDL R2, [R1+0x38] ;  /* 0x0000380001027983 */ /* 0x002ea80000100800 */
[----:B------:R-:W3:Y:S04]  /*2000*/  LDL.LU R3, [R1+0x4c] ;  /* 0x00004c0001037983 */ /* 0x000ee80000300800 */
[----:B------:R-:W4:Y:S01]  /*2010*/  LDL R17, [R1+0x50] ;  /* 0x0000500001117983 */ /* 0x000f220000100800 */
[----:B-----5:R-:W-:Y:S01]  /*2020*/  IMAD.IADD R62, R0, 0x1, -R13 ;  /* 0x00000001003e7824 */ /* 0x020fe200078e0a0d */
[----:B------:R-:W-:Y:S01]  /*2030*/  BSSY B0, `(.L_x_1322) ;  /* 0x000003f000007945 */ /* 0x000fe20003800000 */
[----:B------:R-:W-:-:S03]  /*2040*/  IMAD.MOV.U32 R4, RZ, RZ, RZ ;  /* 0x000000ffff047224 */ /* 0x000fc600078e00ff */
[C---:B------:R-:W-:Y:S01]  /*2050*/  IADD3 R5, R62.reuse, 0x6f, RZ ;  /* 0x0000006f3e057810 */ /* 0x040fe20007ffe0ff */
[----:B--2---:R-:W-:Y:S02]  /*2060*/  IMAD.MOV.U32 R15, RZ, RZ, R2 ;  /* 0x000000ffff0f7224 */ /* 0x004fe400078e0002 */
[----:B------:R-:W-:Y:S02]  /*2070*/  IMAD.MOV.U32 R2, RZ, RZ, c[0x0][0x2c4] ;  /* 0x0000b100ff027624 */ /* 0x000fe400078e00ff */
[----:B---3--:R-:W-:Y:S01]  /*2080*/  IMAD.SHL.U32 R12, R3, 0x80, RZ ;  /* 0x00000080030c7824 */ /* 0x008fe200078e00ff */
[----:B------:R-:W-:Y:S02]  /*2090*/  IADD3 R3, R62, 0x70, -R15 ;  /* 0x000000703e037810 */ /* 0x000fe40007ffe80f */
[----:B------:R-:W-:Y:S02]  /*20a0*/  ISETP.NE.AND P3, PT, R2, 0x1, PT ;  /* 0x000000010200780c */ /* 0x000fe40003f65270 */
[----:B------:R-:W-:Y:S01]  /*20b0*/  IADD3 R2, R12, 0x7f, RZ ;  /* 0x0000007f0c027810 */ /* 0x000fe20007ffe0ff */
[----:B------:R1:W-:Y:S04]  /*20c0*/  STL [R1+0x40], R12 ;  /* 0x0000400c01007387 */ /* 0x0003e80000100800 */
[----:B------:R1:W-:Y:S06]  /*20d0*/  STL [R1+0x3c], R62 ;  /* 0x00003c3e01007387 */ /* 0x0003ec0000100800 */
[----:B------:R-:W-:-:S05]  /*20e0*/  @P3 IMAD.HI.U32 R0, R2, c[0x0][0x2c8], RZ ;  /* 0x0000b20002003a27 */ /* 0x000fca00078e00ff */
[----:B------:R-:W-:Y:S01]  /*20f0*/  @P3 SHF.R.U32.HI R2, RZ, c[0x0][0x2cc], R0 ;  /* 0x0000b300ff023a19 */ /* 0x000fe20000011600 */
[----:B------:R-:W-:-:S04]  /*2100*/  IMAD.HI R0, R5, -0x6db6db6d, R4 ;  /* 0x9249249305007827 */ /* 0x000fc800078e0204 */
[----:B------:R-:W-:Y:S01]  /*2110*/  IMAD.IADD R3, R3, 0x1, R2 ;  /* 0x0000000103037824 */ /* 0x000fe200078e0202 */
[----:B------:R-:W-:Y:S01]  /*2120*/  SHF.R.U32.HI R4, RZ, 0x1f, R0 ;  /* 0x0000001fff047819 */ /* 0x000fe20000011600 */
[----:B------:R-:W-:-:S03]  /*2130*/  IMAD.MOV.U32 R2, RZ, RZ, RZ ;  /* 0x000000ffff027224 */ /* 0x000fc600078e00ff */
[----:B------:R-:W-:Y:S01]  /*2140*/  LEA.HI.SX32 R4, R0, R4, 0x1a ;  /* 0x0000000400047211 */ /* 0x000fe200078fd2ff */
[----:B------:R-:W-:Y:S01]  /*2150*/  IMAD.HI R2, R3, -0x6db6db6d, R2 ;  /* 0x9249249303027827 */ /* 0x000fe200078e0202 */
[----:B----4-:R-:W-:-:S04]  /*2160*/  LOP3.LUT R0, R17, 0xff000000, RZ, 0xc0, !PT ;  /* 0xff00000011007812 */ /* 0x010fc800078ec0ff */
[----:B------:R-:W-:Y:S02]  /*2170*/  SHF.R.U32.HI R3, RZ, 0x1f, R2 ;  /* 0x0000001fff037819 */ /* 0x000fe40000011602 */
[----:B------:R-:W-:Y:S02]  /*2180*/  SHF.R.U32.HI R0, RZ, 0x8, R0 ;  /* 0x00000008ff007819 */ /* 0x000fe40000011600 */
[----:B------:R-:W-:Y:S02]  /*2190*/  LEA.HI.SX32 R2, R2, R3, 0x1a ;  /* 0x0000000302027211 */ /* 0x000fe400078fd2ff */
[----:B------:R-:W-:Y:S02]  /*21a0*/  LOP3.LUT R3, R17, 0xff0000, RZ, 0xc0, !PT ;  /* 0x00ff000011037812 */ /* 0x000fe400078ec0ff */
[----:B------:R-:W-:Y:S01]  /*21b0*/  IMNMX R7, R4, R2, PT ;  /* 0x0000000204077217 */ /* 0x000fe20003800200 */
[----:B------:R-:W-:Y:S01]  /*21c0*/  IMAD.MOV.U32 R2, RZ, RZ, RZ ;  /* 0x000000ffff027224 */ /* 0x000fe200078e00ff */
[----:B------:R-:W-:-:S02]  /*21d0*/  LEA.HI R0, R3, R0, RZ, 0x10 ;  /* 0x0000000003007211 */ /* 0x000fc400078f80ff */
[----:B------:R-:W-:Y:S02]  /*21e0*/  ISETP.GE.AND P1, PT, R7, 0x1, PT ;  /* 0x000000010700780c */ /* 0x000fe40003f26270 */
[----:B------:R-:W-:Y:S02]  /*21f0*/  LOP3.LUT R20, R0, 0xff, RZ, 0xc0, !PT ;  /* 0x000000ff00147812 */ /* 0x000fe400078ec0ff */
[----:B------:R-:W-:-:S03]  /*2200*/  SHF.R.U32.HI R6, RZ, 0x10, R0 ;  /* 0x00000010ff067819 */ /* 0x000fc60000011600 */
[----:B------:R1:W-:Y:S04]  /*2210*/  STL [R1+0x6c], R20 ;  /* 0x00006c1401007387 */ /* 0x0003e80000100800 */
[----:B------:R1:W-:Y:S02]  /*2220*/  STL [R1+0x68], R6 ;  /* 0x0000680601007387 */ /* 0x0003e40000100800 */
[----:B------:R-:W-:Y:S05]  /*2230*/  @!P1 BRA `(.L_x_1323) ;  /* 0x000001e000009947 */ /* 0x000fea0003800000 */
[----:B------:R-:W-:-:S04]  /*2240*/  ISETP.NE.AND P1, PT, R6, RZ, PT ;  /* 0x000000ff0600720c */ /* 0x000fc80003f25270 */
[----:B------:R-:W-:-:S04]  /*2250*/  SEL R0, R6, c[0x0][0x338], P1 ;  /* 0x0000ce0006007a07 */ /* 0x000fc80000800000 */
[----:B------:R-:W-:Y:S02]  /*2260*/  IABS R3, R0 ;  /* 0x0000000000037213 */ /* 0x000fe40000000000 */
[----:B-1----:R-:W-:Y:S02]  /*2270*/  IADD3 R6, R0, -0x1, R7 ;  /* 0xffffffff00067810 */ /* 0x002fe40007ffe007 */
[----:B------:R-:W1:Y:S02]  /*2280*/  I2F.RP R2, R3 ;  /* 0x0000000300027306 */ /* 0x000e640000209400 */
[----:B------:R-:W-:-:S06]  /*2290*/  IABS R10, R6 ;  /* 0x00000006000a7213 */ /* 0x000fcc0000000000 */
        /* <DEDUP_REMOVED lines=24> */
.L_x_1323:
[----:B------:R-:W-:Y:S05]  /*2420*/  BSYNC B0 ;  /* 0x0000000000007941 */ /* 0x000fea0003800000 */
.L_x_1322:
[----:B------:R-:W-:Y:S01]  /*2430*/  IMAD R3, R20, R2, RZ ;  /* 0x0000000214037224 */ /* 0x000fe200078e02ff */
[----:B------:R-:W-:Y:S01]  /*2440*/  PRMT R0, RZ, 0x7610, R0 ;  /* 0x00007610ff007816 */ /* 0x000fe20000000000 */
[----:B------:R-:W-:Y:S01]  /*2450*/  CS2R R22, SRZ ;  /* 0x0000000000167805 */ /* 0x000fe2000001ff00 */
[----:B------:R-:W-:Y:S01]  /*2460*/  CS2R R26, SRZ ;  /* 0x00000000001a7805 */ /* 0x000fe2000001ff00 */
[----:B------:R-:W-:Y:S01]  /*2470*/  IMAD.IADD R2, R3, 0x1, R2 ;  /* 0x0000000103027824 */ /* 0x000fe200078e0202 */
[----:B------:R2:W-:Y:S01]  /*2480*/  STL [R1], R3 ;  /* 0x0000000301007387 */ /* 0x0005e20000100800 */
        /* <DEDUP_REMOVED lines=36> */
[----:B------:R-:W-:-:S04]  /*26d0*/  @P2 IADD3 R2, P1, R19, c[0x0][0x340], RZ ;  /* 0x0000d00013022a10 */ /* 0x000fc80007f3e0ff */
[----:B------:R-:W-:-:S05]  /*26e0*/  @P2 IADD3.X R3, R18, c[0x0][0x344], RZ, P1, !PT ;  /* 0x0000d10012032a10 */ /* 0x000fca0000ffe4ff */
[----:B------:R2:W5:Y:S01]  /*26f0*/  @P2 LDG.E R0, [R2.64] ;  /* 0x0000000602002981 */ /* 0x000562000c1e1900 */
[----:B------:R-:W-:Y:S01]  /*2700*/  IMAD.WIDE.U32 R4, R11, c[0x0][0x178], RZ ;  /* 0x00005e000b047a25 */ /* 0x000fe200078e00ff */
[----:B------:R-:W-:Y:S01]  /*2710*/  WARPSYNC 0xffffffff ;  /* 0xffffffff00007948 */ /* 0x000fe20003800000 */
[----:B------:R-:W-:Y:S02]  /*2720*/  LOP3.LUT R17, R17, 0xffff, RZ, 0xc0, !PT ;  /* 0x0000ffff11117812 */ /* 0x000fe400078ec0ff */
[----:B------:R-:W-:Y:S02]  /*2730*/  SEL R7, R14, RZ, !P0 ;  /* 0x000000ff0e077207 */ /* 0x000fe40004000000 */
[----:B------:R-:W-:Y:S02]  /*2740*/  SEL R8, R16, RZ, !P0 ;  /* 0x000000ff10087207 */ /* 0x000fe40004000000 */
[----:B------:R-:W-:Y:S02]  /*2750*/  IADD3 R146, R166, -0x1, RZ ;  /* 0xffffffffa6927810 */ /* 0x000fe40007ffe0ff */
[----:B--2---:R-:W-:-:S05]  /*2760*/  SHF.R.S32.HI R2, RZ, 0x1f, R11 ;  /* 0x0000001fff027819 */ /* 0x004fca000001140b */
[----:B------:R-:W-:-:S04]  /*2770*/  IMAD R2, R2, c[0x0][0x178], RZ ;  /* 0x00005e0002027a24 */ /* 0x000fc800078e02ff */
[----:B------:R-:W-:-:S04]  /*2780*/  IMAD R2, R11, c[0x0][0x17c], R2 ;  /* 0x00005f000b027a24 */ /* 0x000fc800078e0202 */
[----:B-1----:R-:W-:Y:S02]  /*2790*/  IMAD.IADD R6, R5, 0x1, R2 ;  /* 0x0000000105067824 */ /* 0x002fe400078e0202 */
[----:B------:R-:W-:-:S03]  /*27a0*/  @!P2 IMAD.MOV.U32 R0, RZ, RZ, R14 ;  /* 0x000000ffff00a224 */ /* 0x000fc600078e000e */
[----:B------:R-:W2:Y:S01]  /*27b0*/  LDL R20, [R1+0x4] ;  /* 0x0000040001147983 */ /* 0x000ea20000100800 */
[----:B------:R-:W-:Y:S01]  /*27c0*/  IMAD.MOV.U32 R145, RZ, RZ, 0x70 ;  /* 0x00000070ff917424 */ /* 0x000fe200078e00ff */
[----:B-----5:R-:W-:Y:S01]  /*27d0*/  SHF.R.S32.HI R3, RZ, 0x1f, R0 ;  /* 0x0000001fff037819 */ /* 0x020fe20000011400 */
[----:B------:R-:W-:Y:S02]  /*27e0*/  IMAD.MOV.U32 R2, RZ, RZ, c[0x0][0x2b8] ;  /* 0x0000ae00ff027624 */ /* 0x000fe400078e00ff */
[----:B------:R-:W-:Y:S02]  /*27f0*/  IMAD R145, R166, R145, -0x70 ;  /* 0xffffff90a6917424 */ /* 0x000fe400078e0291 */
[----:B------:R-:W-:Y:S01]  /*2800*/  IMAD.WIDE.U32 R10, R0, c[0x0][0x2b0], RZ ;  /* 0x0000ac00000a7a25 */ /* 0x000fe200078e00ff */
[----:B------:R-:W-:-:S03]  /*2810*/  ISETP.NE.AND P2, PT, R2, 0x1, PT ;  /* 0x000000010200780c */ /* 0x000fc60003f45270 */
[----:B------:R-:W-:Y:S01]  /*2820*/  IMAD.MOV.U32 R218, RZ, RZ, RZ ;  /* 0x000000ffffda7224 */ /* 0x000fe200078e00ff */
[----:B------:R1:W-:Y:S04]  /*2830*/  STL.64 [R1+0x20], R10 ;  /* 0x0000200a01007387 */ /* 0x0003e80000100a00 */
[----:B------:R-:W-:Y:S01]  /*2840*/  BAR.SYNC.DEFER_BLOCKING 0x0 ;  /* 0x0000000000007b1d */ /* 0x000fe20000010000 */
[----:B------:R-:W-:Y:S02]  /*2850*/  IMAD R15, R15, c[0x0][0x2c4], RZ ;  /* 0x0000b1000f0f7a24 */ /* 0x000fe400078e02ff */
[----:B--2---:R-:W-:-:S04]  /*2860*/  IMAD.IADD R2, R20, 0x1, R145 ;  /* 0x0000000114027824 */ /* 0x004fc800078e0291 */
[C---:B------:R-:W-:Y:S01]  /*2870*/  IMAD.IADD R14, R2.reuse, 0x1, R13 ;  /* 0x00000001020e7824 */ /* 0x040fe200078e020d */
        /* <DEDUP_REMOVED lines=8> */
[C---:B------:R-:W-:Y:S01]  /*2900*/  @!P1 IADD3 R0, P0, R13.reuse, R10, RZ ;  /* 0x0000000a0d009210 */ /* 0x040fe20007f1e0ff */
[----:B------:R2:W-:Y:S03]  /*2910*/  STL [R1+0x30], R5 ;  /* 0x0000300501007387 */ /* 0x0005e60000100800 */
[----:B------:R-:W-:Y:S02]  /*2920*/  @!P1 LEA.HI.X.SX32 R3, R13, R5, 0x1, P0 ;  /* 0x000000050d039211 */ /* 0x000fe400000f0eff */
[----:B------:R-:W-:-:S04]  /*2930*/  @!P1 LEA R2, P0, R0, c[0x0][0x2a0], 0x2 ;  /* 0x0000a80000029a11 */ /* 0x000fc800078010ff */
[----:B------:R-:W-:-:S05]  /*2940*/  @!P1 LEA.HI.X R3, R0, c[0x0][0x2a4], R3, 0x2, P0 ;  /* 0x0000a90000039a11 */ /* 0x000fca00000f1403 */
[----:B------:R3:W4:Y:S01]  /*2950*/  @!P1 LDG.E R218, [R2.64] ;  /* 0x0000000602da9981 */ /* 0x000722000c1e1900 */
[----:B------:R-:W-:Y:S01]  /*2960*/  SHF.R.S32.HI R21, RZ, 0x1f, R241 ;  /* 0x0000001fff157819 */ /* 0x000fe200000114f1 */
[----:B------:R-:W-:Y:S01]  /*2970*/  IMAD.WIDE.U32 R24, R17, c[0x0][0x1e8], RZ ;  /* 0x00007a0011187a25 */ /* 0x000fe200078e00ff */
[----:B------:R-:W-:Y:S01]  /*2980*/  SHF.R.S32.HI R19, RZ, 0x1f, R251 ;  /* 0x0000001fff137819 */ /* 0x000fe200000114fb */
[----:B-1----:R-:W1:Y:S01]  /*2990*/  S2R R10, SR_TID.X ;  /* 0x00000000000a7919 */ /* 0x002e620000002100 */
[----:B------:R-:W-:Y:S01]  /*29a0*/  ISETP.GE.AND P5, PT, R241, c[0x0][0x198], PT ;  /* 0x00006600f1007a0c */ /* 0x000fe20003fa6270 */
[----:B------:R-:W-:Y:S01]  /*29b0*/  IMAD R22, R17, c[0x0][0x1ec], R25 ;  /* 0x00007b0011167a24 */ /* 0x000fe200078e0219 */
[----:B------:R-:W-:Y:S01]  /*29c0*/  IADD3 R199, R192, 0x20, RZ ;  /* 0x00000020c0c77810 */ /* 0x000fe20007ffe0ff */
[----:B------:R-:W-:Y:S01]  /*29d0*/  IMAD R144, R146, -0x70, R62 ;  /* 0xffffff9092907824 */ /* 0x000fe200078e023e */
[----:B------:R-:W-:Y:S01]  /*29e0*/  STL.64 [R1+0x18], R24 ;  /* 0x0000181801007387 */ /* 0x000fe20000100a00 */
[----:B------:R-:W-:Y:S01]  /*29f0*/  SHF.L.U64.HI R220, R241, 0x1, R21 ;  /* 0x00000001f1dc7819 */ /* 0x000fe20000010215 */
[----:B--2---:R-:W-:Y:S01]  /*2a00*/  IMAD.IADD R5, R20, 0x1, R12 ;  /* 0x0000000114057824 */ /* 0x004fe200078e020c */
[----:B------:R-:W-:Y:S01]  /*2a10*/  SHF.L.U64.HI R221, R251, 0x1, R19 ;  /* 0x00000001fbdd7819 */ /* 0x000fe20000010213 */
[----:B------:R-:W-:Y:S01]  /*2a20*/  STL [R1+0x10], R22 ;  /* 0x0000101601007387 */ /* 0x000fe20000100800 */
[----:B------:R-:W-:Y:S01]  /*2a30*/  BSSY B0, `(.L_x_1325) ;  /* 0x00000f6000007945 */ /* 0x000fe20003800000 */
[----:B------:R-:W-:-:S02]  /*2a40*/  IMAD.MOV.U32 R0, RZ, RZ, R5 ;  /* 0x000000ffff007224 */ /* 0x000fc400078e0005 */
[----:B------:R-:W2:Y:S01]  /*2a50*/  S2R R23, SR_TID.X ;  /* 0x0000000000177919 */ /* 0x000ea20000002100 */
[----:B---3--:R-:W-:Y:S02]  /*2a60*/  IMAD.MOV.U32 R2, RZ, RZ, R4 ;  /* 0x000000ffff027224 */ /* 0x008fe400078e0004 */
[----:B------:R-:W-:Y:S01]  /*2a70*/  IMAD.MOV.U32 R3, RZ, RZ, R6 ;  /* 0x000000ffff037224 */ /* 0x000fe200078e0006 */
[----:B-1----:R-:W-:Y:S01]  /*2a80*/  SHF.R.S32.HI R18, RZ, 0x1f, R10 ;  /* 0x0000001fff127819 */ /* 0x002fe2000001140a */
[----:B------:R-:W-:-:S03]  /*2a90*/  @P3 IMAD.HI.U32 R4, R5, c[0x0][0x2c8], RZ ;  /* 0x0000b20005043a27 */ /* 0x000fc600078e00ff */
[----:B------:R-:W-:Y:S01]  /*2aa0*/  LEA.HI R18, R18, R10, RZ, 0x3 ;  /* 0x0000000a12127211 */ /* 0x000fe200078f18ff */
[C---:B------:R-:W-:Y:S01]  /*2ab0*/  IMAD.WIDE.U32 R2, R17.reuse, c[0x0][0x1b8], R2 ;  /* 0x00006e0011027a25 */ /* 0x040fe200078e0002 */
[----:B------:R-:W-:Y:S02]  /*2ac0*/  @P3 SHF.R.U32.HI R0, RZ, c[0x0][0x2cc], R4 ;  /* 0x0000b300ff003a19 */ /* 0x000fe40000011604 */
[----:B------:R-:W-:Y:S01]  /*2ad0*/  SHF.R.S32.HI R18, RZ, 0x3, R18 ;  /* 0x00000003ff127819 */ /* 0x000fe20000011412 */
[----:B------:R-:W-:Y:S02]  /*2ae0*/  IMAD R3, R17, c[0x0][0x1bc], R3 ;  /* 0x00006f0011037a24 */ /* 0x000fe400078e0203 */
[----:B------:R-:W-:Y:S02]  /*2af0*/  IMAD R6, R8, c[0x0][0x1c0], RZ ;  /* 0x0000700008067a24 */ /* 0x000fe400078e02ff */
[----:B------:R-:W-:-:S04]  /*2b00*/  IMAD.WIDE.U32 R2, R7, c[0x0][0x1c0], R2 ;  /* 0x0000700007027a25 */ /* 0x000fc800078e0002 */
[----:B------:R-:W-:Y:S01]  /*2b10*/  IMAD R6, R7, c[0x0][0x1c4], R6 ;  /* 0x0000710007067a24 */ /* 0x000fe200078e0206 */
[--C-:B------:R-:W-:Y:S01]  /*2b20*/  SHF.R.S32.HI R7, RZ, 0x1f, R0.reuse ;  /* 0x0000001fff077819 */ /* 0x100fe20000011400 */
[----:B------:R-:W-:Y:S02]  /*2b30*/  IMAD.MOV R4, RZ, RZ, -R0 ;  /* 0x000000ffff047224 */ /* 0x000fe400078e0a00 */
[----:B------:R-:W-:Y:S02]  /*2b40*/  IMAD.IADD R3, R3, 0x1, R6 ;  /* 0x0000000103037824 */ /* 0x000fe400078e0206 */
[----:B------:R-:W-:Y:S02]  /*2b50*/  IMAD R4, R4, c[0x0][0x2c4], R5 ;  /* 0x0000b10004047a24 */ /* 0x000fe400078e0205 */
[----:B------:R-:W-:Y:S02]  /*2b60*/  IMAD R5, R7, c[0x0][0x1b0], RZ ;  /* 0x00006c0007057a24 */ /* 0x000fe400078e02ff */
[----:B------:R-:W-:-:S04]  /*2b70*/  IMAD.WIDE.U32 R2, R0, c[0x0][0x1b0], R2 ;  /* 0x00006c0000027a25 */ /* 0x000fc800078e0002 */
[----:B------:R-:W-:Y:S01]  /*2b80*/  IMAD R6, R0, c[0x0][0x1b4], R5 ;  /* 0x00006d0000067a24 */ /* 0x000fe200078e0205 */
[----:B------:R-:W-:Y:S01]  /*2b90*/  SHF.R.S32.HI R5, RZ, 0x1f, R4 ;  /* 0x0000001fff057819 */ /* 0x000fe20000011404 */
[----:B------:R-:W-:Y:S02]  /*2ba0*/  IMAD.IADD R10, R18, 0x1, R12 ;  /* 0x00000001120a7824 */ /* 0x000fe400078e020c */
[----:B------:R-:W-:Y:S02]  /*2bb0*/  IMAD.IADD R3, R3, 0x1, R6 ;  /* 0x0000000103037824 */ /* 0x000fe400078e0206 */
[----:B------:R-:W-:Y:S01]  /*2bc0*/  IMAD R0, R5, c[0x0][0x1a8], RZ ;  /* 0x00006a0005007a24 */ /* 0x000fe200078e02ff */
[----:B------:R-:W-:Y:S01]  /*2bd0*/  ISETP.GE.AND P1, PT, R10, R15, PT ;  /* 0x0000000f0a00720c */ /* 0x000fe20003f26270 */
[----:B------:R-:W-:Y:S01]  /*2be0*/  IMAD.WIDE.U32 R2, R4, c[0x0][0x1a8], R2 ;  /* 0x00006a0004027a25 */ /* 0x000fe200078e0002 */
[----:B------:R-:W-:-:S03]  /*2bf0*/  IADD3 R7, R10, 0x20, RZ ;  /* 0x000000200a077810 */ /* 0x000fc60007ffe0ff */
[----:B------:R-:W-:Y:S01]  /*2c00*/  IMAD R0, R4, c[0x0][0x1ac], R0 ;  /* 0x00006b0004007a24 */ /* 0x000fe200078e0200 */
[----:B------:R-:W-:Y:S01]  /*2c10*/  LEA R8, P0, R2, c[0x0][0x160], 0x1 ;  /* 0x0000580002087a11 */ /* 0x000fe200078008ff */
[----:B------:R-:W-:Y:S02]  /*2c20*/  IMAD.MOV R6, RZ, RZ, -R13 ;  /* 0x000000ffff067224 */ /* 0x000fe400078e0a0d */
[----:B------:R-:W-:Y:S02]  /*2c30*/  IMAD.IADD R0, R3, 0x1, R0 ;  /* 0x0000000103007824 */ /* 0x000fe400078e0200 */
[----:B------:R-:W-:Y:S01]  /*2c40*/  SHFL.IDX PT, R11, R8, 0x1, 0x181f ;  /* 0x00381f00080b7f89 */ /* 0x000fe200000e0000 */
[----:B------:R-:W-:Y:S02]  /*2c50*/  IMAD R223, R6, c[0x0][0x2b8], R14 ;  /* 0x0000ae0006df7a24 */ /* 0x000fe400078e020e */
[----:B------:R-:W-:Y:S02]  /*2c60*/  LEA.HI.X R9, R2, c[0x0][0x164], R0, 0x1, P0 ;  /* 0x0000590002097a11 */ /* 0x000fe400000f0c00 */
[----:B------:R-:W1:Y:S01]  /*2c70*/  SHFL.IDX PT, R0, R8, RZ, 0x181f ;  /* 0x00181fff08007589 */ /* 0x000e6200000e0000 */
[----:B------:R-:W-:-:S03]  /*2c80*/  SHF.R.S32.HI R14, RZ, 0x1f, R223 ;  /* 0x0000001fff0e7819 */ /* 0x000fc600000114df */
[----:B------:R-:W3:Y:S04]  /*2c90*/  SHFL.IDX PT, R3, R9, RZ, 0x181f ;  /* 0x00181fff09037589 */ /* 0x000ee800000e0000 */
[----:B------:R-:W2:Y:S04]  /*2ca0*/  SHFL.IDX PT, R12, R9, 0x1, 0x181f ;  /* 0x00381f00090c7f89 */ /* 0x000ea800000e0000 */
[----:B------:R-:W-:Y:S04]  /*2cb0*/  SHFL.IDX PT, R13, R9, 0x2, 0x181f ;  /* 0x00581f00090d7f89 */ /* 0x000fe800000e0000 */
[----:B------:R-:W-:Y:S01]  /*2cc0*/  SHFL.IDX PT, R9, R9, 0x3, 0x181f ;  /* 0x00781f0009097f89 */ /* 0x000fe200000e0000 */
[----:B-1----:R-:W-:-:S02]  /*2cd0*/  @!P1 LEA R4, P4, R241, R0, 0x1 ;  /* 0x00000000f1049211 */ /* 0x002fc400078808ff */
[----:B------:R-:W-:Y:S02]  /*2ce0*/  @!P1 LEA R2, P0, R251, R0, 0x1 ;  /* 0x00000000fb029211 */ /* 0x000fe400078008ff */
[-C--:B---3--:R-:W-:Y:S01]  /*2cf0*/  @!P1 LEA.HI.X R5, R241, R3.reuse, R21, 0x1, P4 ;  /* 0x00000003f1059211 */ /* 0x088fe200020f0c15 */
[----:B------:R-:W1:Y:S01]  /*2d00*/  SHFL.IDX PT, R0, R8, 0x2, 0x181f ;  /* 0x00581f0008007f89 */ /* 0x000e6200000e0000 */
[C---:B------:R-:W-:Y:S02]  /*2d10*/  ISETP.GE.AND P4, PT, R251.reuse, c[0x0][0x198], PT ;  /* 0x00006600fb007a0c */ /* 0x040fe40003f86270 */
[----:B------:R-:W-:Y:S01]  /*2d20*/  @!P1 LEA.HI.X R3, R251, R3, R19, 0x1, P0 ;  /* 0x00000003fb039211 */ /* 0x000fe200000f0c13 */
[----:B------:R3:W-:Y:S01]  /*2d30*/  @!P1 LDGSTS.E.BYPASS.LTC128B.128 [R219+0x100], [R4.64], !P5 ;  /* 0x0010000004db9fae */ /* 0x0007e2000e901d46 */
[----:B------:R-:W-:-:S09]  /*2d40*/  ISETP.GE.AND P0, PT, R7, R15, PT ;  /* 0x0000000f0700720c */ /* 0x000fd20003f06270 */
[----:B------:R1:W-:Y:S04]  /*2d50*/  @!P1 LDGSTS.E.BYPASS.LTC128B.128 [R219+0x4100], [R2.64], !P4 ;  /* 0x0410000002db9fae */ /* 0x0003e8000e101d46 */
[----:B------:R-:W-:-:S04]  /*2d60*/  @!P0 LEA R6, P1, R241, R11, 0x1 ;  /* 0x0000000bf1068211 */ /* 0x000fc800078208ff */
[----:B--2---:R-:W-:-:S05]  /*2d70*/  @!P0 LEA.HI.X R7, R241, R12, R21, 0x1, P1 ;  /* 0x0000000cf1078211 */ /* 0x004fca00008f0c15 */
[----:B------:R2:W-:Y:S01]  /*2d80*/  @!P0 LDGSTS.E.BYPASS.LTC128B.128 [R219+0x1100], [R6.64], !P5 ;  /* 0x0110000006db8fae */ /* 0x0005e2000e901d46 */
[----:B---3--:R-:W-:-:S04]  /*2d90*/  IMAD R4, R14, c[0x0][0x1e0], RZ ;  /* 0x000078000e047a24 */ /* 0x008fc800078e02ff */
[----:B------:R-:W-:Y:S01]  /*2da0*/  IMAD R5, R223, c[0x0][0x1e4], R4 ;  /* 0x00007900df057a24 */ /* 0x000fe200078e0204 */
[----:B------:R-:W-:Y:S02]  /*2db0*/  @!P0 LEA R4, P1, R251, R11, 0x1 ;  /* 0x0000000bfb048211 */ /* 0x000fe400078208ff */
[C---:B------:R-:W-:Y:S02]  /*2dc0*/  IADD3 R11, R10.reuse, 0x40, RZ ;  /* 0x000000400a0b7810 */ /* 0x040fe40007ffe0ff */
[----:B------:R-:W-:Y:S01]  /*2dd0*/  IADD3 R10, R10, 0x60, RZ ;  /* 0x000000600a0a7810 */ /* 0x000fe20007ffe0ff */
[----:B-1----:R-:W-:Y:S01]  /*2de0*/  IMAD.WIDE.U32 R2, R223, c[0x0][0x1e0], RZ ;  /* 0x00007800df027a25 */ /* 0x002fe200078e00ff */
[----:B------:R-:W-:-:S03]  /*2df0*/  ISETP.GE.AND P6, PT, R11, R15, PT ;  /* 0x0000000f0b00720c */ /* 0x000fc60003fc6270 */
[----:B------:R-:W-:Y:S01]  /*2e00*/  IMAD.IADD R3, R3, 0x1, R5 ;  /* 0x0000000103037824 */ /* 0x000fe200078e0205 */
[C---:B------:R-:W-:Y:S02]  /*2e10*/  @!P0 LEA.HI.X R5, R251.reuse, R12, R19, 0x1, P1 ;  /* 0x0000000cfb058211 */ /* 0x040fe400008f0c13 */
[----:B------:R1:W3:Y:S04]  /*2e20*/  SHFL.IDX PT, R12, R8, 0x3, 0x181f ;  /* 0x00781f00080c7f89 */ /* 0x0002e800000e0000 */
[----:B------:R1:W-:Y:S03]  /*2e30*/  @!P0 LDGSTS.E.BYPASS.LTC128B.128 [R219+0x5100], [R4.64], !P4 ;  /* 0x0510000004db8fae */ /* 0x0003e6000e101d46 */
[----:B--2---:R-:W-:-:S04]  /*2e40*/  @!P6 LEA R6, P1, R251, R0, 0x1 ;  /* 0x00000000fb06e211 */ /* 0x004fc800078208ff */
[----:B------:R-:W-:Y:S02]  /*2e50*/  @!P6 LEA.HI.X R7, R251, R13, R19, 0x1, P1 ;  /* 0x0000000dfb07e211 */ /* 0x000fe400008f0c13 */
[----:B------:R-:W-:Y:S02]  /*2e60*/  ISETP.GE.AND P1, PT, R10, R15, PT ;  /* 0x0000000f0a00720c */ /* 0x000fe40003f26270 */
[----:B-1----:R-:W-:Y:S02]  /*2e70*/  @!P6 LEA R4, P0, R241, R0, 0x1 ;  /* 0x00000000f104e211 */ /* 0x002fe400078008ff */
[----:B----4-:R-:W-:Y:S01]  /*2e80*/  SHF.R.S32.HI R16, RZ, 0x1f, R218 ;  /* 0x0000001fff107819 */ /* 0x010fe200000114da */
[----:B------:R-:W-:-:S04]  /*2e90*/  IMAD.WIDE.U32 R2, R218, c[0x0][0x1f0], R2 ;  /* 0x00007c00da027a25 */ /* 0x000fc800078e0002 */
[----:B------:R-:W-:-:S04]  /*2ea0*/  IMAD R5, R16, c[0x0][0x1f0], RZ ;  /* 0x00007c0010057a24 */ /* 0x000fc800078e02ff */
[----:B------:R-:W-:Y:S01]  /*2eb0*/  IMAD R0, R218, c[0x0][0x1f4], R5 ;  /* 0x00007d00da007a24 */ /* 0x000fe200078e0205 */
[----:B------:R-:W-:Y:S02]  /*2ec0*/  @!P6 LEA.HI.X R5, R241, R13, R21, 0x1, P0 ;  /* 0x0000000df105e211 */ /* 0x000fe400000f0c15 */
[----:B------:R-:W-:Y:S01]  /*2ed0*/  IADD3 R2, P0, R2, R24, RZ ;  /* 0x0000001802027210 */ /* 0x000fe20007f1e0ff */
[C---:B------:R-:W-:Y:S02]  /*2ee0*/  IMAD.WIDE.U32 R24, R17.reuse, c[0x0][0x210], RZ ;  /* 0x0000840011187a25 */ /* 0x040fe400078e00ff */
[----:B------:R3:W-:Y:S01]  /*2ef0*/  @!P6 LDGSTS.E.BYPASS.LTC128B.128 [R219+0x2100], [R4.64], !P5 ;  /* 0x0210000004dbefae */ /* 0x0007e2000e901d46 */
[----:B------:R-:W-:Y:S01]  /*2f00*/  IADD3.X R3, R22, R3, R0, P0, !PT ;  /* 0x0000000316037210 */ /* 0x000fe200007fe400 */
[----:B------:R-:W-:Y:S01]  /*2f10*/  IMAD R22, R17, c[0x0][0x214], R25 ;  /* 0x0000850011167a24 */ /* 0x000fe200078e0219 */
[C---:B------:R-:W-:Y:S01]  /*2f20*/  LEA R0, P0, R2.reuse, c[0x0][0x1c8], 0x1 ;  /* 0x0000720002007a11 */ /* 0x040fe200078008ff */
[----:B------:R1:W-:Y:S03]  /*2f30*/  @!P6 LDGSTS.E.BYPASS.LTC128B.128 [R219+0x6100], [R6.64], !P4 ;  /* 0x0610000006dbefae */ /* 0x0003e6000e101d46 */
[----:B------:R-:W-:Y:S01]  /*2f40*/  LEA.HI.X R15, R2, c[0x0][0x1cc], R3, 0x1, P0 ;  /* 0x00007300020f7a11 */ /* 0x000fe200000f0c03 */
[----:B------:R-:W2:Y:S01]  /*2f50*/  SHFL.IDX PT, R10, R0, RZ, 0x181f ;  /* 0x00181fff000a7589 */ /* 0x000ea200000e0000 */
[----:B------:R-:W-:-:S03]  /*2f60*/  IMNMX R2, R144, 0x70, PT ;  /* 0x0000007090027817 */ /* 0x000fc60003800200 */
[----:B------:R-:W4:Y:S02]  /*2f70*/  SHFL.IDX PT, R11, R15, RZ, 0x181f ;  /* 0x00181fff0f0b7589 */ /* 0x000f2400000e0000 */
[----:B------:R-:W-:Y:S02]  /*2f80*/  IMAD.IADD R8, R2, 0x1, -R18 ;  /* 0x0000000102087824 */ /* 0x000fe400078e0a12 */
[----:B------:R-:W-:Y:S03]  /*2f90*/  SHFL.IDX PT, R13, R15, 0x2, 0x181f ;  /* 0x00581f000f0d7f89 */ /* 0x000fe600000e0000 */
[----:B------:R-:W-:Y:S01]  /*2fa0*/  ISETP.GE.AND P6, PT, R8, 0x1, PT ;  /* 0x000000010800780c */ /* 0x000fe20003fc6270 */
[----:B------:R-:W-:Y:S04]  /*2fb0*/  STL.64 [R1+0x28], R24 ;  /* 0x0000281801007387 */ /* 0x000fe80000100a00 */
[----:B------:R-:W-:Y:S01]  /*2fc0*/  STL [R1+0x34], R22 ;  /* 0x0000341601007387 */ /* 0x000fe20000100800 */
[----:B---3--:R-:W-:-:S04]  /*2fd0*/  @!P1 LEA R4, P0, R241, R12, 0x1 ;  /* 0x0000000cf1049211 */ /* 0x008fc800078008ff */
[-C--:B------:R-:W-:Y:S02]  /*2fe0*/  @!P1 LEA.HI.X R5, R241, R9.reuse, R21, 0x1, P0 ;  /* 0x00000009f1059211 */ /* 0x080fe400000f0c15 */
[C---:B------:R-:W-:Y:S02]  /*2ff0*/  @!P1 LEA R2, P0, R251.reuse, R12, 0x1 ;  /* 0x0000000cfb029211 */ /* 0x040fe400078008ff */
[----:B------:R-:W-:Y:S02]  /*3000*/  SHFL.IDX PT, R12, R15, 0x1, 0x181f ;  /* 0x00381f000f0c7f89 */ /* 0x000fe400000e0000 */
[----:B------:R-:W-:Y:S02]  /*3010*/  @!P1 LEA.HI.X R3, R251, R9, R19, 0x1, P0 ;  /* 0x00000009fb039211 */ /* 0x000fe400000f0c13 */
[----:B------:R-:W1:Y:S04]  /*3020*/  SHFL.IDX PT, R9, R0, 0x1, 0x181f ;  /* 0x00381f0000097f89 */ /* 0x000e6800000e0000 */
[----:B------:R2:W-:Y:S01]  /*3030*/  @!P1 LDGSTS.E.BYPASS.LTC128B.128 [R219+0x3100], [R4.64], !P5 ;  /* 0x0310000004db9fae */ /* 0x0005e2000e901d46 */
[----:B------:R-:W-:-:S03]  /*3040*/  @P6 ISETP.GE.AND P5, PT, R241, c[0x0][0x1d4], PT ;  /* 0x00007500f1006a0c */ /* 0x000fc60003fa6270 */
[----:B------:R3:W-:Y:S01]  /*3050*/  @!P1 LDGSTS.E.BYPASS.LTC128B.128 [R219+0x7100], [R2.64], !P4 ;  /* 0x0710000002db9fae */ /* 0x0007e2000e101d46 */
[----:B------:R-:W-:Y:S02]  /*3060*/  @P6 ISETP.GE.AND P1, PT, R251, c[0x0][0x1d4], PT ;  /* 0x00007500fb006a0c */ /* 0x000fe40003f26270 */
[----:B------:R-:W-:Y:S01]  /*3070*/  ISETP.GE.AND P4, PT, R8, 0x21, PT ;  /* 0x000000210800780c */ /* 0x000fe20003f86270 */
[----:B------:R-:W0:Y:S01]  /*3080*/  LDGDEPBAR ;  /* 0x00000000000079af */ /* 0x000e220000000000 */
[----:B--2---:R-:W-:-:S04]  /*3090*/  @P6 LEA R4, P0, R241, R10, 0x1 ;  /* 0x0000000af1046211 */ /* 0x004fc800078008ff */
[-C--:B----4-:R-:W-:Y:S02]  /*30a0*/  @P6 LEA.HI.X R5, R241, R11.reuse, R21, 0x1, P0 ;  /* 0x0000000bf1056211 */ /* 0x090fe400000f0c15 */
[C---:B---3--:R-:W-:Y:S02]  /*30b0*/  @P6 LEA R2, P0, R251.reuse, R10, 0x1 ;  /* 0x0000000afb026211 */ /* 0x048fe400078008ff */
[----:B------:R-:W2:Y:S02]  /*30c0*/  SHFL.IDX PT, R10, R0, 0x2, 0x181f ;  /* 0x00581f00000a7f89 */ /* 0x000ea400000e0000 */
[----:B------:R-:W-:Y:S02]  /*30d0*/  @P6 LEA.HI.X R3, R251, R11, R19, 0x1, P0 ;  /* 0x0000000bfb036211 */ /* 0x000fe400000f0c13 */
[----:B------:R3:W-:Y:S01]  /*30e0*/  @P6 LDGSTS.E.BYPASS.LTC128B.128 [R219+0x8100], [R4.64], !P5 ;  /* 0x0810000004db6fae */ /* 0x0007e2000e901d46 */
[C---:B------:R-:W-:Y:S02]  /*30f0*/  @P4 ISETP.GE.AND P0, PT, R241.reuse, c[0x0][0x1d4], PT ;  /* 0x00007500f1004a0c */ /* 0x040fe40003f06270 */
[----:B-1----:R-:W-:Y:S01]  /*3100*/  @P4 LEA R6, P5, R241, R9, 0x1 ;  /* 0x00000009f1064211 */ /* 0x002fe200078a08ff */
[----:B------:R1:W-:Y:S01]  /*3110*/  @P6 LDGSTS.E.BYPASS.LTC128B.128 [R219+0xb900], [R2.64], !P1 ;  /* 0x0b90000002db6fae */ /* 0x0003e2000c901d46 */
[----:B------:R-:W-:-:S02]  /*3120*/  ISETP.GE.AND P6, PT, R8, 0x41, PT ;  /* 0x000000410800780c */ /* 0x000fc40003fc6270 */
[----:B------:R-:W-:Y:S01]  /*3130*/  @P4 ISETP.GE.AND P1, PT, R251, c[0x0][0x1d4], PT ;  /* 0x00007500fb004a0c */ /* 0x000fe20003f26270 */
[----:B------:R4:W1:Y:S01]  /*3140*/  SHFL.IDX PT, R11, R0, 0x3, 0x181f ;  /* 0x00781f00000b7f89 */ /* 0x00086200000e0000 */
[----:B------:R-:W-:-:S05]  /*3150*/  @P4 LEA.HI.X R7, R241, R12, R21, 0x1, P5 ;  /* 0x0000000cf1074211 */ /* 0x000fca00028f0c15 */
[----:B------:R2:W-:Y:S04]  /*3160*/  @P4 LDGSTS.E.BYPASS.LTC128B.128 [R219+0x9100], [R6.64], !P0 ;  /* 0x0910000006db4fae */ /* 0x0005e8000c101d46 */
[C---:B------:R-:W-:Y:S01]  /*3170*/  @P6 ISETP.GE.AND P0, PT, R241.reuse, c[0x0][0x1d4], PT ;  /* 0x00007500f1006a0c */ /* 0x040fe20003f06270 */
[----:B---3--:R-:W-:Y:S02]  /*3180*/  IMAD R4, R14, c[0x0][0x208], RZ ;  /* 0x000082000e047a24 */ /* 0x008fe400078e02ff */
[----:B------:R-:W-:Y:S02]  /*3190*/  IMAD.SHL.U32 R14, R241, 0x2, RZ ;  /* 0x00000002f10e7824 */ /* 0x000fe400078e00ff */
[----:B------:R-:W-:Y:S01]  /*31a0*/  IMAD R5, R223, c[0x0][0x20c], R4 ;  /* 0x00008300df057a24 */ /* 0x000fe200078e0204 */
[----:B------:R-:W-:Y:S01]  /*31b0*/  @P4 LEA R4, P5, R251, R9, 0x1 ;  /* 0x00000009fb044211 */ /* 0x000fe200078a08ff */
[----:B-1----:R-:W-:Y:S01]  /*31c0*/  IMAD.WIDE.U32 R2, R223, c[0x0][0x208], RZ ;  /* 0x00008200df027a25 */ /* 0x002fe200078e00ff */
[----:B------:R-:W1:Y:S03]  /*31d0*/  SHFL.IDX PT, R9, R15, 0x3, 0x181f ;  /* 0x00781f000f097f89 */ /* 0x000e6600000e0000 */
[----:B------:R-:W-:Y:S01]  /*31e0*/  IMAD.IADD R3, R3, 0x1, R5 ;  /* 0x0000000103037824 */ /* 0x000fe200078e0205 */
[----:B------:R-:W-:Y:S01]  /*31f0*/  @P4 LEA.HI.X R5, R251, R12, R19, 0x1, P5 ;  /* 0x0000000cfb054211 */ /* 0x000fe200028f0c13 */
[----:B----4-:R-:W-:Y:S01]  /*3200*/  IMAD R0, R16, c[0x0][0x218], RZ ;  /* 0x0000860010007a24 */ /* 0x010fe200078e02ff */
[----:B------:R-:W-:Y:S01]  /*3210*/  ISETP.GE.AND P5, PT, R8, 0x61, PT ;  /* 0x000000610800780c */ /* 0x000fe20003fa6270 */
[----:B------:R-:W-:-:S02]  /*3220*/  IMAD.WIDE.U32 R2, R218, c[0x0][0x218], R2 ;  /* 0x00008600da027a25 */ /* 0x000fc400078e0002 */
[----:B------:R3:W-:Y:S01]  /*3230*/  @P4 LDGSTS.E.BYPASS.LTC128B.128 [R219+0xc900], [R4.64], !P1 ;  /* 0x0c90000004db4fae */ /* 0x0007e2000c901d46 */
[-C--:B--2---:R-:W-:Y:S01]  /*3240*/  @P6 LEA R6, P4, R251, R10.reuse, 0x1 ;  /* 0x0000000afb066211 */ /* 0x084fe200078808ff */
[----:B------:R-:W-:Y:S01]  /*3250*/  IMAD R7, R218, c[0x0][0x21c], R0 ;  /* 0x00008700da077a24 */ /* 0x000fe200078e0200 */
[----:B---3--:R-:W-:-:S04]  /*3260*/  @P6 LEA R4, P1, R241, R10, 0x1 ;  /* 0x0000000af1046211 */ /* 0x008fc800078208ff */
[----:B------:R-:W-:Y:S02]  /*3270*/  @P6 LEA.HI.X R5, R241, R13, R21, 0x1, P1 ;  /* 0x0000000df1056211 */ /* 0x000fe400008f0c15 */
[----:B------:R-:W-:-:S03]  /*3280*/  IADD3 R0, P1, R2, R24, RZ ;  /* 0x0000001802007210 */ /* 0x000fc60007f3e0ff */
[----:B------:R2:W-:Y:S01]  /*3290*/  @P6 LDGSTS.E.BYPASS.LTC128B.128 [R219+0xa100], [R4.64], !P0 ;  /* 0x0a10000004db6fae */ /* 0x0005e2000c101d46 */
[----:B------:R-:W-:Y:S02]  /*32a0*/  IADD3.X R3, R22, R3, R7, P1, !PT ;  /* 0x0000000316037210 */ /* 0x000fe40000ffe407 */
[C---:B------:R-:W-:Y:S01]  /*32b0*/  @P6 LEA.HI.X R7, R251.reuse, R13, R19, 0x1, P4 ;  /* 0x0000000dfb076211 */ /* 0x040fe200020f0c13 */
[C---:B------:R-:W-:Y:S01]  /*32c0*/  IMAD.SHL.U32 R13, R251.reuse, 0x2, RZ ;  /* 0x00000002fb0d7824 */ /* 0x040fe200078e00ff */
[C---:B------:R-:W-:Y:S02]  /*32d0*/  LEA R12, P4, R0.reuse, c[0x0][0x1f8], 0x1 ;  /* 0x00007e00000c7a11 */ /* 0x040fe400078808ff */
[----:B------:R-:W-:Y:S02]  /*32e0*/  @P6 ISETP.GE.AND P1, PT, R251, c[0x0][0x1d4], PT ;  /* 0x00007500fb006a0c */ /* 0x000fe40003f26270 */
[----:B------:R-:W-:Y:S01]  /*32f0*/  LEA.HI.X R10, R0, c[0x0][0x1fc], R3, 0x1, P4 ;  /* 0x00007f00000a7a11 */ /* 0x000fe200020f0c03 */
[----:B------:R-:W3:Y:S01]  /*3300*/  SHFL.IDX PT, R8, R12, RZ, 0x181f ;  /* 0x00181fff0c087589 */ /* 0x000ee200000e0000 */
[----:B------:R-:W-:Y:S01]  /*3310*/  @P5 ISETP.GE.AND P4, PT, R241, c[0x0][0x1d4], PT ;  /* 0x00007500f1005a0c */ /* 0x000fe20003f86270 */
[----:B------:R-:W-:Y:S01]  /*3320*/  IMAD.IADD R0, R144, 0x1, -R18 ;  /* 0x0000000190007824 */ /* 0x000fe200078e0a12 */
[----:B------:R-:W-:-:S04]  /*3330*/  SHF.R.S32.HI R22, RZ, 0x1f, R23 ;  /* 0x0000001fff167819 */ /* 0x000fc80000011417 */
[----:B------:R-:W-:-:S03]  /*3340*/  LEA.HI R22, R22, R23, RZ, 0x3 ;  /* 0x0000001716167211 */ /* 0x000fc600078f18ff */
[----:B------:R4:W-:Y:S01]  /*3350*/  @P6 LDGSTS.E.BYPASS.LTC128B.128 [R219+0xd900], [R6.64], !P1 ;  /* 0x0d90000006db6fae */ /* 0x0009e2000c901d46 */
[----:B------:R-:W-:-:S05]  /*3360*/  LOP3.LUT R22, R22, 0xfffffff8, RZ, 0xc0, !PT ;  /* 0xfffffff816167812 */ /* 0x000fca00078ec0ff */
[----:B------:R-:W-:Y:S01]  /*3370*/  IMAD.IADD R22, R23, 0x1, -R22 ;  /* 0x0000000117167824 */ /* 0x000fe200078e0a16 */
[----:B--2---:R-:W-:-:S04]  /*3380*/  @P5 LEA R4, P0, R241, R11, 0x1 ;  /* 0x0000000bf1045211 */ /* 0x004fc800078008ff */
[----:B-1----:R-:W-:Y:S02]  /*3390*/  @P5 LEA.HI.X R5, R241, R9, R21, 0x1, P0 ;  /* 0x00000009f1055211 */ /* 0x002fe400000f0c15 */
[C---:B------:R-:W-:Y:S02]  /*33a0*/  @P5 LEA R2, P0, R251.reuse, R11, 0x1 ;  /* 0x0000000bfb025211 */ /* 0x040fe400078008ff */
[----:B------:R-:W-:Y:S01]  /*33b0*/  LOP3.LUT P1, RZ, R22, 0x2, RZ, 0xc0, !PT ;  /* 0x0000000216ff7812 */ /* 0x000fe2000782c0ff */
[----:B------:R1:W-:Y:S01]  /*33c0*/  @P5 LDGSTS.E.BYPASS.LTC128B.128 [R219+0xb100], [R4.64], !P4 ;  /* 0x0b10000004db5fae */ /* 0x0003e2000e101d46 */
[C---:B------:R-:W-:Y:S02]  /*33d0*/  @P5 LEA.HI.X R3, R251.reuse, R9, R19, 0x1, P0 ;  /* 0x00000009fb035211 */ /* 0x040fe400000f0c13 */
[----:B------:R-:W-:Y:S01]  /*33e0*/  @P5 ISETP.GE.AND P0, PT, R251, c[0x0][0x1d4], PT ;  /* 0x00007500fb005a0c */ /* 0x000fe20003f06270 */
[----:B------:R-:W2:Y:S01]  /*33f0*/  SHFL.IDX PT, R9, R10, RZ, 0x181f ;  /* 0x00181fff0a097589 */ /* 0x000ea200000e0000 */
[----:B------:R-:W-:-:S03]  /*3400*/  ISETP.GE.AND P4, PT, R241, c[0x0][0x1d4], PT ;  /* 0x00007500f1007a0c */ /* 0x000fc60003f86270 */
[----:B------:R-:W-:Y:S01]  /*3410*/  SHFL.IDX PT, R11, R10, 0x2, 0x181f ;  /* 0x00581f000a0b7f89 */ /* 0x000fe200000e0000 */
[----:B------:R-:W-:-:S03]  /*3420*/  ISETP.LT.OR P6, PT, R0, 0x1, P4 ;  /* 0x000000010000780c */ /* 0x000fc600027c1670 */
[----:B----4-:R-:W4:Y:S01]  /*3430*/  SHFL.IDX PT, R6, R12, 0x1, 0x181f ;  /* 0x00381f000c067f89 */ /* 0x010f2200000e0000 */
[----:B------:R-:W-:-:S03]  /*3440*/  @P1 IADD3 R199, R192, -0x20, RZ ;  /* 0xffffffe0c0c71810 */ /* 0x000fc60007ffe0ff */
[----:B------:R3:W-:Y:S01]  /*3450*/  @P5 LDGSTS.E.BYPASS.LTC128B.128 [R219+0xe900], [R2.64], !P0 ;  /* 0x0e90000002db5fae */ /* 0x0007e2000c101d46 */
[----:B------:R-:W-:Y:S02]  /*3460*/  ISETP.GE.AND P0, PT, R251, c[0x0][0x1d4], PT ;  /* 0x00007500fb007a0c */ /* 0x000fe40003f06270 */
[C---:B------:R-:W-:Y:S01]  /*3470*/  IADD3 R213, R199.reuse, 0x3000, RZ ;  /* 0x00003000c7d57810 */ /* 0x040fe20007ffe0ff */
[----:B------:R-:W0:Y:S01]  /*3480*/  LDGDEPBAR ;  /* 0x00000000000079af */ /* 0x000e220000000000 */
[----:B------:R-:W-:Y:S02]  /*3490*/  ISETP.LT.OR P5, PT, R0, 0x1, P0 ;  /* 0x000000010000780c */ /* 0x000fe400007a1670 */
[C---:B------:R-:W-:Y:S01]  /*34a0*/  IADD3 R212, R199.reuse, 0x2800, RZ ;  /* 0x00002800c7d47810 */ /* 0x040fe20007ffe0ff */
[----:B------:R-:W1:Y:S01]  /*34b0*/  SHFL.IDX PT, R7, R10, 0x1, 0x181f ;  /* 0x00381f000a077f89 */ /* 0x000e6200000e0000 */
[C---:B------:R-:W-:Y:S02]  /*34c0*/  IADD3 R211, R199.reuse, 0x2000, RZ ;  /* 0x00002000c7d37810 */ /* 0x040fe40007ffe0ff */
[----:B------:R-:W-:-:S02]  /*34d0*/  IADD3 R210, R199, 0x1800, RZ ;  /* 0x00001800c7d27810 */ /* 0x000fc40007ffe0ff */
[C---:B------:R-:W-:Y:S02]  /*34e0*/  IADD3 R209, R199.reuse, 0x1000, RZ ;  /* 0x00001000c7d17810 */ /* 0x040fe40007ffe0ff */
[----:B------:R-:W-:Y:S02]  /*34f0*/  IADD3 R208, R199, 0x800, RZ ;  /* 0x00000800c7d07810 */ /* 0x000fe40007ffe0ff */
[----:B---3--:R-:W-:Y:S01]  /*3500*/  IADD3 R2, P1, R8, R14, RZ ;  /* 0x0000000e08027210 */ /* 0x008fe20007f3e0ff */
[----:B------:R-:W-:-:S04]  /*3510*/  DEPBAR.LE SB0, 0x1 ;  /* 0x000080400000791a */ /* 0x000fc80000000000 */
[----:B------:R-:W-:Y:S01]  /*3520*/  BAR.SYNC.DEFER_BLOCKING 0x0 ;  /* 0x0000000000007b1d */ /* 0x000fe20000010000 */
[----:B--2---:R-:W-:Y:S01]  /*3530*/  IMAD.X R3, R9, 0x1, R220, P1 ;  /* 0x0000000109037824 */ /* 0x004fe200008e06dc */
[----:B-1----:R-:W-:-:S04]  /*3540*/  IADD3 R4, P1, R8, R13, RZ ;  /* 0x0000000d08047210 */ /* 0x002fc80007f3e0ff */
[----:B------:R-:W1:Y:S01]  /*3550*/  SHFL.IDX PT, R8, R12, 0x2, 0x181f ;  /* 0x00581f000c087f89 */ /* 0x000e6200000e0000 */
[----:B------:R-:W-:-:S03]  /*3560*/  IMAD.X R5, R9, 0x1, R221, P1 ;  /* 0x0000000109057824 */ /* 0x000fc600008e06dd */
        /* <DEDUP_REMOVED lines=43> */
[----:B----4-:R-:W-:-:S03]  /*3820*/  IADD3 R2, P1, R8, R13, RZ ;  /* 0x0000000d08027210 */ /* 0x010fc60007f3e0ff */
[----:B------:R-:W1:Y:S02]  /*3830*/  S2R R13, SR_TID.X ;  /* 0x00000000000d7919 */ /* 0x000e640000002100 */
[----:B------:R-:W-:Y:S01]  /*3840*/  IMAD.X R3, R11, 0x1, R221, P1 ;  /* 0x000000010b037824 */ /* 0x000fe200008e06dd */
[----:B------:R-:W-:-:S04]  /*3850*/  ISETP.GT.AND P1, PT, R20, 0x6f, PT ;  /* 0x0000006f1400780c */ /* 0x000fc80003f24270 */
[----:B------:R2:W-:Y:S01]  /*3860*/  LDGSTS.E.BYPASS.LTC128B.128 [R219+0x5900], [R2.64], !P5 ;  /* 0x0590000002db7fae */ /* 0x0005e2000e901d46 */
[----:B-1----:R-:W-:-:S13]  /*3870*/  ISETP.GT.AND P5, PT, R13, 0x7f, PT ;  /* 0x0000007f0d00780c */ /* 0x002fda0003fa4270 */
[----:B------:R-:W-:Y:S05]  /*3880*/  @P5 BRA `(.L_x_1326) ;  /* 0x0000010000005947 */ /* 0x000fea0003800000 */
[----:B--23--:R-:W-:Y:S05]  /*3890*/  BRA.DIV ~URZ, `(.L_x_1327) ;  /* 0x0000f9b27f007947 */ /* 0x00cfea000b800000 */
[----:B------:R1:W2:Y:S04]  /*38a0*/  SHFL.IDX PT, R6, R10, 0x3, 0x181f ;  /* 0x00781f000a067f89 */ /* 0x0002a800000e0000 */
[----:B------:R1:W3:Y:S02]  /*38b0*/  SHFL.IDX PT, R2, R12, 0x3, 0x181f ;  /* 0x00781f000c027f89 */ /* 0x0002e400000e0000 */
.L_x_1444:
[----:B------:R-:W-:Y:S01]  /*38c0*/  IMAD.SHL.U32 R4, R241, 0x2, RZ ;  /* 0x00000002f1047824 */ /* 0x000fe200078e00ff */
[C---:B------:R-:W-:Y:S01]  /*38d0*/  ISETP.LT.OR P4, PT, R0.reuse, 0x61, P4 ;  /* 0x000000610000780c */ /* 0x040fe20002781670 */
        /* <DEDUP_REMOVED lines=11> */
.L_x_1326:
[----:B--23--:R-:W-:Y:S05]  /*3990*/  BSYNC B0 ;  /* 0x0000000000007941 */ /* 0x00cfea0003800000 */
.L_x_1325:
[----:B------:R-:W2:Y:S04]  /*39a0*/  S2R R2, SR_TID.X ;  /* 0x0000000000027919 */ /* 0x000ea80000002100 */
[----:B------:R-:W0:Y:S01]  /*39b0*/  LDGDEPBAR ;  /* 0x00000000000079af */ /* 0x000e220000000000 */
[----:B------:R-:W-:Y:S01]  /*39c0*/  WARPSYNC 0xffffffff ;  /* 0xffffffff00007948 */ /* 0x000fe20003800000 */
[C---:B------:R-:W-:Y:S08]  /*39d0*/  HMMA.16816.F32 R4, R132.reuse, R36, RZ ;  /* 0x000000248404723c */ /* 0x040ff000000018ff */
[C---:B------:R-:W-:Y:S08]  /*39e0*/  HMMA.16816.F32 R20, R132.reuse, R16, RZ ;  /* 0x000000108414723c */ /* 0x040ff000000018ff */
[----:B------:R-:W-:Y:S01]  /*39f0*/  HMMA.16816.F32 R28, R132, R24, RZ ;  /* 0x00000018841c723c */ /* 0x000fe200000018ff */
[----:B--2---:R-:W-:-:S04]  /*3a00*/  SHF.R.S32.HI R0, RZ, 0x1f, R2 ;  /* 0x0000001fff007819 */ /* 0x004fc80000011402 */
[----:B------:R-:W-:-:S03]  /*3a10*/  LEA.HI R0, R0, R2, RZ, 0x3 ;  /* 0x0000000200007211 */ /* 0x000fc600078f18ff */
[----:B------:R-:W-:Y:S01]  /*3a20*/  HMMA.16816.F32 R92, R136, R68, R4 ;  /* 0x00000044885c723c */ /* 0x000fe20000001804 */
[----:B------:R-:W-:-:S05]  /*3a30*/  LOP3.LUT R0, R0, 0xfffffff8, RZ, 0xc0, !PT ;  /* 0xfffffff800007812 */ /* 0x000fca00078ec0ff */
[----:B------:R-:W-:Y:S02]  /*3a40*/  IMAD.IADD R0, R2, 0x1, -R0 ;  /* 0x0000000102007824 */ /* 0x000fe400078e0a00 */
[----:B------:R-:W-:Y:S01]  /*3a50*/  HMMA.16816.F32 R24, R132, R26, RZ ;  /* 0x0000001a8418723c */ /* 0x000fe200000018ff */
[----:B------:R-:W2:Y:S02]  /*3a60*/  LDL R2, [R1] ;  /* 0x0000000001027983 */ /* 0x000ea40000100800 */
[----:B------:R-:W-:-:S05]  /*3a70*/  LOP3.LUT P0, RZ, R0, 0x4, RZ, 0xc0, !PT ;  /* 0x0000000400ff7812 */ /* 0x000fca000780c0ff */
[----:B-1----:R-:W-:Y:S08]  /*3a80*/  HMMA.16816.F32 R8, R132, R34, RZ ;  /* 0x000000228408723c */ /* 0x002ff000000018ff */
[----:B------:R-:W-:Y:S08]  /*3a90*/  HMMA.16816.F32 R52, R136, R48, R20 ;  /* 0x000000308834723c */ /* 0x000ff00000001814 */
[C---:B------:R-:W-:Y:S08]  /*3aa0*/  HMMA.16816.F32 R4, R132.reuse, R66, RZ ;  /* 0x000000428404723c */ /* 0x040ff000000018ff */
[C---:B------:R-:W-:Y:S08]  /*3ab0*/  HMMA.16816.F32 R16, R132.reuse, R18, RZ ;  /* 0x000000128410723c */ /* 0x040ff000000018ff */
[C---:B------:R-:W-:Y:S08]  /*3ac0*/  HMMA.16816.F32 R12, R132.reuse, R32, RZ ;  /* 0x00000020840c723c */ /* 0x040ff000000018ff */
[C---:B------:R-:W-:Y:S08]  /*3ad0*/  HMMA.16816.F32 R20, R132.reuse, R38, RZ ;  /* 0x000000268414723c */ /* 0x040ff000000018ff */
[----:B------:R-:W-:Y:S01]  /*3ae0*/  HMMA.16816.F32 R32, R132, R72, RZ ;  /* 0x000000488420723c */ /* 0x000fe200000018ff */
[----:B------:R-:W-:-:S05]  /*3af0*/  IMAD.MOV.U32 R0, RZ, RZ, 0x40 ;  /* 0x00000040ff007424 */ /* 0x000fca00078e00ff */
[----:B------:R-:W-:Y:S02]  /*3b00*/  SEL R0, R0, 0xffffffc0, !P0 ;  /* 0xffffffc000007807 */ /* 0x000fe40004000000 */
[----:B------:R-:W-:Y:S03]  /*3b10*/  HMMA.16816.F32 R56, R136, R40, R28 ;  /* 0x000000288838723c */ /* 0x000fe6000000181c */
[----:B------:R-:W-:-:S05]  /*3b20*/  IMAD.IADD R194, R192, 0x1, R0 ;  /* 0x00000001c0c27824 */ /* 0x000fca00078e0200 */
[----:B------:R-:W-:Y:S01]  /*3b30*/  HMMA.16816.F32 R28, R132, R74, RZ ;  /* 0x0000004a841c723c */ /* 0x000fe200000018ff */
[----:B------:R-:W-:Y:S07]  /*3b40*/  LDSM.16.M88.4 R36, [R194+0x2800] ;  /* 0x00280000c224783b */ /* 0x000fee0000000200 */
[C---:B------:R-:W-:Y:S01]  /*3b50*/  HMMA.16816.F32 R40, R136.reuse, R42, R24 ;  /* 0x0000002a8828723c */ /* 0x040fe20000001818 */
[----:B------:R-:W1:Y:S07]  /*3b60*/  LDSM.16.M88.4 R24, [R194] ;  /* 0x00000000c218783b */ /* 0x000e6e0000000200 */
[C---:B------:R-:W-:Y:S08]  /*3b70*/  HMMA.16816.F32 R100, R136.reuse, R46, R8 ;  /* 0x0000002e8864723c */ /* 0x040ff00000001808 */
[C---:B------:R-:W-:Y:S01]  /*3b80*/  HMMA.16816.F32 R72, R136.reuse, R106, R4 ;  /* 0x0000006a8848723c */ /* 0x040fe20000001804 */
[----:B------:R-:W3:Y:S07]  /*3b90*/  LDSM.16.M88.4 R4, [R194+0x1000] ;  /* 0x00100000c204783b */ /* 0x000eee0000000200 */
[----:B------:R-:W-:Y:S01]  /*3ba0*/  HMMA.16816.F32 R88, R136, R50, R16 ;  /* 0x000000328858723c */ /* 0x000fe20000001810 */
[----:B------:R-:W-:Y:S07]  /*3bb0*/  LDSM.16.M88.4 R48, [R194+0x1800] ;  /* 0x00180000c230783b */ /* 0x000fee0000000200 */
[----:B------:R-:W-:Y:S08]  /*3bc0*/  HMMA.16816.F32 R8, R132, R64, RZ ;  /* 0x000000408408723c */ /* 0x000ff000000018ff */
[C---:B------:R-:W-:Y:S01]  /*3bd0*/  HMMA.16816.F32 R84, R136.reuse, R70, R20 ;  /* 0x000000468854723c */ /* 0x040fe20000001814 */
[----:B------:R-:W4:Y:S07]  /*3be0*/  LDSM.16.M88.4 R20, [R194+0x800] ;  /* 0x00080000c214783b */ /* 0x000f2e0000000200 */
[C---:B------:R-:W-:Y:S01]  /*3bf0*/  HMMA.16816.F32 R64, R136.reuse, R108, R32 ;  /* 0x0000006c8840723c */ /* 0x040fe20000001820 */
[----:B------:R-:W5:Y:S07]  /*3c00*/  LDSM.16.M88.4 R32, [R194+0x3000] ;  /* 0x00300000c220783b */ /* 0x000f6e0000000200 */
[----:B------:R-:W-:Y:S01]  /*3c10*/  HMMA.16816.F32 R96, R136, R44, R12 ;  /* 0x0000002c8860723c */ /* 0x000fe2000000180c */
[----:B------:R-:W1:Y:S07]  /*3c20*/  LDSM.16.M88.4 R44, [R194+0x2000] ;  /* 0x00200000c22c783b */ /* 0x000e6e0000000200 */
[C---:B------:R-:W-:Y:S08]  /*3c30*/  HMMA.16816.F32 R16, R132.reuse, R60, RZ ;  /* 0x0000003c8410723c */ /* 0x040ff000000018ff */
[----:B------:R-:W-:Y:S08]  /*3c40*/  HMMA.16816.F32 R12, R132, R62, RZ ;  /* 0x0000003e840c723c */ /* 0x000ff000000018ff */
[----:B------:R-:W-:Y:S01]  /*3c50*/  HMMA.16816.F32 R60, R136, R110, R28 ;  /* 0x0000006e883c723c */ /* 0x000fe2000000181c */
[----:B------:R-:W-:-:S05]  /*3c60*/  IMAD.IADD R193, R199, 0x1, R0 ;  /* 0x00000001c7c17824 */ /* 0x000fca00078e0200 */
[----:B------:R-:W2:Y:S02]  /*3c70*/  LDSM.16.M88.4 R28, [R193] ;  /* 0x00000000c11c783b */ /* 0x000ea40000000200 */
[C---:B------:R-:W-:Y:S08]  /*3c80*/  HMMA.16816.F32 R68, R136.reuse, R80, R16 ;  /* 0x000000508844723c */ /* 0x040ff00000001810 */
[C---:B------:R-:W-:Y:S01]  /*3c90*/  HMMA.16816.F32 R80, R136.reuse, R82, R12 ;  /* 0x000000528850723c */ /* 0x040fe2000000180c */
[----:B------:R-:W-:Y:S07]  /*3ca0*/  LDSM.16.M88.4 R12, [R193+0x1000] ;  /* 0x00100000c10c783b */ /* 0x000fee0000000200 */
[----:B------:R-:W-:Y:S08]  /*3cb0*/  HMMA.16816.F32 R76, R136, R104, R8 ;  /* 0x00000068884c723c */ /* 0x000ff00000001808 */
[C---:B-1----:R-:W-:Y:S08]  /*3cc0*/  HMMA.16816.F32 R56, R168.reuse, R24, R56 ;  /* 0x00000018a838723c */ /* 0x042ff00000001838 */
[C---:B------:R-:W-:Y:S08]  /*3cd0*/  HMMA.16816.F32 R40, R168.reuse, R26, R40 ;  /* 0x0000001aa828723c */ /* 0x040ff00000001828 */
[C---:B---3--:R-:W-:Y:S08]  /*3ce0*/  HMMA.16816.F32 R16, R168.reuse, R4, R96 ;  /* 0x00000004a810723c */ /* 0x048ff00000001860 */
[C---:B------:R-:W-:Y:S08]  /*3cf0*/  HMMA.16816.F32 R8, R168.reuse, R6, R100 ;  /* 0x00000006a808723c */ /* 0x040ff00000001864 */
[C---:B----4-:R-:W-:Y:S08]  /*3d00*/  HMMA.16816.F32 R52, R168.reuse, R20, R52 ;  /* 0x00000014a834723c */ /* 0x050ff00000001834 */
[C---:B------:R-:W-:Y:S01]  /*3d10*/  HMMA.16816.F32 R24, R168.reuse, R22, R88 ;  /* 0x00000016a818723c */ /* 0x040fe20000001858 */
[----:B------:R-:W1:Y:S07]  /*3d20*/  LDSM.16.M88.4 R20, [R193+0x800] ;  /* 0x00080000c114783b */ /* 0x000e6e0000000200 */
[C---:B------:R-:W-:Y:S08]  /*3d30*/  HMMA.16816.F32 R4, R168.reuse, R48, R92 ;  /* 0x00000030a804723c */ /* 0x040ff0000000185c */
[C---:B-----5:R-:W-:Y:S01]  /*3d40*/  HMMA.16816.F32 R92, R168.reuse, R32, R64 ;  /* 0x00000020a85c723c */ /* 0x060fe20000001840 */
[----:B------:R-:W-:Y:S07]  /*3d50*/  LDSM.16.M88.4 R64, [R193+0x2800] ;  /* 0x00280000c140783b */ /* 0x000fee0000000200 */
[C---:B------:R-:W-:Y:S01]  /*3d60*/  HMMA.16816.F32 R100, R168.reuse, R34, R60 ;  /* 0x00000022a864723c */ /* 0x040fe2000000183c */
[----:B------:R-:W3:Y:S04]  /*3d70*/  LDSM.16.M88.4 R32, [R193+0x2000] ;  /* 0x00200000c120783b */ /* 0x000ee80000000200 */
[----:B------:R-:W-:Y:S03]  /*3d80*/  LDSM.16.M88.4 R60, [R192+0x3800] ;  /* 0x00380000c03c783b */ /* 0x000fe60000000200 */
[C---:B------:R-:W-:Y:S01]  /*3d90*/  HMMA.16816.F32 R112, R168.reuse, R44, R68 ;  /* 0x0000002ca870723c */ /* 0x040fe20000001844 */
[----:B------:R-:W4:Y:S07]  /*3da0*/  LDSM.16.M88.4 R68, [R193+0x1800] ;  /* 0x00180000c144783b */ /* 0x000f2e0000000200 */
[C---:B------:R-:W-:Y:S01]  /*3db0*/  HMMA.16816.F32 R104, R168.reuse, R46, R80 ;  /* 0x0000002ea868723c */ /* 0x040fe20000001850 */
[----:B------:R-:W-:Y:S07]  /*3dc0*/  LDSM.16.M88.4 R44, [R192+0x4800] ;  /* 0x00480000c02c783b */ /* 0x000fee0000000200 */
[C---:B------:R-:W-:Y:S01]  /*3dd0*/  HMMA.16816.F32 R108, R168.reuse, R50, R84 ;  /* 0x00000032a86c723c */ /* 0x040fe20000001854 */
[----:B------:R-:W5:Y:S04]  /*3de0*/  LDSM.16.M88.4 R84, [R193+0x3000] ;  /* 0x00300000c154783b */ /* 0x000f680000000200 */
[----:B------:R-:W3:Y:S03]  /*3df0*/  LDSM.16.M88.4 R48, [R192+0x4000] ;  /* 0x00400000c030783b */ /* 0x000ee60000000200 */
[C---:B------:R-:W-:Y:S08]  /*3e00*/  HMMA.16816.F32 R96, R168.reuse, R36, R76 ;  /* 0x00000024a860723c */ /* 0x040ff0000000184c */
[----:B------:R-:W-:Y:S01]  /*3e10*/  HMMA.16816.F32 R76, R168, R38, R72 ;  /* 0x00000026a84c723c */ /* 0x000fe20000001848 */
[----:B------:R-:W-:Y:S07]  /*3e20*/  LDSM.16.M88.4 R36, [R192+0x5800] ;  /* 0x00580000c024783b */ /* 0x000fee0000000200 */
[C---:B--2---:R-:W-:Y:S08]  /*3e30*/  HMMA.16816.F32 R88, R172.reuse, R28, R56 ;  /* 0x0000001cac58723c */ /* 0x044ff00000001838 */
[C---:B-1----:R-:W-:Y:S08]  /*3e40*/  HMMA.16816.F32 R80, R172.reuse, R20, R52 ;  /* 0x00000014ac50723c */ /* 0x042ff00000001834 */
[C---:B------:R-:W-:Y:S08]  /*3e50*/  HMMA.16816.F32 R72, R172.reuse, R22, R24 ;  /* 0x00000016ac48723c */ /* 0x040ff00000001818 */
[C---:B------:R-:W-:Y:S08]  /*3e60*/  HMMA.16816.F32 R56, R172.reuse, R12, R16 ;  /* 0x0000000cac38723c */ /* 0x040ff00000001810 */
[C---:B---3--:R-:W-:Y:S08]  /*3e70*/  HMMA.16816.F32 R20, R172.reuse, R32, R112 ;  /* 0x00000020ac14723c */ /* 0x048ff00000001870 */
[C---:B------:R-:W-:Y:S01]  /*3e80*/  HMMA.16816.F32 R16, R172.reuse, R34, R104 ;  /* 0x00000022ac10723c */ /* 0x040fe20000001868 */
[----:B------:R-:W1:Y:S07]  /*3e90*/  LDSM.16.M88.4 R32, [R192+0x6000] ;  /* 0x00600000c020783b */ /* 0x000e6e0000000200 */
[C---:B------:R-:W-:Y:S01]  /*3ea0*/  HMMA.16816.F32 R116, R172.reuse, R30, R40 ;  /* 0x0000001eac74723c */ /* 0x040fe20000001828 */
[----:B------:R-:W2:Y:S07]  /*3eb0*/  LDSM.16.M88.4 R40, [R192+0x5000] ;  /* 0x00500000c028783b */ /* 0x000eae0000000200 */
[C---:B------:R-:W-:Y:S08]  /*3ec0*/  HMMA.16816.F32 R52, R172.reuse, R14, R8 ;  /* 0x0000000eac34723c */ /* 0x040ff00000001808 */
[C---:B------:R-:W-:Y:S01]  /*3ed0*/  HMMA.16816.F32 R8, R172.reuse, R66, R76 ;  /* 0x00000042ac08723c */ /* 0x040fe2000000184c */
[----:B------:R-:W3:Y:S07]  /*3ee0*/  LDSM.16.M88.4 R76, [R192+0x6800] ;  /* 0x00680000c04c783b */ /* 0x000eee0000000200 */
[C---:B----4-:R-:W-:Y:S08]  /*3ef0*/  HMMA.16816.F32 R28, R172.reuse, R68, R4 ;  /* 0x00000044ac1c723c */ /* 0x050ff00000001804 */
[C---:B-----5:R-:W-:Y:S08]  /*3f00*/  HMMA.16816.F32 R4, R172.reuse, R84, R92 ;  /* 0x00000054ac04723c */ /* 0x060ff0000000185c */
[C---:B------:R-:W-:Y:S01]  /*3f10*/  HMMA.16816.F32 R84, R172.reuse, R86, R100 ;  /* 0x00000056ac54723c */ /* 0x040fe20000001864 */
[----:B------:R-:W4:Y:S07]  /*3f20*/  LDSM.16.M88.4 R100, [R199+0x3800] ;  /* 0x00380000c764783b */ /* 0x000f2e0000000200 */
[C---:B------:R-:W-:Y:S01]  /*3f30*/  HMMA.16816.F32 R12, R172.reuse, R64, R96 ;  /* 0x00000040ac0c723c */ /* 0x040fe20000001860 */
[----:B------:R-:W5:Y:S07]  /*3f40*/  LDSM.16.M88.4 R64, [R199+0x4000] ;  /* 0x00400000c740783b */ /* 0x000f6e0000000200 */
[----:B------:R-:W-:Y:S01]  /*3f50*/  HMMA.16816.F32 R24, R172, R70, R108 ;  /* 0x00000046ac18723c */ /* 0x000fe2000000186c */
[----:B------:R-:W-:Y:S07]  /*3f60*/  LDSM.16.M88.4 R68, [R199+0x5000] ;  /* 0x00500000c744783b */ /* 0x000fee0000000200 */
[C---:B------:R-:W-:Y:S01]  /*3f70*/  HMMA.16816.F32 R124, R176.reuse, R44, R56 ;  /* 0x0000002cb07c723c */ /* 0x040fe20000001838 */
[----:B------:R-:W1:Y:S07]  /*3f80*/  LDSM.16.M88.4 R56, [R199+0x6000] ;  /* 0x00600000c738783b */ /* 0x000e6e0000000200 */
[C---:B------:R-:W-:Y:S01]  /*3f90*/  HMMA.16816.F32 R128, R176.reuse, R48, R80 ;  /* 0x00000030b080723c */ /* 0x040fe20000001850 */
[----:B------:R-:W2:Y:S07]  /*3fa0*/  LDSM.16.M88.4 R80, [R199+0x4800] ;  /* 0x00480000c750783b */ /* 0x000eae0000000200 */
[C---:B------:R-:W-:Y:S08]  /*3fb0*/  HMMA.16816.F32 R88, R176.reuse, R60, R88 ;  /* 0x0000003cb058723c */ /* 0x040ff00000001858 */
[C---:B------:R-:W-:Y:S01]  /*3fc0*/  HMMA.16816.F32 R116, R176.reuse, R62, R116 ;  /* 0x0000003eb074723c */ /* 0x040fe20000001874 */
[----:B------:R-:W3:Y:S07]  /*3fd0*/  LDSM.16.M88.4 R60, [R199+0x5800] ;  /* 0x00580000c73c783b */ /* 0x000eee0000000200 */
[C---:B------:R-:W-:Y:S08]  /*3fe0*/  HMMA.16816.F32 R112, R176.reuse, R50, R72 ;  /* 0x00000032b070723c */ /* 0x040ff00000001848 */
[C---:B------:R-:W-:Y:S01]  /*3ff0*/  HMMA.16816.F32 R140, R176.reuse, R46, R52 ;  /* 0x0000002eb08c723c */ /* 0x040fe20000001834 */
[----:B------:R-:W3:Y:S07]  /*4000*/  LDSM.16.M88.4 R52, [R199+0x6800] ;  /* 0x00680000c734783b */ /* 0x000eee0000000200 */
[C---:B-1----:R-:W-:Y:S08]  /*4010*/  HMMA.16816.F32 R72, R176.reuse, R34, R8 ;  /* 0x00000022b048723c */ /* 0x042ff00000001808 */
[C---:B--2---:R-:W-:Y:S08]  /*4020*/  HMMA.16816.F32 R120, R176.reuse, R40, R28 ;  /* 0x00000028b078723c */ /* 0x044ff0000000181c */
[C---:B------:R-:W-:Y:S01]  /*4030*/  HMMA.16816.F32 R108, R176.reuse, R42, R24 ;  /* 0x0000002ab06c723c */ /* 0x040fe20000001818 */
[----:B------:R-:W1:Y:S07]  /*4040*/  LDSM.16.M88.4 R40, [R194+0x3800] ;  /* 0x00380000c228783b */ /* 0x000e6e0000000200 */
[C---:B------:R-:W-:Y:S08]  /*4050*/  HMMA.16816.F32 R104, R176.reuse, R36, R20 ;  /* 0x00000024b068723c */ /* 0x040ff00000001814 */
[C---:B------:R-:W-:Y:S01]  /*4060*/  HMMA.16816.F32 R96, R176.reuse, R38, R16 ;  /* 0x00000026b060723c */ /* 0x040fe20000001810 */
[----:B------:R-:W2:Y:S07]  /*4070*/  LDSM.16.M88.4 R36, [R194+0x4000] ;  /* 0x00400000c224783b */ /* 0x000eae0000000200 */
[C---:B------:R-:W-:Y:S01]  /*4080*/  HMMA.16816.F32 R92, R176.reuse, R32, R12 ;  /* 0x00000020b05c723c */ /* 0x040fe2000000180c */
[----:B------:R-:W1:Y:S07]  /*4090*/  LDSM.16.M88.4 R32, [R194+0x4800] ;  /* 0x00480000c220783b */ /* 0x000e6e0000000200 */
[C---:B---3--:R-:W-:Y:S08]  /*40a0*/  HMMA.16816.F32 R48, R176.reuse, R76, R4 ;  /* 0x0000004cb030723c */ /* 0x048ff00000001804 */
[----:B------:R-:W-:Y:S01]  /*40b0*/  HMMA.16816.F32 R44, R176, R78, R84 ;  /* 0x0000004eb02c723c */ /* 0x000fe20000001854 */
[----:B------:R-:W-:Y:S07]  /*40c0*/  LDSM.16.M88.4 R84, [R194+0x6800] ;  /* 0x00680000c254783b */ /* 0x000fee0000000200 */
[C---:B----4-:R-:W-:Y:S01]  /*40d0*/  HMMA.16816.F32 R28, R180.reuse, R100, R88 ;  /* 0x00000064b41c723c */ /* 0x050fe20000001858 */
[----:B------:R-:W3:Y:S07]  /*40e0*/  LDSM.16.M88.4 R88, [R194+0x5000] ;  /* 0x00500000c258783b */ /* 0x000eee0000000200 */
[C---:B-----5:R-:W-:Y:S01]  /*40f0*/  HMMA.16816.F32 R20, R180.reuse, R64, R128 ;  /* 0x00000040b414723c */ /* 0x060fe20000001880 */
[----:B------:R-:W4:Y:S07]  /*4100*/  LDSM.16.M88.4 R128, [R194+0x5800] ;  /* 0x00580000c280783b */ /* 0x000f2e0000000200 */
[C---:B------:R-:W-:Y:S08]  /*4110*/  HMMA.16816.F32 R16, R180.reuse, R66, R112 ;  /* 0x00000042b410723c */ /* 0x040ff00000001870 */
[C---:B------:R-:W-:Y:S08]  /*4120*/  HMMA.16816.F32 R24, R180.reuse, R102, R116 ;  /* 0x00000066b418723c */ /* 0x040ff00000001874 */
[C---:B------:R-:W-:Y:S01]  /*4130*/  HMMA.16816.F32 R112, R180.reuse, R58, R72 ;  /* 0x0000003ab470723c */ /* 0x040fe20000001848 */
[----:B------:R-:W5:Y:S07]  /*4140*/  LDSM.16.M88.4 R72, [R194+0x6000] ;  /* 0x00600000c248783b */ /* 0x000f6e0000000200 */
[C---:B------:R-:W-:Y:S08]  /*4150*/  HMMA.16816.F32 R12, R180.reuse, R80, R124 ;  /* 0x00000050b40c723c */ /* 0x040ff0000000187c */
[C---:B------:R-:W-:Y:S08]  /*4160*/  HMMA.16816.F32 R8, R180.reuse, R82, R140 ;  /* 0x00000052b408723c */ /* 0x040ff0000000188c */
[C---:B------:R-:W-:Y:S08]  /*4170*/  HMMA.16816.F32 R4, R180.reuse, R68, R120 ;  /* 0x00000044b404723c */ /* 0x040ff00000001878 */
[C---:B------:R-:W-:Y:S08]  /*4180*/  HMMA.16816.F32 R80, R180.reuse, R70, R108 ;  /* 0x00000046b450723c */ /* 0x040ff0000000186c */
[C---:B------:R-:W-:Y:S08]  /*4190*/  HMMA.16816.F32 R120, R180.reuse, R60, R104 ;  /* 0x0000003cb478723c */ /* 0x040ff00000001868 */
[C---:B------:R-:W-:Y:S01]  /*41a0*/  HMMA.16816.F32 R116, R180.reuse, R56, R92 ;  /* 0x00000038b474723c */ /* 0x040fe2000000185c */
[----:B------:R-:W2:Y:S07]  /*41b0*/  LDSM.16.M88.4 R56, [R193+0x4000] ;  /* 0x00400000c138783b */ /* 0x000eae0000000200 */
[C---:B------:R-:W-:Y:S01]  /*41c0*/  HMMA.16816.F32 R108, R180.reuse, R52, R48 ;  /* 0x00000034b46c723c */ /* 0x040fe20000001830 */
[----:B------:R-:W3:Y:S07]  /*41d0*/  LDSM.16.M88.4 R48, [R193+0x5000] ;  /* 0x00500000c130783b */ /* 0x000eee0000000200 */
[C---:B------:R-:W-:Y:S01]  /*41e0*/  HMMA.16816.F32 R124, R180.reuse, R62, R96 ;  /* 0x0000003eb47c723c */ /* 0x040fe20000001860 */
[----:B------:R-:W-:Y:S07]  /*41f0*/  LDSM.16.M88.4 R60, [R193+0x3800] ;  /* 0x00380000c13c783b */ /* 0x000fee0000000200 */
[----:B------:R-:W-:Y:S01]  /*4200*/  HMMA.16816.F32 R104, R180, R54, R44 ;  /* 0x00000036b468723c */ /* 0x000fe2000000182c */
[----:B------:R-:W3:Y:S04]  /*4210*/  LDSM.16.M88.4 R44, [R193+0x5800] ;  /* 0x00580000c12c783b */ /* 0x000ee80000000200 */
[----:B------:R-:W-:Y:S03]  /*4220*/  LDSM.16.M88.4 R52, [R193+0x4800] ;  /* 0x00480000c134783b */ /* 0x000fe60000000200 */
[C---:B-1----:R-:W-:Y:S08]  /*4230*/  HMMA.16816.F32 R100, R184.reuse, R40, R28 ;  /* 0x00000028b864723c */ /* 0x042ff0000000181c */
[C---:B------:R-:W-:Y:S01]  /*4240*/  HMMA.16816.F32 R96, R184.reuse, R42, R24 ;  /* 0x0000002ab860723c */ /* 0x040fe20000001818 */
[----:B------:R-:W1:Y:S07]  /*4250*/  LDSM.16.M88.4 R40, [R193+0x6000] ;  /* 0x00600000c128783b */ /* 0x000e6e0000000200 */
[C---:B--2---:R-:W-:Y:S08]  /*4260*/  HMMA.16816.F32 R92, R184.reuse, R36, R20 ;  /* 0x00000024b85c723c */ /* 0x044ff00000001814 */
[----:B------:R-:W-:Y:S01]  /*4270*/  HMMA.16816.F32 R76, R184, R38, R16 ;  /* 0x00000026b84c723c */ /* 0x000fe20000001810 */
[----:B------:R-:W2:Y:S01]  /*4280*/  LDSM.16.M88.4 R36, [R193+0x6800] ;  /* 0x00680000c124783b */ /* 0x000ea20000000200 */
[----:B------:R-:W-:Y:S01]  /*4290*/  ISETP.GT.AND P0, PT, R146, R2, PT ;  /* 0x000000029200720c */ /* 0x000fe20003f04270 */
[----:B------:R-:W-:-:S05]  /*42a0*/  DEPBAR.LE SB0, 0x0 ;  /* 0x000080000000791a */ /* 0x000fca0000000000 */
[C---:B------:R-:W-:Y:S08]  /*42b0*/  HMMA.16816.F32 R68, R184.reuse, R32, R12 ;  /* 0x00000020b844723c */ /* 0x040ff0000000180c */
[C---:B------:R-:W-:Y:S08]  /*42c0*/  HMMA.16816.F32 R64, R184.reuse, R34, R8 ;  /* 0x00000022b840723c */ /* 0x040ff00000001808 */
[C---:B---3--:R-:W-:Y:S08]  /*42d0*/  HMMA.16816.F32 R32, R184.reuse, R88, R4 ;  /* 0x00000058b820723c */ /* 0x048ff00000001804 */
[C---:B------:R-:W-:Y:S08]  /*42e0*/  HMMA.16816.F32 R28, R184.reuse, R90, R80 ;  /* 0x0000005ab81c723c */ /* 0x040ff00000001850 */
[C---:B----4-:R-:W-:Y:S08]  /*42f0*/  HMMA.16816.F32 R24, R184.reuse, R128, R120 ;  /* 0x00000080b818723c */ /* 0x050ff00000001878 */
[C---:B-----5:R-:W-:Y:S08]  /*4300*/  HMMA.16816.F32 R16, R184.reuse, R72, R116 ;  /* 0x00000048b810723c */ /* 0x060ff00000001874 */
[C---:B------:R-:W-:Y:S08]  /*4310*/  HMMA.16816.F32 R8, R184.reuse, R84, R108 ;  /* 0x00000054b808723c */ /* 0x040ff0000000186c */
[C---:B------:R-:W-:Y:S08]  /*4320*/  HMMA.16816.F32 R20, R184.reuse, R130, R124 ;  /* 0x00000082b814723c */ /* 0x040ff0000000187c */
[C---:B------:R-:W-:Y:S08]  /*4330*/  HMMA.16816.F32 R12, R184.reuse, R74, R112 ;  /* 0x0000004ab80c723c */ /* 0x040ff00000001870 */
[----:B------:R-:W-:Y:S01]  /*4340*/  HMMA.16816.F32 R4, R184, R86, R104 ;  /* 0x00000056b804723c */ /* 0x000fe20000001868 */
[----:B------:R-:W-:Y:S07]  /*4350*/  BSSY B1, `(.L_x_1328) ;  /* 0x0000089000017945 */ /* 0x000fee0003800000 */
[----:B------:R-:W-:Y:S01]  /*4360*/  HMMA.16816.F32 R92, R188, R56, R92 ;  /* 0x00000038bc5c723c */ /* 0x000fe2000000185c */
[----:B------:R-:W-:-:S07]  /*4370*/  IADD3 R207, R199, 0x3800, RZ ;  /* 0x00003800c7cf7810 */ /* 0x000fce0007ffe0ff */
[----:B------:R-:W-:Y:S01]  /*4380*/  HMMA.16816.F32 R76, R188, R58, R76 ;  /* 0x0000003abc4c723c */ /* 0x000fe2000000184c */
[----:B------:R-:W-:-:S07]  /*4390*/  IADD3 R206, R199, 0x6800, RZ ;  /* 0x00006800c7ce7810 */ /* 0x000fce0007ffe0ff */
[----:B------:R-:W-:Y:S01]  /*43a0*/  HMMA.16816.F32 R56, R188, R48, R32 ;  /* 0x00000030bc38723c */ /* 0x000fe20000001820 */
[C---:B------:R-:W-:Y:S02]  /*43b0*/  IADD3 R205, R199.reuse, 0x6000, RZ ;  /* 0x00006000c7cd7810 */ /* 0x040fe40007ffe0ff */
[----:B------:R-:W-:-:S05]  /*43c0*/  IADD3 R204, R199, 0x5800, RZ ;  /* 0x00005800c7cc7810 */ /* 0x000fca0007ffe0ff */
[----:B------:R-:W-:Y:S01]  /*43d0*/  HMMA.16816.F32 R48, R188, R50, R28 ;  /* 0x00000032bc30723c */ /* 0x000fe2000000181c */
[C---:B------:R-:W-:Y:S02]  /*43e0*/  IADD3 R203, R199.reuse, 0x5000, RZ ;  /* 0x00005000c7cb7810 */ /* 0x040fe40007ffe0ff */
[----:B------:R-:W-:-:S05]  /*43f0*/  IADD3 R202, R199, 0x4800, RZ ;  /* 0x00004800c7ca7810 */ /* 0x000fca0007ffe0ff */
[----:B------:R-:W-:Y:S01]  /*4400*/  HMMA.16816.F32 R32, R188, R44, R24 ;  /* 0x0000002cbc20723c */ /* 0x000fe20000001818 */
[----:B------:R-:W-:-:S07]  /*4410*/  IADD3 R201, R199, 0x4000, RZ ;  /* 0x00004000c7c97810 */ /* 0x000fce0007ffe0ff */
[C---:B-1----:R-:W-:Y:S08]  /*4420*/  HMMA.16816.F32 R28, R188.reuse, R40, R16 ;  /* 0x00000028bc1c723c */ /* 0x042ff00000001810 */
[C---:B--2---:R-:W-:Y:S08]  /*4430*/  HMMA.16816.F32 R24, R188.reuse, R36, R8 ;  /* 0x00000024bc18723c */ /* 0x044ff00000001808 */
        /* <DEDUP_REMOVED lines=11> */
[----:B------:R-:W2:Y:S04]  /*44f0*/  LDL R2, [R1+0x4] ;  /* 0x0000040001027983 */ /* 0x000ea80000100800 */
[----:B------:R-:W3:Y:S04]  /*4500*/  LDL.64 R148, [R1+0x20] ;  /* 0x0000200001947983 */ /* 0x000ee80000100a00 */
[----:B------:R-:W4:Y:S01]  /*4510*/  LDL R147, [R1+0x30] ;  /* 0x0000300001937983 */ /* 0x000f220000100800 */
[----:B------:R-:W-:-:S03]  /*4520*/  IMAD.MOV.U32 R218, RZ, RZ, RZ ;  /* 0x000000ffffda7224 */ /* 0x000fc600078e00ff */
[----:B------:R-:W5:Y:S04]  /*4530*/  LDL.64 R8, [R1+0x18] ;  /* 0x0000180001087983 */ /* 0x000f680000100a00 */
        /* <DEDUP_REMOVED lines=21> */
[----:B-----5:R-:W-:-:S03]  /*4690*/  IADD3 R0, P4, R8, R2, RZ ;  /* 0x0000000208007210 */ /* 0x020fc60007f9e0ff */
[----:B------:R-:W-:Y:S01]  /*46a0*/  IMAD R2, R218, c[0x0][0x1f4], R4 ;  /* 0x00007d00da027a24 */ /* 0x000fe200078e0204 */
[----:B------:R-:W-:-:S04]  /*46b0*/  LEA R4, P0, R0, c[0x0][0x1c8], 0x1 ;  /* 0x0000720000047a11 */ /* 0x000fc800078008ff */
[----:B------:R-:W-:-:S04]  /*46c0*/  IADD3.X R2, R6, R3, R2, P4, !PT ;  /* 0x0000000306027210 */ /* 0x000fc800027fe402 */
[----:B------:R-:W-:Y:S01]  /*46d0*/  LEA.HI.X R0, R0, c[0x0][0x1cc], R2, 0x1, P0 ;  /* 0x0000730000007a11 */ /* 0x000fe200000f0c02 */
[----:B------:R-:W-:Y:S05]  /*46e0*/  BRA.DIV ~URZ, `(.L_x_1330) ;  /* 0x0000ec327f007947 */ /* 0x000fea000b800000 */
[----:B------:R1:W2:Y:S02]  /*46f0*/  SHFL.IDX PT, R5, R0, RZ, 0x181f ;  /* 0x00181fff00057589 */ /* 0x0002a400000e0000 */
.L_x_1445:
[----:B------:R-:W-:Y:S05]  /*4700*/  BRA.DIV ~URZ, `(.L_x_1331) ;  /* 0x0000ec827f007947 */ /* 0x000fea000b800000 */
[----:B------:R3:W4:Y:S02]  /*4710*/  SHFL.IDX PT, R2, R4, RZ, 0x181f ;  /* 0x00181fff04027589 */ /* 0x00072400000e0000 */
.L_x_1446:
[----:B------:R-:W-:Y:S01]  /*4720*/  ISETP.GE.AND P0, PT, R222, 0x1, PT ;  /* 0x00000001de00780c */ /* 0x000fe20003f06270 */
[----:B------:R-:W-:-:S12]  /*4730*/  BSSY B0, `(.L_x_1332) ;  /* 0x000000f000007945 */ /* 0x000fd80003800000 */
[----:B------:R-:W-:Y:S05]  /*4740*/  @!P0 BRA `(.L_x_1333) ;  /* 0x000000d000008947 */ /* 0x000fea0003800000 */
[C---:B------:R-:W-:Y:S01]  /*4750*/  IMAD.SHL.U32 R6, R241.reuse, 0x2, RZ ;  /* 0x00000002f1067824 */ /* 0x040fe200078e00ff */
[----:B------:R-:W-:Y:S01]  /*4760*/  ISETP.GE.AND P4, PT, R241, c[0x0][0x1d4], PT ;  /* 0x00007500f1007a0c */ /* 0x000fe20003f86270 */
[C---:B------:R-:W-:Y:S01]  /*4770*/  IMAD.SHL.U32 R3, R251.reuse, 0x2, RZ ;  /* 0x00000002fb037824 */ /* 0x040fe200078e00ff */
[----:B------:R-:W-:Y:S02]  /*4780*/  ISETP.GE.AND P0, PT, R251, c[0x0][0x1d4], PT ;  /* 0x00007500fb007a0c */ /* 0x000fe40003f06270 */
        /* <DEDUP_REMOVED lines=9> */
.L_x_1333:
[----:B------:R-:W-:Y:S05]  /*4820*/  BSYNC B0 ;  /* 0x0000000000007941 */ /* 0x000fea0003800000 */
.L_x_1332:
[----:B------:R-:W-:Y:S05]  /*4830*/  BRA.DIV ~URZ, `(.L_x_1334) ;  /* 0x0000ebc27f007947 */ /* 0x000fea000b800000 */
[----:B--2---:R2:W1:Y:S04]  /*4840*/  SHFL.IDX PT, R5, R0, 0x1, 0x181f ;  /* 0x00381f0000057f89 */ /* 0x00446800000e0000 */
[----:B----4-:R2:W4:Y:S02]  /*4850*/  SHFL.IDX PT, R2, R4, 0x1, 0x181f ;  /* 0x00381f0004027f89 */ /* 0x01052400000e0000 */
.L_x_1447:
        /* <DEDUP_REMOVED lines=16> */
.L_x_1336:
[----:B------:R-:W-:Y:S05]  /*4960*/  BSYNC B0 ;  /* 0x0000000000007941 */ /* 0x000fea0003800000 */
.L_x_1335:
[----:B------:R-:W-:Y:S05]  /*4970*/  BRA.DIV ~URZ, `(.L_x_1337) ;  /* 0x0000eb527f007947 */ /* 0x000fea000b800000 */
[----:B-1----:R1:W2:Y:S02]  /*4980*/  SHFL.IDX PT, R5, R0, 0x2, 0x181f ;  /* 0x00581f0000057f89 */ /* 0x0022a400000e0000 */
.L_x_1448:
[----:B------:R-:W-:Y:S05]  /*4990*/  BRA.DIV ~URZ, `(.L_x_1338) ;  /* 0x0000eba27f007947 */ /* 0x000fea000b800000 */
[----:B----4-:R4:W1:Y:S02]  /*49a0*/  SHFL.IDX PT, R2, R4, 0x2, 0x181f ;  /* 0x00581f0004027f89 */ /* 0x01086400000e0000 */
.L_x_1449:
[----:B------:R-:W-:Y:S01]  /*49b0*/  ISETP.GE.AND P0, PT, R222, 0x41, PT ;  /* 0x00000041de00780c */ /* 0x000fe20003f06270 */
[----:B------:R-:W-:-:S12]  /*49c0*/  BSSY B0, `(.L_x_1339) ;  /* 0x000000f000007945 */ /* 0x000fd80003800000 */
[----:B------:R-:W-:Y:S05]  /*49d0*/  @!P0 BRA `(.L_x_1340) ;  /* 0x000000d000008947 */ /* 0x000fea0003800000 */
[C---:B------:R-:W-:Y:S01]  /*49e0*/  IMAD.SHL.U32 R6, R241.reuse, 0x2, RZ ;  /* 0x00000002f1067824 */ /* 0x040fe200078e00ff */
[----:B------:R-:W-:Y:S01]  /*49f0*/  ISETP.GE.AND P4, PT, R241, c[0x0][0x1d4], PT ;  /* 0x00007500f1007a0c */ /* 0x000fe20003f86270 */
[C---:B------:R-:W-:Y:S01]  /*4a00*/  IMAD.SHL.U32 R3, R251.reuse, 0x2, RZ ;  /* 0x00000002fb037824 */ /* 0x040fe200078e00ff */
[----:B------:R-:W-:Y:S02]  /*4a10*/  ISETP.GE.AND P0, PT, R251, c[0x0][0x1d4], PT ;  /* 0x00007500fb007a0c */ /* 0x000fe40003f06270 */
        /* <DEDUP_REMOVED lines=9> */
.L_x_1340:
[----:B------:R-:W-:Y:S05]  /*4ab0*/  BSYNC B0 ;  /* 0x0000000000007941 */ /* 0x000fea0003800000 */
.L_x_1339:
[----:B------:R-:W-:Y:S05]  /*4ac0*/  BRA.DIV ~URZ, `(.L_x_1341) ;  /* 0x0000eae27f007947 */ /* 0x000fea000b800000 */
[----:B-1----:R1:W3:Y:S04]  /*4ad0*/  SHFL.IDX PT, R6, R0, 0x3, 0x181f ;  /* 0x00781f0000067f89 */ /* 0x0022e800000e0000 */
[----:B--2---:R1:W2:Y:S02]  /*4ae0*/  SHFL.IDX PT, R0, R4, 0x3, 0x181f ;  /* 0x00781f0004007f89 */ /* 0x0042a400000e0000 */
.L_x_1450:
[----:B------:R-:W-:-:S13]  /*4af0*/  ISETP.GE.AND P0, PT, R222, 0x61, PT ;  /* 0x00000061de00780c */ /* 0x000fda0003f06270 */
[----:B------:R-:W-:Y:S05]  /*4b00*/  @!P0 BRA `(.L_x_1329) ;  /* 0x000000d000008947 */ /* 0x000fea0003800000 */
[C---:B------:R-:W-:Y:S01]  /*4b10*/  IMAD.SHL.U32 R3, R241.reuse, 0x2, RZ ;  /* 0x00000002f1037824 */ /* 0x040fe200078e00ff */
[----:B------:R-:W-:Y:S01]  /*4b20*/  ISETP.GE.AND P4, PT, R241, c[0x0][0x1d4], PT ;  /* 0x00007500f1007a0c */ /* 0x000fe20003f86270 */
[C---:B------:R-:W-:Y:S01]  /*4b30*/  IMAD.SHL.U32 R2, R251.reuse, 0x2, RZ ;  /* 0x00000002fb027824 */ /* 0x040fe200078e00ff */
[----:B------:R-:W-:Y:S02]  /*4b40*/  ISETP.GE.AND P0, PT, R251, c[0x0][0x1d4], PT ;  /* 0x00007500fb007a0c */ /* 0x000fe40003f06270 */
[C---:B-1234-:R-:W-:Y:S02]  /*4b50*/  IADD3 R4, P6, R0.reuse, R3, RZ ;  /* 0x0000000300047210 */ /* 0x05efe40007fde0ff */
[----:B------:R-:W-:-:S03]  /*4b60*/  IADD3 R2, P5, R0, R2, RZ ;  /* 0x0000000200027210 */ /* 0x000fc60007fbe0ff */
[C---:B------:R-:W-:Y:S02]  /*4b70*/  IMAD.X R5, R6.reuse, 0x1, R220, P6 ;  /* 0x0000000106057824 */ /* 0x040fe400030e06dc */
[----:B------:R-:W-:-:S03]  /*4b80*/  IMAD.X R3, R6, 0x1, R221, P5 ;  /* 0x0000000106037824 */ /* 0x000fc600028e06dd */
[----:B------:R-:W-:Y:S01]  /*4b90*/  @!PT LDS RZ, [RZ] ;  /* 0x00000000fffff984 */ /* 0x000fe20000000800 */
[----:B------:R-:W-:Y:S01]  /*4ba0*/  @!PT LDS RZ, [RZ] ;  /* 0x00000000fffff984 */ /* 0x000fe20000000800 */
[----:B------:R-:W-:Y:S01]  /*4bb0*/  @!PT LDS RZ, [RZ] ;  /* 0x00000000fffff984 */ /* 0x000fe20000000800 */
[----:B------:R1:W-:Y:S04]  /*4bc0*/  LDGSTS.E.BYPASS.LTC128B.128 [R219+0xb100], [R4.64], !P4 ;  /* 0x0b10000004db7fae */ /* 0x0003e8000e101d46 */
[----:B------:R1:W-:Y:S02]  /*4bd0*/  LDGSTS.E.BYPASS.LTC128B.128 [R219+0xe900], [R2.64], !P0 ;  /* 0x0e90000002db7fae */ /* 0x0003e4000c101d46 */
.L_x_1329:
[----:B------:R-:W-:Y:S05]  /*4be0*/  BSYNC B1 ;  /* 0x0000000000017941 */ /* 0x000fea0003800000 */
.L_x_1328:
[----:B-1----:R-:W5:Y:S04]  /*4bf0*/  LDL R2, [R1+0x40] ;  /* 0x0000400001027983 */ /* 0x002f680000100800 */
[----:B--2---:R-:W5:Y:S04]  /*4c00*/  LDL R0, [R1+0x58] ;  /* 0x0000580001007983 */ /* 0x004f680000100800 */
[----:B------:R-:W2:Y:S04]  /*4c10*/  LDL R5, [R1+0x44] ;  /* 0x0000440001057983 */ /* 0x000ea80000100800 */
[----:B----4-:R-:W4:Y:S04]  /*4c20*/  LDL R3, [R1+0x38] ;  /* 0x0000380001037983 */ /* 0x010f280000100800 */
[----:B------:R-:W0:Y:S01]  /*4c30*/  LDGDEPBAR ;  /* 0x00000000000079af */ /* 0x000e220000000000 */
[----:B-----5:R-:W-:-:S04]  /*4c40*/  IMAD.IADD R0, R0, 0x1, R2 ;  /* 0x0000000100007824 */ /* 0x020fc800078e0202 */
[----:B------:R-:W-:Y:S01]  /*4c50*/  @P3 IMAD.HI.U32 R2, R0, c[0x0][0x2c8], RZ ;  /* 0x0000b20000023a27 */ /* 0x000fe200078e00ff */
[----:B--23--:R-:W-:-:S03]  /*4c60*/  IADD3 R6, -R5, R144, RZ ;  /* 0x0000009005067210 */ /* 0x00cfc60007ffe1ff */
[----:B------:R-:W-:Y:S01]  /*4c70*/  IMAD.MOV.U32 R4, RZ, RZ, R0 ;  /* 0x000000ffff047224 */ /* 0x000fe200078e0000 */
[----:B------:R-:W-:Y:S02]  /*4c80*/  IADD3 R0, -R5, 0x1, R144 ;  /* 0x0000000105007810 */ /* 0x000fe40007ffe190 */
[----:B------:R-:W-:Y:S02]  /*4c90*/  @P3 SHF.R.U32.HI R4, RZ, c[0x0][0x2cc], R2 ;  /* 0x0000b300ff043a19 */ /* 0x000fe40000011602 */
[----:B----4-:R-:W-:Y:S01]  /*4ca0*/  IADD3 R5, R0, -R3, RZ ;  /* 0x8000000300057210 */ /* 0x010fe20007ffe0ff */
[----:B------:R-:W-:Y:S05]  /*4cb0*/  BRA.DIV ~URZ, `(.L_x_1342) ;  /* 0x0000e9c27f007947 */ /* 0x000fea000b800000 */
[----:B------:R1:W2:Y:S02]  /*4cc0*/  SHFL.IDX PT, R0, R4, RZ, 0x1c1f ;  /* 0x001c1fff04007589 */ /* 0x0002a400000e0000 */
.L_x_1451:
        /* <DEDUP_REMOVED lines=73> */
[----:B------:R-:W-:Y:S02]  /*5160*/  FSEL R6, R102, -INF , P5 ;  /* 0xff80000066067808 */ /* 0x000fe40002800000 */
        /* <DEDUP_REMOVED lines=11> */
[C---:B------:R-:W-:Y:S02]  /*5220*/  ISETP.GT.AND P4, PT, R0.reuse, 0x18, PT ;  /* 0x000000180000780c */ /* 0x040fe40003f84270 */
        /* <DEDUP_REMOVED lines=84> */
[----:B------:R-:W-:Y:S02]  /*5770*/  FMNMX.FTZ R2, R143, R3, !PT ;  /* 0x000000038f027209 */ /* 0x000fe40007810000 */
[----:B------:R-:W2:Y:S02]  /*5780*/  SHFL.BFLY PT, R3, R0, 0x2, 0x1f ;  /* 0x0c401f0000037f89 */ /* 0x000ea400000e0000 */
[----:B------:R-:W-:-:S05]  /*5790*/  FMNMX.FTZ R2, R142, R2, !PT ;  /* 0x000000028e027209 */ /* 0x000fca0007810000 */
[----:B-1----:R-:W1:Y:S01]  /*57a0*/  SHFL.BFLY PT, R4, R2, 0x2, 0x1f ;  /* 0x0c401f0002047f89 */ /* 0x002e6200000e0000 */
[----:B--2---:R-:W-:-:S05]  /*57b0*/  FMNMX.FTZ R0, R3, R0, !PT ;  /* 0x0000000003007209 */ /* 0x004fca0007810000 */
[----:B------:R-:W2:Y:S01]  /*57c0*/  SHFL.BFLY PT, R3, R0, 0x1, 0x1f ;  /* 0x0c201f0000037f89 */ /* 0x000ea200000e0000 */
[----:B-1----:R-:W-:-:S05]  /*57d0*/  FMNMX.FTZ R4, R2, R4, !PT ;  /* 0x0000000402047209 */ /* 0x002fca0007810000 */
[----:B------:R1:W3:Y:S01]  /*57e0*/  SHFL.BFLY PT, R5, R4, 0x1, 0x1f ;  /* 0x0c201f0004057f89 */ /* 0x0002e200000e0000 */
[----:B--2---:R-:W-:-:S05]  /*57f0*/  FMNMX.FTZ R70, R0, R3, !PT ;  /* 0x0000000300467209 */ /* 0x004fca0007810000 */
.L_x_1452:
[C---:B------:R-:W-:Y:S01]  /*5800*/  FMUL.FTZ R2, R70.reuse, c[0x0][0x2d0] ;  /* 0x0000b40046027a20 */ /* 0x040fe20000410000 */
[----:B------:R-:W-:Y:S01]  /*5810*/  FSETP.NEU.FTZ.AND P0, PT, R70, -INF , PT ;  /* 0xff8000004600780b */ /* 0x000fe20003f1d000 */
[----:B------:R-:W2:Y:S03]  /*5820*/  LDL R153, [R1+0x40] ;  /* 0x0000400001997983 */ /* 0x000ea60000100800 */
[----:B------:R-:W-:Y:S01]  /*5830*/  FSEL R2, R2, RZ, P0 ;  /* 0x000000ff02027208 */ /* 0x000fe20000000000 */
[----:B------:R-:W4:Y:S04]  /*5840*/  LDL R152, [R1+0x38] ;  /* 0x0000380001987983 */ /* 0x000f280000100800 */
[--C-:B------:R-:W-:Y:S01]  /*5850*/  FFMA.FTZ R0, R7, c[0x0][0x2d0], -R2.reuse ;  /* 0x0000b40007007a23 */ /* 0x100fe20000010802 */
[----:B------:R-:W4:Y:S03]  /*5860*/  LDL R151, [R1+0x3c] ;  /* 0x00003c0001977983 */ /* 0x000f260000100800 */
[----:B------:R5:W-:Y:S01]  /*5870*/  MUFU.EX2 R59, R0 ;  /* 0x00000000003b7308 */ /* 0x000be20000000800 */
[----:B---3--:R-:W-:Y:S01]  /*5880*/  FMNMX.FTZ R69, R5, R4, !PT ;  /* 0x0000000405457209 */ /* 0x008fe20007810000 */
[----:B------:R-:W3:Y:S01]  /*5890*/  LDL R150, [R1] ;  /* 0x0000000001967983 */ /* 0x000ee20000100800 */
[--C-:B------:R-:W-:Y:S01]  /*58a0*/  FFMA.FTZ R3, R16, c[0x0][0x2d0], -R2.reuse ;  /* 0x0000b40010037a23 */ /* 0x100fe20000010802 */
[----:B------:R-:W-:Y:S01]  /*58b0*/  WARPSYNC 0xffffffff ;  /* 0xffffffff00007948 */ /* 0x000fe20003800000 */
[----:B------:R-:W-:Y:S01]  /*58c0*/  FSETP.NEU.FTZ.AND P0, PT, R69, -INF , PT ;  /* 0xff8000004500780b */ /* 0x000fe20003f1d000 */
[----:B------:R-:W-:Y:S01]  /*58d0*/  LDSM.16.MT88.4 R24, [R195+0x800] ;  /* 0x00080000c318783b */ /* 0x000fe20000004200 */
[----:B------:R-:W-:Y:S01]  /*58e0*/  IADD3 R166, R166, -0x2, RZ ;  /* 0xfffffffea6a67810 */ /* 0x000fe20007ffe0ff */
[----:B------:R1:W-:Y:S02]  /*58f0*/  MUFU.EX2 R66, R3 ;  /* 0x0000000300427308 */ /* 0x0003e40000000800 */
[----:B------:R-:W-:Y:S04]  /*5900*/  LDSM.16.MT88.4 R28, [R197] ;  /* 0x00000000c51c783b */ /* 0x000fe80000004200 */
[----:B------:R-:W-:Y:S01]  /*5910*/  LDSM.16.MT88.4 R36, [R197+0x800] ;  /* 0x00080000c524783b */ /* 0x000fe20000004200 */
[----:B-----5:R-:W-:-:S04]  /*5920*/  FFMA.FTZ R0, R9, c[0x0][0x2d0], -R2 ;  /* 0x0000b40009007a23 */ /* 0x020fc80000010802 */
[----:B------:R5:W5:Y:S01]  /*5930*/  MUFU.EX2 R58, R0 ;  /* 0x00000000003a7308 */ /* 0x000b620000000800 */
[----:B-1----:R-:W-:-:S07]  /*5940*/  FFMA.FTZ R3, R17, c[0x0][0x2d0], -R2 ;  /* 0x0000b40011037a23 */ /* 0x002fce0000010802 */
[----:B------:R-:W-:Y:S01]  /*5950*/  MUFU.EX2 R65, R3 ;  /* 0x0000000300417308 */ /* 0x000fe20000000800 */
[----:B-----5:R-:W-:-:S07]  /*5960*/  FFMA.FTZ R0, R11, c[0x0][0x2d0], -R2 ;  /* 0x0000b4000b007a23 */ /* 0x020fce0000010802 */
[----:B------:R1:W-:Y:S02]  /*5970*/  MUFU.EX2 R57, R0 ;  /* 0x0000000000397308 */ /* 0x0003e40000000800 */
[----:B-1----:R-:W-:Y:S01]  /*5980*/  FFMA.FTZ R0, R12, c[0x0][0x2d0], -R2 ;  /* 0x0000b4000c007a23 */ /* 0x002fe20000010802 */
[----:B------:R-:W-:-:S05]  /*5990*/  F2FP.PACK_AB R12, R58, R59 ;  /* 0x0000003b3a0c723e */ /* 0x000fca00000000ff */
[----:B------:R1:W-:Y:S02]  /*59a0*/  MUFU.EX2 R62, R0 ;  /* 0x00000000003e7308 */ /* 0x0003e40000000800 */
[----:B-1----:R-:W-:-:S06]  /*59b0*/  FFMA.FTZ R0, R15, c[0x0][0x2d0], -R2 ;  /* 0x0000b4000f007a23 */ /* 0x002fcc0000010802 */
[----:B------:R1:W5:Y:S02]  /*59c0*/  MUFU.EX2 R64, R0 ;  /* 0x0000000000407308 */ /* 0x0003640000000800 */
[----:B-1----:R-:W-:-:S05]  /*59d0*/  FMUL.FTZ R0, R69, c[0x0][0x2d0] ;  /* 0x0000b40045007a20 */ /* 0x002fca0000410000 */
[----:B------:R-:W-:-:S05]  /*59e0*/  FSEL R0, R0, RZ, P0 ;  /* 0x000000ff00007208 */ /* 0x000fca0000000000 */
[--C-:B------:R-:W-:Y:S02]  /*59f0*/  FFMA.FTZ R3, R6, c[0x0][0x2d0], -R0.reuse ;  /* 0x0000b40006037a23 */ /* 0x100fe40000010800 */
[----:B------:R-:W1:Y:S02]  /*5a00*/  LDSM.16.MT88.4 R4, [R195] ;  /* 0x00000000c304783b */ /* 0x000e640000004200 */
[----:B------:R5:W-:Y:S02]  /*5a10*/  MUFU.EX2 R46, R3 ;  /* 0x00000003002e7308 */ /* 0x000be40000000800 */
[----:B-----5:R-:W-:Y:S01]  /*5a20*/  FFMA.FTZ R3, R8, c[0x0][0x2d0], -R0 ;  /* 0x0000b40008037a23 */ /* 0x020fe20000010800 */
[----:B------:R-:W-:-:S05]  /*5a30*/  F2FP.PACK_AB R8, R66, R64 ;  /* 0x000000404208723e */ /* 0x000fca00000000ff */
[----:B------:R5:W-:Y:S02]  /*5a40*/  MUFU.EX2 R43, R3 ;  /* 0x00000003002b7308 */ /* 0x000be40000000800 */
[----:B-----5:R-:W-:-:S06]  /*5a50*/  FFMA.FTZ R3, R10, c[0x0][0x2d0], -R0 ;  /* 0x0000b4000a037a23 */ /* 0x020fcc0000010800 */
[----:B------:R5:W-:Y:S02]  /*5a60*/  MUFU.EX2 R42, R3 ;  /* 0x00000003002a7308 */ /* 0x000be40000000800 */
[----:B-----5:R-:W-:Y:S01]  /*5a70*/  FFMA.FTZ R3, R14, c[0x0][0x2d0], -R0 ;  /* 0x0000b4000e037a23 */ /* 0x020fe20000010800 */
[----:B------:R-:W-:-:S05]  /*5a80*/  F2FP.PACK_AB R14, R62, R57 ;  /* 0x000000393e0e723e */ /* 0x000fca00000000ff */
[----:B------:R5:W1:Y:S02]  /*5a90*/  MUFU.EX2 R47, R3 ;  /* 0x00000003002f7308 */ /* 0x000a640000000800 */
[----:B-----5:R-:W-:Y:S01]  /*5aa0*/  FFMA.FTZ R3, R20, c[0x0][0x2d0], -R2 ;  /* 0x0000b40014037a23 */ /* 0x020fe20000010802 */
[----:B-1----:R-:W-:-:S05]  /*5ab0*/  F2FP.PACK_AB R15, R47, R42 ;  /* 0x0000002a2f0f723e */ /* 0x002fca00000000ff */
[----:B------:R1:W5:Y:S02]  /*5ac0*/  MUFU.EX2 R67, R3 ;  /* 0x0000000300437308 */ /* 0x0003640000000800 */
[----:B-1----:R-:W-:Y:S01]  /*5ad0*/  FFMA.FTZ R3, R13, c[0x0][0x2d0], -R0 ;  /* 0x0000b4000d037a23 */ /* 0x002fe20000010800 */
[----:B------:R-:W-:Y:S02]  /*5ae0*/  F2FP.PACK_AB R13, R43, R46 ;  /* 0x0000002e2b0d723e */ /* 0x000fe400000000ff */
[----:B-----5:R-:W-:-:S03]  /*5af0*/  F2FP.PACK_AB R10, R67, R65 ;  /* 0x00000041430a723e */ /* 0x020fc600000000ff */
[----:B------:R1:W-:Y:S02]  /*5b00*/  MUFU.EX2 R56, R3 ;  /* 0x0000000300387308 */ /* 0x0003e40000000800 */
[----:B------:R-:W-:Y:S01]  /*5b10*/  HMMA.16816.F32 R20, R12, R4, RZ ;  /* 0x000000040c14723c */ /* 0x000fe200000018ff */
[----:B-1----:R-:W-:-:S05]  /*5b20*/  FFMA.FTZ R3, R18, c[0x0][0x2d0], -R0 ;  /* 0x0000b40012037a23 */ /* 0x002fca0000010800 */
[----:B------:R1:W5:Y:S02]  /*5b30*/  MUFU.EX2 R61, R3 ;  /* 0x00000003003d7308 */ /* 0x0003640000000800 */
[--C-:B-1----:R-:W-:Y:S01]  /*5b40*/  FFMA.FTZ R3, R19, c[0x0][0x2d0], -R0.reuse ;  /* 0x0000b40013037a23 */ /* 0x102fe20000010800 */
[----:B-----5:R-:W-:Y:S01]  /*5b50*/  F2FP.PACK_AB R9, R61, R56 ;  /* 0x000000383d09723e */ /* 0x020fe200000000ff */
[C---:B------:R-:W-:Y:S04]  /*5b60*/  HMMA.16816.F32 R16, R12.reuse, R6, RZ ;  /* 0x000000060c10723c */ /* 0x040fe800000018ff */
[----:B------:R1:W-:Y:S04]  /*5b70*/  MUFU.EX2 R60, R3 ;  /* 0x00000003003c7308 */ /* 0x0003e80000000800 */
[----:B------:R-:W-:Y:S01]  /*5b80*/  HMMA.16816.F32 R4, R12, R28, RZ ;  /* 0x0000001c0c04723c */ /* 0x000fe200000018ff */
[----:B-1----:R-:W-:-:S02]  /*5b90*/  FFMA.FTZ R3, R32, c[0x0][0x2d0], -R0 ;  /* 0x0000b40020037a23 */ /* 0x002fc40000010800 */
[----:B------:R-:W1:Y:S02]  /*5ba0*/  LDSM.16.MT88.4 R32, [R196] ;  /* 0x00000000c420783b */ /* 0x000e640000004200 */
[----:B------:R-:W5:Y:S02]  /*5bb0*/  MUFU.EX2 R63, R3 ;  /* 0x00000003003f7308 */ /* 0x000f640000000800 */
[----:B-----5:R-:W-:Y:S01]  /*5bc0*/  F2FP.PACK_AB R11, R63, R60 ;  /* 0x0000003c3f0b723e */ /* 0x020fe200000000ff */
[----:B------:R-:W-:-:S04]  /*5bd0*/  FADD.FTZ R3, R59, R58 ;  /* 0x0000003a3b037221 */ /* 0x000fc80000010000 */
[----:B------:R-:W-:Y:S02]  /*5be0*/  FADD.FTZ R3, R57, R3 ;  /* 0x0000000339037221 */ /* 0x000fe40000010000 */
[----:B------:R-:W-:Y:S02]  /*5bf0*/  HMMA.16816.F32 R48, R8, R24, R20 ;  /* 0x000000180830723c */ /* 0x000fe40000001814 */
[----:B------:R-:W-:-:S04]  /*5c00*/  FADD.FTZ R3, R62, R3 ;  /* 0x000000033e037221 */ /* 0x000fc80000010000 */
[----:B------:R-:W-:Y:S02]  /*5c10*/  FADD.FTZ R3, R64, R3 ;  /* 0x0000000340037221 */ /* 0x000fe40000010000 */
[----:B------:R-:W-:Y:S01]  /*5c20*/  HMMA.16816.F32 R100, R8, R26, R16 ;  /* 0x0000001a0864723c */ /* 0x000fe20000001810 */
[----:B------:R-:W5:Y:S07]  /*5c30*/  LDSM.16.MT88.4 R24, [R196+0x800] ;  /* 0x00080000c418783b */ /* 0x000f6e0000004200 */
[C---:B------:R-:W-:Y:S01]  /*5c40*/  HMMA.16816.F32 R20, R12.reuse, R30, RZ ;  /* 0x0000001e0c14723c */ /* 0x040fe200000018ff */
[----:B------:R-:W2:Y:S07]  /*5c50*/  LDSM.16.MT88.4 R28, [R200] ;  /* 0x00000000c81c783b */ /* 0x000eae0000004200 */
[----:B-1----:R-:W-:Y:S08]  /*5c60*/  HMMA.16816.F32 R16, R12, R32, RZ ;  /* 0x000000200c10723c */ /* 0x002ff000000018ff */
[----:B------:R-:W-:Y:S08]  /*5c70*/  HMMA.16816.F32 R104, R8, R36, R4 ;  /* 0x000000240868723c */ /* 0x000ff00000001804 */
[----:B------:R-:W-:Y:S08]  /*5c80*/  HMMA.16816.F32 R4, R12, R34, RZ ;  /* 0x000000220c04723c */ /* 0x000ff000000018ff */
[C---:B------:R-:W-:Y:S08]  /*5c90*/  HMMA.16816.F32 R92, R8.reuse, R38, R20 ;  /* 0x00000026085c723c */ /* 0x040ff00000001814 */
[C---:B-----5:R-:W-:Y:S01]  /*5ca0*/  HMMA.16816.F32 R96, R8.reuse, R24, R16 ;  /* 0x000000180860723c */ /* 0x060fe20000001810 */
[----:B------:R-:W1:Y:S07]  /*5cb0*/  LDSM.16.MT88.4 R16, [R198+0x800] ;  /* 0x00080000c610783b */ /* 0x000e6e0000004200 */
[----:B------:R-:W-:Y:S01]  /*5cc0*/  HMMA.16816.F32 R88, R8, R26, R4 ;  /* 0x0000001a0858723c */ /* 0x000fe20000001804 */
[----:B------:R-:W5:Y:S07]  /*5cd0*/  LDSM.16.MT88.4 R24, [R195+0x3800] ;  /* 0x00380000c318783b */ /* 0x000f6e0000004200 */
[----:B--2---:R-:W-:Y:S11]  /*5ce0*/  HMMA.16816.F32 R4, R12, R28, RZ ;  /* 0x0000001c0c04723c */ /* 0x004ff600000018ff */
[----:B------:R-:W-:Y:S11]  /*5cf0*/  @!UPT UIADD3 URZ, URZ, URZ, URZ ;  /* 0x0000003f3f3ff290 */ /* 0x000ff6000fffe03f */
[----:B------:R-:W-:Y:S02]  /*5d00*/  @!UPT UIADD3 URZ, URZ, URZ, URZ ;  /* 0x0000003f3f3ff290 */ /* 0x000fe4000fffe03f */
[----:B-1----:R-:W-:Y:S07]  /*5d10*/  HMMA.16816.F32 R36, R8, R16, R4 ;  /* 0x000000100824723c */ /* 0x002fee0000001804 */
[----:B------:R-:W-:-:S04]  /*5d20*/  FADD.FTZ R4, R46, R43 ;  /* 0x0000002b2e047221 */ /* 0x000fc80000010000 */
[----:B------:R-:W-:Y:S02]  /*5d30*/  FADD.FTZ R16, R42, R4 ;  /* 0x000000042a107221 */ /* 0x000fe40000010000 */
[----:B------:R-:W-:Y:S11]  /*5d40*/  HMMA.16816.F32 R4, R12, R30, RZ ;  /* 0x0000001e0c04723c */ /* 0x000ff600000018ff */
[----:B------:R-:W-:Y:S11]  /*5d50*/  @!UPT UIADD3 URZ, URZ, URZ, URZ ;  /* 0x0000003f3f3ff290 */ /* 0x000ff6000fffe03f */
[----:B------:R-:W-:Y:S02]  /*5d60*/  @!UPT UIADD3 URZ, URZ, URZ, URZ ;  /* 0x0000003f3f3ff290 */ /* 0x000fe4000fffe03f */
[----:B------:R-:W-:Y:S07]  /*5d70*/  HMMA.16816.F32 R84, R8, R18, R4 ;  /* 0x000000120854723c */ /* 0x000fee0000001804 */
[----:B------:R-:W-:Y:S02]  /*5d80*/  FADD.FTZ R4, R47, R16 ;  /* 0x000000102f047221 */ /* 0x000fe40000010000 */
[----:B------:R-:W1:Y:S02]  /*5d90*/  LDSM.16.MT88.4 R16, [R195+0x4000] ;  /* 0x00400000c310783b */ /* 0x000e640000004200 */
[----:B------:R-:W-:-:S02]  /*5da0*/  FADD.FTZ R20, R56, R4 ;  /* 0x0000000438147221 */ /* 0x000fc40000010000 */
[----:B-----5:R-:W-:Y:S11]  /*5db0*/  HMMA.16816.F32 R4, R12, R24, RZ ;  /* 0x000000180c04723c */ /* 0x020ff600000018ff */
[----:B------:R-:W-:Y:S11]  /*5dc0*/  @!UPT UIADD3 URZ, URZ, URZ, URZ ;  /* 0x0000003f3f3ff290 */ /* 0x000ff6000fffe03f */
[----:B------:R-:W-:Y:S02]  /*5dd0*/  @!UPT UIADD3 URZ, URZ, URZ, URZ ;  /* 0x0000003f3f3ff290 */ /* 0x000fe4000fffe03f */
[----:B-1----:R-:W-:Y:S07]  /*5de0*/  HMMA.16816.F32 R80, R8, R16, R4 ;  /* 0x000000100850723c */ /* 0x002fee0000001804 */
[----:B------:R-:W-:Y:S02]  /*5df0*/  FADD.FTZ R4, R66, R3 ;  /* 0x0000000342047221 */ /* 0x000fe40000010000 */
[----:B------:R-:W-:Y:S02]  /*5e00*/  FADD.FTZ R3, R61, R20 ;  /* 0x000000143d037221 */ /* 0x000fe40000010000 */
[----:B------:R-:W-:Y:S01]  /*5e10*/  FADD.FTZ R16, R65, R4 ;  /* 0x0000000441107221 */ /* 0x000fe20000010000 */
[----:B------:R-:W1:Y:S01]  /*5e20*/  LDSM.16.MT88.4 R20, [R197+0x3800] ;  /* 0x00380000c514783b */ /* 0x000e620000004200 */
[----:B------:R-:W-:Y:S01]  /*5e30*/  HMMA.16816.F32 R4, R12, R26, RZ ;  /* 0x0000001a0c04723c */ /* 0x000fe200000018ff */
[----:B------:R-:W-:-:S02]  /*5e40*/  FADD.FTZ R3, R60, R3 ;  /* 0x000000033c037221 */ /* 0x000fc40000010000 */
[----:B------:R-:W-:Y:S02]  /*5e50*/  FADD.FTZ R24, R67, R16 ;  /* 0x0000001043187221 */ /* 0x000fe40000010000 */
[----:B------:R-:W-:Y:S02]  /*5e60*/  FADD.FTZ R25, R63, R3 ;  /* 0x000000033f197221 */ /* 0x000fe40000010000 */
[----:B------:R-:W-:Y:S11]  /*5e70*/  FFMA.FTZ R3, R52, c[0x0][0x2d0], -R2 ;  /* 0x0000b40034037a23 */ /* 0x000ff60000010802 */
[----:B------:R-:W-:Y:S06]  /*5e80*/  @!UPT UIADD3 URZ, URZ, URZ, URZ ;  /* 0x0000003f3f3ff290 */ /* 0x000fec000fffe03f */
[----:B------:R-:W-:Y:S01]  /*5e90*/  HMMA.16816.F32 R72, R8, R18, R4 ;  /* 0x000000120848723c */ /* 0x000fe20000001804 */
[----:B------:R-:W2:Y:S07]  /*5ea0*/  LDSM.16.MT88.4 R16, [R197+0x4000] ;  /* 0x00400000c510783b */ /* 0x000eae0000004200 */
[----:B-1----:R-:W-:Y:S11]  /*5eb0*/  HMMA.16816.F32 R4, R12, R20, RZ ;  /* 0x000000140c04723c */ /* 0x002ff600000018ff */
[----:B------:R-:W-:Y:S11]  /*5ec0*/  @!UPT UIADD3 URZ, URZ, URZ, URZ ;  /* 0x0000003f3f3ff290 */ /* 0x000ff6000fffe03f */
[----:B------:R-:W-:Y:S02]  /*5ed0*/  @!UPT UIADD3 URZ, URZ, URZ, URZ ;  /* 0x0000003f3f3ff290 */ /* 0x000fe4000fffe03f */
[----:B--2---:R-:W-:Y:S08]  /*5ee0*/  HMMA.16816.F32 R76, R8, R16, R4 ;  /* 0x00000010084c723c */ /* 0x004ff00000001804 */
[----:B------:R-:W-:Y:S11]  /*5ef0*/  HMMA.16816.F32 R4, R12, R22, RZ ;  /* 0x000000160c04723c */ /* 0x000ff600000018ff */
[----:B------:R-:W-:Y:S11]  /*5f00*/  @!UPT UIADD3 URZ, URZ, URZ, URZ ;  /* 0x0000003f3f3ff290 */ /* 0x000ff6000fffe03f */
[----:B------:R-:W-:Y:S02]  /*5f10*/  @!UPT UIADD3 URZ, URZ, URZ, URZ ;  /* 0x0000003f3f3ff290 */ /* 0x000fe4000fffe03f */
[----:B------:R-:W-:Y:S01]  /*5f20*/  HMMA.16816.F32 R64, R8, R18, R4 ;  /* 0x000000120840723c */ /* 0x000fe20000001804 */
[----:B------:R1:W-:Y:S06]  /*5f30*/  MUFU.EX2 R6, R3 ;  /* 0x0000000300067308 */ /* 0x0003ec0000000800 */
[----:B------:R-:W-:-:S04]  /*5f40*/  FFMA.FTZ R4, R40, c[0x0][0x2d0], -R0 ;  /* 0x0000b40028047a23 */ /* 0x000fc80000010800 */
[----:B------:R-:W-:Y:S01]  /*5f50*/  MUFU.EX2 R7, R4 ;  /* 0x0000000400077308 */ /* 0x000fe20000000800 */
[----:B-1----:R-:W-:-:S07]  /*5f60*/  FFMA.FTZ R3, R53, c[0x0][0x2d0], -R2 ;  /* 0x0000b40035037a23 */ /* 0x002fce0000010802 */
[----:B------:R1:W2:Y:S02]  /*5f70*/  MUFU.EX2 R5, R3 ;  /* 0x0000000300057308 */ /* 0x0002a40000000800 */
[----:B-1----:R-:W-:Y:S01]  /*5f80*/  FFMA.FTZ R3, R54, c[0x0][0x2d0], -R2 ;  /* 0x0000b40036037a23 */ /* 0x002fe20000010802 */
[----:B--2---:R-:W-:-:S05]  /*5f90*/  F2FP.PACK_AB R4, R5, R6 ;  /* 0x000000060504723e */ /* 0x004fca00000000ff */
[----:B------:R1:W-:Y:S02]  /*5fa0*/  MUFU.EX2 R20, R3 ;  /* 0x0000000300147308 */ /* 0x0003e40000000800 */
[----:B-1----:R-:W-:-:S06]  /*5fb0*/  FFMA.FTZ R3, R55, c[0x0][0x2d0], -R2 ;  /* 0x0000b40037037a23 */ /* 0x002fcc0000010802 */
[----:B------:R1:W2:Y:S02]  /*5fc0*/  MUFU.EX2 R18, R3 ;  /* 0x0000000300127308 */ /* 0x0002a40000000800 */
[----:B-1----:R-:W-:-:S06]  /*5fd0*/  FFMA.FTZ R3, R45, c[0x0][0x2d0], -R0 ;  /* 0x0000b4002d037a23 */ /* 0x002fcc0000010800 */
[----:B------:R1:W5:Y:S02]  /*5fe0*/  MUFU.EX2 R19, R3 ;  /* 0x0000000300137308 */ /* 0x0003640000000800 */
[----:B-1----:R-:W-:-:S06]  /*5ff0*/  FFMA.FTZ R3, R44, c[0x0][0x2d0], -R0 ;  /* 0x0000b4002c037a23 */ /* 0x002fcc0000010800 */
[----:B------:R1:W1:Y:S02]  /*6000*/  MUFU.EX2 R17, R3 ;  /* 0x0000000300117308 */ /* 0x0002640000000800 */
[----:B-1----:R-:W-:-:S06]  /*6010*/  FFMA.FTZ R3, R41, c[0x0][0x2d0], -R0 ;  /* 0x0000b40029037a23 */ /* 0x002fcc0000010800 */
[----:B------:R1:W1:Y:S02]  /*6020*/  MUFU.EX2 R16, R3 ;  /* 0x0000000300107308 */ /* 0x0002640000000800 */
[----:B-1----:R-:W-:Y:S01]  /*6030*/  FADD.FTZ R3, R6, R24 ;  /* 0x0000001806037221 */ /* 0x002fe20000010000 */
[----:B--2---:R-:W-:-:S03]  /*6040*/  F2FP.PACK_AB R6, R18, R20 ;  /* 0x000000141206723e */ /* 0x004fc600000000ff */
[----:B------:R-:W-:Y:S02]  /*6050*/  FADD.FTZ R3, R5, R3 ;  /* 0x0000000305037221 */ /* 0x000fe40000010000 */
[----:B-----5:R-:W-:Y:S02]  /*6060*/  FADD.FTZ R5, R19, R25 ;  /* 0x0000001913057221 */ /* 0x020fe40000010000 */
[----:B------:R-:W-:Y:S01]  /*6070*/  FADD.FTZ R3, R20, R3 ;  /* 0x0000000314037221 */ /* 0x000fe20000010000 */
[----:B------:R-:W-:Y:S01]  /*6080*/  LDSM.16.MT88.4 R24, [R196+0x4000] ;  /* 0x00400000c418783b */ /* 0x000fe20000004200 */
[C---:B------:R-:W-:Y:S02]  /*6090*/  FADD.FTZ R5, R17.reuse, R5 ;  /* 0x0000000511057221 */ /* 0x040fe40000010000 */
[----:B------:R-:W-:Y:S01]  /*60a0*/  FADD.FTZ R68, R18, R3 ;  /* 0x0000000312447221 */ /* 0x000fe20000010000 */
[----:B------:R-:W1:Y:S01]  /*60b0*/  LDSM.16.MT88.4 R20, [R196+0x3800] ;  /* 0x00380000c414783b */ /* 0x000e620000004200 */
[----:B------:R-:W-:Y:S01]  /*60c0*/  FADD.FTZ R3, R16, R5 ;  /* 0x0000000510037221 */ /* 0x000fe20000010000 */
[----:B------:R-:W-:-:S03]  /*60d0*/  F2FP.PACK_AB R5, R17, R19 ;  /* 0x000000131105723e */ /* 0x000fc600000000ff */
[C---:B------:R-:W-:Y:S01]  /*60e0*/  FADD.FTZ R71, R7.reuse, R3 ;  /* 0x0000000307477221 */ /* 0x040fe20000010000 */
[----:B------:R-:W-:Y:S01]  /*60f0*/  F2FP.PACK_AB R7, R7, R16 ;  /* 0x000000100707723e */ /* 0x000fe200000000ff */
[----:B------:R-:W-:Y:S01]  /*6100*/  FFMA.FTZ R3, R112, c[0x0][0x2d0], -R2 ;  /* 0x0000b40070037a23 */ /* 0x000fe20000010802 */
[----:B-1----:R-:W-:Y:S11]  /*6110*/  HMMA.16816.F32 R16, R12, R20, RZ ;  /* 0x000000140c10723c */ /* 0x002ff600000018ff */
[----:B------:R-:W-:Y:S11]  /*6120*/  @!UPT UIADD3 URZ, URZ, URZ, URZ ;  /* 0x0000003f3f3ff290 */ /* 0x000ff6000fffe03f */
[----:B------:R-:W-:Y:S02]  /*6130*/  @!UPT UIADD3 URZ, URZ, URZ, URZ ;  /* 0x0000003f3f3ff290 */ /* 0x000fe4000fffe03f */
[----:B------:R-:W-:Y:S08]  /*6140*/  HMMA.16816.F32 R60, R8, R24, R16 ;  /* 0x00000018083c723c */ /* 0x000ff00000001810 */
        /* <DEDUP_REMOVED lines=35> */
[----:B------:R1:W2:Y:S01]  /*6380*/  MUFU.EX2 R7, R3 ;  /* 0x0000000300077308 */ /* 0x0002a20000000800 */
[----:B------:R-:W5:Y:S05]  /*6390*/  LDSM.16.MT88.4 R8, [R195+0x1800] ;  /* 0x00180000c308783b */ /* 0x000f6a0000004200 */
[----:B------:R-:W-:-:S04]  /*63a0*/  FFMA.FTZ R5, R108, c[0x0][0x2d0], -R0 ;  /* 0x0000b4006c057a23 */ /* 0x000fc80000010800 */
[----:B------:R-:W-:Y:S01]  /*63b0*/  MUFU.EX2 R15, R5 ;  /* 0x00000005000f7308 */ /* 0x000fe20000000800 */
[----:B-1----:R-:W-:-:S07]  /*63c0*/  FFMA.FTZ R3, R113, c[0x0][0x2d0], -R2 ;  /* 0x0000b40071037a23 */ /* 0x002fce0000010802 */
[----:B------:R1:W-:Y:S02]  /*63d0*/  MUFU.EX2 R4, R3 ;  /* 0x0000000300047308 */ /* 0x0003e40000000800 */
[----:B-1----:R-:W-:-:S06]  /*63e0*/  FFMA.FTZ R3, R114, c[0x0][0x2d0], -R2 ;  /* 0x0000b40072037a23 */ /* 0x002fcc0000010802 */
[----:B------:R1:W-:Y:S02]  /*63f0*/  MUFU.EX2 R12, R3 ;  /* 0x00000003000c7308 */ /* 0x0003e40000000800 */
[----:B-1----:R-:W-:-:S06]  /*6400*/  FFMA.FTZ R3, R115, c[0x0][0x2d0], -R2 ;  /* 0x0000b40073037a23 */ /* 0x002fcc0000010802 */
[----:B------:R1:W-:Y:S02]  /*6410*/  MUFU.EX2 R121, R3 ;  /* 0x0000000300797308 */ /* 0x0003e40000000800 */
[----:B-1----:R-:W-:-:S06]  /*6420*/  FFMA.FTZ R3, R109, c[0x0][0x2d0], -R0 ;  /* 0x0000b4006d037a23 */ /* 0x002fcc0000010800 */
[----:B------:R2:W1:Y:S02]  /*6430*/  MUFU.EX2 R13, R3 ;  /* 0x00000003000d7308 */ /* 0x0004640000000800 */
[----:B--2---:R-:W-:Y:S01]  /*6440*/  FADD.FTZ R3, R7, R68 ;  /* 0x0000004407037221 */ /* 0x004fe20000010000 */
[----:B-1----:R-:W-:-:S03]  /*6450*/  F2FP.PACK_AB R5, R15, R13 ;  /* 0x0000000d0f05723e */ /* 0x002fc600000000ff */
[C---:B------:R-:W-:Y:S01]  /*6460*/  FADD.FTZ R6, R4.reuse, R3 ;  /* 0x0000000304067221 */ /* 0x040fe20000010000 */
[----:B------:R-:W-:Y:S01]  /*6470*/  F2FP.PACK_AB R4, R4, R7 ;  /* 0x000000070404723e */ /* 0x000fe200000000ff */
[----:B------:R-:W-:Y:S02]  /*6480*/  FFMA.FTZ R3, R111, c[0x0][0x2d0], -R0 ;  /* 0x0000b4006f037a23 */ /* 0x000fe40000010800 */
[----:B------:R-:W-:Y:S01]  /*6490*/  FADD.FTZ R14, R12, R6 ;  /* 0x000000060c0e7221 */ /* 0x000fe20000010000 */
[----:B------:R-:W-:Y:S01]  /*64a0*/  F2FP.PACK_AB R6, R121, R12 ;  /* 0x0000000c7906723e */ /* 0x000fe200000000ff */
[----:B------:R1:W-:Y:S01]  /*64b0*/  MUFU.EX2 R116, R3 ;  /* 0x0000000300747308 */ /* 0x0003e20000000800 */
[----:B------:R-:W-:Y:S02]  /*64c0*/  FADD.FTZ R12, R13, R71 ;  /* 0x000000470d0c7221 */ /* 0x000fe40000010000 */
[----:B------:R-:W-:Y:S02]  /*64d0*/  FFMA.FTZ R71, R126, c[0x0][0x2d0], -R2 ;  /* 0x0000b4007e477a23 */ /* 0x000fe40000010802 */
[----:B-1----:R-:W-:-:S04]  /*64e0*/  FFMA.FTZ R3, R110, c[0x0][0x2d0], -R0 ;  /* 0x0000b4006e037a23 */ /* 0x002fc80000010800 */
[----:B------:R-:W1:Y:S02]  /*64f0*/  MUFU.EX2 R68, R3 ;  /* 0x0000000300447308 */ /* 0x000e640000000800 */
[----:B-1----:R-:W-:Y:S01]  /*6500*/  F2FP.PACK_AB R7, R68, R116 ;  /* 0x000000744407723e */ /* 0x002fe200000000ff */
[----:B------:R-:W-:-:S06]  /*6510*/  FFMA.FTZ R3, R122, c[0x0][0x2d0], -R2 ;  /* 0x0000b4007a037a23 */ /* 0x000fcc0000010802 */
[C---:B-----5:R-:W-:Y:S08]  /*6520*/  HMMA.16816.F32 R112, R4.reuse, R8, R48 ;  /* 0x000000080470723c */ /* 0x060ff00000001830 */
        /* <DEDUP_REMOVED lines=11> */
[----:B------:R-:W-:-:S02]  /*65e0*/  FFMA.FTZ R19, R141, c[0x0][0x2d0], -R2 ;  /* 0x0000b4008d137a23 */ /* 0x000fc40000010802 */
[--C-:B------:R-:W-:Y:S02]  /*65f0*/  FFMA.FTZ R18, R140, c[0x0][0x2d0], -R2.reuse ;  /* 0x0000b4008c127a23 */ /* 0x100fe40000010802 */
[--C-:B------:R-:W-:Y:S02]  /*6600*/  FFMA.FTZ R17, R131, c[0x0][0x2d0], -R2.reuse ;  /* 0x0000b40083117a23 */ /* 0x100fe40000010802 */
[--C-:B------:R-:W-:Y:S01]  /*6610*/  FFMA.FTZ R16, R130, c[0x0][0x2d0], -R2.reuse ;  /* 0x0000b40082107a23 */ /* 0x100fe20000010802 */
[C---:B-1----:R-:W-:Y:S08]  /*6620*/  HMMA.16816.F32 R56, R4.reuse, R8, R52 ;  /* 0x000000080438723c */ /* 0x042ff00000001834 */
[C---:B------:R-:W-:Y:S01]  /*6630*/  HMMA.16816.F32 R48, R4.reuse, R10, R72 ;  /* 0x0000000a0430723c */ /* 0x040fe20000001848 */
[----:B------:R-:W1:Y:S07]  /*6640*/  LDSM.16.MT88.4 R8, [R197+0x5000] ;  /* 0x00500000c508783b */ /* 0x000e6e0000004200 */
[C---:B-1----:R-:W-:Y:S08]  /*6650*/  HMMA.16816.F32 R40, R4.reuse, R8, R104 ;  /* 0x000000080428723c */ /* 0x042ff00000001868 */
[C---:B------:R-:W-:Y:S01]  /*6660*/  HMMA.16816.F32 R24, R4.reuse, R10, R92 ;  /* 0x0000000a0418723c */ /* 0x040fe2000000185c */
[----:B------:R-:W1:Y:S01]  /*6670*/  LDSM.16.MT88.4 R8, [R196+0x5000] ;  /* 0x00500000c408783b */ /* 0x000e620000004200 */
[----:B------:R-:W-:Y:S08]  /*6680*/  MUFU.EX2 R94, R17 ;  /* 0x00000011005e7308 */ /* 0x000ff00000000800 */
[----:B------:R-:W-:Y:S01]  /*6690*/  MUFU.EX2 R95, R16 ;  /* 0x00000010005f7308 */ /* 0x000fe20000000800 */
[C---:B-1----:R-:W-:Y:S08]  /*66a0*/  HMMA.16816.F32 R52, R4.reuse, R8, R100 ;  /* 0x000000080434723c */ /* 0x042ff00000001864 */
[----:B------:R-:W-:Y:S01]  /*66b0*/  HMMA.16816.F32 R44, R4, R10, R88 ;  /* 0x0000000a042c723c */ /* 0x000fe20000001858 */
[----:B------:R-:W1:Y:S06]  /*66c0*/  LDSM.16.MT88.4 R8, [R198+0x5000] ;  /* 0x00500000c608783b */ /* 0x000e6c0000004200 */
[----:B------:R-:W-:-:S02]  /*66d0*/  FFMA.FTZ R89, R128, c[0x0][0x2d0], -R2 ;  /* 0x0000b40080597a23 */ /* 0x000fc40000010802 */
[----:B------:R-:W-:-:S04]  /*66e0*/  FFMA.FTZ R88, R127, c[0x0][0x2d0], -R2 ;  /* 0x0000b4007f587a23 */ /* 0x000fc80000010802 */
[----:B------:R-:W-:Y:S01]  /*66f0*/  MUFU.EX2 R238, R88 ;  /* 0x0000005800ee7308 */ /* 0x000fe20000000800 */
[C---:B-1----:R-:W-:Y:S07]  /*6700*/  HMMA.16816.F32 R28, R4.reuse, R10, R20 ;  /* 0x0000000a041c723c */ /* 0x042fee0000001814 */
[----:B------:R1:W-:Y:S01]  /*6710*/  MUFU.EX2 R21, R3 ;  /* 0x0000000300157308 */ /* 0x0003e20000000800 */
[----:B------:R-:W-:Y:S01]  /*6720*/  HMMA.16816.F32 R36, R4, R8, R96 ;  /* 0x000000080424723c */ /* 0x000fe20000001860 */
[----:B------:R-:W-:Y:S06]  /*6730*/  LDSM.16.MT88.4 R8, [R197+0x2000] ;  /* 0x00200000c508783b */ /* 0x000fec0000004200 */
[----:B------:R-:W-:-:S02]  /*6740*/  FADD.FTZ R6, R121, R14 ;  /* 0x0000000e79067221 */ /* 0x000fc40000010000 */
[----:B-1----:R-:W-:Y:S02]  /*6750*/  FFMA.FTZ R3, R123, c[0x0][0x2d0], -R2 ;  /* 0x0000b4007b037a23 */ /* 0x002fe40000010802 */
[----:B------:R-:W-:Y:S02]  /*6760*/  FFMA.FTZ R4, R118, c[0x0][0x2d0], -R0 ;  /* 0x0000b40076047a23 */ /* 0x000fe40000010800 */
[----:B------:R1:W2:Y:S08]  /*6770*/  MUFU.EX2 R20, R3 ;  /* 0x0000000300147308 */ /* 0x0002b00000000800 */
[----:B------:R5:W-:Y:S01]  /*6780*/  MUFU.EX2 R22, R4 ;  /* 0x0000000400167308 */ /* 0x000be20000000800 */
[----:B-1----:R-:W-:-:S07]  /*6790*/  FFMA.FTZ R3, R124, c[0x0][0x2d0], -R2 ;  /* 0x0000b4007c037a23 */ /* 0x002fce0000010802 */
[----:B------:R1:W-:Y:S01]  /*67a0*/  MUFU.EX2 R23, R3 ;  /* 0x0000000300177308 */ /* 0x0003e20000000800 */
[----:B-----5:R-:W-:-:S07]  /*67b0*/  FFMA.FTZ R4, R117, c[0x0][0x2d0], -R0 ;  /* 0x0000b40075047a23 */ /* 0x020fce0000010800 */
[----:B------:R2:W-:Y:S01]  /*67c0*/  MUFU.EX2 R101, R4 ;  /* 0x0000000400657308 */ /* 0x0005e20000000800 */
[----:B-1----:R-:W-:Y:S02]  /*67d0*/  FFMA.FTZ R3, R125, c[0x0][0x2d0], -R2 ;  /* 0x0000b4007d037a23 */ /* 0x002fe40000010802 */
[----:B------:R-:W-:Y:S05]  /*67e0*/  LDSM.16.MT88.4 R124, [R195+0x3000] ;  /* 0x00300000c37c783b */ /* 0x000fea0000004200 */
[----:B------:R1:W5:Y:S01]  /*67f0*/  MUFU.EX2 R91, R3 ;  /* 0x00000003005b7308 */ /* 0x0003620000000800 */
[----:B--2---:R-:W-:Y:S01]  /*6800*/  F2FP.PACK_AB R4, R20, R21 ;  /* 0x000000151404723e */ /* 0x004fe200000000ff */
[----:B-1----:R-:W-:-:S06]  /*6810*/  FFMA.FTZ R3, R119, c[0x0][0x2d0], -R0 ;  /* 0x0000b40077037a23 */ /* 0x002fcc0000010800 */
[----:B------:R1:W2:Y:S02]  /*6820*/  MUFU.EX2 R7, R3 ;  /* 0x0000000300077308 */ /* 0x0002a40000000800 */
[----:B-1----:R-:W-:Y:S02]  /*6830*/  FADD.FTZ R3, R15, R12 ;  /* 0x0000000c0f037221 */ /* 0x002fe40000010000 */
[----:B------:R-:W1:Y:S02]  /*6840*/  LDSM.16.MT88.4 R12, [R195+0x2000] ;  /* 0x00200000c30c783b */ /* 0x000e640000004200 */
[----:B------:R-:W-:Y:S02]  /*6850*/  FADD.FTZ R3, R116, R3 ;  /* 0x0000000374037221 */ /* 0x000fe40000010000 */
[----:B------:R-:W-:Y:S02]  /*6860*/  LDSM.16.MT88.4 R116, [R197+0x3000] ;  /* 0x00300000c574783b */ /* 0x000fe40000004200 */
[----:B------:R-:W-:-:S02]  /*6870*/  FADD.FTZ R5, R68, R3 ;  /* 0x0000000344057221 */ /* 0x000fc40000010000 */
[----:B------:R-:W-:Y:S02]  /*6880*/  FFMA.FTZ R3, R120, c[0x0][0x2d0], -R0 ;  /* 0x0000b40078037a23 */ /* 0x000fe40000010800 */
[----:B------:R-:W-:Y:S02]  /*6890*/  FFMA.FTZ R68, R129, c[0x0][0x2d0], -R2 ;  /* 0x0000b40081447a23 */ /* 0x000fe40000010802 */
[----:B------:R2:W2:Y:S01]  /*68a0*/  MUFU.EX2 R100, R3 ;  /* 0x0000000300647308 */ /* 0x0004a20000000800 */
[----:B------:R-:W-:-:S07]  /*68b0*/  FFMA.FTZ R2, R149, c[0x0][0x2d0], -R0 ;  /* 0x0000b40095027a23 */ /* 0x000fce0000010800 */
[----:B------:R3:W-:Y:S01]  /*68c0*/  MUFU.EX2 R90, R2 ;  /* 0x00000002005a7308 */ /* 0x0007e20000000800 */
[----:B--2---:R-:W-:Y:S01]  /*68d0*/  FADD.FTZ R3, R21, R6 ;  /* 0x0000000615037221 */ /* 0x004fe20000010000 */
[----:B-----5:R-:W-:-:S06]  /*68e0*/  F2FP.PACK_AB R6, R91, R23 ;  /* 0x000000175b06723e */ /* 0x020fcc00000000ff */
[----:B------:R-:W-:Y:S01]  /*68f0*/  MUFU.EX2 R68, R68 ;  /* 0x0000004400447308 */ /* 0x000fe20000000800 */
[----:B------:R-:W-:Y:S02]  /*6900*/  FADD.FTZ R3, R20, R3 ;  /* 0x0000000314037221 */ /* 0x000fe40000010000 */
[----:B------:R-:W-:Y:S01]  /*6910*/  FADD.FTZ R20, R7, R5 ;  /* 0x0000000507147221 */ /* 0x000fe20000010000 */
[----:B------:R-:W-:Y:S01]  /*6920*/  F2FP.PACK_AB R5, R22, R7 ;  /* 0x000000071605723e */ /* 0x000fe200000000ff */
[----:B---3--:R-:W-:Y:S01]  /*6930*/  FFMA.FTZ R2, R148, c[0x0][0x2d0], -R0 ;  /* 0x0000b40094027a23 */ /* 0x008fe20000010800 */
[----:B------:R-:W-:Y:S01]  /*6940*/  F2FP.PACK_AB R7, R100, R101 ;  /* 0x000000656407723e */ /* 0x000fe200000000ff */
[----:B------:R-:W-:Y:S02]  /*6950*/  FADD.FTZ R3, R23, R3 ;  /* 0x0000000317037221 */ /* 0x000fe40000010000 */
[----:B------:R2:W-:Y:S04]  /*6960*/  MUFU.EX2 R93, R2 ;  /* 0x00000002005d7308 */ /* 0x0005e80000000800 */
[C---:B-1----:R-:W-:Y:S08]  /*6970*/  HMMA.16816.F32 R112, R4.reuse, R12, R112 ;  /* 0x0000000c0470723c */ /* 0x042ff00000001870 */
[----:B------:R-:W-:Y:S01]  /*6980*/  HMMA.16816.F32 R108, R4, R14, R108 ;  /* 0x0000000e046c723c */ /* 0x000fe2000000186c */
[----:B------:R-:W1:Y:S01]  /*6990*/  LDSM.16.MT88.4 R12, [R196+0x2000] ;  /* 0x00200000c40c783b */ /* 0x000e620000004200 */
[----:B--2---:R-:W-:-:S03]  /*69a0*/  FADD.FTZ R2, R22, R20 ;  /* 0x0000001416027221 */ /* 0x004fc60000010000 */
[----:B------:R-:W-:Y:S03]  /*69b0*/  LDSM.16.MT88.4 R20, [R195+0x2800] ;  /* 0x00280000c314783b */ /* 0x000fe60000004200 */
[----:B------:R-:W-:Y:S01]  /*69c0*/  HMMA.16816.F32 R120, R4, R8, R84 ;  /* 0x000000080478723c */ /* 0x000fe20000001854 */
[----:B------:R-:W-:-:S04]  /*69d0*/  FADD.FTZ R2, R101, R2 ;  /* 0x0000000265027221 */ /* 0x000fc80000010000 */
[----:B------:R-:W-:Y:S02]  /*69e0*/  FADD.FTZ R2, R100, R2 ;  /* 0x0000000264027221 */ /* 0x000fe40000010000 */
[----:B------:R-:W-:Y:S01]  /*69f0*/  LDSM.16.MT88.4 R100, [R198+0x3000] ;  /* 0x00300000c664783b */ /* 0x000fe20000004200 */
[C---:B------:R-:W-:Y:S03]  /*6a00*/  HMMA.16816.F32 R84, R4.reuse, R10, R76 ;  /* 0x0000000a0454723c */ /* 0x040fe6000000184c */
[----:B------:R-:W2:Y:S05]  /*6a10*/  LDSM.16.MT88.4 R8, [R198+0x2000] ;  /* 0x00200000c608783b */ /* 0x000eaa0000004200 */
        /* <DEDUP_REMOVED lines=12> */
[----:B------:R-:W-:-:S02]  /*6ae0*/  FFMA.FTZ R25, R145, c[0x0][0x2d0], -R0 ;  /* 0x0000b40091197a23 */ /* 0x000fc40000010800 */
[--C-:B------:R-:W-:Y:S02]  /*6af0*/  FFMA.FTZ R24, R144, c[0x0][0x2d0], -R0.reuse ;  /* 0x0000b40090187a23 */ /* 0x100fe40000010800 */
[--C-:B------:R-:W-:Y:S02]  /*6b00*/  FFMA.FTZ R26, R143, c[0x0][0x2d0], -R0.reuse ;  /* 0x0000b4008f1a7a23 */ /* 0x100fe40000010800 */
[--C-:B------:R-:W-:Y:S02]  /*6b10*/  FFMA.FTZ R27, R142, c[0x0][0x2d0], -R0.reuse ;  /* 0x0000b4008e1b7a23 */ /* 0x100fe40000010800 */
[----:B------:R-:W-:Y:S01]  /*6b20*/  MUFU.EX2 R24, R24 ;  /* 0x0000001800187308 */ /* 0x000fe20000000800 */
[C---:B-1----:R-:W-:Y:S07]  /*6b30*/  HMMA.16816.F32 R52, R4.reuse, R12, R52 ;  /* 0x0000000c0434723c */ /* 0x042fee0000001834 */
[----:B------:R-:W-:Y:S01]  /*6b40*/  MUFU.EX2 R26, R26 ;  /* 0x0000001a001a7308 */ /* 0x000fe20000000800 */
[C---:B------:R-:W-:Y:S01]  /*6b50*/  HMMA.16816.F32 R44, R4.reuse, R14, R44 ;  /* 0x0000000e042c723c */ /* 0x040fe2000000182c */
[----:B------:R-:W1:Y:S06]  /*6b60*/  LDSM.16.MT88.4 R12, [R196+0x2800] ;  /* 0x00280000c40c783b */ /* 0x000e6c0000004200 */
[----:B------:R-:W-:Y:S01]  /*6b70*/  MUFU.EX2 R27, R27 ;  /* 0x0000001b001b7308 */ /* 0x000fe20000000800 */
[C---:B--2---:R-:W-:Y:S08]  /*6b80*/  HMMA.16816.F32 R40, R4.reuse, R8, R36 ;  /* 0x000000080428723c */ /* 0x044ff00000001824 */
[----:B------:R-:W-:Y:S01]  /*6b90*/  HMMA.16816.F32 R28, R4, R10, R28 ;  /* 0x0000000a041c723c */ /* 0x000fe2000000181c */
[----:B------:R-:W2:Y:S01]  /*6ba0*/  MUFU.EX2 R7, R19 ;  /* 0x0000001300077308 */ /* 0x000ea20000000800 */
[----:B------:R-:W3:Y:S05]  /*6bb0*/  LDSM.16.MT88.4 R8, [R198+0x2800] ;  /* 0x00280000c608783b */ /* 0x000eea0000004200 */
[----:B------:R-:W-:-:S02]  /*6bc0*/  FFMA.FTZ R5, R147, c[0x0][0x2d0], -R0 ;  /* 0x0000b40093057a23 */ /* 0x000fc40000010800 */
[----:B------:R-:W-:Y:S01]  /*6bd0*/  FFMA.FTZ R4, R146, c[0x0][0x2d0], -R0 ;  /* 0x0000b40092047a23 */ /* 0x000fe20000010800 */
[----:B------:R5:W1:Y:S01]  /*6be0*/  MUFU.EX2 R6, R18 ;  /* 0x0000001200067308 */ /* 0x000a620000000800 */
[----:B------:R-:W-:-:S04]  /*6bf0*/  FADD.FTZ R0, R91, R3 ;  /* 0x000000035b007221 */ /* 0x000fc80000010000 */
[----:B--2---:R-:W-:-:S03]  /*6c00*/  FADD.FTZ R0, R7, R0 ;  /* 0x0000000007007221 */ /* 0x004fc60000010000 */
[----:B------:R2:W2:Y:S08]  /*6c10*/  MUFU.EX2 R91, R5 ;  /* 0x00000005005b7308 */ /* 0x0004b00000000800 */
[----:B------:R3:W3:Y:S01]  /*6c20*/  MUFU.EX2 R92, R4 ;  /* 0x00000004005c7308 */ /* 0x0006e20000000800 */
[----:B-----5:R-:W5:Y:S01]  /*6c30*/  LDSM.16.MT88.4 R16, [R197+0x2800] ;  /* 0x00280000c510783b */ /* 0x020f620000004200 */
[----:B-1----:R-:W-:-:S02]  /*6c40*/  FADD.FTZ R3, R6, R0 ;  /* 0x0000000006037221 */ /* 0x002fc40000010000 */
[----:B------:R-:W-:Y:S02]  /*6c50*/  FADD.FTZ R0, R90, R2 ;  /* 0x000000025a007221 */ /* 0x000fe40000010000 */
[----:B------:R-:W-:Y:S01]  /*6c60*/  FADD.FTZ R2, R94, R3 ;  /* 0x000000035e027221 */ /* 0x000fe20000010000 */
[C---:B--2---:R-:W-:Y:S01]  /*6c70*/  F2FP.PACK_AB R5, R93.reuse, R90 ;  /* 0x0000005a5d05723e */ /* 0x044fe200000000ff */
[----:B------:R-:W-:Y:S02]  /*6c80*/  FADD.FTZ R0, R93, R0 ;  /* 0x000000005d007221 */ /* 0x000fe40000010000 */
[----:B------:R-:W-:Y:S02]  /*6c90*/  FADD.FTZ R2, R95, R2 ;  /* 0x000000025f027221 */ /* 0x000fe40000010000 */
[----:B------:R-:W-:Y:S01]  /*6ca0*/  FADD.FTZ R0, R91, R0 ;  /* 0x000000005b007221 */ /* 0x000fe20000010000 */
[----:B---3--:R-:W-:-:S03]  /*6cb0*/  F2FP.PACK_AB R4, R6, R7 ;  /* 0x000000070604723e */ /* 0x008fc600000000ff */
[C---:B------:R-:W-:Y:S01]  /*6cc0*/  FADD.FTZ R0, R92.reuse, R0 ;  /* 0x000000005c007221 */ /* 0x040fe20000010000 */
[----:B------:R-:W-:Y:S02]  /*6cd0*/  F2FP.PACK_AB R6, R95, R94 ;  /* 0x0000005e5f06723e */ /* 0x000fe400000000ff */
[----:B------:R-:W-:Y:S02]  /*6ce0*/  F2FP.PACK_AB R7, R92, R91 ;  /* 0x0000005b5c07723e */ /* 0x000fe400000000ff */
[----:B------:R-:W-:Y:S05]  /*6cf0*/  LDSM.16.MT88.4 R92, [R195+0x6800] ;  /* 0x00680000c35c783b */ /* 0x000fea0000004200 */
[C---:B------:R-:W-:Y:S08]  /*6d00*/  HMMA.16816.F32 R128, R4.reuse, R20, R112 ;  /* 0x000000140480723c */ /* 0x040ff00000001870 */
[C---:B------:R-:W-:Y:S08]  /*6d10*/  HMMA.16816.F32 R112, R4.reuse, R12, R80 ;  /* 0x0000000c0470723c */ /* 0x040ff00000001850 */
[C---:B------:R-:W-:Y:S01]  /*6d20*/  HMMA.16816.F32 R80, R4.reuse, R14, R76 ;  /* 0x0000000e0450723c */ /* 0x040fe2000000184c */
[----:B------:R-:W1:Y:S04]  /*6d30*/  LDSM.16.MT88.4 R12, [R196+0x6000] ;  /* 0x00600000c40c783b */ /* 0x000e680000004200 */
[----:B------:R-:W-:Y:S03]  /*6d40*/  LDSM.16.MT88.4 R76, [R196+0x6800] ;  /* 0x00680000c44c783b */ /* 0x000fe60000004200 */
[C---:B------:R-:W-:Y:S08]  /*6d50*/  HMMA.16816.F32 R72, R4.reuse, R8, R72 ;  /* 0x000000080448723c */ /* 0x040ff00000001848 */
[C---:B------:R-:W-:Y:S01]  /*6d60*/  HMMA.16816.F32 R60, R4.reuse, R10, R60 ;  /* 0x0000000a043c723c */ /* 0x040fe2000000183c */
[----:B------:R-:W2:Y:S07]  /*6d70*/  LDSM.16.MT88.4 R8, [R198+0x6000] ;  /* 0x00600000c608783b */ /* 0x000eae0000004200 */
[C---:B------:R-:W-:Y:S01]  /*6d80*/  HMMA.16816.F32 R32, R4.reuse, R22, R108 ;  /* 0x000000160420723c */ /* 0x040fe2000000186c */
[----:B------:R-:W3:Y:S04]  /*6d90*/  LDSM.16.MT88.4 R20, [R195+0x6000] ;  /* 0x00600000c314783b */ /* 0x000ee80000004200 */
[----:B------:R-:W-:Y:S03]  /*6da0*/  LDSM.16.MT88.4 R108, [R196+0x3000] ;  /* 0x00300000c46c783b */ /* 0x000fe60000004200 */
[C---:B-----5:R-:W-:Y:S08]  /*6db0*/  HMMA.16816.F32 R120, R4.reuse, R16, R120 ;  /* 0x000000100478723c */ /* 0x060ff00000001878 */
[C---:B------:R-:W-:Y:S01]  /*6dc0*/  HMMA.16816.F32 R36, R4.reuse, R18, R84 ;  /* 0x000000120424723c */ /* 0x040fe20000001854 */
[----:B------:R-:W5:Y:S04]  /*6dd0*/  LDSM.16.MT88.4 R16, [R197+0x6000] ;  /* 0x00600000c510783b */ /* 0x000f680000004200 */
[----:B------:R-:W5:Y:S03]  /*6de0*/  LDSM.16.MT88.4 R84, [R197+0x6800] ;  /* 0x00680000c554783b */ /* 0x000f660000004200 */
[C---:B-1----:R-:W-:Y:S01]  /*6df0*/  HMMA.16816.F32 R52, R4.reuse, R12, R52 ;  /* 0x0000000c0434723c */ /* 0x042fe20000001834 */
[----:B------:R-:W1:Y:S07]  /*6e00*/  MUFU.EX2 R13, R71 ;  /* 0x00000047000d7308 */ /* 0x000e6e0000000800 */
[C---:B------:R-:W-:Y:S01]  /*6e10*/  HMMA.16816.F32 R44, R4.reuse, R14, R44 ;  /* 0x0000000e042c723c */ /* 0x040fe2000000182c */
[----:B------:R-:W4:Y:S07]  /*6e20*/  MUFU.EX2 R12, R25 ;  /* 0x00000019000c7308 */ /* 0x000f2e0000000800 */
[C---:B--2---:R-:W-:Y:S01]  /*6e30*/  HMMA.16816.F32 R40, R4.reuse, R8, R40 ;  /* 0x000000080428723c */ /* 0x044fe20000001828 */
[----:B------:R-:W2:Y:S06]  /*6e40*/  MUFU.EX2 R14, R89 ;  /* 0x00000059000e7308 */ /* 0x000eac0000000800 */
[----:B-1----:R-:W-:Y:S01]  /*6e50*/  FADD.FTZ R9, R13, R2 ;  /* 0x000000020d097221 */ /* 0x002fe20000010000 */
[----:B---3--:R-:W-:Y:S01]  /*6e60*/  HMMA.16816.F32 R96, R4, R20, R96 ;  /* 0x000000140460723c */ /* 0x008fe20000001860 */
[----:B------:R-:W-:-:S04]  /*6e70*/  @P3 IMAD.HI.U32 R2, R153, c[0x0][0x2c8], RZ ;  /* 0x0000b20099023a27 */ /* 0x000fc800078e00ff */
[----:B----4-:R-:W-:Y:S01]  /*6e80*/  FADD.FTZ R8, R12, R0 ;  /* 0x000000000c087221 */ /* 0x010fe20000010000 */
[----:B------:R-:W-:Y:S02]  /*6e90*/  MOV R0, R153 ;  /* 0x0000009900007202 */ /* 0x000fe40000000f00 */
[----:B------:R-:W-:Y:S01]  /*6ea0*/  @P3 SHF.R.U32.HI R0, RZ, c[0x0][0x2cc], R2 ;  /* 0x0000b300ff003a19 */ /* 0x000fe20000011602 */
[----:B------:R-:W-:Y:S01]  /*6eb0*/  HMMA.16816.F32 R20, R4, R22, R64 ;  /* 0x000000160414723c */ /* 0x000fe20000001840 */
[----:B------:R-:W-:Y:S02]  /*6ec0*/  MOV R2, RZ ;  /* 0x000000ff00027202 */ /* 0x000fe40000000f00 */
[----:B------:R-:W-:-:S04]  /*6ed0*/  IADD3 R3, R0, R151, -R152 ;  /* 0x0000009700037210 */ /* 0x000fc80007ffe898 */
[----:B------:R-:W-:Y:S01]  /*6ee0*/  F2FP.PACK_AB R64, R68, R13 ;  /* 0x0000000d4440723e */ /* 0x000fe200000000ff */
[C---:B-----5:R-:W-:Y:S01]  /*6ef0*/  HMMA.16816.F32 R56, R4.reuse, R16, R56 ;  /* 0x000000100438723c */ /* 0x060fe20000001838 */
[----:B------:R-:W-:Y:S01]  /*6f00*/  IMAD.HI R2, R3, -0x6db6db6d, R2 ;  /* 0x9249249303027827 */ /* 0x000fe200078e0202 */
[----:B------:R-:W-:Y:S02]  /*6f10*/  F2FP.PACK_AB R65, R24, R12 ;  /* 0x0000000c1841723e */ /* 0x000fe400000000ff */
[----:B--2---:R-:W-:Y:S02]  /*6f20*/  F2FP.PACK_AB R66, R238, R14 ;  /* 0x0000000eee42723e */ /* 0x004fe400000000ff */
[----:B------:R-:W-:Y:S02]  /*6f30*/  SHF.R.U32.HI R0, RZ, 0x1f, R2 ;  /* 0x0000001fff007819 */ /* 0x000fe40000011602 */
[----:B------:R-:W-:Y:S01]  /*6f40*/  HMMA.16816.F32 R48, R4, R18, R48 ;  /* 0x000000120430723c */ /* 0x000fe20000001830 */
[----:B------:R-:W-:-:S02]  /*6f50*/  F2FP.PACK_AB R67, R27, R26 ;  /* 0x0000001a1b43723e */ /* 0x000fc400000000ff */
[----:B------:R-:W-:Y:S01]  /*6f60*/  LEA.HI.SX32 R2, R2, R0, 0x1a ;  /* 0x0000000002027211 */ /* 0x000fe200078fd2ff */
[----:B------:R-:W-:-:S04]  /*6f70*/  FADD.FTZ R0, R68, R9 ;  /* 0x0000000944007221 */ /* 0x000fc80000010000 */
[----:B------:R-:W-:Y:S01]  /*6f80*/  HMMA.16816.F32 R28, R4, R10, R28 ;  /* 0x0000000a041c723c */ /* 0x000fe2000000181c */
[----:B------:R-:W1:Y:S01]  /*6f90*/  LDSM.16.MT88.4 R4, [R198+0x6800] ;  /* 0x00680000c604783b */ /* 0x000e620000004200 */
[----:B------:R-:W-:-:S04]  /*6fa0*/  FADD.FTZ R0, R14, R0 ;  /* 0x000000000e007221 */ /* 0x000fc80000010000 */
[----:B------:R-:W-:Y:S01]  /*6fb0*/  FADD.FTZ R238, R238, R0 ;  /* 0x00000000eeee7221 */ /* 0x000fe20000010000 */
[----:B------:R-:W-:Y:S01]  /*6fc0*/  IMNMX R10, R150, R2, !PT ;  /* 0x00000002960a7217 */ /* 0x000fe20007800200 */
[----:B------:R-:W-:Y:S01]  /*6fd0*/  FADD.FTZ R2, R24, R8 ;  /* 0x0000000818027221 */ /* 0x000fe20000010000 */
[----:B------:R-:W-:Y:S02]  /*6fe0*/  HMMA.16816.F32 R112, R64, R108, R112 ;  /* 0x0000006c4070723c */ /* 0x000fe40000001870 */
[----:B------:R-:W-:Y:S01]  /*6ff0*/  ISETP.GE.AND P0, PT, R166, R10, PT ;  /* 0x0000000aa600720c */ /* 0x000fe20003f06270 */
[----:B------:R2:W-:Y:S01]  /*7000*/  STL [R1+0x8], R10 ;  /* 0x0000080a01007387 */ /* 0x0005e20000100800 */
[----:B------:R-:W-:-:S04]  /*7010*/  FADD.FTZ R2, R26, R2 ;  /* 0x000000021a027221 */ /* 0x000fc80000010000 */
[----:B------:R-:W-:Y:S01]  /*7020*/  HMMA.16816.F32 R108, R64, R110, R80 ;  /* 0x0000006e406c723c */ /* 0x000fe20000001850 */
[----:B------:R-:W-:-:S07]  /*7030*/  FADD.FTZ R250, R27, R2 ;  /* 0x000000021bfa7221 */ /* 0x000fce0000010000 */
        /* <DEDUP_REMOVED lines=13> */
[----:B------:R-:W-:Y:S01]  /*7110*/  HMMA.16816.F32 R64, R64, R6, R28 ;  /* 0x000000064040723c */ /* 0x000fe2000000181c */
[----:B------:R-:W-:Y:S01]  /*7120*/  @!UPT UIADD3 URZ, URZ, URZ, URZ ;  /* 0x0000003f3f3ff290 */ /* 0x000fe2000fffe03f */
[----:B------:R-:W-:Y:S11]  /*7130*/  @!P0 BRA `(.L_x_1344) ;  /* 0x00003fc000008947 */ /* 0x000ff60003800000 */
[----:B--2---:R-:W-:Y:S02]  /*7140*/  MOV R72, R69 ;  /* 0x0000004500487202 */ /* 0x004fe40000000f00 */
[----:B------:R-:W-:-:S02]  /*7150*/  MOV R71, R70 ;  /* 0x0000004600477202 */ /* 0x000fc40000000f00 */
[----:B------:R-:W-:-:S07]  /*7160*/  MOV R224, R166 ;  /* 0x000000a600e07202 */ /* 0x000fce0000000f00 */
.L_x_1360:
[----:B------:R-:W2:Y:S01]  /*7170*/  LDL R0, [R1] ;  /* 0x0000000001007983 */ /* 0x000ea20000100800 */
        /* <DEDUP_REMOVED lines=21> */
[C---:B-1-34-:R-:W-:Y:S01]  /*72d0*/  IMAD.WIDE.U32 R2, R223.reuse, c[0x0][0x208], RZ ;  /* 0x00008200df027a25 */ /* 0x05afe200078e00ff */
[----:B------:R-:W-:Y:S01]  /*72e0*/  SHF.R.S32.HI R0, RZ, 0x1f, R223 ;  /* 0x0000001fff007819 */ /* 0x000fe200000114df */
[----:B------:R-:W2:Y:S04]  /*72f0*/  LDL.64 R6, [R1+0x28] ;  /* 0x0000280001067983 */ /* 0x000ea80000100a00 */
[----:B------:R-:W-:Y:S02]  /*7300*/  IMAD R0, R0, c[0x0][0x208], RZ ;  /* 0x0000820000007a24 */ /* 0x000fe400078e02ff */
[----:B------:R-:W3:Y:S02]  /*7310*/  LDL R5, [R1+0x34] ;  /* 0x0000340001057983 */ /* 0x000ee40000100800 */
[----:B------:R-:W-:Y:S05]  /*7320*/  IMAD R0, R223, c[0x0][0x20c], R0 ;  /* 0x00008300df007a24 */ /* 0x000fea00078e0200 */
[----:B------:R-:W-:Y:S02]  /*7330*/  IADD3 R3, R3, R0, RZ ;  /* 0x0000000003037210 */ /* 0x000fe40007ffe0ff */
[----:B------:R-:W-:Y:S03]  /*7340*/  SHF.R.S32.HI R0, RZ, 0x1f, R218 ;  /* 0x0000001fff007819 */ /* 0x000fe600000114da */
[----:B------:R-:W-:Y:S04]  /*7350*/  IMAD.WIDE.U32 R2, R218, c[0x0][0x218], R2 ;  /* 0x00008600da027a25 */ /* 0x000fe800078e0002 */
[----:B------:R-:W-:Y:S04]  /*7360*/  IMAD R4, R0, c[0x0][0x218], RZ ;  /* 0x0000860000047a24 */ /* 0x000fe800078e02ff */
[----:B------:R-:W-:Y:S01]  /*7370*/  IMAD R4, R218, c[0x0][0x21c], R4 ;  /* 0x00008700da047a24 */ /* 0x000fe200078e0204 */
[----:B--2---:R-:W-:Y:S04]  /*7380*/  IADD3 R0, P0, R6, R2, RZ ;  /* 0x0000000206007210 */ /* 0x004fe80007f1e0ff */
[----:B---3--:R-:W-:Y:S02]  /*7390*/  IADD3.X R2, R5, R3, R4, P0, !PT ;  /* 0x0000000305027210 */ /* 0x008fe400007fe404 */
[C---:B------:R-:W-:Y:S04]  /*73a0*/  LEA R6, P0, R0.reuse, c[0x0][0x1f8], 0x1 ;  /* 0x00007e0000067a11 */ /* 0x040fe800078008ff */
[----:B------:R-:W-:Y:S01]  /*73b0*/  LEA.HI.X R5, R0, c[0x0][0x1fc], R2, 0x1, P0 ;  /* 0x00007f0000057a11 */ /* 0x000fe200000f0c02 */
[----:B------:R-:W-:-:S06]  /*73c0*/  BRA.DIV ~URZ, `(.L_x_1347) ;  /* 0x0000cbc27f007947 */ /* 0x000fcc000b800000 */
[----:B------:R1:W2:Y:S02]  /*73d0*/  SHFL.IDX PT, R0, R5, RZ, 0x181f ;  /* 0x00181fff05007589 */ /* 0x0002a400000e0000 */
.L_x_1453:
[----:B------:R-:W-:-:S05]  /*73e0*/  BRA.DIV ~URZ, `(.L_x_1348) ;  /* 0x0000cc127f007947 */ /* 0x000fca000b800000 */
[----:B------:R-:W3:Y:S01]  /*73f0*/  SHFL.IDX PT, R2, R6, RZ, 0x181f ;  /* 0x00181fff06027589 */ /* 0x000ee200000e0000 */
[C---:B------:R-:W-:Y:S01]  /*7400*/  IMAD.SHL.U32 R15, R241.reuse, 0x2, RZ ;  /* 0x00000002f10f7824 */ /* 0x040fe200078e00ff */
[----:B------:R-:W-:Y:S01]  /*7410*/  ISETP.GE.AND P4, PT, R241, c[0x0][0x1d4], PT ;  /* 0x00007500f1007a0c */ /* 0x000fe20003f86270 */
[C---:B------:R-:W-:Y:S01]  /*7420*/  IMAD.SHL.U32 R14, R251.reuse, 0x2, RZ ;  /* 0x00000002fb0e7824 */ /* 0x040fe200078e00ff */
[----:B------:R-:W-:Y:S01]  /*7430*/  SHFL.IDX PT, R7, R6, 0x2, 0x181f ;  /* 0x00581f0006077f89 */ /* 0x000fe200000e0000 */
[----:B------:R-:W-:Y:S02]  /*7440*/  ISETP.GE.AND P0, PT, R251, c[0x0][0x1d4], PT ;  /* 0x00007500fb007a0c */ /* 0x000fe40003f06270 */
[----:B------:R-:W-:Y:S02]  /*7450*/  SEL R4, RZ, 0x10, P4 ;  /* 0x00000010ff047807 */ /* 0x000fe40002000000 */
[-C--:B---3--:R-:W-:Y:S05]  /*7460*/  IADD3 R12, P5, R2, R15.reuse, RZ ;  /* 0x0000000f020c7210 */ /* 0x088fea0007fbe0ff */
[--C-:B--2---:R-:W-:Y:S01]  /*7470*/  IMAD.X R13, R0, 0x1, R220.reuse, P5 ;  /* 0x00000001000d7824 */ /* 0x104fe200028e06dc */
[-C--:B------:R-:W-:Y:S04]  /*7480*/  IADD3 R2, P5, R2, R14.reuse, RZ ;  /* 0x0000000e02027210 */ /* 0x080fe80007fbe0ff */
[----:B------:R-:W-:Y:S01]  /*7490*/  @!PT LDS RZ, [RZ] ;  /* 0x00000000fffff984 */ /* 0x000fe20000000800 */
[----:B------:R2:W-:Y:S01]  /*74a0*/  LDGSTS.E.BYPASS.LTC128B.128 [R219+0x100], [R12.64], !P4 ;  /* 0x001000000cdb7fae */ /* 0x0005e2000e101d46 */
[--C-:B------:R-:W-:Y:S03]  /*74b0*/  IMAD.X R3, R0, 0x1, R221.reuse, P5 ;  /* 0x0000000100037824 */ /* 0x100fe600028e06dd */
[----:B------:R-:W-:Y:S04]  /*74c0*/  SHFL.IDX PT, R0, R5, 0x1, 0x181f ;  /* 0x00381f0005007f89 */ /* 0x000fe800000e0000 */
[----:B------:R3:W-:Y:S04]  /*74d0*/  LDGSTS.E.BYPASS.LTC128B.128 [R219+0x3900], [R2.64], !P0 ;  /* 0x0390000002db7fae */ /* 0x0007e8000c101d46 */
[----:B---3--:R-:W2:Y:S02]  /*74e0*/  SHFL.IDX PT, R2, R6, 0x1, 0x181f ;  /* 0x00381f0006027f89 */ /* 0x008ea400000e0000 */
[----:B--2---:R-:W-:Y:S05]  /*74f0*/  IADD3 R12, P5, R2, R15, RZ ;  /* 0x0000000f020c7210 */ /* 0x004fea0007fbe0ff */
[----:B------:R-:W-:Y:S01]  /*7500*/  IMAD.X R13, R0, 0x1, R220, P5 ;  /* 0x00000001000d7824 */ /* 0x000fe200028e06dc */
[----:B------:R-:W-:Y:S04]  /*7510*/  IADD3 R2, P5, R2, R14, RZ ;  /* 0x0000000e02027210 */ /* 0x000fe80007fbe0ff */
[----:B------:R2:W-:Y:S01]  /*7520*/  LDGSTS.E.BYPASS.LTC128B.128 [R219+0x1100], [R12.64], !P4 ;  /* 0x011000000cdb7fae */ /* 0x0005e2000e101d46 */
[----:B------:R-:W-:Y:S01]  /*7530*/  IMAD.X R3, R0, 0x1, R221, P5 ;  /* 0x0000000100037824 */ /* 0x000fe200028e06dd */
[----:B------:R-:W-:Y:S04]  /*7540*/  SEL R0, RZ, 0x10, P0 ;  /* 0x00000010ff007807 */ /* 0x000fe80000000000 */
[----:B------:R3:W-:Y:S04]  /*7550*/  LDGSTS.E.BYPASS.LTC128B.128 [R219+0x4900], [R2.64], !P0 ;  /* 0x0490000002db7fae */ /* 0x0007e8000c101d46 */
[----:B--2---:R3:W2:Y:S02]  /*7560*/  SHFL.IDX PT, R12, R5, 0x2, 0x181f ;  /* 0x00581f00050c7f89 */ /* 0x0046a400000e0000 */
.L_x_1454:
[C---:B---3--:R-:W-:Y:S01]  /*7570*/  IADD3 R2, -R4.reuse, 0x10, RZ ;  /* 0x0000001004027810 */ /* 0x048fe20007ffe1ff */
[----:B------:R-:W-:Y:S01]  /*7580*/  IMAD.SHL.U32 R3, R241, 0x2, RZ ;  /* 0x00000002f1037824 */ /* 0x000fe200078e00ff */
[----:B------:R-:W-:Y:S01]  /*7590*/  ISETP.NE.U32.AND P5, PT, R4, RZ, PT ;  /* 0x000000ff0400720c */ /* 0x000fe20003fa5070 */
[----:B------:R-:W-:Y:S01]  /*75a0*/  IMAD.SHL.U32 R14, R251, 0x2, RZ ;  /* 0x00000002fb0e7824 */ /* 0x000fe200078e00ff */
[----:B------:R-:W-:Y:S01]  /*75b0*/  LOP3.LUT R2, R2, 0xf, RZ, 0xc0, !PT ;  /* 0x0000000f02027812 */ /* 0x000fe200078ec0ff */
[----:B------:R-:W3:Y:S03]  /*75c0*/  S2R R13, SR_TID.X ;  /* 0x00000000000d7919 */ /* 0x000ee60000002100 */
[-C--:B------:R-:W-:Y:S04]  /*75d0*/  IADD3 R2, P4, P0, R2, R7.reuse, R3 ;  /* 0x0000000702027210 */ /* 0x080fe8000789e003 */
[-C--:B--2---:R-:W-:Y:S05]  /*75e0*/  IADD3.X R3, RZ, R12.reuse, R220, P4, P0 ;  /* 0x0000000cff037210 */ /* 0x084fea00027e04dc */
        /* <DEDUP_REMOVED lines=8> */
[----:B------:R-:W-:Y:S02]  /*7670*/  IADD3.X R3, RZ, R12, R221, P4, P0 ;  /* 0x0000000cff037210 */ /* 0x000fe400027e04dd */
[----:B---3--:R-:W-:Y:S03]  /*7680*/  ISETP.GT.AND P0, PT, R13, 0x7f, PT ;  /* 0x0000007f0d00780c */ /* 0x008fe60003f04270 */
[----:B------:R2:W-:Y:S10]  /*7690*/  LDGSTS.E.BYPASS.LTC128B.128.ZFILL [R219+0x5900], [R2.64], P5 ;  /* 0x0590000002db7fae */ /* 0x0005f4000a941d46 */
[----:B------:R-:W-:-:S05]  /*76a0*/  @P0 BRA `(.L_x_1346) ;  /* 0x0000014000000947 */ /* 0x000fca0003800000 */
[----:B------:R-:W-:-:S05]  /*76b0*/  BRA.DIV ~URZ, `(.L_x_1349) ;  /* 0x0000cd127f007947 */ /* 0x000fca000b800000 */
[----:B-1----:R-:W1:Y:S04]  /*76c0*/  SHFL.IDX PT, R5, R5, 0x3, 0x181f ;  /* 0x00781f0005057f89 */ /* 0x002e6800000e0000 */
[----:B------:R-:W3:Y:S02]  /*76d0*/  SHFL.IDX PT, R6, R6, 0x3, 0x181f ;  /* 0x00781f0006067f89 */ /* 0x000ee400000e0000 */
.L_x_1455:
[C---:B--2---:R-:W-:Y:S01]  /*76e0*/  IADD3 R2, -R4.reuse, 0x10, RZ ;  /* 0x0000001004027810 */ /* 0x044fe20007ffe1ff */
[----:B------:R-:W-:Y:S01]  /*76f0*/  IMAD.SHL.U32 R3, R241, 0x2, RZ ;  /* 0x00000002f1037824 */ /* 0x000fe200078e00ff */
[----:B------:R-:W-:Y:S01]  /*7700*/  ISETP.NE.U32.AND P0, PT, R4, RZ, PT ;  /* 0x000000ff0400720c */ /* 0x000fe20003f05070 */
[----:B------:R-:W-:Y:S01]  /*7710*/  IMAD.SHL.U32 R7, R251, 0x2, RZ ;  /* 0x00000002fb077824 */ /* 0x000fe200078e00ff */
[----:B------:R-:W-:Y:S04]  /*7720*/  LOP3.LUT R2, R2, 0xf, RZ, 0xc0, !PT ;  /* 0x0000000f02027812 */ /* 0x000fe800078ec0ff */
[-C--:B---3--:R-:W-:Y:S04]  /*7730*/  IADD3 R2, P5, P4, R2, R6.reuse, R3 ;  /* 0x0000000602027210 */ /* 0x088fe80007cbe003 */
[-C--:B-1----:R-:W-:Y:S05]  /*7740*/  IADD3.X R3, RZ, R5.reuse, R220, P5, P4 ;  /* 0x00000005ff037210 */ /* 0x082fea0002fe84dc */
        /* <DEDUP_REMOVED lines=10> */
.L_x_1346:
[----:B-1-34-:R-:W-:Y:S05]  /*77f0*/  BSYNC B0 ;  /* 0x0000000000007941 */ /* 0x01afea0003800000 */
.L_x_1345:
[----:B------:R-:W0:Y:S01]  /*7800*/  LDGDEPBAR ;  /* 0x00000000000079af */ /* 0x000e220000000000 */
[----:B------:R-:W-:Y:S01]  /*7810*/  WARPSYNC 0xffffffff ;  /* 0xffffffff00007948 */ /* 0x000fe20003800000 */
[C---:B------:R-:W-:Y:S01]  /*7820*/  HMMA.16816.F32 R4, R132.reuse, R8, RZ ;  /* 0x000000088404723c */ /* 0x040fe200000018ff */
[----:B------:R-:W-:Y:S05]  /*7830*/  BSSY B0, `(.L_x_1350) ;  /* 0x0000106000007945 */ /* 0x000fea0003800000 */
[----:B------:R-:W3:Y:S02]  /*7840*/  LDL R0, [R1] ;  /* 0x0000000001007983 */ /* 0x000ee40000100800 */
        /* <DEDUP_REMOVED lines=30> */
[----:B------:R-:W2:Y:S07]  /*7a30*/  LDSM.16.M88.4 R160, [R194+0x2800] ;  /* 0x00280000c2a0783b */ /* 0x000eae0000000200 */
[C---:B------:R-:W-:Y:S08]  /*7a40*/  HMMA.16816.F32 R52, R136.reuse, R164, R52 ;  /* 0x000000a48834723c */ /* 0x040ff00000001834 */
[----:B------:R-:W-:Y:S08]  /*7a50*/  HMMA.16816.F32 R56, R136, R166, R56 ;  /* 0x000000a68838723c */ /* 0x000ff00000001838 */
[C---:B-1----:R-:W-:Y:S08]  /*7a60*/  HMMA.16816.F32 R4, R168.reuse, R140, R4 ;  /* 0x0000008ca804723c */ /* 0x042ff00000001804 */
[C---:B------:R-:W-:Y:S01]  /*7a70*/  HMMA.16816.F32 R8, R168.reuse, R142, R8 ;  /* 0x0000008ea808723c */ /* 0x040fe20000001808 */
[----:B------:R-:W1:Y:S07]  /*7a80*/  LDSM.16.M88.4 R140, [R194+0x3000] ;  /* 0x00300000c28c783b */ /* 0x000e6e0000000200 */
[C---:B----4-:R-:W-:Y:S08]  /*7a90*/  HMMA.16816.F32 R12, R168.reuse, R144, R12 ;  /* 0x00000090a80c723c */ /* 0x050ff0000000180c */
[C---:B------:R-:W-:Y:S01]  /*7aa0*/  HMMA.16816.F32 R16, R168.reuse, R146, R16 ;  /* 0x00000092a810723c */ /* 0x040fe20000001810 */
[----:B------:R-:W4:Y:S07]  /*7ab0*/  LDSM.16.M88.4 R144, [R193] ;  /* 0x00000000c190783b */ /* 0x000f2e0000000200 */
[C---:B-----5:R-:W-:Y:S08]  /*7ac0*/  HMMA.16816.F32 R20, R168.reuse, R148, R20 ;  /* 0x00000094a814723c */ /* 0x060ff00000001814 */
[C---:B------:R-:W-:Y:S01]  /*7ad0*/  HMMA.16816.F32 R24, R168.reuse, R150, R24 ;  /* 0x00000096a818723c */ /* 0x040fe20000001818 */
[----:B------:R-:W5:Y:S07]  /*7ae0*/  LDSM.16.M88.4 R148, [R193+0x800] ;  /* 0x00080000c194783b */ /* 0x000f6e0000000200 */
[C---:B--2---:R-:W-:Y:S08]  /*7af0*/  HMMA.16816.F32 R28, R168.reuse, R152, R28 ;  /* 0x00000098a81c723c */ /* 0x044ff0000000181c */
[C---:B------:R-:W-:Y:S01]  /*7b00*/  HMMA.16816.F32 R32, R168.reuse, R154, R32 ;  /* 0x0000009aa820723c */ /* 0x040fe20000001820 */
[----:B------:R-:W2:Y:S07]  /*7b10*/  LDSM.16.M88.4 R152, [R193+0x1000] ;  /* 0x00100000c198783b */ /* 0x000eae0000000200 */
[C---:B------:R-:W-:Y:S08]  /*7b20*/  HMMA.16816.F32 R36, R168.reuse, R156, R36 ;  /* 0x0000009ca824723c */ /* 0x040ff00000001824 */
[C---:B------:R-:W-:Y:S01]  /*7b30*/  HMMA.16816.F32 R40, R168.reuse, R158, R40 ;  /* 0x0000009ea828723c */ /* 0x040fe20000001828 */
[----:B------:R-:W2:Y:S07]  /*7b40*/  LDSM.16.M88.4 R156, [R193+0x1800] ;  /* 0x00180000c19c783b */ /* 0x000eae0000000200 */
[C---:B------:R-:W-:Y:S03]  /*7b50*/  HMMA.16816.F32 R44, R168.reuse, R160, R44 ;  /* 0x000000a0a82c723c */ /* 0x040fe6000000182c */
[----:B---3--:R-:W-:Y:S05]  /*7b60*/  ISETP.GT.AND P0, PT, R224, R0, PT ;  /* 0x00000000e000720c */ /* 0x008fea0003f04270 */
[C---:B------:R-:W-:Y:S01]  /*7b70*/  HMMA.16816.F32 R48, R168.reuse, R162, R48 ;  /* 0x000000a2a830723c */ /* 0x040fe20000001830 */
[----:B------:R-:W3:Y:S07]  /*7b80*/  LDSM.16.M88.4 R160, [R193+0x2000] ;  /* 0x00200000c1a0783b */ /* 0x000eee0000000200 */
[C---:B-1----:R-:W-:Y:S08]  /*7b90*/  HMMA.16816.F32 R52, R168.reuse, R140, R52 ;  /* 0x0000008ca834723c */ /* 0x042ff00000001834 */
[----:B------:R-:W-:Y:S01]  /*7ba0*/  HMMA.16816.F32 R56, R168, R142, R56 ;  /* 0x0000008ea838723c */ /* 0x000fe20000001838 */
[----:B------:R-:W1:Y:S07]  /*7bb0*/  LDSM.16.M88.4 R140, [R193+0x2800] ;  /* 0x00280000c18c783b */ /* 0x000e6e0000000200 */
[C---:B----4-:R-:W-:Y:S08]  /*7bc0*/  HMMA.16816.F32 R4, R172.reuse, R144, R4 ;  /* 0x00000090ac04723c */ /* 0x050ff00000001804 */
[C---:B------:R-:W-:Y:S01]  /*7bd0*/  HMMA.16816.F32 R8, R172.reuse, R146, R8 ;  /* 0x00000092ac08723c */ /* 0x040fe20000001808 */
[----:B------:R-:W4:Y:S07]  /*7be0*/  LDSM.16.M88.4 R144, [R193+0x3000] ;  /* 0x00300000c190783b */ /* 0x000f2e0000000200 */
        /* <DEDUP_REMOVED lines=9> */
[C---:B---3--:R-:W-:Y:S08]  /*7c80*/  HMMA.16816.F32 R36, R172.reuse, R160, R36 ;  /* 0x000000a0ac24723c */ /* 0x048ff00000001824 */
[C---:B------:R-:W-:Y:S01]  /*7c90*/  HMMA.16816.F32 R40, R172.reuse, R162, R40 ;  /* 0x000000a2ac28723c */ /* 0x040fe20000001828 */
[----:B------:R-:W3:Y:S07]  /*7ca0*/  LDSM.16.M88.4 R160, [R192+0x5000] ;  /* 0x00500000c0a0783b */ /* 0x000eee0000000200 */
[C---:B-1----:R-:W-:Y:S08]  /*7cb0*/  HMMA.16816.F32 R44, R172.reuse, R140, R44 ;  /* 0x0000008cac2c723c */ /* 0x042ff0000000182c */
[C---:B------:R-:W-:Y:S01]  /*7cc0*/  HMMA.16816.F32 R48, R172.reuse, R142, R48 ;  /* 0x0000008eac30723c */ /* 0x040fe20000001830 */
[----:B------:R-:W1:Y:S07]  /*7cd0*/  LDSM.16.M88.4 R140, [R192+0x5800] ;  /* 0x00580000c08c783b */ /* 0x000e6e0000000200 */
[C---:B----4-:R-:W-:Y:S08]  /*7ce0*/  HMMA.16816.F32 R52, R172.reuse, R144, R52 ;  /* 0x00000090ac34723c */ /* 0x050ff00000001834 */
[----:B------:R-:W-:Y:S01]  /*7cf0*/  HMMA.16816.F32 R56, R172, R146, R56 ;  /* 0x00000092ac38723c */ /* 0x000fe20000001838 */
[----:B------:R-:W4:Y:S07]  /*7d00*/  LDSM.16.M88.4 R144, [R192+0x6000] ;  /* 0x00600000c090783b */ /* 0x000f2e0000000200 */
[C---:B-----5:R-:W-:Y:S08]  /*7d10*/  HMMA.16816.F32 R4, R176.reuse, R148, R4 ;  /* 0x00000094b004723c */ /* 0x060ff00000001804 */
[C---:B------:R-:W-:Y:S01]  /*7d20*/  HMMA.16816.F32 R8, R176.reuse, R150, R8 ;  /* 0x00000096b008723c */ /* 0x040fe20000001808 */
[----:B------:R-:W5:Y:S07]  /*7d30*/  LDSM.16.M88.4 R148, [R192+0x6800] ;  /* 0x00680000c094783b */ /* 0x000f6e0000000200 */
[C---:B--2---:R-:W-:Y:S08]  /*7d40*/  HMMA.16816.F32 R12, R176.reuse, R152, R12 ;  /* 0x00000098b00c723c */ /* 0x044ff0000000180c */
[C---:B------:R-:W-:Y:S01]  /*7d50*/  HMMA.16816.F32 R16, R176.reuse, R154, R16 ;  /* 0x0000009ab010723c */ /* 0x040fe20000001810 */
[----:B------:R-:W2:Y:S07]  /*7d60*/  LDSM.16.M88.4 R152, [R207] ;  /* 0x00000000cf98783b */ /* 0x000eae0000000200 */
[C---:B------:R-:W-:Y:S08]  /*7d70*/  HMMA.16816.F32 R20, R176.reuse, R156, R20 ;  /* 0x0000009cb014723c */ /* 0x040ff00000001814 */
[C---:B------:R-:W-:Y:S01]  /*7d80*/  HMMA.16816.F32 R24, R176.reuse, R158, R24 ;  /* 0x0000009eb018723c */ /* 0x040fe20000001818 */
[----:B------:R-:W2:Y:S07]  /*7d90*/  LDSM.16.M88.4 R156, [R201] ;  /* 0x00000000c99c783b */ /* 0x000eae0000000200 */
[C---:B---3--:R-:W-:Y:S08]  /*7da0*/  HMMA.16816.F32 R28, R176.reuse, R160, R28 ;  /* 0x000000a0b01c723c */ /* 0x048ff0000000181c */
[C---:B------:R-:W-:Y:S01]  /*7db0*/  HMMA.16816.F32 R32, R176.reuse, R162, R32 ;  /* 0x000000a2b020723c */ /* 0x040fe20000001820 */
[----:B------:R-:W3:Y:S07]  /*7dc0*/  LDSM.16.M88.4 R160, [R202] ;  /* 0x00000000caa0783b */ /* 0x000eee0000000200 */
[C---:B-1----:R-:W-:Y:S08]  /*7dd0*/  HMMA.16816.F32 R36, R176.reuse, R140, R36 ;  /* 0x0000008cb024723c */ /* 0x042ff00000001824 */
[C---:B------:R-:W-:Y:S01]  /*7de0*/  HMMA.16816.F32 R40, R176.reuse, R142, R40 ;  /* 0x0000008eb028723c */ /* 0x040fe20000001828 */
[----:B------:R-:W1:Y:S07]  /*7df0*/  LDSM.16.M88.4 R140, [R203] ;  /* 0x00000000cb8c783b */ /* 0x000e6e0000000200 */
[C---:B----4-:R-:W-:Y:S08]  /*7e00*/  HMMA.16816.F32 R44, R176.reuse, R144, R44 ;  /* 0x00000090b02c723c */ /* 0x050ff0000000182c */
[C---:B------:R-:W-:Y:S01]  /*7e10*/  HMMA.16816.F32 R48, R176.reuse, R146, R48 ;  /* 0x00000092b030723c */ /* 0x040fe20000001830 */
[----:B------:R-:W4:Y:S07]  /*7e20*/  LDSM.16.M88.4 R144, [R204] ;  /* 0x00000000cc90783b */ /* 0x000f2e0000000200 */
[C---:B-----5:R-:W-:Y:S08]  /*7e30*/  HMMA.16816.F32 R52, R176.reuse, R148, R52 ;  /* 0x00000094b034723c */ /* 0x060ff00000001834 */
[----:B------:R-:W-:Y:S01]  /*7e40*/  HMMA.16816.F32 R56, R176, R150, R56 ;  /* 0x00000096b038723c */ /* 0x000fe20000001838 */
[----:B------:R-:W5:Y:S07]  /*7e50*/  LDSM.16.M88.4 R148, [R205] ;  /* 0x00000000cd94783b */ /* 0x000f6e0000000200 */
[C---:B--2---:R-:W-:Y:S08]  /*7e60*/  HMMA.16816.F32 R4, R180.reuse, R152, R4 ;  /* 0x00000098b404723c */ /* 0x044ff00000001804 */
[C---:B------:R-:W-:Y:S01]  /*7e70*/  HMMA.16816.F32 R8, R180.reuse, R154, R8 ;  /* 0x0000009ab408723c */ /* 0x040fe20000001808 */
[----:B------:R-:W2:Y:S07]  /*7e80*/  LDSM.16.M88.4 R152, [R206] ;  /* 0x00000000ce98783b */ /* 0x000eae0000000200 */
        /* <DEDUP_REMOVED lines=16> */
[----:B------:R-:W-:Y:S01]  /*7f90*/  HMMA.16816.F32 R56, R180, R154, R56 ;  /* 0x0000009ab438723c */ /* 0x000fe20000001838 */
        /* <DEDUP_REMOVED lines=20> */
[----:B------:R-:W-:Y:S01]  /*80e0*/  HMMA.16816.F32 R56, R184, R158, R56 ;  /* 0x0000009eb838723c */ /* 0x000fe20000001838 */
[----:B------:R-:W2:Y:S07]  /*80f0*/  LDSM.16.M88.4 R156, [R193+0x6000] ;  /* 0x00600000c19c783b */ /* 0x000eae0000000200 */
[C---:B---3--:R-:W-:Y:S08]  /*8100*/  HMMA.16816.F32 R4, R188.reuse, R160, R4 ;  /* 0x000000a0bc04723c */ /* 0x048ff00000001804 */
[C---:B------:R-:W-:Y:S01]  /*8110*/  HMMA.16816.F32 R8, R188.reuse, R162, R8 ;  /* 0x000000a2bc08723c */ /* 0x040fe20000001808 */
[----:B------:R-:W3:Y:S01]  /*8120*/  LDSM.16.M88.4 R160, [R193+0x6800] ;  /* 0x00680000c1a0783b */ /* 0x000ee20000000200 */
[----:B------:R-:W-:Y:S06]  /*8130*/  DEPBAR.LE SB0, 0x0 ;  /* 0x000080000000791a */ /* 0x000fec0000000000 */
[C---:B-1----:R-:W-:Y:S01]  /*8140*/  HMMA.16816.F32 R12, R188.reuse, R140, R12 ;  /* 0x0000008cbc0c723c */ /* 0x042fe2000000180c */
[----:B------:R-:W-:Y:S07]  /*8150*/  BAR.SYNC.DEFER_BLOCKING 0x0 ;  /* 0x0000000000007b1d */ /* 0x000fee0000010000 */
[C---:B------:R-:W-:Y:S08]  /*8160*/  HMMA.16816.F32 R16, R188.reuse, R142, R16 ;  /* 0x0000008ebc10723c */ /* 0x040ff00000001810 */
[C---:B----4-:R-:W-:Y:S08]  /*8170*/  HMMA.16816.F32 R20, R188.reuse, R144, R20 ;  /* 0x00000090bc14723c */ /* 0x050ff00000001814 */
[C---:B------:R-:W-:Y:S08]  /*8180*/  HMMA.16816.F32 R24, R188.reuse, R146, R24 ;  /* 0x00000092bc18723c */ /* 0x040ff00000001818 */
[C---:B-----5:R-:W-:Y:S08]  /*8190*/  HMMA.16816.F32 R28, R188.reuse, R148, R28 ;  /* 0x00000094bc1c723c */ /* 0x060ff0000000181c */
        /* <DEDUP_REMOVED lines=8> */
[----:B------:R-:W-:-:S11]  /*8220*/  @!P0 BRA `(.L_x_1351) ;  /* 0x0000066000008947 */ /* 0x000fd60003800000 */
[----:B------:R-:W2:Y:S01]  /*8230*/  LDL R2, [R1+0xc] ;  /* 0x00000c0001027983 */ /* 0x000ea20000100800 */
[----:B------:R-:W-:Y:S03]  /*8240*/  MOV R218, RZ ;  /* 0x000000ff00da7202 */ /* 0x000fe60000000f00 */
[----:B------:R-:W3:Y:S04]  /*8250*/  LDL R0, [R1+0x4] ;  /* 0x0000040001007983 */ /* 0x000ee80000100800 */
[----:B------:R-:W4:Y:S04]  /*8260*/  LDL.64 R226, [R1+0x20] ;  /* 0x0000200001e27983 */ /* 0x000f280000100a00 */
[----:B------:R-:W5:Y:S04]  /*8270*/  LDL R70, [R1+0x30] ;  /* 0x0000300001467983 */ /* 0x000f680000100800 */
[----:B------:R-:W4:Y:S04]  /*8280*/  LDL.64 R74, [R1+0x18] ;  /* 0x00001800014a7983 */ /* 0x000f280000100a00 */
[----:B------:R-:W5:Y:S01]  /*8290*/  LDL R69, [R1+0x10] ;  /* 0x0000100001457983 */ /* 0x000f620000100800 */
[----:B--2---:R-:W-:Y:S05]  /*82a0*/  IMAD R2, R224, 0x70, R2 ;  /* 0x00000070e0027824 */ /* 0x004fea00078e0202 */
[----:B---3--:R-:W-:Y:S05]  /*82b0*/  IADD3 R2, R2, -0x70, R0 ;  /* 0xffffff9002027810 */ /* 0x008fea0007ffe000 */
[----:B------:R-:W-:Y:S04]  /*82c0*/  @P2 IMAD.HI.U32 R3, R2, c[0x0][0x2bc], RZ ;  /* 0x0000af0002032a27 */ /* 0x000fe800078e00ff */
[----:B------:R-:W-:Y:S01]  /*82d0*/  IMAD.MOV.U32 R0, RZ, RZ, R2 ;  /* 0x000000ffff007224 */ /* 0x000fe200078e0002 */
[----:B------:R-:W-:Y:S04]  /*82e0*/  @P2 SHF.R.U32.HI R0, RZ, c[0x0][0x2c0], R3 ;  /* 0x0000b000ff002a19 */ /* 0x000fe80000011603 */
[C---:B----4-:R-:W-:Y:S01]  /*82f0*/  @!P1 IADD3 R3, P0, R0.reuse, R226, RZ ;  /* 0x000000e200039210 */ /* 0x050fe20007f1e0ff */
[----:B------:R-:W-:Y:S03]  /*8300*/  IMAD.MOV R68, RZ, RZ, -R0 ;  /* 0x000000ffff447224 */ /* 0x000fe600078e0a00 */
[----:B-----5:R-:W-:Y:S01]  /*8310*/  @!P1 LEA.HI.X.SX32 R0, R0, R70, 0x1, P0 ;  /* 0x0000004600009211 */ /* 0x020fe200000f0eff */
        /* <DEDUP_REMOVED lines=19> */
.L_x_1456:
[----:B------:R-:W-:-:S05]  /*8450*/  BRA.DIV ~URZ, `(.L_x_1353) ;  /* 0x0000c0b27f007947 */ /* 0x000fca000b800000 */
[----:B------:R3:W4:Y:S02]  /*8460*/  SHFL.IDX PT, R2, R68, RZ, 0x181f ;  /* 0x00181fff44027589 */ /* 0x00072400000e0000 */
.L_x_1457:
[----:B------:R-:W-:Y:S01]  /*8470*/  ISETP.GE.AND P5, PT, R222, 0x1, PT ;  /* 0x00000001de00780c */ /* 0x000fe20003fa6270 */
[----:B------:R-:W-:Y:S02]  /*8480*/  IMAD.SHL.U32 R70, R241, 0x2, RZ ;  /* 0x00000002f1467824 */ /* 0x000fe400078e00ff */
[----:B------:R-:W-:Y:S10]  /*8490*/  IMAD.SHL.U32 R3, R251, 0x2, RZ ;  /* 0x00000002fb037824 */ /* 0x000ff400078e00ff */
[----:B------:R-:W-:Y:S02]  /*84a0*/  @P5 ISETP.GE.AND P4, PT, R241, c[0x0][0x1d4], PT ;  /* 0x00007500f1005a0c */ /* 0x000fe40003f86270 */
[C---:B----4-:R-:W-:Y:S02]  /*84b0*/  @P5 IADD3 R74, P6, R2.reuse, R70, RZ ;  /* 0x00000046024a5210 */ /* 0x050fe40007fde0ff */
[----:B------:R-:W-:Y:S03]  /*84c0*/  @P5 ISETP.GE.AND P0, PT, R251, c[0x0][0x1d4], PT ;  /* 0x00007500fb005a0c */ /* 0x000fe60003f06270 */
[C---:B--2---:R-:W-:Y:S01]  /*84d0*/  @P5 IMAD.X R75, R69.reuse, 0x1, R220, P6 ;  /* 0x00000001454b5824 */ /* 0x044fe200030e06dc */
[----:B------:R-:W-:Y:S05]  /*84e0*/  @P5 IADD3 R2, P6, R2, R3, RZ ;  /* 0x0000000302025210 */ /* 0x000fea0007fde0ff */
[----:B------:R-:W-:Y:S01]  /*84f0*/  @!PT LDS RZ, [RZ] ;  /* 0x00000000fffff984 */ /* 0x000fe20000000800 */
[----:B------:R-:W-:Y:S01]  /*8500*/  @!PT LDS RZ, [RZ] ;  /* 0x00000000fffff984 */ /* 0x000fe20000000800 */
[----:B------:R-:W-:Y:S01]  /*8510*/  @!PT LDS RZ, [RZ] ;  /* 0x00000000fffff984 */ /* 0x000fe20000000800 */
[----:B------:R2:W-:Y:S01]  /*8520*/  @P5 LDGSTS.E.BYPASS.LTC128B.128 [R219+0x8100], [R74.64], !P4 ;  /* 0x081000004adb5fae */ /* 0x0005e2000e101d46 */
[----:B------:R-:W-:Y:S05]  /*8530*/  @P5 IMAD.X R3, R69, 0x1, R221, P6 ;  /* 0x0000000145035824 */ /* 0x000fea00030e06dd */
[----:B------:R2:W-:Y:S01]  /*8540*/  @P5 LDGSTS.E.BYPASS.LTC128B.128 [R219+0xb900], [R2.64], !P0 ;  /* 0x0b90000002db5fae */ /* 0x0005e2000c101d46 */
[----:B------:R-:W-:-:S05]  /*8550*/  BRA.DIV ~URZ, `(.L_x_1354) ;  /* 0x0000c0227f007947 */ /* 0x000fca000b800000 */
[----:B------:R4:W1:Y:S04]  /*8560*/  SHFL.IDX PT, R69, R0, 0x1, 0x181f ;  /* 0x00381f0000457f89 */ /* 0x00086800000e0000 */
[----:B--2---:R4:W2:Y:S02]  /*8570*/  SHFL.IDX PT, R2, R68, 0x1, 0x181f ;  /* 0x00381f0044027f89 */ /* 0x0048a400000e0000 */
.L_x_1458:
[----:B------:R-:W-:Y:S01]  /*8580*/  ISETP.GE.AND P5, PT, R222, 0x21, PT ;  /* 0x00000021de00780c */ /* 0x000fe20003fa6270 */
[----:B------:R-:W-:Y:S02]  /*8590*/  IMAD.SHL.U32 R70, R241, 0x2, RZ ;  /* 0x00000002f1467824 */ /* 0x000fe400078e00ff */
[----:B------:R-:W-:Y:S10]  /*85a0*/  IMAD.SHL.U32 R3, R251, 0x2, RZ ;  /* 0x00000002fb037824 */ /* 0x000ff400078e00ff */
[----:B------:R-:W-:Y:S02]  /*85b0*/  @P5 ISETP.GE.AND P4, PT, R241, c[0x0][0x1d4], PT ;  /* 0x00007500f1005a0c */ /* 0x000fe40003f86270 */
[C---:B--2---:R-:W-:Y:S02]  /*85c0*/  @P5 IADD3 R74, P6, R2.reuse, R70, RZ ;  /* 0x00000046024a5210 */ /* 0x044fe40007fde0ff */
[----:B------:R-:W-:Y:S03]  /*85d0*/  @P5 ISETP.GE.AND P0, PT, R251, c[0x0][0x1d4], PT ;  /* 0x00007500fb005a0c */ /* 0x000fe60003f06270 */
[C---:B-1----:R-:W-:Y:S01]  /*85e0*/  @P5 IMAD.X R75, R69.reuse, 0x1, R220, P6 ;  /* 0x00000001454b5824 */ /* 0x042fe200030e06dc */
        /* <DEDUP_REMOVED lines=8> */
[----:B------:R2:W1:Y:S02]  /*8670*/  SHFL.IDX PT, R69, R0, 0x2, 0x181f ;  /* 0x00581f0000457f89 */ /* 0x00046400000e0000 */
.L_x_1459:
[----:B------:R-:W-:-:S05]  /*8680*/  BRA.DIV ~URZ, `(.L_x_1356) ;  /* 0x0000c0327f007947 */ /* 0x000fca000b800000 */
[----:B-1----:R1:W2:Y:S02]  /*8690*/  SHFL.IDX PT, R2, R68, 0x2, 0x181f ;  /* 0x00581f0044027f89 */ /* 0x0022a400000e0000 */
.L_x_1460:
[----:B------:R-:W-:Y:S01]  /*86a0*/  ISETP.GE.AND P5, PT, R222, 0x41, PT ;  /* 0x00000041de00780c */ /* 0x000fe20003fa6270 */
[----:B------:R-:W-:Y:S02]  /*86b0*/  IMAD.SHL.U32 R70, R241, 0x2, RZ ;  /* 0x00000002f1467824 */ /* 0x000fe400078e00ff */
[----:B------:R-:W-:Y:S10]  /*86c0*/  IMAD.SHL.U32 R3, R251, 0x2, RZ ;  /* 0x00000002fb037824 */ /* 0x000ff400078e00ff */
[----:B------:R-:W-:Y:S02]  /*86d0*/  @P5 ISETP.GE.AND P4, PT, R241, c[0x0][0x1d4], PT ;  /* 0x00007500f1005a0c */ /* 0x000fe40003f86270 */
[C---:B--2---:R-:W-:Y:S02]  /*86e0*/  @P5 IADD3 R74, P6, R2.reuse, R70, RZ ;  /* 0x00000046024a5210 */ /* 0x044fe40007fde0ff */
[----:B------:R-:W-:Y:S03]  /*86f0*/  @P5 ISETP.GE.AND P0, PT, R251, c[0x0][0x1d4], PT ;  /* 0x00007500fb005a0c */ /* 0x000fe60003f06270 */
[C---:B------:R-:W-:Y:S01]  /*8700*/  @P5 IMAD.X R75, R69.reuse, 0x1, R220, P6 ;  /* 0x00000001454b5824 */ /* 0x040fe200030e06dc */
        /* <DEDUP_REMOVED lines=8> */
[----:B------:R1:W2:Y:S04]  /*8790*/  SHFL.IDX PT, R70, R0, 0x3, 0x181f ;  /* 0x00781f0000467f89 */ /* 0x0002a800000e0000 */
[----:B----4-:R1:W4:Y:S02]  /*87a0*/  SHFL.IDX PT, R0, R68, 0x3, 0x181f ;  /* 0x00781f0044007f89 */ /* 0x01032400000e0000 */
.L_x_1461:
[----:B------:R-:W-:Y:S01]  /*87b0*/  ISETP.GE.AND P5, PT, R222, 0x61, PT ;  /* 0x00000061de00780c */ /* 0x000fe20003fa6270 */
[----:B--2---:R-:W-:Y:S02]  /*87c0*/  IMAD.SHL.U32 R3, R241, 0x2, RZ ;  /* 0x00000002f1037824 */ /* 0x004fe400078e00ff */
[----:B------:R-:W-:Y:S10]  /*87d0*/  IMAD.SHL.U32 R2, R251, 0x2, RZ ;  /* 0x00000002fb027824 */ /* 0x000ff400078e00ff */
[----:B------:R-:W-:Y:S02]  /*87e0*/  @P5 ISETP.GE.AND P4, PT, R241, c[0x0][0x1d4], PT ;  /* 0x00007500f1005a0c */ /* 0x000fe40003f86270 */
[----:B-1-34-:R-:W-:Y:S02]  /*87f0*/  @P5 IADD3 R68, P6, R0, R3, RZ ;  /* 0x0000000300445210 */ /* 0x01afe40007fde0ff */
[----:B------:R-:W-:Y:S03]  /*8800*/  @P5 ISETP.GE.AND P0, PT, R251, c[0x0][0x1d4], PT ;  /* 0x00007500fb005a0c */ /* 0x000fe60003f06270 */
[----:B------:R-:W-:Y:S01]  /*8810*/  @P5 IMAD.X R69, R70, 0x1, R220, P6 ;  /* 0x0000000146455824 */ /* 0x000fe200030e06dc */
[----:B------:R-:W-:Y:S05]  /*8820*/  @P5 IADD3 R2, P6, R0, R2, RZ ;  /* 0x0000000200025210 */ /* 0x000fea0007fde0ff */
[----:B------:R-:W-:Y:S01]  /*8830*/  @!PT LDS RZ, [RZ] ;  /* 0x00000000fffff984 */ /* 0x000fe20000000800 */
[----:B------:R-:W-:Y:S01]  /*8840*/  @!PT LDS RZ, [RZ] ;  /* 0x00000000fffff984 */ /* 0x000fe20000000800 */
[----:B------:R-:W-:Y:S01]  /*8850*/  @!PT LDS RZ, [RZ] ;  /* 0x00000000fffff984 */ /* 0x000fe20000000800 */
[----:B------:R1:W-:Y:S01]  /*8860*/  @P5 LDGSTS.E.BYPASS.LTC128B.128 [R219+0xb100], [R68.64], !P4 ;  /* 0x0b10000044db5fae */ /* 0x0003e2000e101d46 */
[----:B------:R-:W-:Y:S05]  /*8870*/  @P5 IMAD.X R3, R70, 0x1, R221, P6 ;  /* 0x0000000146035824 */ /* 0x000fea00030e06dd */
[----:B------:R1:W-:Y:S02]  /*8880*/  @P5 LDGSTS.E.BYPASS.LTC128B.128 [R219+0xe900], [R2.64], !P0 ;  /* 0x0e90000002db5fae */ /* 0x0003e4000c101d46 */
.L_x_1351:
[----:B------:R-:W-:Y:S05]  /*8890*/  BSYNC B0 ;  /* 0x0000000000007941 */ /* 0x000fea0003800000 */
.L_x_1350:
[----:B-1----:R-:W2:Y:S04]  /*88a0*/  LDL R68, [R1+0x40] ;  /* 0x0000400001447983 */ /* 0x002ea80000100800 */
[----:B------:R-:W2:Y:S04]  /*88b0*/  LDL R0, [R1+0x58] ;  /* 0x0000580001007983 */ /* 0x000ea80000100800 */
[----:B------:R-:W3:Y:S04]  /*88c0*/  LDL R69, [R1+0x44] ;  /* 0x0000440001457983 */ /* 0x000ee80000100800 */
[----:B------:R-:W4:Y:S04]  /*88d0*/  LDL R3, [R1+0x3c] ;  /* 0x00003c0001037983 */ /* 0x000f280000100800 */
[----:B------:R-:W4:Y:S04]  /*88e0*/  LDL R2, [R1+0x38] ;  /* 0x0000380001027983 */ /* 0x000f280000100800 */
[----:B------:R-:W0:Y:S01]  /*88f0*/  LDGDEPBAR ;  /* 0x00000000000079af */ /* 0x000e220000000000 */
[----:B--2---:R-:W-:Y:S05]  /*8900*/  IADD3 R68, R0, R68, RZ ;  /* 0x0000004400447210 */ /* 0x004fea0007ffe0ff */
[----:B------:R-:W-:Y:S05]  /*8910*/  @P3 IMAD.HI.U32 R0, R68, c[0x0][0x2c8], RZ ;  /* 0x0000b20044003a27 */ /* 0x000fea00078e00ff */
[----:B------:R-:W-:Y:S01]  /*8920*/  @P3 SHF.R.U32.HI R68, RZ, c[0x0][0x2cc], R0 ;  /* 0x0000b300ff443a19 */ /* 0x000fe20000011600 */
[----:B------:R-:W-:Y:S05]  /*8930*/  IMAD R0, R224, -0x70, RZ ;  /* 0xffffff90e0007824 */ /* 0x000fea00078e02ff */
[----:B---3--:R-:W-:Y:S04]  /*8940*/  IADD3 R0, -R69, 0x1, R0 ;  /* 0x0000000145007810 */ /* 0x008fe80007ffe100 */
[----:B----4-:R-:W-:Y:S01]  /*8950*/  IADD3 R69, -R2, R0, R3 ;  /* 0x0000000002457210 */ /* 0x010fe20007ffe103 */
[----:B------:R-:W-:-:S05]  /*8960*/  BRA.DIV ~URZ, `(.L_x_1358) ;  /* 0x0000be927f007947 */ /* 0x000fca000b800000 */
[----:B------:R1:W2:Y:S02]  /*8970*/  SHFL.IDX PT, R0, R68, RZ, 0x1c1f ;  /* 0x001c1fff44007589 */ /* 0x0002a400000e0000 */
.L_x_1462:
        /* <DEDUP_REMOVED lines=177> */
[----:B-12---:R-:W-:Y:S06]  /*9490*/  FMNMX.FTZ R68, R0, R2, !PT ;  /* 0x0000000200447209 */ /* 0x006fec0007810000 */
[----:B------:R1:W2:Y:S02]  /*94a0*/  SHFL.BFLY PT, R0, R68, 0x1, 0x1f ;  /* 0x0c201f0044007f89 */ /* 0x0002a400000e0000 */
.L_x_1463:
[C---:B------:R-:W-:Y:S01]  /*94b0*/  FSETP.NEU.FTZ.AND P0, PT, R70.reuse, -INF , PT ;  /* 0xff8000004600780b */ /* 0x040fe20003f1d000 */
[----:B------:R-:W-:Y:S01]  /*94c0*/  FMUL.FTZ R2, R70, c[0x0][0x2d0] ;  /* 0x0000b40046027a20 */ /* 0x000fe20000410000 */
        /* <DEDUP_REMOVED lines=34> */
[----:B--2---:R-:W-:Y:S01]  /*96f0*/  F2FP.PACK_AB R140, R4, R30 ;  /* 0x0000001e048c723e */ /* 0x004fe200000000ff */
[--C-:B------:R-:W-:Y:S02]  /*9700*/  FFMA.FTZ R15, R157, c[0x0][0x2d0], -R2.reuse ;  /* 0x0000b4009d0f7a23 */ /* 0x100fe40000010802 */
[--C-:B------:R-:W-:Y:S02]  /*9710*/  FFMA.FTZ R157, R150, c[0x0][0x2d0], -R2.reuse ;  /* 0x0000b400969d7a23 */ /* 0x100fe40000010802 */
[--C-:B------:R-:W-:Y:S02]  /*9720*/  FFMA.FTZ R71, R154, c[0x0][0x2d0], -R2.reuse ;  /* 0x0000b4009a477a23 */ /* 0x100fe40000010802 */
[----:B------:R-:W-:Y:S01]  /*9730*/  FFMA.FTZ R154, R149, c[0x0][0x2d0], -R2 ;  /* 0x0000b400959a7a23 */ /* 0x000fe20000010802 */
[----:B------:R-:W-:Y:S01]  /*9740*/  MUFU.EX2 R15, R15 ;  /* 0x0000000f000f7308 */ /* 0x000fe20000000800 */
[C---:B------:R-:W-:Y:S02]  /*9750*/  FFMA.FTZ R2, R0.reuse, R238, R30 ;  /* 0x000000ee00027223 */ /* 0x040fe4000001001e */
[----:B------:R-:W-:Y:S02]  /*9760*/  FMUL.FTZ R40, R0, R92 ;  /* 0x0000005c00287220 */ /* 0x000fe40000410000 */
[----:B------:R-:W-:Y:S01]  /*9770*/  FADD.FTZ R11, R4, R2 ;  /* 0x00000002040b7221 */ /* 0x000fe20000010000 */
[C---:B------:R-:W-:Y:S01]  /*9780*/  FSEL R2, R3.reuse, RZ, P0 ;  /* 0x000000ff03027208 */ /* 0x040fe20000000000 */
[----:B------:R-:W-:Y:S02]  /*9790*/  FMUL.FTZ R4, R3, c[0x0][0x2d0] ;  /* 0x0000b40003047a20 */ /* 0x000fe40000410000 */
[----:B------:R-:W-:Y:S01]  /*97a0*/  FMUL.FTZ R44, R0, R88 ;  /* 0x00000058002c7220 */ /* 0x000fe20000410000 */
[----:B------:R2:W3:Y:S01]  /*97b0*/  MUFU.EX2 R30, R10 ;  /* 0x0000000a001e7308 */ /* 0x0004e20000000800 */
[----:B------:R-:W-:Y:S01]  /*97c0*/  FADD.FTZ R2, -R2, R72 ;  /* 0x0000004802027221 */ /* 0x000fe20000010100 */
[----:B------:R-:W-:Y:S01]  /*97d0*/  FSEL R4, R4, RZ, P0 ;  /* 0x000000ff04047208 */ /* 0x000fe20000000000 */
[----:B------:R-:W4:Y:S01]  /*97e0*/  LDSM.16.MT88.4 R72, [R195] ;  /* 0x00000000c348783b */ /* 0x000f220000004200 */
[----:B------:R-:W-:Y:S02]  /*97f0*/  FMUL.FTZ R49, R0, R85 ;  /* 0x0000005500317220 */ /* 0x000fe40000410000 */
[----:B------:R-:W-:Y:S02]  /*9800*/  FMUL.FTZ R2, R2, c[0x0][0x2d0] ;  /* 0x0000b40002027a20 */ /* 0x000fe40000410000 */
[--C-:B------:R-:W-:Y:S02]  /*9810*/  FFMA.FTZ R9, R29, c[0x0][0x2d0], -R4.reuse ;  /* 0x0000b4001d097a23 */ /* 0x100fe40000010804 */
[--C-:B------:R-:W-:Y:S01]  /*9820*/  FFMA.FTZ R243, R7, c[0x0][0x2d0], -R4.reuse ;  /* 0x0000b40007f37a23 */ /* 0x100fe20000010804 */
[----:B------:R-:W-:Y:S01]  /*9830*/  MUFU.EX2 R71, R71 ;  /* 0x0000004700477308 */ /* 0x000fe20000000800 */
[--C-:B-1----:R-:W-:Y:S02]  /*9840*/  FFMA.FTZ R68, R45, c[0x0][0x2d0], -R4.reuse ;  /* 0x0000b4002d447a23 */ /* 0x102fe40000010804 */
[--C-:B------:R-:W-:Y:S02]  /*9850*/  FFMA.FTZ R69, R41, c[0x0][0x2d0], -R4.reuse ;  /* 0x0000b40029457a23 */ /* 0x100fe40000010804 */
[--C-:B------:R-:W-:Y:S02]  /*9860*/  FFMA.FTZ R225, R20, c[0x0][0x2d0], -R4.reuse ;  /* 0x0000b40014e17a23 */ /* 0x100fe40000010804 */
[----:B------:R-:W-:Y:S02]  /*9870*/  FMUL.FTZ R20, R0, R112 ;  /* 0x0000007000147220 */ /* 0x000fe40000410000 */
[--C-:B------:R-:W-:Y:S01]  /*9880*/  FFMA.FTZ R246, R6, c[0x0][0x2d0], -R4.reuse ;  /* 0x0000b40006f67a23 */ /* 0x100fe20000010804 */
[----:B------:R-:W1:Y:S01]  /*9890*/  MUFU.EX2 R2, R2 ;  /* 0x0000000200027308 */ /* 0x000e620000000800 */
[--C-:B------:R-:W-:Y:S02]  /*98a0*/  FFMA.FTZ R146, R37, c[0x0][0x2d0], -R4.reuse ;  /* 0x0000b40025927a23 */ /* 0x100fe40000010804 */
[--C-:B--2---:R-:W-:Y:S01]  /*98b0*/  FFMA.FTZ R10, R48, c[0x0][0x2d0], -R4.reuse ;  /* 0x0000b400300a7a23 */ /* 0x104fe20000010804 */
        /* <DEDUP_REMOVED lines=13> */
[----:B-1----:R-:W-:Y:S02]  /*9990*/  FMUL.FTZ R31, R2, R107 ;  /* 0x0000006b021f7220 */ /* 0x002fe40000410000 */
        /* <DEDUP_REMOVED lines=10> */
[--C-:B------:R-:W-:Y:S01]  /*9a40*/  FFMA.FTZ R238, R12, c[0x0][0x2d0], -R4.reuse ;  /* 0x0000b4000cee7a23 */ /* 0x100fe20000010804 */
[----:B--2---:R-:W-:Y:S01]  /*9a50*/  F2FP.PACK_AB R141, R6, R7 ;  /* 0x00000007068d723e */ /* 0x004fe200000000ff */
[----:B------:R-:W-:Y:S02]  /*9a60*/  FFMA.FTZ R249, R5, c[0x0][0x2d0], -R4 ;  /* 0x0000b40005f97a23 */ /* 0x000fe40000010804 */
[----:B------:R-:W-:Y:S02]  /*9a70*/  FADD.FTZ R4, R30, R11 ;  /* 0x0000000b1e047221 */ /* 0x000fe40000010000 */
[C---:B------:R-:W-:Y:S01]  /*9a80*/  FFMA.FTZ R5, R2.reuse, R250, R7 ;  /* 0x000000fa02057223 */ /* 0x040fe20000010007 */
[----:B------:R-:W2:Y:S01]  /*9a90*/  MUFU.EX2 R68, R156 ;  /* 0x0000009c00447308 */ /* 0x000ea20000000800 */
[----:B------:R-:W-:Y:S02]  /*9aa0*/  FMUL.FTZ R7, R2, R131 ;  /* 0x0000008302077220 */ /* 0x000fe40000410000 */
[----:B------:R-:W-:Y:S02]  /*9ab0*/  FADD.FTZ R250, R6, R5 ;  /* 0x0000000506fa7221 */ /* 0x000fe40000010000 */
[----:B------:R-:W-:Y:S02]  /*9ac0*/  FMUL.FTZ R5, R0, R129 ;  /* 0x0000008100057220 */ /* 0x000fe40000410000 */
[----:B------:R-:W-:Y:S02]  /*9ad0*/  FMUL.FTZ R6, R2, R130 ;  /* 0x0000008202067220 */ /* 0x000fe40000410000 */
[----:B------:R-:W-:Y:S01]  /*9ae0*/  FADD.FTZ R144, R15, R4 ;  /* 0x000000040f907221 */ /* 0x000fe20000010000 */
[----:B------:R-:W-:Y:S01]  /*9af0*/  MUFU.EX2 R156, R152 ;  /* 0x00000098009c7308 */ /* 0x000fe20000000800 */
[C---:B------:R-:W-:Y:S02]  /*9b00*/  FMUL.FTZ R4, R0.reuse, R128 ;  /* 0x0000008000047220 */ /* 0x040fe40000410000 */
[----:B------:R-:W-:Y:S01]  /*9b10*/  FMUL.FTZ R8, R0, R124 ;  /* 0x0000007c00087220 */ /* 0x000fe20000410000 */
[----:B-1----:R-:W-:Y:S01]  /*9b20*/  F2FP.PACK_AB R143, R112, R107 ;  /* 0x0000006b708f723e */ /* 0x002fe200000000ff */
[----:B------:R-:W-:Y:S02]  /*9b30*/  FMUL.FTZ R9, R0, R125 ;  /* 0x0000007d00097220 */ /* 0x000fe40000410000 */
[C---:B------:R-:W-:Y:S02]  /*9b40*/  FMUL.FTZ R10, R2.reuse, R126 ;  /* 0x0000007e020a7220 */ /* 0x040fe40000410000 */
[----:B------:R-:W-:Y:S01]  /*9b50*/  FMUL.FTZ R11, R2, R127 ;  /* 0x0000007f020b7220 */ /* 0x000fe20000410000 */
[----:B------:R-:W-:Y:S01]  /*9b60*/  MUFU.EX2 R152, R163 ;  /* 0x000000a300987308 */ /* 0x000fe20000000800 */
[C---:B----4-:R-:W-:Y:S01]  /*9b70*/  HMMA.16816.F32 R4, R140.reuse, R72, R4 ;  /* 0x000000488c04723c */ /* 0x050fe20000001804 */
[----:B------:R-:W-:Y:S04]  /*9b80*/  LDSM.16.MT88.4 R124, [R195+0x3000] ;  /* 0x00300000c37c783b */ /* 0x000fe80000004200 */
[C---:B------:R-:W-:Y:S02]  /*9b90*/  FMUL.FTZ R16, R0.reuse, R116 ;  /* 0x0000007400107220 */ /* 0x040fe40000410000 */
[C---:B------:R-:W-:Y:S01]  /*9ba0*/  FMUL.FTZ R17, R0.reuse, R117 ;  /* 0x0000007500117220 */ /* 0x040fe20000410000 */
[C---:B------:R-:W-:Y:S01]  /*9bb0*/  HMMA.16816.F32 R8, R140.reuse, R74, R8 ;  /* 0x0000004a8c08723c */ /* 0x040fe20000001808 */
[----:B------:R-:W1:Y:S01]  /*9bc0*/  LDSM.16.MT88.4 R72, [R197] ;  /* 0x00000000c548783b */ /* 0x000e620000004200 */
[----:B------:R-:W-:Y:S02]  /*9bd0*/  MUFU.EX2 R69, R153 ;  /* 0x0000009900457308 */ /* 0x000fe40000000800 */
[C---:B------:R-:W-:Y:S02]  /*9be0*/  FMUL.FTZ R12, R0.reuse, R120 ;  /* 0x00000078000c7220 */ /* 0x040fe40000410000 */
[----:B------:R-:W-:Y:S02]  /*9bf0*/  FMUL.FTZ R13, R0, R121 ;  /* 0x00000079000d7220 */ /* 0x000fe40000410000 */
[C---:B------:R-:W-:Y:S04]  /*9c00*/  FMUL.FTZ R14, R2.reuse, R122 ;  /* 0x0000007a020e7220 */ /* 0x040fe80000410000 */
[C---:B------:R-:W-:Y:S01]  /*9c10*/  FMUL.FTZ R15, R2.reuse, R123 ;  /* 0x0000007b020f7220 */ /* 0x040fe20000410000 */
        /* <DEDUP_REMOVED lines=10> */
[C---:B------:R-:W-:Y:S02]  /*9cc0*/  FMUL.FTZ R32, R0.reuse, R100 ;  /* 0x0000006400207220 */ /* 0x040fe40000410000 */
[----:B------:R-:W-:Y:S02]  /*9cd0*/  FMUL.FTZ R33, R0, R101 ;  /* 0x0000006500217220 */ /* 0x000fe40000410000 */
[C---:B------:R-:W-:Y:S02]  /*9ce0*/  FMUL.FTZ R34, R2.reuse, R102 ;  /* 0x0000006602227220 */ /* 0x040fe40000410000 */
[----:B------:R-:W-:Y:S01]  /*9cf0*/  FMUL.FTZ R35, R2, R103 ;  /* 0x0000006702237220 */ /* 0x000fe20000410000 */
[----:B------:R-:W-:Y:S01]  /*9d00*/  MUFU.EX2 R252, R148 ;  /* 0x0000009400fc7308 */ /* 0x000fe20000000800 */
[----:B------:R-:W-:Y:S01]  /*9d10*/  LDSM.16.MT88.4 R100, [R198+0x3000] ;  /* 0x00300000c664783b */ /* 0x000fe20000004200 */
[C---:B------:R-:W-:Y:S02]  /*9d20*/  FMUL.FTZ R36, R0.reuse, R96 ;  /* 0x0000006000247220 */ /* 0x040fe40000410000 */
[----:B------:R-:W-:Y:S01]  /*9d30*/  FMUL.FTZ R37, R0, R97 ;  /* 0x0000006100257220 */ /* 0x000fe20000410000 */
[C---:B-1----:R-:W-:Y:S03]  /*9d40*/  HMMA.16816.F32 R12, R140.reuse, R72, R12 ;  /* 0x000000488c0c723c */ /* 0x042fe6000000180c */
[C---:B------:R-:W-:Y:S02]  /*9d50*/  FMUL.FTZ R38, R2.reuse, R98 ;  /* 0x0000006202267220 */ /* 0x040fe40000410000 */
[----:B------:R-:W-:Y:S01]  /*9d60*/  MUFU.EX2 R148, R228 ;  /* 0x000000e400947308 */ /* 0x000fe20000000800 */
[----:B------:R-:W-:Y:S02]  /*9d70*/  FMUL.FTZ R39, R2, R99 ;  /* 0x0000006302277220 */ /* 0x000fe40000410000 */
[----:B------:R-:W-:Y:S01]  /*9d80*/  LDSM.16.MT88.4 R96, [R197+0x6000] ;  /* 0x00600000c560783b */ /* 0x000fe20000004200 */
[C---:B------:R-:W-:Y:S03]  /*9d90*/  HMMA.16816.F32 R16, R140.reuse, R74, R16 ;  /* 0x0000004a8c10723c */ /* 0x040fe60000001810 */
[----:B------:R-:W-:Y:S02]  /*9da0*/  FMUL.FTZ R21, R0, R113 ;  /* 0x0000007100157220 */ /* 0x000fe40000410000 */
[C---:B------:R-:W-:Y:S02]  /*9db0*/  FMUL.FTZ R22, R2.reuse, R114 ;  /* 0x0000007202167220 */ /* 0x040fe40000410000 */
[----:B------:R-:W1:Y:S01]  /*9dc0*/  LDSM.16.MT88.4 R72, [R196] ;  /* 0x00000000c448783b */ /* 0x000e620000004200 */
[----:B------:R-:W-:Y:S04]  /*9dd0*/  FMUL.FTZ R23, R2, R115 ;  /* 0x0000007302177220 */ /* 0x000fe80000410000 */
[----:B------:R-:W-:Y:S02]  /*9de0*/  FMUL.FTZ R41, R0, R93 ;  /* 0x0000005d00297220 */ /* 0x000fe40000410000 */
[C---:B------:R-:W-:Y:S02]  /*9df0*/  FMUL.FTZ R42, R2.reuse, R94 ;  /* 0x0000005e022a7220 */ /* 0x040fe40000410000 */
[----:B------:R-:W-:Y:S02]  /*9e00*/  FMUL.FTZ R43, R2, R95 ;  /* 0x0000005f022b7220 */ /* 0x000fe40000410000 */
[----:B------:R-:W-:Y:S01]  /*9e10*/  LDSM.16.MT88.4 R92, [R197+0x2000] ;  /* 0x00200000c55c783b */ /* 0x000fe20000004200 */
[----:B------:R-:W-:Y:S02]  /*9e20*/  FMUL.FTZ R45, R0, R89 ;  /* 0x00000059002d7220 */ /* 0x000fe40000410000 */
[C---:B------:R-:W-:Y:S02]  /*9e30*/  FMUL.FTZ R46, R2.reuse, R90 ;  /* 0x0000005a022e7220 */ /* 0x040fe40000410000 */
[----:B------:R-:W-:Y:S02]  /*9e40*/  FMUL.FTZ R47, R2, R91 ;  /* 0x0000005b022f7220 */ /* 0x000fe40000410000 */
[----:B------:R-:W-:Y:S01]  /*9e50*/  FMUL.FTZ R48, R0, R84 ;  /* 0x0000005400307220 */ /* 0x000fe20000410000 */
[----:B------:R-:W-:Y:S01]  /*9e60*/  LDSM.16.MT88.4 R88, [R197+0x1800] ;  /* 0x00180000c558783b */ /* 0x000fe20000004200 */
[C---:B------:R-:W-:Y:S02]  /*9e70*/  FMUL.FTZ R50, R2.reuse, R86 ;  /* 0x0000005602327220 */ /* 0x040fe40000410000 */
[----:B------:R-:W-:Y:S02]  /*9e80*/  FMUL.FTZ R51, R2, R87 ;  /* 0x0000005702337220 */ /* 0x000fe40000410000 */
[C---:B------:R-:W-:Y:S02]  /*9e90*/  FMUL.FTZ R52, R0.reuse, R80 ;  /* 0x0000005000347220 */ /* 0x040fe40000410000 */
        /* <DEDUP_REMOVED lines=8> */
[----:B------:R-:W-:Y:S01]  /*9f20*/  FMUL.FTZ R59, R2, R79 ;  /* 0x0000004f023b7220 */ /* 0x000fe20000410000 */
[C---:B-1----:R-:W-:Y:S04]  /*9f30*/  HMMA.16816.F32 R20, R140.reuse, R72, R20 ;  /* 0x000000488c14723c */ /* 0x042fe80000001814 */
[----:B------:R-:W-:Y:S01]  /*9f40*/  LDSM.16.MT88.4 R76, [R195+0x800] ;  /* 0x00080000c34c783b */ /* 0x000fe20000004200 */
[C---:B------:R-:W-:Y:S02]  /*9f50*/  FMUL.FTZ R28, R0.reuse, R104 ;  /* 0x00000068001c7220 */ /* 0x040fe40000410000 */
[----:B------:R-:W-:Y:S01]  /*9f60*/  FMUL.FTZ R29, R0, R105 ;  /* 0x00000069001d7220 */ /* 0x000fe20000410000 */
[----:B------:R-:W-:Y:S01]  /*9f70*/  MUFU.EX2 R104, R245 ;  /* 0x000000f500687308 */ /* 0x000fe20000000800 */
[C---:B------:R-:W-:Y:S03]  /*9f80*/  HMMA.16816.F32 R24, R140.reuse, R74, R24 ;  /* 0x0000004a8c18723c */ /* 0x040fe60000001818 */
[----:B------:R-:W1:Y:S01]  /*9f90*/  LDSM.16.MT88.4 R72, [R200] ;  /* 0x00000000c848783b */ /* 0x000e620000004200 */
[C---:B------:R-:W-:Y:S02]  /*9fa0*/  FMUL.FTZ R30, R2.reuse, R106 ;  /* 0x0000006a021e7220 */ /* 0x040fe40000410000 */
[C---:B------:R-:W-:Y:S02]  /*9fb0*/  FMUL.FTZ R62, R2.reuse, R62 ;  /* 0x0000003e023e7220 */ /* 0x040fe40000410000 */
[C---:B------:R-:W-:Y:S01]  /*9fc0*/  FMUL.FTZ R63, R2.reuse, R63 ;  /* 0x0000003f023f7220 */ /* 0x040fe20000410000 */
[----:B------:R-:W-:Y:S03]  /*9fd0*/  MUFU.EX2 R106, R146 ;  /* 0x00000092006a7308 */ /* 0x000fe60000000800 */
[C---:B------:R-:W-:Y:S02]  /*9fe0*/  FMUL.FTZ R66, R2.reuse, R66 ;  /* 0x0000004202427220 */ /* 0x040fe40000410000 */
[----:B------:R-:W-:Y:S02]  /*9ff0*/  FMUL.FTZ R67, R2, R67 ;  /* 0x0000004302437220 */ /* 0x000fe40000410000 */
[C---:B------:R-:W-:Y:S02]  /*a000*/  FMUL.FTZ R60, R0.reuse, R60 ;  /* 0x0000003c003c7220 */ /* 0x040fe40000410000 */
[C---:B------:R-:W-:Y:S01]  /*a010*/  FMUL.FTZ R61, R0.reuse, R61 ;  /* 0x0000003d003d7220 */ /* 0x040fe20000410000 */
[----:B------:R-:W-:Y:S01]  /*a020*/  MUFU.EX2 R146, R234 ;  /* 0x000000ea00927308 */ /* 0x000fe20000000800 */
[C---:B------:R-:W-:Y:S02]  /*a030*/  FMUL.FTZ R64, R0.reuse, R64 ;  /* 0x0000004000407220 */ /* 0x040fe40000410000 */
[----:B------:R-:W-:Y:S02]  /*a040*/  FMUL.FTZ R65, R0, R65 ;  /* 0x0000004100417220 */ /* 0x000fe40000410000 */
[----:B--2---:R-:W-:Y:S05]  /*a050*/  FADD.FTZ R0, R68, R144 ;  /* 0x0000009044007221 */ /* 0x004fea0000010000 */
[----:B------:R-:W-:Y:S10]  /*a060*/  MUFU.EX2 R144, R238 ;  /* 0x000000ee00907308 */ /* 0x000ff40000000800 */
[----:B------:R-:W2:Y:S01]  /*a070*/  MUFU.EX2 R2, R155 ;  /* 0x0000009b00027308 */ /* 0x000ea20000000800 */
[C---:B-1----:R-:W-:Y:S09]  /*a080*/  HMMA.16816.F32 R28, R140.reuse, R72, R28 ;  /* 0x000000488c1c723c */ /* 0x042ff2000000181c */
[----:B------:R-:W-:Y:S01]  /*a090*/  MUFU.EX2 R155, R161 ;  /* 0x000000a1009b7308 */ /* 0x000fe20000000800 */
[C---:B------:R-:W-:Y:S01]  /*a0a0*/  HMMA.16816.F32 R32, R140.reuse, R74, R32 ;  /* 0x0000004a8c20723c */ /* 0x040fe20000001820 */
[----:B------:R-:W1:Y:S08]  /*a0b0*/  LDSM.16.MT88.4 R72, [R195+0x3800] ;  /* 0x00380000c348783b */ /* 0x000e700000004200 */
[----:B------:R-:W3:Y:S03]  /*a0c0*/  MUFU.EX2 R105, R145 ;  /* 0x0000009100697308 */ /* 0x000ee60000000800 */
[C---:B--2---:R-:W-:Y:S04]  /*a0d0*/  FADD.FTZ R0, R2.reuse, R0 ;  /* 0x0000000002007221 */ /* 0x044fe80000010000 */
[----:B------:R-:W-:Y:S03]  /*a0e0*/  FADD.FTZ R0, R71, R0 ;  /* 0x0000000047007221 */ /* 0x000fe60000010000 */
[----:B------:R-:W-:Y:S01]  /*a0f0*/  MUFU.EX2 R145, R235 ;  /* 0x000000eb00917308 */ /* 0x000fe20000000800 */
[----:B------:R-:W-:Y:S01]  /*a100*/  FADD.FTZ R0, R69, R0 ;  /* 0x0000000045007221 */ /* 0x000fe20000010000 */
        /* <DEDUP_REMOVED lines=15> */
[----:B------:R-:W-:Y:S02]  /*a200*/  F2FP.PACK_AB R75, R252, R147 ;  /* 0x00000093fc4b723e */ /* 0x000fe400000000ff */
[----:B------:R-:W2:Y:S05]  /*a210*/  MUFU.EX2 R2, R158 ;  /* 0x0000009e00027308 */ /* 0x000eaa0000000800 */
[C---:B------:R-:W-:Y:S05]  /*a220*/  HMMA.16816.F32 R4, R72.reuse, R76, R4 ;  /* 0x0000004c4804723c */ /* 0x040fea0000001804 */
[----:B------:R-:W3:Y:S03]  /*a230*/  MUFU.EX2 R71, R157 ;  /* 0x0000009d00477308 */ /* 0x000ee60000000800 */
[C---:B------:R-:W-:Y:S01]  /*a240*/  HMMA.16816.F32 R8, R72.reuse, R78, R8 ;  /* 0x0000004e4808723c */ /* 0x040fe20000001808 */
[----:B------:R-:W4:Y:S03]  /*a250*/  LDSM.16.MT88.4 R76, [R196+0x800] ;  /* 0x00080000c44c783b */ /* 0x000f260000004200 */
[----:B-1----:R-:W-:Y:S03]  /*a260*/  FADD.FTZ R0, R68, R0 ;  /* 0x0000000044007221 */ /* 0x002fe60000010000 */
[----:B------:R-:W1:Y:S01]  /*a270*/  MUFU.EX2 R69, R154 ;  /* 0x0000009a00457308 */ /* 0x000e620000000800 */
[C---:B------:R-:W-:Y:S04]  /*a280*/  HMMA.16816.F32 R12, R72.reuse, R80, R12 ;  /* 0x00000050480c723c */ /* 0x040fe8000000180c */
[C---:B--2---:R-:W-:Y:S04]  /*a290*/  FADD.FTZ R0, R2.reuse, R0 ;  /* 0x0000000002007221 */ /* 0x044fe80000010000 */
[C---:B------:R-:W-:Y:S01]  /*a2a0*/  HMMA.16816.F32 R16, R72.reuse, R82, R16 ;  /* 0x000000524810723c */ /* 0x040fe20000001810 */
[----:B------:R-:W2:Y:S01]  /*a2b0*/  LDSM.16.MT88.4 R80, [R198+0x800] ;  /* 0x00080000c650783b */ /* 0x000ea20000004200 */
[----:B------:R-:W-:Y:S02]  /*a2c0*/  MUFU.EX2 R159, R150 ;  /* 0x00000096009f7308 */ /* 0x000fe40000000800 */
[----:B---3--:R-:W-:Y:S08]  /*a2d0*/  FADD.FTZ R0, R71, R0 ;  /* 0x0000000047007221 */ /* 0x008ff00000010000 */
[----:B------:R-:W3:Y:S01]  /*a2e0*/  MUFU.EX2 R158, R149 ;  /* 0x00000095009e7308 */ /* 0x000ee20000000800 */
[C---:B-1----:R-:W-:Y:S09]  /*a2f0*/  FADD.FTZ R0, R69.reuse, R0 ;  /* 0x0000000045007221 */ /* 0x042ff20000010000 */
[----:B------:R-:W1:Y:S01]  /*a300*/  MUFU.EX2 R157, R151 ;  /* 0x00000097009d7308 */ /* 0x000e620000000800 */
[C---:B----4-:R-:W-:Y:S09]  /*a310*/  HMMA.16816.F32 R20, R72.reuse, R76, R20 ;  /* 0x0000004c4814723c */ /* 0x050ff20000001814 */
[----:B------:R-:W-:Y:S01]  /*a320*/  MUFU.EX2 R154, R160 ;  /* 0x000000a0009a7308 */ /* 0x000fe20000000800 */
[C---:B------:R-:W-:Y:S01]  /*a330*/  HMMA.16816.F32 R24, R72.reuse, R78, R24 ;  /* 0x0000004e4818723c */ /* 0x040fe20000001818 */
[----:B------:R-:W4:Y:S07]  /*a340*/  LDSM.16.MT88.4 R76, [R195+0x4000] ;  /* 0x00400000c34c783b */ /* 0x000f2e0000004200 */
[C---:B--2---:R-:W-:Y:S01]  /*a350*/  HMMA.16816.F32 R28, R72.reuse, R80, R28 ;  /* 0x00000050481c723c */ /* 0x044fe2000000181c */
[----:B------:R-:W-:Y:S07]  /*a360*/  MUFU.EX2 R151, R225 ;  /* 0x000000e100977308 */ /* 0x000fee0000000800 */
[C---:B------:R-:W-:Y:S01]  /*a370*/  HMMA.16816.F32 R32, R72.reuse, R82, R32 ;  /* 0x000000524820723c */ /* 0x040fe20000001820 */
[----:B------:R-:W2:Y:S02]  /*a380*/  LDSM.16.MT88.4 R80, [R197+0x4000] ;  /* 0x00400000c550783b */ /* 0x000ea40000004200 */
[----:B------:R-:W-:Y:S10]  /*a390*/  MUFU.EX2 R150, R226 ;  /* 0x000000e200967308 */ /* 0x000ff40000000800 */
[----:B------:R-:W-:Y:S10]  /*a3a0*/  MUFU.EX2 R149, R227 ;  /* 0x000000e300957308 */ /* 0x000ff40000000800 */
[----:B------:R-:W-:Y:S01]  /*a3b0*/  MUFU.EX2 R143, R242 ;  /* 0x000000f2008f7308 */ /* 0x000fe20000000800 */
[C---:B----4-:R-:W-:Y:S08]  /*a3c0*/  HMMA.16816.F32 R36, R72.reuse, R76, R36 ;  /* 0x0000004c4824723c */ /* 0x050ff00000001824 */
[C---:B------:R-:W-:Y:S01]  /*a3d0*/  HMMA.16816.F32 R40, R72.reuse, R78, R40 ;  /* 0x0000004e4828723c */ /* 0x040fe20000001828 */
[----:B------:R-:W4:Y:S01]  /*a3e0*/  LDSM.16.MT88.4 R76, [R196+0x4000] ;  /* 0x00400000c44c783b */ /* 0x000f220000004200 */
[----:B------:R-:W-:Y:S06]  /*a3f0*/  MUFU.EX2 R142, R243 ;  /* 0x000000f3008e7308 */ /* 0x000fec0000000800 */
[C---:B--2---:R-:W-:Y:S04]  /*a400*/  HMMA.16816.F32 R44, R72.reuse, R80, R44 ;  /* 0x00000050482c723c */ /* 0x044fe8000000182c */
[----:B------:R-:W-:Y:S04]  /*a410*/  MUFU.EX2 R141, R246 ;  /* 0x000000f6008d7308 */ /* 0x000fe80000000800 */
[C---:B------:R-:W-:Y:S01]  /*a420*/  HMMA.16816.F32 R48, R72.reuse, R82, R48 ;  /* 0x000000524830723c */ /* 0x040fe20000001830 */
[----:B------:R-:W2:Y:S05]  /*a430*/  LDSM.16.MT88.4 R80, [R198+0x4000] ;  /* 0x00400000c650783b */ /* 0x000eaa0000004200 */
[----:B------:R-:W-:Y:S02]  /*a440*/  MUFU.EX2 R140, R249 ;  /* 0x000000f9008c7308 */ /* 0x000fe40000000800 */
[C---:B----4-:R-:W-:Y:S08]  /*a450*/  HMMA.16816.F32 R52, R72.reuse, R76, R52 ;  /* 0x0000004c4834723c */ /* 0x050ff00000001834 */
[C---:B------:R-:W-:Y:S01]  /*a460*/  HMMA.16816.F32 R56, R72.reuse, R78, R56 ;  /* 0x0000004e4838723c */ /* 0x040fe20000001838 */
[----:B------:R-:W4:Y:S07]  /*a470*/  LDSM.16.MT88.4 R76, [R195+0x1000] ;  /* 0x00100000c34c783b */ /* 0x000f2e0000004200 */
[C---:B--2---:R-:W-:Y:S08]  /*a480*/  HMMA.16816.F32 R60, R72.reuse, R80, R60 ;  /* 0x00000050483c723c */ /* 0x044ff0000000183c */
[----:B------:R-:W-:Y:S01]  /*a490*/  HMMA.16816.F32 R64, R72, R82, R64 ;  /* 0x000000524840723c */ /* 0x000fe20000001840 */
[----:B------:R-:W2:Y:S06]  /*a4a0*/  LDSM.16.MT88.4 R80, [R197+0x1000] ;  /* 0x00100000c550783b */ /* 0x000eac0000004200 */
[----:B------:R-:W-:Y:S02]  /*a4b0*/  F2FP.PACK_AB R72, R2, R68 ;  /* 0x000000440248723e */ /* 0x000fe400000000ff */
[----:B------:R-:W-:Y:S01]  /*a4c0*/  F2FP.PACK_AB R74, R69, R71 ;  /* 0x00000047454a723e */ /* 0x000fe200000000ff */
[----:B------:R-:W5:Y:S02]  /*a4d0*/  MUFU.EX2 R68, R167 ;  /* 0x000000a700447308 */ /* 0x000f640000000800 */
[----:B---3--:R-:W-:Y:S02]  /*a4e0*/  F2FP.PACK_AB R73, R158, R159 ;  /* 0x0000009f9e49723e */ /* 0x008fe400000000ff */
[----:B-1----:R-:W-:Y:S06]  /*a4f0*/  F2FP.PACK_AB R75, R156, R157 ;  /* 0x0000009d9c4b723e */ /* 0x002fec00000000ff */
[----:B------:R-:W1:Y:S01]  /*a500*/  MUFU.EX2 R2, R166 ;  /* 0x000000a600027308 */ /* 0x000e620000000800 */
[C---:B----4-:R-:W-:Y:S09]  /*a510*/  HMMA.16816.F32 R4, R72.reuse, R76, R4 ;  /* 0x0000004c4804723c */ /* 0x050ff20000001804 */
[----:B------:R-:W3:Y:S01]  /*a520*/  MUFU.EX2 R71, R165 ;  /* 0x000000a500477308 */ /* 0x000ee20000000800 */
[C---:B------:R-:W-:Y:S01]  /*a530*/  HMMA.16816.F32 R8, R72.reuse, R78, R8 ;  /* 0x0000004e4808723c */ /* 0x040fe20000001808 */
[----:B------:R-:W4:Y:S02]  /*a540*/  LDSM.16.MT88.4 R76, [R198+0x1000] ;  /* 0x00100000c64c783b */ /* 0x000f240000004200 */
[----:B-----5:R-:W-:Y:S01]  /*a550*/  FADD.FTZ R0, R68, R0 ;  /* 0x0000000044007221 */ /* 0x020fe20000010000 */
[----:B------:R-:W-:Y:S05]  /*a560*/  MOV R167, R147 ;  /* 0x0000009300a77202 */ /* 0x000fea0000000f00 */
[----:B------:R-:W5:Y:S01]  /*a570*/  MUFU.EX2 R69, R164 ;  /* 0x000000a400457308 */ /* 0x000f620000000800 */
[C---:B--2---:R-:W-:Y:S03]  /*a580*/  HMMA.16816.F32 R12, R72.reuse, R80, R12 ;  /* 0x00000050480c723c */ /* 0x044fe6000000180c */
[----:B-1----:R-:W-:Y:S01]  /*a590*/  FADD.FTZ R0, R2, R0 ;  /* 0x0000000002007221 */ /* 0x002fe20000010000 */
[----:B------:R-:W-:Y:S04]  /*a5a0*/  IADD3 R166, R224, -0x1, RZ ;  /* 0xffffffffe0a67810 */ /* 0x000fe80007ffe0ff */
[C---:B------:R-:W-:Y:S01]  /*a5b0*/  HMMA.16816.F32 R16, R72.reuse, R82, R16 ;  /* 0x000000524810723c */ /* 0x040fe20000001810 */
[----:B------:R-:W1:Y:S01]  /*a5c0*/  LDSM.16.MT88.4 R80, [R195+0x4800] ;  /* 0x00480000c350783b */ /* 0x000e620000004200 */
[----:B------:R-:W-:Y:S02]  /*a5d0*/  MUFU.EX2 R147, R233 ;  /* 0x000000e900937308 */ /* 0x000fe40000000800 */
[----:B---3--:R-:W-:Y:S04]  /*a5e0*/  FADD.FTZ R0, R71, R0 ;  /* 0x0000000047007221 */ /* 0x008fe80000010000 */
[C---:B------:R-:W-:Y:S04]  /*a5f0*/  HMMA.16816.F32 R20, R72.reuse, R84, R20 ;  /* 0x000000544814723c */ /* 0x040fe80000001814 */
[C---:B-----5:R-:W-:Y:S04]  /*a600*/  FADD.FTZ R0, R69.reuse, R0 ;  /* 0x0000000045007221 */ /* 0x060fe80000010000 */
[C---:B------:R-:W-:Y:S01]  /*a610*/  HMMA.16816.F32 R24, R72.reuse, R86, R24 ;  /* 0x000000564818723c */ /* 0x040fe20000001818 */
[----:B------:R-:W2:Y:S07]  /*a620*/  LDSM.16.MT88.4 R84, [R197+0x4800] ;  /* 0x00480000c554783b */ /* 0x000eae0000004200 */
[C---:B----4-:R-:W-:Y:S08]  /*a630*/  HMMA.16816.F32 R28, R72.reuse, R76, R28 ;  /* 0x0000004c481c723c */ /* 0x050ff0000000181c */
        /* <DEDUP_REMOVED lines=26> */
[C---:B-1----:R-:W-:Y:S04]  /*a7e0*/  FADD.FTZ R0, R2.reuse, R0 ;  /* 0x0000000002007221 */ /* 0x042fe80000010000 */
[C---:B------:R-:W-:Y:S04]  /*a7f0*/  HMMA.16816.F32 R12, R76.reuse, R88, R12 ;  /* 0x000000584c0c723c */ /* 0x040fe8000000180c */
[----:B-----5:R-:W-:Y:S04]  /*a800*/  FADD.FTZ R0, R71, R0 ;  /* 0x0000000047007221 */ /* 0x020fe80000010000 */
[C---:B------:R-:W-:Y:S01]  /*a810*/  HMMA.16816.F32 R16, R76.reuse, R90, R16 ;  /* 0x0000005a4c10723c */ /* 0x040fe20000001810 */
[----:B------:R-:W-:Y:S03]  /*a820*/  LDSM.16.MT88.4 R88, [R196+0x5000] ;  /* 0x00500000c458783b */ /* 0x000fe60000004200 */
[C---:B---3--:R-:W-:Y:S04]  /*a830*/  FADD.FTZ R0, R69.reuse, R0 ;  /* 0x0000000045007221 */ /* 0x048fe80000010000 */
        /* <DEDUP_REMOVED lines=28> */
[C---:B-----5:R-:W-:Y:S03]  /*aa00*/  FADD.FTZ R0, R69.reuse, R0 ;  /* 0x0000000045007221 */ /* 0x060fe60000010000 */
[C---:B------:R-:W-:Y:S01]  /*aa10*/  HMMA.16816.F32 R8, R72.reuse, R86, R8 ;  /* 0x000000564808723c */ /* 0x040fe20000001808 */
[----:B------:R-:W3:Y:S03]  /*aa20*/  LDSM.16.MT88.4 R84, [R197+0x5800] ;  /* 0x00580000c554783b */ /* 0x000ee60000004200 */
[----:B------:R-:W-:Y:S04]  /*aa30*/  FADD.FTZ R0, R68, R0 ;  /* 0x0000000044007221 */ /* 0x000fe80000010000 */
[C---:B------:R-:W-:Y:S04]  /*aa40*/  HMMA.16816.F32 R12, R72.reuse, R92, R12 ;  /* 0x0000005c480c723c */ /* 0x040fe8000000180c */
[----:B--2---:R-:W-:Y:S04]  /*aa50*/  FADD.FTZ R0, R2, R0 ;  /* 0x0000000002007221 */ /* 0x004fe80000010000 */
[C---:B------:R-:W-:Y:S01]  /*aa60*/  HMMA.16816.F32 R16, R72.reuse, R94, R16 ;  /* 0x0000005e4810723c */ /* 0x040fe20000001810 */
[----:B------:R-:W2:Y:S03]  /*aa70*/  LDSM.16.MT88.4 R92, [R196+0x5800] ;  /* 0x00580000c45c783b */ /* 0x000ea60000004200 */
[----:B------:R-:W-:Y:S04]  /*aa80*/  FADD.FTZ R0, R104, R0 ;  /* 0x0000000068007221 */ /* 0x000fe80000010000 */
[C---:B----4-:R-:W-:Y:S08]  /*aa90*/  HMMA.16816.F32 R20, R72.reuse, R88, R20 ;  /* 0x000000584814723c */ /* 0x050ff00000001814 */
[C---:B------:R-:W-:Y:S01]  /*aaa0*/  HMMA.16816.F32 R24, R72.reuse, R90, R24 ;  /* 0x0000005a4818723c */ /* 0x040fe20000001818 */
[----:B------:R-:W4:Y:S07]  /*aab0*/  LDSM.16.MT88.4 R88, [R198+0x5800] ;  /* 0x00580000c658783b */ /* 0x000f2e0000004200 */
[C---:B------:R-:W-:Y:S07]  /*aac0*/  HMMA.16816.F32 R28, R72.reuse, R76, R28 ;  /* 0x0000004c481c723c */ /* 0x040fee000000181c */
[----:B------:R-:W-:Y:S01]  /*aad0*/  F2FP.PACK_AB R76, R69, R71 ;  /* 0x00000047454c723e */ /* 0x000fe200000000ff */
[C---:B------:R-:W-:Y:S01]  /*aae0*/  HMMA.16816.F32 R32, R72.reuse, R78, R32 ;  /* 0x0000004e4820723c */ /* 0x040fe20000001820 */
[----:B------:R-:W5:Y:S03]  /*aaf0*/  MUFU.EX2 R71, R244 ;  /* 0x000000f400477308 */ /* 0x000f660000000800 */
[----:B------:R-:W-:Y:S03]  /*ab00*/  F2FP.PACK_AB R77, R146, R147 ;  /* 0x00000093924d723e */ /* 0x000fe600000000ff */
[----:B------:R-:W-:Y:S01]  /*ab10*/  F2FP.PACK_AB R78, R2, R68 ;  /* 0x00000044024e723e */ /* 0x000fe200000000ff */
[C---:B-1----:R-:W-:Y:S03]  /*ab20*/  HMMA.16816.F32 R36, R72.reuse, R80, R36 ;  /* 0x000000504824723c */ /* 0x042fe60000001824 */
[----:B------:R-:W1:Y:S01]  /*ab30*/  MUFU.EX2 R69, R247 ;  /* 0x000000f700457308 */ /* 0x000e620000000800 */
[----:B------:R-:W-:Y:S01]  /*ab40*/  FADD.FTZ R2, R107, R250 ;  /* 0x000000fa6b027221 */ /* 0x000fe20000010000 */
[----:B------:R-:W-:Y:S03]  /*ab50*/  F2FP.PACK_AB R79, R144, R145 ;  /* 0x00000091904f723e */ /* 0x000fe600000000ff */
[C---:B------:R-:W-:Y:S01]  /*ab60*/  HMMA.16816.F32 R40, R72.reuse, R82, R40 ;  /* 0x000000524828723c */ /* 0x040fe20000001828 */
[----:B------:R-:W4:Y:S04]  /*ab70*/  LDSM.16.MT88.4 R80, [R195+0x2800] ;  /* 0x00280000c350783b */ /* 0x000f280000004200 */
[----:B------:R-:W2:Y:S03]  /*ab80*/  MUFU.EX2 R68, R248 ;  /* 0x000000f800447308 */ /* 0x000ea60000000800 */
[C---:B---3--:R-:W-:Y:S04]  /*ab90*/  HMMA.16816.F32 R44, R72.reuse, R84, R44 ;  /* 0x00000054482c723c */ /* 0x048fe8000000182c */
[----:B-----5:R-:W-:Y:S04]  /*aba0*/  FADD.FTZ R0, R71, R0 ;  /* 0x0000000047007221 */ /* 0x020fe80000010000 */
[C---:B------:R-:W-:Y:S01]  /*abb0*/  HMMA.16816.F32 R48, R72.reuse, R86, R48 ;  /* 0x000000564830723c */ /* 0x040fe20000001830 */
[----:B------:R-:W3:Y:S03]  /*abc0*/  LDSM.16.MT88.4 R84, [R197+0x2800] ;  /* 0x00280000c554783b */ /* 0x000ee60000004200 */
[----:B-1----:R-:W-:Y:S04]  /*abd0*/  FADD.FTZ R0, R69, R0 ;  /* 0x0000000045007221 */ /* 0x002fe80000010000 */
[C---:B--2---:R-:W-:Y:S04]  /*abe0*/  HMMA.16816.F32 R52, R72.reuse, R92, R52 ;  /* 0x0000005c4834723c */ /* 0x044fe80000001834 */
[----:B------:R-:W-:Y:S02]  /*abf0*/  FADD.FTZ R238, R68, R0 ;  /* 0x0000000044ee7221 */ /* 0x000fe40000010000 */
[----:B------:R-:W-:Y:S02]  /*ac00*/  FADD.FTZ R0, R112, R2 ;  /* 0x0000000270007221 */ /* 0x000fe40000010000 */
[C---:B------:R-:W-:Y:S01]  /*ac10*/  HMMA.16816.F32 R56, R72.reuse, R94, R56 ;  /* 0x0000005e4838723c */ /* 0x040fe20000001838 */
[----:B------:R-:W2:Y:S03]  /*ac20*/  LDL R2, [R1+0x8] ;  /* 0x0000080001027983 */ /* 0x000ea60000100800 */
[----:B------:R-:W-:Y:S01]  /*ac30*/  FADD.FTZ R0, R106, R0 ;  /* 0x000000006a007221 */ /* 0x000fe20000010000 */
[----:B------:R-:W1:Y:S03]  /*ac40*/  LDSM.16.MT88.4 R92, [R196+0x2800] ;  /* 0x00280000c45c783b */ /* 0x000e660000004200 */
[C---:B----4-:R-:W-:Y:S04]  /*ac50*/  HMMA.16816.F32 R60, R72.reuse, R88, R60 ;  /* 0x00000058483c723c */ /* 0x050fe8000000183c */
[----:B------:R-:W-:Y:S04]  /*ac60*/  FADD.FTZ R0, R105, R0 ;  /* 0x0000000069007221 */ /* 0x000fe80000010000 */
[----:B------:R-:W-:Y:S01]  /*ac70*/  HMMA.16816.F32 R64, R72, R90, R64 ;  /* 0x0000005a4840723c */ /* 0x000fe20000001840 */
[----:B------:R-:W4:Y:S03]  /*ac80*/  LDSM.16.MT88.4 R72, [R198+0x2800] ;  /* 0x00280000c648783b */ /* 0x000f260000004200 */
[----:B------:R-:W-:Y:S04]  /*ac90*/  FADD.FTZ R0, R167, R0 ;  /* 0x00000000a7007221 */ /* 0x000fe80000010000 */
[C---:B------:R-:W-:Y:S01]  /*aca0*/  HMMA.16816.F32 R4, R76.reuse, R80, R4 ;  /* 0x000000504c04723c */ /* 0x040fe20000001804 */
[----:B------:R-:W5:Y:S04]  /*acb0*/  LDSM.16.MT88.4 R88, [R195+0x6000] ;  /* 0x00600000c358783b */ /* 0x000f680000004200 */
        /* <DEDUP_REMOVED lines=11> */
[C---:B------:R-:W-:Y:S01]  /*ad70*/  HMMA.16816.F32 R24, R76.reuse, R94, R24 ;  /* 0x0000005e4c18723c */ /* 0x040fe20000001818 */
[----:B------:R-:W1:Y:S03]  /*ad80*/  LDSM.16.MT88.4 R92, [R195+0x6800] ;  /* 0x00680000c35c783b */ /* 0x000e660000004200 */
[----:B------:R-:W-:Y:S04]  /*ad90*/  FADD.FTZ R0, R155, R0 ;  /* 0x000000009b007221 */ /* 0x000fe80000010000 */
[C---:B----4-:R-:W-:Y:S04]  /*ada0*/  HMMA.16816.F32 R28, R76.reuse, R72, R28 ;  /* 0x000000484c1c723c */ /* 0x050fe8000000181c */
[----:B------:R-:W-:Y:S03]  /*adb0*/  FADD.FTZ R0, R154, R0 ;  /* 0x000000009a007221 */ /* 0x000fe60000010000 */
[----:B------:R-:W-:Y:S01]  /*adc0*/  F2FP.PACK_AB R72, R71, R104 ;  /* 0x000000684748723e */ /* 0x000fe200000000ff */
[C---:B------:R-:W-:Y:S04]  /*add0*/  HMMA.16816.F32 R32, R76.reuse, R74, R32 ;  /* 0x0000004a4c20723c */ /* 0x040fe80000001820 */
[----:B------:R-:W-:Y:S01]  /*ade0*/  F2FP.PACK_AB R73, R142, R143 ;  /* 0x0000008f8e49723e */ /* 0x000fe200000000ff */
[----:B------:R-:W-:Y:S01]  /*adf0*/  FADD.FTZ R0, R153, R0 ;  /* 0x0000000099007221 */ /* 0x000fe20000010000 */
[----:B------:R-:W-:Y:S02]  /*ae00*/  MOV R71, R70 ;  /* 0x0000004600477202 */ /* 0x000fe40000000f00 */
[C---:B-----5:R-:W-:Y:S04]  /*ae10*/  HMMA.16816.F32 R36, R76.reuse, R88, R36 ;  /* 0x000000584c24723c */ /* 0x060fe80000001824 */
[----:B------:R-:W-:Y:S01]  /*ae20*/  F2FP.PACK_AB R74, R68, R69 ;  /* 0x00000045444a723e */ /* 0x000fe200000000ff */
[----:B------:R-:W-:Y:S01]  /*ae30*/  FADD.FTZ R0, R152, R0 ;  /* 0x0000000098007221 */ /* 0x000fe20000010000 */
[----:B------:R-:W-:Y:S02]  /*ae40*/  F2FP.PACK_AB R75, R140, R141 ;  /* 0x0000008d8c4b723e */ /* 0x000fe400000000ff */
[C---:B------:R-:W-:Y:S04]  /*ae50*/  HMMA.16816.F32 R40, R76.reuse, R90, R40 ;  /* 0x0000005a4c28723c */ /* 0x040fe80000001828 */
[-C--:B------:R-:W-:Y:S01]  /*ae60*/  MOV R69, R3.reuse ;  /* 0x0000000300457202 */ /* 0x080fe20000000f00 */
[----:B------:R-:W-:Y:S03]  /*ae70*/  FADD.FTZ R0, R151, R0 ;  /* 0x0000000097007221 */ /* 0x000fe60000010000 */
        /* <DEDUP_REMOVED lines=8> */
[C---:B---3--:R-:W-:Y:S04]  /*af00*/  HMMA.16816.F32 R60, R76.reuse, R84, R60 ;  /* 0x000000544c3c723c */ /* 0x048fe8000000183c */
[----:B------:R-:W-:Y:S04]  /*af10*/  FADD.FTZ R0, R146, R0 ;  /* 0x0000000092007221 */ /* 0x000fe80000010000 */
[----:B------:R-:W-:Y:S01]  /*af20*/  HMMA.16816.F32 R64, R76, R86, R64 ;  /* 0x000000564c40723c */ /* 0x000fe20000001840 */
[----:B------:R-:W3:Y:S03]  /*af30*/  LDSM.16.MT88.4 R84, [R197+0x6800] ;  /* 0x00680000c554783b */ /* 0x000ee60000004200 */
[----:B------:R-:W-:Y:S04]  /*af40*/  FADD.FTZ R0, R145, R0 ;  /* 0x0000000091007221 */ /* 0x000fe80000010000 */
[C---:B------:R-:W-:Y:S01]  /*af50*/  HMMA.16816.F32 R128, R72.reuse, R124, R4 ;  /* 0x0000007c4880723c */ /* 0x040fe20000001804 */
[----:B------:R-:W4:Y:S04]  /*af60*/  LDSM.16.MT88.4 R76, [R196+0x6800] ;  /* 0x00680000c44c783b */ /* 0x000f280000004200 */
[----:B------:R-:W-:Y:S03]  /*af70*/  FADD.FTZ R0, R144, R0 ;  /* 0x0000000090007221 */ /* 0x000fe60000010000 */
[C---:B------:R-:W-:Y:S01]  /*af80*/  HMMA.16816.F32 R124, R72.reuse, R126, R8 ;  /* 0x0000007e487c723c */ /* 0x040fe20000001808 */
[----:B------:R-:W5:Y:S03]  /*af90*/  LDSM.16.MT88.4 R4, [R198+0x6800] ;  /* 0x00680000c604783b */ /* 0x000f660000004200 */
[----:B------:R-:W-:Y:S04]  /*afa0*/  FADD.FTZ R0, R143, R0 ;  /* 0x000000008f007221 */ /* 0x000fe80000010000 */
[C---:B------:R-:W-:Y:S04]  /*afb0*/  HMMA.16816.F32 R120, R72.reuse, R116, R12 ;  /* 0x000000744878723c */ /* 0x040fe8000000180c */
[----:B------:R-:W-:Y:S04]  /*afc0*/  FADD.FTZ R0, R142, R0 ;  /* 0x000000008e007221 */ /* 0x000fe80000010000 */
[C---:B------:R-:W-:Y:S04]  /*afd0*/  HMMA.16816.F32 R116, R72.reuse, R118, R16 ;  /* 0x000000764874723c */ /* 0x040fe80000001810 */
[----:B------:R-:W-:Y:S04]  /*afe0*/  FADD.FTZ R0, R141, R0 ;  /* 0x000000008d007221 */ /* 0x000fe80000010000 */
[C---:B------:R-:W-:Y:S04]  /*aff0*/  HMMA.16816.F32 R112, R72.reuse, R108, R20 ;  /* 0x0000006c4870723c */ /* 0x040fe80000001814 */
[----:B------:R-:W-:Y:S04]  /*b000*/  FADD.FTZ R250, R140, R0 ;  /* 0x000000008cfa7221 */ /* 0x000fe80000010000 */
[C---:B------:R-:W-:Y:S08]  /*b010*/  HMMA.16816.F32 R108, R72.reuse, R110, R24 ;  /* 0x0000006e486c723c */ /* 0x040ff00000001818 */
[C---:B------:R-:W-:Y:S08]  /*b020*/  HMMA.16816.F32 R104, R72.reuse, R100, R28 ;  /* 0x000000644868723c */ /* 0x040ff0000000181c */
[C---:B------:R-:W-:Y:S08]  /*b030*/  HMMA.16816.F32 R100, R72.reuse, R102, R32 ;  /* 0x000000664864723c */ /* 0x040ff00000001820 */
[C---:B-1----:R-:W-:Y:S08]  /*b040*/  HMMA.16816.F32 R96, R72.reuse, R92, R36 ;  /* 0x0000005c4860723c */ /* 0x042ff00000001824 */
[C---:B------:R-:W-:Y:S08]  /*b050*/  HMMA.16816.F32 R92, R72.reuse, R94, R40 ;  /* 0x0000005e485c723c */ /* 0x040ff00000001828 */
[C---:B---3--:R-:W-:Y:S08]  /*b060*/  HMMA.16816.F32 R88, R72.reuse, R84, R44 ;  /* 0x000000544858723c */ /* 0x048ff0000000182c */
[C---:B------:R-:W-:Y:S08]  /*b070*/  HMMA.16816.F32 R84, R72.reuse, R86, R48 ;  /* 0x000000564854723c */ /* 0x040ff00000001830 */
[C---:B----4-:R-:W-:Y:S08]  /*b080*/  HMMA.16816.F32 R80, R72.reuse, R76, R52 ;  /* 0x0000004c4850723c */ /* 0x050ff00000001834 */
[C---:B------:R-:W-:Y:S08]  /*b090*/  HMMA.16816.F32 R76, R72.reuse, R78, R56 ;  /* 0x0000004e484c723c */ /* 0x040ff00000001838 */
[C---:B-----5:R-:W-:Y:S08]  /*b0a0*/  HMMA.16816.F32 R60, R72.reuse, R4, R60 ;  /* 0x00000004483c723c */ /* 0x060ff0000000183c */
[----:B------:R-:W-:Y:S07]  /*b0b0*/  HMMA.16816.F32 R64, R72, R6, R64 ;  /* 0x000000064840723c */ /* 0x000fee0000001840 */
[----:B------:R-:W-:Y:S02]  /*b0c0*/  MOV R72, R3 ;  /* 0x0000000300487202 */ /* 0x000fe40000000f00 */
[----:B--2---:R-:W-:Y:S03]  /*b0d0*/  ISETP.GT.AND P0, PT, R224, R2, PT ;  /* 0x00000002e000720c */ /* 0x004fe60003f04270 */
[----:B------:R-:W-:Y:S10]  /*b0e0*/  MOV R224, R166 ;  /* 0x000000a600e07202 */ /* 0x000ff40000000f00 */
[----:B------:R-:W-:-:S05]  /*b0f0*/  @P0 BRA `(.L_x_1360) ;  /* 0xffffc07000000947 */ /* 0x000fca000383ffff */
.L_x_1344:
[----:B--2---:R-:W2:Y:S02]  /*b100*/  LDL R0, [R1] ;  /* 0x0000000001007983 */ /* 0x004ea40000100800 */
[----:B--2---:R-:W-:-:S13]  /*b110*/  ISETP.GE.AND P0, PT, R166, R0, PT ;  /* 0x00000000a600720c */ /* 0x004fda0003f06270 */
[----:B------:R-:W-:Y:S05]  /*b120*/  @!P0 BRA `(.L_x_1361) ;  /* 0x000037b000008947 */ /* 0x000fea0003800000 */
.L_x_1376:
        /* <DEDUP_REMOVED lines=8> */
[----:B------:R-:W-:Y:S01]  /*b1b0*/  IMAD R0, R0, c[0x0][0x208], RZ ;  /* 0x0000820000007a24 */ /* 0x000fe200078e02ff */
[----:B------:R-:W-:Y:S02]  /*b1c0*/  MOV R71, R70 ;  /* 0x0000004600477202 */ /* 0x000fe40000000f00 */
[----:B------:R-:W-:Y:S02]  /*b1d0*/  IMAD R4, R4, c[0x0][0x218], RZ ;  /* 0x0000860004047a24 */ /* 0x000fe400078e02ff */
[----:B------:R-:W-:Y:S02]  /*b1e0*/  IMAD R0, R223, c[0x0][0x20c], R0 ;  /* 0x00008300df007a24 */ /* 0x000fe400078e0200 */
[C---:B------:R-:W-:Y:S03]  /*b1f0*/  IMAD R4, R218.reuse, c[0x0][0x21c], R4 ;  /* 0x00008700da047a24 */ /* 0x040fe600078e0204 */
[----:B------:R-:W-:Y:S05]  /*b200*/  IADD3 R3, R3, R0, RZ ;  /* 0x0000000003037210 */ /* 0x000fea0007ffe0ff */
[----:B------:R-:W-:Y:S01]  /*b210*/  IMAD.WIDE.U32 R2, R218, c[0x0][0x218], R2 ;  /* 0x00008600da027a25 */ /* 0x000fe200078e0002 */
[----:B------:R1:W4:Y:S04]  /*b220*/  LDSM.16.M88.4 R8, [R192] ;  /* 0x00000000c008783b */ /* 0x0003280000000200 */
        /* <DEDUP_REMOVED lines=13> */
[----:B--2---:R-:W-:Y:S04]  /*b300*/  IADD3 R0, P0, R6, R2, RZ ;  /* 0x0000000206007210 */ /* 0x004fe80007f1e0ff */
[----:B---3--:R-:W-:Y:S02]  /*b310*/  IADD3.X R2, R5, R3, R4, P0, !PT ;  /* 0x0000000305027210 */ /* 0x008fe400007fe404 */
[C---:B------:R-:W-:Y:S04]  /*b320*/  LEA R4, P0, R0.reuse, c[0x0][0x1f8], 0x1 ;  /* 0x00007e0000047a11 */ /* 0x040fe800078008ff */
[----:B------:R-:W-:Y:S01]  /*b330*/  LEA.HI.X R0, R0, c[0x0][0x1fc], R2, 0x1, P0 ;  /* 0x00007f0000007a11 */ /* 0x000fe200000f0c02 */
[----:B------:R-:W-:-:S06]  /*b340*/  BRA.DIV ~URZ, `(.L_x_1362) ;  /* 0x00009d927f007947 */ /* 0x000fcc000b800000 */
[----:B-1--4-:R1:W2:Y:S02]  /*b350*/  SHFL.IDX PT, R6, R0, RZ, 0x181f ;  /* 0x00181fff00067589 */ /* 0x0122a400000e0000 */
.L_x_1464:
[----:B------:R-:W3:Y:S01]  /*b360*/  SHFL.IDX PT, R5, R4, RZ, 0x181f ;  /* 0x00181fff04057589 */ /* 0x000ee200000e0000 */
[C---:B------:R-:W-:Y:S01]  /*b370*/  IMAD.SHL.U32 R12, R241.reuse, 0x2, RZ ;  /* 0x00000002f10c7824 */ /* 0x040fe200078e00ff */
[----:B------:R-:W-:Y:S01]  /*b380*/  ISETP.GE.AND P3, PT, R241, c[0x0][0x1d4], PT ;  /* 0x00007500f1007a0c */ /* 0x000fe20003f66270 */
[----:B------:R-:W-:Y:S01]  /*b390*/  IMAD.SHL.U32 R7, R251, 0x2, RZ ;  /* 0x00000002fb077824 */ /* 0x000fe200078e00ff */
[----:B------:R-:W-:Y:S02]  /*b3a0*/  BSSY B0, `(.L_x_1363) ;  /* 0x000003a000007945 */ /* 0x000fe40003800000 */
[----:B------:R-:W-:Y:S04]  /*b3b0*/  SEL R165, RZ, 0x10, P3 ;  /* 0x00000010ffa57807 */ /* 0x000fe80001800000 */
[----:B------:R-:W-:Y:S02]  /*b3c0*/  ISETP.NE.U32.AND P5, PT, R165, RZ, PT ;  /* 0x000000ffa500720c */ /* 0x000fe40003fa5070 */
[-C--:B---3--:R-:W-:Y:S05]  /*b3d0*/  IADD3 R2, P0, R5, R12.reuse, RZ ;  /* 0x0000000c05027210 */ /* 0x088fea0007f1e0ff */
[C-C-:B--2---:R-:W-:Y:S01]  /*b3e0*/  IMAD.X R3, R6.reuse, 0x1, R220.reuse, P0 ;  /* 0x0000000106037824 */ /* 0x144fe200000e06dc */
[----:B------:R-:W-:Y:S04]  /*b3f0*/  ISETP.GE.AND P0, PT, R251, c[0x0][0x1d4], PT ;  /* 0x00007500fb007a0c */ /* 0x000fe80003f06270 */
[----:B------:R-:W-:Y:S01]  /*b400*/  @!PT LDS RZ, [RZ] ;  /* 0x00000000fffff984 */ /* 0x000fe20000000800 */
[----:B------:R-:W-:Y:S01]  /*b410*/  @!PT LDS RZ, [RZ] ;  /* 0x00000000fffff984 */ /* 0x000fe20000000800 */
[----:B------:R2:W-:Y:S01]  /*b420*/  LDGSTS.E.BYPASS.LTC128B.128 [R219+0x100], [R2.64], !P3 ;  /* 0x0010000002db7fae */ /* 0x0005e2000d901d46 */
[----:B------:R-:W-:Y:S02]  /*b430*/  SEL R164, RZ, 0x10, P0 ;  /* 0x00000010ffa47807 */ /* 0x000fe40000000000 */
[-C--:B--2---:R-:W-:Y:S02]  /*b440*/  IADD3 R2, P4, R5, R7.reuse, RZ ;  /* 0x0000000705027210 */ /* 0x084fe40007f9e0ff */
[----:B------:R-:W2:Y:S03]  /*b450*/  SHFL.IDX PT, R5, R4, 0x1, 0x181f ;  /* 0x00381f0004057f89 */ /* 0x000ea600000e0000 */
[--C-:B------:R-:W-:Y:S02]  /*b460*/  IMAD.X R3, R6, 0x1, R221.reuse, P4 ;  /* 0x0000000106037824 */ /* 0x100fe400020e06dd */
[----:B------:R-:W3:Y:S04]  /*b470*/  SHFL.IDX PT, R6, R0, 0x1, 0x181f ;  /* 0x00381f0000067f89 */ /* 0x000ee800000e0000 */
[----:B------:R2:W-:Y:S02]  /*b480*/  LDGSTS.E.BYPASS.LTC128B.128 [R219+0x3900], [R2.64], !P0 ;  /* 0x0390000002db7fae */ /* 0x0005e4000c101d46 */
[C---:B--2---:R-:W-:Y:S05]  /*b490*/  IADD3 R2, P4, R5.reuse, R12, RZ ;  /* 0x0000000c05027210 */ /* 0x044fea0007f9e0ff */
[C---:B---3--:R-:W-:Y:S05]  /*b4a0*/  IMAD.X R3, R6.reuse, 0x1, R220, P4 ;  /* 0x0000000106037824 */ /* 0x048fea00020e06dc */
        /* <DEDUP_REMOVED lines=8> */
[-C--:B--2---:R-:W-:Y:S04]  /*b530*/  IADD3 R2, P4, P3, R2, R5.reuse, R12 ;  /* 0x0000000502027210 */ /* 0x084fe80007b9e00c */
[-C--:B---3--:R-:W-:Y:S02]  /*b540*/  IADD3.X R3, RZ, R6.reuse, R220, P4, P3 ;  /* 0x00000006ff037210 */ /* 0x088fe400027e64dc */
        /* <DEDUP_REMOVED lines=12> */
[----:B------:R2:W3:Y:S04]  /*b610*/  SHFL.IDX PT, R5, R0, 0x3, 0x181f ;  /* 0x00781f0000057f89 */ /* 0x0004e800000e0000 */
[----:B-1----:R2:W1:Y:S02]  /*b620*/  SHFL.IDX PT, R0, R4, 0x3, 0x181f ;  /* 0x00781f0004007f89 */ /* 0x00246400000e0000 */
.L_x_1465:
[----:B------:R-:W-:Y:S01]  /*b630*/  IADD3 R2, -R165, 0x10, RZ ;  /* 0x00000010a5027810 */ /* 0x000fe20007ffe1ff */
[----:B------:R-:W-:Y:S01]  /*b640*/  IMAD.SHL.U32 R3, R241, 0x2, RZ ;  /* 0x00000002f1037824 */ /* 0x000fe200078e00ff */
[----:B------:R-:W-:Y:S01]  /*b650*/  ISETP.NE.U32.AND P0, PT, R165, RZ, PT ;  /* 0x000000ffa500720c */ /* 0x000fe20003f05070 */
[----:B--2---:R-:W-:Y:S01]  /*b660*/  IMAD.SHL.U32 R4, R251, 0x2, RZ ;  /* 0x00000002fb047824 */ /* 0x004fe200078e00ff */
[----:B------:R-:W-:Y:S04]  /*b670*/  LOP3.LUT R2, R2, 0xf, RZ, 0xc0, !PT ;  /* 0x0000000f02027812 */ /* 0x000fe800078ec0ff */
[-C--:B-1----:R-:W-:Y:S04]  /*b680*/  IADD3 R2, P4, P3, R2, R0.reuse, R3 ;  /* 0x0000000002027210 */ /* 0x082fe80007b9e003 */
[-C--:B---3--:R-:W-:Y:S05]  /*b690*/  IADD3.X R3, RZ, R5.reuse, R220, P4, P3 ;  /* 0x00000005ff037210 */ /* 0x088fea00027e64dc */
        /* <DEDUP_REMOVED lines=10> */
.L_x_1364:
[----:B---3--:R-:W-:Y:S05]  /*b740*/  BSYNC B0 ;  /* 0x0000000000007941 */ /* 0x008fea0003800000 */
.L_x_1363:
[----:B------:R-:W0:Y:S01]  /*b750*/  LDGDEPBAR ;  /* 0x00000000000079af */ /* 0x000e220000000000 */
[----:B------:R-:W-:Y:S01]  /*b760*/  WARPSYNC 0xffffffff ;  /* 0xffffffff00007948 */ /* 0x000fe20003800000 */
[C---:B------:R-:W-:Y:S01]  /*b770*/  HMMA.16816.F32 R4, R132.reuse, R8, RZ ;  /* 0x000000088404723c */ /* 0x040fe200000018ff */
[----:B------:R-:W-:Y:S05]  /*b780*/  BSSY B0, `(.L_x_1366) ;  /* 0x0000116000007945 */ /* 0x000fea0003800000 */
[----:B-1----:R-:W2:Y:S02]  /*b790*/  LDL R0, [R1] ;  /* 0x0000000001007983 */ /* 0x002ea40000100800 */
        /* <DEDUP_REMOVED lines=30> */
[----:B------:R-:W4:Y:S07]  /*b980*/  LDSM.16.M88.4 R156, [R194+0x2800] ;  /* 0x00280000c29c783b */ /* 0x000f2e0000000200 */
[C---:B------:R-:W-:Y:S08]  /*b990*/  HMMA.16816.F32 R52, R136.reuse, R160, R52 ;  /* 0x000000a08834723c */ /* 0x040ff00000001834 */
[----:B------:R-:W-:Y:S08]  /*b9a0*/  HMMA.16816.F32 R56, R136, R162, R56 ;  /* 0x000000a28838723c */ /* 0x000ff00000001838 */
[C---:B-1----:R-:W-:Y:S08]  /*b9b0*/  HMMA.16816.F32 R4, R168.reuse, R72, R4 ;  /* 0x00000048a804723c */ /* 0x042ff00000001804 */
[C---:B------:R-:W-:Y:S01]  /*b9c0*/  HMMA.16816.F32 R8, R168.reuse, R74, R8 ;  /* 0x0000004aa808723c */ /* 0x040fe20000001808 */
[----:B------:R-:W1:Y:S07]  /*b9d0*/  LDSM.16.M88.4 R72, [R194+0x3000] ;  /* 0x00300000c248783b */ /* 0x000e6e0000000200 */
[C---:B---3--:R-:W-:Y:S08]  /*b9e0*/  HMMA.16816.F32 R12, R168.reuse, R140, R12 ;  /* 0x0000008ca80c723c */ /* 0x048ff0000000180c */
[C---:B------:R-:W-:Y:S01]  /*b9f0*/  HMMA.16816.F32 R16, R168.reuse, R142, R16 ;  /* 0x0000008ea810723c */ /* 0x040fe20000001810 */
[----:B------:R-:W3:Y:S07]  /*ba00*/  LDSM.16.M88.4 R140, [R193] ;  /* 0x00000000c18c783b */ /* 0x000eee0000000200 */
        /* <DEDUP_REMOVED lines=9> */
[C---:B------:R-:W-:Y:S03]  /*baa0*/  HMMA.16816.F32 R44, R168.reuse, R156, R44 ;  /* 0x0000009ca82c723c */ /* 0x040fe6000000182c */
[----:B--2---:R-:W-:Y:S05]  /*bab0*/  ISETP.GT.AND P0, PT, R166, R0, PT ;  /* 0x00000000a600720c */ /* 0x004fea0003f04270 */
[C---:B------:R-:W-:Y:S01]  /*bac0*/  HMMA.16816.F32 R48, R168.reuse, R158, R48 ;  /* 0x0000009ea830723c */ /* 0x040fe20000001830 */
[----:B------:R-:W2:Y:S07]  /*bad0*/  LDSM.16.M88.4 R156, [R193+0x2000] ;  /* 0x00200000c19c783b */ /* 0x000eae0000000200 */
[C---:B-1----:R-:W-:Y:S08]  /*bae0*/  HMMA.16816.F32 R52, R168.reuse, R72, R52 ;  /* 0x00000048a834723c */ /* 0x042ff00000001834 */
[----:B------:R-:W-:Y:S01]  /*baf0*/  HMMA.16816.F32 R56, R168, R74, R56 ;  /* 0x0000004aa838723c */ /* 0x000fe20000001838 */
        /* <DEDUP_REMOVED lines=13> */
[C---:B--2---:R-:W-:Y:S08]  /*bbd0*/  HMMA.16816.F32 R36, R172.reuse, R156, R36 ;  /* 0x0000009cac24723c */ /* 0x044ff00000001824 */
[C---:B------:R-:W-:Y:S01]  /*bbe0*/  HMMA.16816.F32 R40, R172.reuse, R158, R40 ;  /* 0x0000009eac28723c */ /* 0x040fe20000001828 */
[----:B------:R-:W2:Y:S07]  /*bbf0*/  LDSM.16.M88.4 R156, [R192+0x5000] ;  /* 0x00500000c09c783b */ /* 0x000eae0000000200 */
[C---:B-1----:R-:W-:Y:S08]  /*bc00*/  HMMA.16816.F32 R44, R172.reuse, R72, R44 ;  /* 0x00000048ac2c723c */ /* 0x042ff0000000182c */
[C---:B------:R-:W-:Y:S01]  /*bc10*/  HMMA.16816.F32 R48, R172.reuse, R74, R48 ;  /* 0x0000004aac30723c */ /* 0x040fe20000001830 */
[----:B------:R-:W1:Y:S07]  /*bc20*/  LDSM.16.M88.4 R72, [R192+0x5800] ;  /* 0x00580000c048783b */ /* 0x000e6e0000000200 */
        /* <DEDUP_REMOVED lines=8> */
[----:B------:R-:W5:Y:S07]  /*bcb0*/  LDSM.16.M88.4 R148, [R207] ;  /* 0x00000000cf94783b */ /* 0x000f6e0000000200 */
[C---:B------:R-:W-:Y:S08]  /*bcc0*/  HMMA.16816.F32 R20, R176.reuse, R152, R20 ;  /* 0x00000098b014723c */ /* 0x040ff00000001814 */
[C---:B------:R-:W-:Y:S01]  /*bcd0*/  HMMA.16816.F32 R24, R176.reuse, R154, R24 ;  /* 0x0000009ab018723c */ /* 0x040fe20000001818 */
[----:B------:R-:W4:Y:S07]  /*bce0*/  LDSM.16.M88.4 R152, [R201] ;  /* 0x00000000c998783b */ /* 0x000f2e0000000200 */
[C---:B--2---:R-:W-:Y:S08]  /*bcf0*/  HMMA.16816.F32 R28, R176.reuse, R156, R28 ;  /* 0x0000009cb01c723c */ /* 0x044ff0000000181c */
[C---:B------:R-:W-:Y:S01]  /*bd00*/  HMMA.16816.F32 R32, R176.reuse, R158, R32 ;  /* 0x0000009eb020723c */ /* 0x040fe20000001820 */
[----:B------:R-:W2:Y:S07]  /*bd10*/  LDSM.16.M88.4 R156, [R202] ;  /* 0x00000000ca9c783b */ /* 0x000eae0000000200 */
[C---:B-1----:R-:W-:Y:S08]  /*bd20*/  HMMA.16816.F32 R36, R176.reuse, R72, R36 ;  /* 0x00000048b024723c */ /* 0x042ff00000001824 */
[C---:B------:R-:W-:Y:S01]  /*bd30*/  HMMA.16816.F32 R40, R176.reuse, R74, R40 ;  /* 0x0000004ab028723c */ /* 0x040fe20000001828 */
[----:B------:R-:W1:Y:S07]  /*bd40*/  LDSM.16.M88.4 R72, [R203] ;  /* 0x00000000cb48783b */ /* 0x000e6e0000000200 */
[C---:B---3--:R-:W-:Y:S08]  /*bd50*/  HMMA.16816.F32 R44, R176.reuse, R140, R44 ;  /* 0x0000008cb02c723c */ /* 0x048ff0000000182c */
[C---:B------:R-:W-:Y:S01]  /*bd60*/  HMMA.16816.F32 R48, R176.reuse, R142, R48 ;  /* 0x0000008eb030723c */ /* 0x040fe20000001830 */
[----:B------:R-:W3:Y:S07]  /*bd70*/  LDSM.16.M88.4 R140, [R204] ;  /* 0x00000000cc8c783b */ /* 0x000eee0000000200 */
[C---:B----4-:R-:W-:Y:S08]  /*bd80*/  HMMA.16816.F32 R52, R176.reuse, R144, R52 ;  /* 0x00000090b034723c */ /* 0x050ff00000001834 */
[----:B------:R-:W-:Y:S01]  /*bd90*/  HMMA.16816.F32 R56, R176, R146, R56 ;  /* 0x00000092b038723c */ /* 0x000fe20000001838 */
[----:B------:R-:W4:Y:S07]  /*bda0*/  LDSM.16.M88.4 R144, [R205] ;  /* 0x00000000cd90783b */ /* 0x000f2e0000000200 */
[C---:B-----5:R-:W-:Y:S08]  /*bdb0*/  HMMA.16816.F32 R4, R180.reuse, R148, R4 ;  /* 0x00000094b404723c */ /* 0x060ff00000001804 */
[C---:B------:R-:W-:Y:S01]  /*bdc0*/  HMMA.16816.F32 R8, R180.reuse, R150, R8 ;  /* 0x00000096b408723c */ /* 0x040fe20000001808 */
[----:B------:R-:W5:Y:S07]  /*bdd0*/  LDSM.16.M88.4 R148, [R206] ;  /* 0x00000000ce94783b */ /* 0x000f6e0000000200 */
        /* <DEDUP_REMOVED lines=38> */
[----:B------:R-:W4:Y:S07]  /*c040*/  LDSM.16.M88.4 R152, [R193+0x6000] ;  /* 0x00600000c198783b */ /* 0x000f2e0000000200 */
[C---:B--2---:R-:W-:Y:S08]  /*c050*/  HMMA.16816.F32 R4, R188.reuse, R156, R4 ;  /* 0x0000009cbc04723c */ /* 0x044ff00000001804 */
[C---:B------:R-:W-:Y:S01]  /*c060*/  HMMA.16816.F32 R8, R188.reuse, R158, R8 ;  /* 0x0000009ebc08723c */ /* 0x040fe20000001808 */
[----:B------:R-:W2:Y:S01]  /*c070*/  LDSM.16.M88.4 R156, [R193+0x6800] ;  /* 0x00680000c19c783b */ /* 0x000ea20000000200 */
[----:B------:R-:W-:Y:S06]  /*c080*/  DEPBAR.LE SB0, 0x0 ;  /* 0x000080000000791a */ /* 0x000fec0000000000 */
[C---:B-1----:R-:W-:Y:S01]  /*c090*/  HMMA.16816.F32 R12, R188.reuse, R72, R12 ;  /* 0x00000048bc0c723c */ /* 0x042fe2000000180c */
        /* <DEDUP_REMOVED lines=9> */
[C---:B------:R-:W-:Y:S08]  /*c130*/  HMMA.16816.F32 R48, R188.reuse, R154, R48 ;  /* 0x0000009abc30723c */ /* 0x040ff00000001830 */
[C---:B--2---:R-:W-:Y:S08]  /*c140*/  HMMA.16816.F32 R52, R188.reuse, R156, R52 ;  /* 0x0000009cbc34723c */ /* 0x044ff00000001834 */
        /* <DEDUP_REMOVED lines=37> */
.L_x_1466:
[----:B------:R-:W-:-:S05]  /*c3a0*/  BRA.DIV ~URZ, `(.L_x_1369) ;  /* 0x00008ee27f007947 */ /* 0x000fca000b800000 */
[----:B------:R3:W4:Y:S02]  /*c3b0*/  SHFL.IDX PT, R72, R68, RZ, 0x181f ;  /* 0x00181fff44487589 */ /* 0x00072400000e0000 */
.L_x_1467:
[----:B------:R-:W-:Y:S01]  /*c3c0*/  ISETP.GE.AND P3, PT, R222, 0x1, PT ;  /* 0x00000001de00780c */ /* 0x000fe20003f66270 */
[----:B------:R-:W-:Y:S02]  /*c3d0*/  IMAD.SHL.U32 R3, R241, 0x2, RZ ;  /* 0x00000002f1037824 */ /* 0x000fe400078e00ff */
[----:B------:R-:W-:Y:S10]  /*c3e0*/  IMAD.SHL.U32 R74, R251, 0x2, RZ ;  /* 0x00000002fb4a7824 */ /* 0x000ff400078e00ff */
        /* <DEDUP_REMOVED lines=18> */
.L_x_1468:
[----:B------:R-:W-:Y:S01]  /*c510*/  ISETP.GE.AND P3, PT, R222, 0x21, PT ;  /* 0x00000021de00780c */ /* 0x000fe20003f66270 */
[----:B--2---:R-:W-:Y:S02]  /*c520*/  IMAD.SHL.U32 R3, R241, 0x2, RZ ;  /* 0x00000002f1037824 */ /* 0x004fe400078e00ff */
[----:B------:R-:W-:Y:S10]  /*c530*/  IMAD.SHL.U32 R74, R251, 0x2, RZ ;  /* 0x00000002fb4a7824 */ /* 0x000ff400078e00ff */
[C---:B------:R-:W-:Y:S02]  /*c540*/  @P3 IADD3 R2, -R165.reuse, 0x10, RZ ;  /* 0x00000010a5023810 */ /* 0x040fe40007ffe1ff */
        /* <DEDUP_REMOVED lines=16> */
.L_x_1469:
[----:B------:R-:W-:-:S05]  /*c650*/  BRA.DIV ~URZ, `(.L_x_1372) ;  /* 0x00008de27f007947 */ /* 0x000fca000b800000 */
[----:B------:R2:W3:Y:S02]  /*c660*/  SHFL.IDX PT, R72, R68, 0x2, 0x181f ;  /* 0x00581f0044487f89 */ /* 0x0004e400000e0000 */
.L_x_1470:
[----:B------:R-:W-:Y:S01]  /*c670*/  ISETP.GE.AND P3, PT, R222, 0x41, PT ;  /* 0x00000041de00780c */ /* 0x000fe20003f66270 */
[----:B-1----:R-:W-:Y:S02]  /*c680*/  IMAD.SHL.U32 R3, R241, 0x2, RZ ;  /* 0x00000002f1037824 */ /* 0x002fe400078e00ff */
[----:B------:R-:W-:Y:S10]  /*c690*/  IMAD.SHL.U32 R74, R251, 0x2, RZ ;  /* 0x00000002fb4a7824 */ /* 0x000ff400078e00ff */
[C---:B------:R-:W-:Y:S02]  /*c6a0*/  @P3 IADD3 R2, -R165.reuse, 0x10, RZ ;  /* 0x00000010a5023810 */ /* 0x040fe40007ffe1ff */
        /* <DEDUP_REMOVED lines=17> */
.L_x_1471:
[----:B------:R-:W-:Y:S01]  /*c7c0*/  ISETP.GE.AND P3, PT, R222, 0x61, PT ;  /* 0x00000061de00780c */ /* 0x000fe20003f66270 */
[----:B-1----:R-:W-:Y:S02]  /*c7d0*/  IMAD.SHL.U32 R3, R241, 0x2, RZ ;  /* 0x00000002f1037824 */ /* 0x002fe400078e00ff */
[----:B---3--:R-:W-:Y:S10]  /*c7e0*/  IMAD.SHL.U32 R68, R251, 0x2, RZ ;  /* 0x00000002fb447824 */ /* 0x008ff400078e00ff */
[C---:B------:R-:W-:Y:S02]  /*c7f0*/  @P3 IADD3 R2, -R165.reuse, 0x10, RZ ;  /* 0x00000010a5023810 */ /* 0x040fe40007ffe1ff */
[----:B------:R-:W-:Y:S02]  /*c800*/  @P3 ISETP.NE.U32.AND P0, PT, R165, RZ, PT ;  /* 0x000000ffa500320c */ /* 0x000fe40003f05070 */
        /* <DEDUP_REMOVED lines=13> */
.L_x_1367:
[----:B------:R-:W-:Y:S05]  /*c8e0*/  BSYNC B0 ;  /* 0x0000000000007941 */ /* 0x000fea0003800000 */
.L_x_1366:
        /* <DEDUP_REMOVED lines=59> */
.L_x_1472:
[----:B-12---:R-:W-:Y:S01]  /*cca0*/  FMNMX.FTZ R68, R68, R0, !PT ;  /* 0x0000000044447209 */ /* 0x006fe20007810000 */
[----:B------:R-:W-:-:S05]  /*ccb0*/  BRA.DIV ~URZ, `(.L_x_1375) ;  /* 0x000089027f007947 */ /* 0x000fca000b800000 */
[----:B------:R-:W1:Y:S02]  /*ccc0*/  SHFL.BFLY PT, R0, R68, 0x1, 0x1f ;  /* 0x0c201f0044007f89 */ /* 0x000e6400000e0000 */
[----:B-1----:R-:W-:Y:S02]  /*ccd0*/  FMNMX.FTZ R70, R68, R0, !PT ;  /* 0x0000000044467209 */ /* 0x002fe40007810000 */
[----:B------:R-:W1:Y:S02]  /*cce0*/  SHFL.BFLY PT, R0, R72, 0x2, 0x1f ;  /* 0x0c401f0048007f89 */ /* 0x000e6400000e0000 */
[----:B-1----:R-:W-:Y:S05]  /*ccf0*/  FMNMX.FTZ R68, R72, R0, !PT ;  /* 0x0000000048447209 */ /* 0x002fea0007810000 */
[----:B------:R1:W2:Y:S02]  /*cd00*/  SHFL.BFLY PT, R0, R68, 0x1, 0x1f ;  /* 0x0c201f0044007f89 */ /* 0x0002a400000e0000 */
.L_x_1473:
[----:B--2---:R-:W-:Y:S01]  /*cd10*/  FMNMX.FTZ R3, R0, R68, !PT ;  /* 0x0000004400037209 */ /* 0x004fe20007810000 */
[C---:B-1----:R-:W-:Y:S01]  /*cd20*/  FMUL.FTZ R68, R70.reuse, c[0x0][0x2d0] ;  /* 0x0000b40046447a20 */ /* 0x042fe20000410000 */
[----:B------:R-:W-:Y:S01]  /*cd30*/  WARPSYNC 0xffffffff ;  /* 0xffffffff00007948 */ /* 0x000fe20003800000 */
[----:B------:R-:W-:Y:S01]  /*cd40*/  FADD.FTZ R0, -R70, R71 ;  /* 0x0000004746007221 */ /* 0x000fe20000010100 */
[----:B------:R-:W2:Y:S01]  /*cd50*/  LDL R252, [R1] ;  /* 0x0000000001fc7983 */ /* 0x000ea20000100800 */
        /* <DEDUP_REMOVED lines=33> */
[----:B------:R-:W-:Y:S06]  /*cf70*/  FFMA.FTZ R68, R57, c[0x0][0x2d0], -R68 ;  /* 0x0000b40039447a23 */ /* 0x000fec0000010844 */
[----:B------:R-:W-:Y:S01]  /*cf80*/  MUFU.EX2 R68, R68 ;  /* 0x0000004400447308 */ /* 0x000fe20000000800 */
[----:B-1----:R-:W-:Y:S01]  /*cf90*/  FFMA.FTZ R0, R2, R238, R12 ;  /* 0x000000ee02007223 */ /* 0x002fe2000001000c */
[----:B---3--:R-:W-:Y:S01]  /*cfa0*/  F2FP.PACK_AB R72, R4, R12 ;  /* 0x0000000c0448723e */ /* 0x008fe200000000ff */
[----:B------:R-:W-:Y:S02]  /*cfb0*/  FMUL.FTZ R56, R2, R76 ;  /* 0x0000004c02387220 */ /* 0x000fe40000410000 */
[----:B------:R-:W-:Y:S02]  /*cfc0*/  FADD.FTZ R5, R4, R0 ;  /* 0x0000000004057221 */ /* 0x000fe40000010000 */
[C---:B------:R-:W-:Y:S02]  /*cfd0*/  FADD.FTZ R0, -R3.reuse, R69 ;  /* 0x0000004503007221 */ /* 0x040fe40000010100 */
[----:B------:R-:W-:Y:S01]  /*cfe0*/  FMUL.FTZ R4, R3, c[0x0][0x2d0] ;  /* 0x0000b40003047a20 */ /* 0x000fe20000410000 */
[----:B------:R-:W-:Y:S01]  /*cff0*/  MUFU.EX2 R69, R148 ;  /* 0x0000009400457308 */ /* 0x000fe20000000800 */
[----:B------:R-:W-:Y:S02]  /*d000*/  FMUL.FTZ R0, R0, c[0x0][0x2d0] ;  /* 0x0000b40000007a20 */ /* 0x000fe40000410000 */
[----:B------:R-:W-:Y:S01]  /*d010*/  FMUL.FTZ R57, R2, R77 ;  /* 0x0000004d02397220 */ /* 0x000fe20000410000 */
[----:B----4-:R-:W-:Y:S01]  /*d020*/  F2FP.PACK_AB R74, R9, R8 ;  /* 0x00000008094a723e */ /* 0x010fe200000000ff */
        /* <DEDUP_REMOVED lines=29> */
[--C-:B------:R-:W-:Y:S01]  /*d200*/  FFMA.FTZ R236, R51, c[0x0][0x2d0], -R4.reuse ;  /* 0x0000b40033ec7a23 */ /* 0x100fe20000010804 */
[----:B---3--:R-:W-:Y:S01]  /*d210*/  F2FP.PACK_AB R73, R7, R10 ;  /* 0x0000000a0749723e */ /* 0x008fe200000000ff */
        /* <DEDUP_REMOVED lines=12> */
[----:B----4-:R-:W-:Y:S01]  /*d2e0*/  F2FP.PACK_AB R75, R113, R112 ;  /* 0x00000070714b723e */ /* 0x010fe200000000ff */
        /* <DEDUP_REMOVED lines=41> */
[----:B------:R-:W-:Y:S02]  /*d580*/  FMUL.FTZ R37, R2, R97 ;  /* 0x0000006102257220 */ /* 0x000fe40000410000 */
[C---:B------:R-:W-:Y:S01]  /*d590*/  FMUL.FTZ R38, R0.reuse, R98 ;  /* 0x0000006200267220 */ /* 0x040fe20000410000 */
[C---:B-1----:R-:W-:Y:S03]  /*d5a0*/  HMMA.16816.F32 R12, R72.reuse, R76, R12 ;  /* 0x0000004c480c723c */ /* 0x042fe6000000180c */
[----:B------:R-:W-:Y:S02]  /*d5b0*/  FMUL.FTZ R39, R0, R99 ;  /* 0x0000006300277220 */ /* 0x000fe40000410000 */
[----:B------:R-:W-:Y:S01]  /*d5c0*/  MUFU.EX2 R250, R143 ;  /* 0x0000008f00fa7308 */ /* 0x000fe20000000800 */
[----:B------:R-:W-:Y:S02]  /*d5d0*/  FMUL.FTZ R41, R2, R93 ;  /* 0x0000005d02297220 */ /* 0x000fe40000410000 */
[C---:B------:R-:W-:Y:S01]  /*d5e0*/  FMUL.FTZ R42, R0.reuse, R94 ;  /* 0x0000005e002a7220 */ /* 0x040fe20000410000 */
[C---:B------:R-:W-:Y:S01]  /*d5f0*/  HMMA.16816.F32 R16, R72.reuse, R78, R16 ;  /* 0x0000004e4810723c */ /* 0x040fe20000001810 */
[----:B------:R-:W1:Y:S02]  /*d600*/  LDSM.16.MT88.4 R76, [R196] ;  /* 0x00000000c44c783b */ /* 0x000e640000004200 */
[C---:B------:R-:W-:Y:S02]  /*d610*/  FMUL.FTZ R22, R0.reuse, R114 ;  /* 0x0000007200167220 */ /* 0x040fe40000410000 */
[C---:B------:R-:W-:Y:S01]  /*d620*/  FMUL.FTZ R23, R0.reuse, R115 ;  /* 0x0000007300177220 */ /* 0x040fe20000410000 */
[----:B------:R-:W-:Y:S01]  /*d630*/  MUFU.EX2 R249, R144 ;  /* 0x0000009000f97308 */ /* 0x000fe20000000800 */
[----:B------:R-:W-:Y:S02]  /*d640*/  FMUL.FTZ R43, R0, R95 ;  /* 0x0000005f002b7220 */ /* 0x000fe40000410000 */
[C---:B------:R-:W-:Y:S03]  /*d650*/  FMUL.FTZ R44, R2.reuse, R88 ;  /* 0x00000058022c7220 */ /* 0x040fe60000410000 */
[----:B------:R-:W-:Y:S02]  /*d660*/  FMUL.FTZ R45, R2, R89 ;  /* 0x00000059022d7220 */ /* 0x000fe40000410000 */
[C---:B------:R-:W-:Y:S02]  /*d670*/  FMUL.FTZ R46, R0.reuse, R90 ;  /* 0x0000005a002e7220 */ /* 0x040fe40000410000 */
        /* <DEDUP_REMOVED lines=10> */
[----:B------:R-:W-:Y:S02]  /*d720*/  FMUL.FTZ R28, R2, R104 ;  /* 0x00000068021c7220 */ /* 0x000fe40000410000 */
[C---:B------:R-:W-:Y:S02]  /*d730*/  FMUL.FTZ R30, R0.reuse, R106 ;  /* 0x0000006a001e7220 */ /* 0x040fe40000410000 */
[----:B------:R-:W-:Y:S01]  /*d740*/  FMUL.FTZ R31, R0, R107 ;  /* 0x0000006b001f7220 */ /* 0x000fe20000410000 */
        /* <DEDUP_REMOVED lines=12> */
[C---:B------:R-:W-:Y:S02]  /*d810*/  FMUL.FTZ R64, R2.reuse, R64 ;  /* 0x0000004002407220 */ /* 0x040fe40000410000 */
[----:B------:R-:W-:Y:S02]  /*d820*/  FMUL.FTZ R65, R2, R65 ;  /* 0x0000004102417220 */ /* 0x000fe40000410000 */
[C---:B------:R-:W-:Y:S02]  /*d830*/  FMUL.FTZ R62, R0.reuse, R62 ;  /* 0x0000003e003e7220 */ /* 0x040fe40000410000 */
[C---:B------:R-:W-:Y:S01]  /*d840*/  FMUL.FTZ R63, R0.reuse, R63 ;  /* 0x0000003f003f7220 */ /* 0x040fe20000410000 */
[----:B------:R-:W-:Y:S01]  /*d850*/  MUFU.EX2 R92, R162 ;  /* 0x000000a2005c7308 */ /* 0x000fe20000000800 */
[----:B------:R-:W-:Y:S01]  /*d860*/  FMUL.FTZ R66, R0, R66 ;  /* 0x0000004200427220 */ /* 0x000fe20000410000 */
[----:B--2---:R-:W-:Y:S01]  /*d870*/  ISETP.GT.AND P0, PT, R166, R252, PT ;  /* 0x000000fca600720c */ /* 0x004fe20003f04270 */
[----:B------:R-:W-:Y:S02]  /*d880*/  FMUL.FTZ R67, R0, R67 ;  /* 0x0000004300437220 */ /* 0x000fe40000410000 */
[----:B------:R-:W-:Y:S05]  /*d890*/  FADD.FTZ R0, R69, R142 ;  /* 0x0000008e45007221 */ /* 0x000fea0000010000 */
[----:B------:R-:W-:Y:S10]  /*d8a0*/  MUFU.EX2 R154, R157 ;  /* 0x0000009d009a7308 */ /* 0x000ff40000000800 */
[----:B------:R-:W-:Y:S01]  /*d8b0*/  MUFU.EX2 R96, R227 ;  /* 0x000000e300607308 */ /* 0x000fe20000000800 */
[C---:B-1----:R-:W-:Y:S08]  /*d8c0*/  HMMA.16816.F32 R28, R72.reuse, R76, R28 ;  /* 0x0000004c481c723c */ /* 0x042ff0000000181c */
[C---:B------:R-:W-:Y:S01]  /*d8d0*/  HMMA.16816.F32 R32, R72.reuse, R78, R32 ;  /* 0x0000004e4820723c */ /* 0x040fe20000001820 */
[----:B------:R-:W1:Y:S01]  /*d8e0*/  LDSM.16.MT88.4 R76, [R195+0x3800] ;  /* 0x00380000c34c783b */ /* 0x000e620000004200 */
[----:B------:R-:W-:Y:S10]  /*d8f0*/  MUFU.EX2 R146, R231 ;  /* 0x000000e700927308 */ /* 0x000ff40000000800 */
[----:B------:R-:W2:Y:S10]  /*d900*/  MUFU.EX2 R2, R147 ;  /* 0x0000009300027308 */ /* 0x000eb40000000800 */
[----:B------:R-:W-:Y:S10]  /*d910*/  MUFU.EX2 R147, R230 ;  /* 0x000000e600937308 */ /* 0x000ff40000000800 */
[----:B------:R-:W3:Y:S01]  /*d920*/  MUFU.EX2 R107, R141 ;  /* 0x0000008d006b7308 */ /* 0x000ee20000000800 */
[----:B--2---:R-:W-:Y:S04]  /*d930*/  FADD.FTZ R0, R2, R0 ;  /* 0x0000000002007221 */ /* 0x004fe80000010000 */
[----:B------:R-:W-:Y:S01]  /*d940*/  FADD.FTZ R0, R80, R0 ;  /* 0x0000000050007221 */ /* 0x000fe20000010000 */
[C---:B-1----:R-:W-:Y:S04]  /*d950*/  HMMA.16816.F32 R36, R72.reuse, R76, R36 ;  /* 0x0000004c4824723c */ /* 0x042fe80000001824 */
[----:B------:R-:W-:Y:S01]  /*d960*/  MUFU.EX2 R104, R242 ;  /* 0x000000f200687308 */ /* 0x000fe20000000800 */
[C---:B------:R-:W-:Y:S03]  /*d970*/  FADD.FTZ R0, R71.reuse, R0 ;  /* 0x0000000047007221 */ /* 0x040fe60000010000 */
[C---:B------:R-:W-:Y:S01]  /*d980*/  HMMA.16816.F32 R40, R72.reuse, R78, R40 ;  /* 0x0000004e4828723c */ /* 0x040fe20000001828 */
[----:B------:R-:W1:Y:S05]  /*d990*/  LDSM.16.MT88.4 R76, [R197+0x3800] ;  /* 0x00380000c54c783b */ /* 0x000e6a0000004200 */
[----:B------:R-:W-:Y:S10]  /*d9a0*/  MUFU.EX2 R142, R239 ;  /* 0x000000ef008e7308 */ /* 0x000ff40000000800 */
[----:B------:R-:W-:Y:S10]  /*d9b0*/  MUFU.EX2 R141, R244 ;  /* 0x000000f4008d7308 */ /* 0x000ff40000000800 */
[----:B------:R-:W-:Y:S01]  /*d9c0*/  MUFU.EX2 R140, R245 ;  /* 0x000000f5008c7308 */ /* 0x000fe20000000800 */
        /* <DEDUP_REMOVED lines=9> */
[----:B------:R-:W-:Y:S02]  /*da60*/  F2FP.PACK_AB R74, R71, R80 ;  /* 0x00000050474a723e */ /* 0x000fe400000000ff */
[----:B------:R-:W2:Y:S01]  /*da70*/  LDSM.16.MT88.4 R80, [R197+0x800] ;  /* 0x00080000c550783b */ /* 0x000ea20000004200 */
[----:B------:R-:W-:Y:S02]  /*da80*/  MUFU.EX2 R71, R153 ;  /* 0x0000009900477308 */ /* 0x000fe40000000800 */
[----:B------:R-:W-:Y:S02]  /*da90*/  F2FP.PACK_AB R72, R2, R69 ;  /* 0x000000450248723e */ /* 0x000fe400000000ff */
[----:B---3--:R-:W-:Y:S02]  /*daa0*/  F2FP.PACK_AB R73, R106, R107 ;  /* 0x0000006b6a49723e */ /* 0x008fe400000000ff */
[----:B------:R-:W-:Y:S04]  /*dab0*/  F2FP.PACK_AB R75, R249, R250 ;  /* 0x000000faf94b723e */ /* 0x000fe800000000ff */
[----:B------:R-:W3:Y:S10]  /*dac0*/  MUFU.EX2 R69, R156 ;  /* 0x0000009c00457308 */ /* 0x000ef40000000800 */
[----:B------:R-:W4:Y:S10]  /*dad0*/  MUFU.EX2 R2, R155 ;  /* 0x0000009b00027308 */ /* 0x000f340000000800 */
[----:B------:R-:W5:Y:S01]  /*dae0*/  MUFU.EX2 R156, R152 ;  /* 0x00000098009c7308 */ /* 0x000f620000000800 */
[C---:B-1----:R-:W-:Y:S03]  /*daf0*/  HMMA.16816.F32 R4, R72.reuse, R76, R4 ;  /* 0x0000004c4804723c */ /* 0x042fe60000001804 */
[----:B---3--:R-:W-:Y:S05]  /*db00*/  FADD.FTZ R0, R69, R0 ;  /* 0x0000000045007221 */ /* 0x008fea0000010000 */
[C---:B------:R-:W-:Y:S01]  /*db10*/  HMMA.16816.F32 R8, R72.reuse, R78, R8 ;  /* 0x0000004e4808723c */ /* 0x040fe20000001808 */
[----:B------:R-:W1:Y:S01]  /*db20*/  LDSM.16.MT88.4 R76, [R196+0x800] ;  /* 0x00080000c44c783b */ /* 0x000e620000004200 */
[----:B------:R-:W-:Y:S02]  /*db30*/  MUFU.EX2 R155, R158 ;  /* 0x0000009e009b7308 */ /* 0x000fe40000000800 */
[----:B----4-:R-:W-:Y:S04]  /*db40*/  FADD.FTZ R0, R2, R0 ;  /* 0x0000000002007221 */ /* 0x010fe80000010000 */
[C---:B--2---:R-:W-:Y:S04]  /*db50*/  HMMA.16816.F32 R12, R72.reuse, R80, R12 ;  /* 0x00000050480c723c */ /* 0x044fe8000000180c */
[----:B------:R-:W-:Y:S01]  /*db60*/  FADD.FTZ R0, R84, R0 ;  /* 0x0000000054007221 */ /* 0x000fe20000010000 */
[----:B------:R-:W-:Y:S03]  /*db70*/  MUFU.EX2 R153, R159 ;  /* 0x0000009f00997308 */ /* 0x000fe60000000800 */
[C---:B------:R-:W-:Y:S01]  /*db80*/  HMMA.16816.F32 R16, R72.reuse, R82, R16 ;  /* 0x000000524810723c */ /* 0x040fe20000001810 */
[----:B------:R-:W2:Y:S03]  /*db90*/  LDSM.16.MT88.4 R80, [R198+0x800] ;  /* 0x00080000c650783b */ /* 0x000ea60000004200 */
[C---:B------:R-:W-:Y:S03]  /*dba0*/  FADD.FTZ R0, R71.reuse, R0 ;  /* 0x0000000047007221 */ /* 0x040fe60000010000 */
        /* <DEDUP_REMOVED lines=24> */
[----:B-----5:R-:W-:Y:S04]  /*dd30*/  F2FP.PACK_AB R75, R156, R246 ;  /* 0x000000f69c4b723e */ /* 0x020fe800000000ff */
        /* <DEDUP_REMOVED lines=102> */
[----:B-----5:R-:W-:Y:S04]  /*e3a0*/  FADD.FTZ R0, R71, R0 ;  /* 0x0000000047007221 */ /* 0x020fe80000010000 */
[C---:B------:R-:W-:Y:S01]  /*e3b0*/  HMMA.16816.F32 R48, R72.reuse, R86, R48 ;  /* 0x000000564830723c */ /* 0x040fe20000001830 */
[----:B------:R-:W3:Y:S03]  /*e3c0*/  LDSM.16.MT88.4 R84, [R197+0x2800] ;  /* 0x00280000c554783b */ /* 0x000ee60000004200 */
[----:B--2---:R-:W-:Y:S04]  /*e3d0*/  FADD.FTZ R0, R69, R0 ;  /* 0x0000000045007221 */ /* 0x004fe80000010000 */
        /* <DEDUP_REMOVED lines=27> */
[C---:B--2---:R-:W-:Y:S04]  /*e590*/  HMMA.16816.F32 R28, R76.reuse, R72, R28 ;  /* 0x000000484c1c723c */ /* 0x044fe8000000181c */
[----:B------:R-:W-:Y:S03]  /*e5a0*/  FADD.FTZ R0, R154, R0 ;  /* 0x000000009a007221 */ /* 0x000fe60000010000 */
[----:B------:R-:W-:Y:S01]  /*e5b0*/  F2FP.PACK_AB R72, R71, R104 ;  /* 0x000000684748723e */ /* 0x000fe200000000ff */
[C---:B------:R-:W-:Y:S04]  /*e5c0*/  HMMA.16816.F32 R32, R76.reuse, R74, R32 ;  /* 0x0000004a4c20723c */ /* 0x040fe80000001820 */
[----:B------:R-:W-:Y:S01]  /*e5d0*/  F2FP.PACK_AB R73, R142, R143 ;  /* 0x0000008f8e49723e */ /* 0x000fe200000000ff */
[----:B------:R-:W-:Y:S02]  /*e5e0*/  FADD.FTZ R0, R153, R0 ;  /* 0x0000000099007221 */ /* 0x000fe40000010000 */
[----:B------:R-:W-:Y:S01]  /*e5f0*/  F2FP.PACK_AB R74, R68, R69 ;  /* 0x00000045444a723e */ /* 0x000fe200000000ff */
[C---:B----4-:R-:W-:Y:S04]  /*e600*/  HMMA.16816.F32 R36, R76.reuse, R88, R36 ;  /* 0x000000584c24723c */ /* 0x050fe80000001824 */
[----:B------:R-:W-:Y:S01]  /*e610*/  F2FP.PACK_AB R75, R140, R141 ;  /* 0x0000008d8c4b723e */ /* 0x000fe200000000ff */
[----:B------:R-:W-:Y:S01]  /*e620*/  FADD.FTZ R0, R152, R0 ;  /* 0x0000000098007221 */ /* 0x000fe20000010000 */
[----:B------:R-:W-:Y:S02]  /*e630*/  MOV R69, R3 ;  /* 0x0000000300457202 */ /* 0x000fe40000000f00 */
[C---:B------:R-:W-:Y:S04]  /*e640*/  HMMA.16816.F32 R40, R76.reuse, R90, R40 ;  /* 0x0000005a4c28723c */ /* 0x040fe80000001828 */
[----:B------:R-:W-:Y:S04]  /*e650*/  FADD.FTZ R0, R151, R0 ;  /* 0x0000000097007221 */ /* 0x000fe80000010000 */
[C---:B------:R-:W-:Y:S04]  /*e660*/  HMMA.16816.F32 R44, R76.reuse, R96, R44 ;  /* 0x000000604c2c723c */ /* 0x040fe8000000182c */
[----:B------:R-:W-:Y:S04]  /*e670*/  FADD.FTZ R0, R150, R0 ;  /* 0x0000000096007221 */ /* 0x000fe80000010000 */
[C---:B------:R-:W-:Y:S04]  /*e680*/  HMMA.16816.F32 R48, R76.reuse, R98, R48 ;  /* 0x000000624c30723c */ /* 0x040fe80000001830 */
[----:B------:R-:W-:Y:S04]  /*e690*/  FADD.FTZ R0, R149, R0 ;  /* 0x0000000095007221 */ /* 0x000fe80000010000 */
[C---:B-----5:R-:W-:Y:S04]  /*e6a0*/  HMMA.16816.F32 R52, R76.reuse, R80, R52 ;  /* 0x000000504c34723c */ /* 0x060fe80000001834 */
[----:B------:R-:W-:Y:S04]  /*e6b0*/  FADD.FTZ R0, R148, R0 ;  /* 0x0000000094007221 */ /* 0x000fe80000010000 */
[C---:B------:R-:W-:Y:S04]  /*e6c0*/  HMMA.16816.F32 R56, R76.reuse, R82, R56 ;  /* 0x000000524c38723c */ /* 0x040fe80000001838 */
[----:B------:R-:W-:Y:S04]  /*e6d0*/  FADD.FTZ R0, R147, R0 ;  /* 0x0000000093007221 */ /* 0x000fe80000010000 */
[C---:B---3--:R-:W-:Y:S04]  /*e6e0*/  HMMA.16816.F32 R60, R76.reuse, R84, R60 ;  /* 0x000000544c3c723c */ /* 0x048fe8000000183c */
        /* <DEDUP_REMOVED lines=20> */
[C---:B------:R-:W-:Y:S08]  /*e830*/  HMMA.16816.F32 R100, R72.reuse, R102, R32 ;  /* 0x000000664864723c */ /* 0x040ff00000001820 */
[C---:B-1----:R-:W-:Y:S08]  /*e840*/  HMMA.16816.F32 R96, R72.reuse, R92, R36 ;  /* 0x0000005c4860723c */ /* 0x042ff00000001824 */
[C---:B------:R-:W-:Y:S08]  /*e850*/  HMMA.16816.F32 R92, R72.reuse, R94, R40 ;  /* 0x0000005e485c723c */ /* 0x040ff00000001828 */
[C---:B--2---:R-:W-:Y:S08]  /*e860*/  HMMA.16816.F32 R88, R72.reuse, R84, R44 ;  /* 0x000000544858723c */ /* 0x044ff0000000182c */
[C---:B------:R-:W-:Y:S08]  /*e870*/  HMMA.16816.F32 R84, R72.reuse, R86, R48 ;  /* 0x000000564854723c */ /* 0x040ff00000001830 */
[C---:B---3--:R-:W-:Y:S08]  /*e880*/  HMMA.16816.F32 R80, R72.reuse, R76, R52 ;  /* 0x0000004c4850723c */ /* 0x048ff00000001834 */
[C---:B------:R-:W-:Y:S08]  /*e890*/  HMMA.16816.F32 R76, R72.reuse, R78, R56 ;  /* 0x0000004e484c723c */ /* 0x040ff00000001838 */
[C---:B----4-:R-:W-:Y:S08]  /*e8a0*/  HMMA.16816.F32 R60, R72.reuse, R4, R60 ;  /* 0x00000004483c723c */ /* 0x050ff0000000183c */
[----:B------:R-:W-:Y:S01]  /*e8b0*/  HMMA.16816.F32 R64, R72, R6, R64 ;  /* 0x000000064840723c */ /* 0x000fe20000001840 */
[----:B------:R-:W-:Y:S07]  /*e8c0*/  @!UPT UIADD3 URZ, URZ, URZ, URZ ;  /* 0x0000003f3f3ff290 */ /* 0x000fee000fffe03f */
[----:B------:R-:W-:-:S11]  /*e8d0*/  @P0 BRA `(.L_x_1376) ;  /* 0xffffc85000000947 */ /* 0x000fd6000383ffff */
.L_x_1361:
[----:B------:R-:W-:Y:S05]  /*e8e0*/  BRA.DIV ~URZ, `(.L_x_1377) ;  /* 0x00006da27f007947 */ /* 0x000fea000b800000 */
[----:B------:R1:W2:Y:S02]  /*e8f0*/  SHFL.BFLY PT, R0, R238, 0x2, 0x1f ;  /* 0x0c401f00ee007f89 */ /* 0x0002a400000e0000 */
.L_x_1474:
[----:B--2---:R-:W-:Y:S01]  /*e900*/  FADD.FTZ R4, R0, R238 ;  /* 0x000000ee00047221 */ /* 0x004fe20000010000 */
[----:B------:R-:W-:Y:S05]  /*e910*/  BRA.DIV ~URZ, `(.L_x_1378) ;  /* 0x00006dc27f007947 */ /* 0x000fea000b800000 */
[----:B------:R-:W2:Y:S04]  /*e920*/  SHFL.BFLY PT, R0, R250, 0x2, 0x1f ;  /* 0x0c401f00fa007f89 */ /* 0x000ea800000e0000 */
[----:B------:R-:W3:Y:S01]  /*e930*/  SHFL.BFLY PT, R2, R4, 0x1, 0x1f ;  /* 0x0c201f0004027f89 */ /* 0x000ee200000e0000 */
[----:B--2---:R-:W-:-:S02]  /*e940*/  FADD.FTZ R5, R0, R250 ;  /* 0x000000fa00057221 */ /* 0x004fc40000010000 */
[----:B---3--:R-:W-:-:S03]  /*e950*/  FADD.FTZ R4, R4, R2 ;  /* 0x0000000204047221 */ /* 0x008fc60000010000 */
[----:B------:R2:W3:Y:S04]  /*e960*/  SHFL.BFLY PT, R3, R5, 0x1, 0x1f ;  /* 0x0c201f0005037f89 */ /* 0x0004e800000e0000 */
.L_x_1475:
[----:B------:R-:W-:Y:S01]  /*e970*/  FSETP.NE.FTZ.AND P1, PT, R4, RZ, PT ;  /* 0x000000ff0400720b */ /* 0x000fe20003f35000 */
[----:B---3--:R-:W-:Y:S01]  /*e980*/  FADD.FTZ R3, R3, R5 ;  /* 0x0000000503037221 */ /* 0x008fe20000010000 */
[----:B------:R-:W-:Y:S02]  /*e990*/  MOV R2, RZ ;  /* 0x000000ff00027202 */ /* 0x000fe40000000f00 */
[----:B------:R-:W-:Y:S02]  /*e9a0*/  MOV R23, 0xff800000 ;  /* 0xff80000000177802 */ /* 0x000fe40000000f00 */
[----:B------:R-:W-:Y:S02]  /*e9b0*/  FSETP.NE.FTZ.AND P0, PT, R3, RZ, PT ;  /* 0x000000ff0300720b */ /* 0x000fe40003f15000 */
[----:B------:R-:W-:Y:S02]  /*e9c0*/  MOV R0, RZ ;  /* 0x000000ff00007202 */ /* 0x000fe40000000f00 */
[----:B------:R-:W-:-:S03]  /*e9d0*/  MOV R22, 0xff800000 ;  /* 0xff80000000167802 */ /* 0x000fc60000000f00 */
[----:B------:R-:W3:Y:S08]  /*e9e0*/  @P1 MUFU.LG2 R6, R4 ;  /* 0x0000000400061308 */ /* 0x000ef00000000c00 */
[----:B------:R4:W5:Y:S01]  /*e9f0*/  @P1 MUFU.RCP R2, R4 ;  /* 0x0000000400021308 */ /* 0x0009620000001000 */
[----:B---3--:R-:W-:-:S07]  /*ea00*/  @P1 FMUL.FTZ R6, R6, 0.69314718246459960938 ;  /* 0x3f31721806061820 */ /* 0x008fce0000410000 */
[----:B------:R-:W3:Y:S01]  /*ea10*/  @P0 MUFU.RCP R0, R3 ;  /* 0x0000000300000308 */ /* 0x000ee20000001000 */
[----:B----4-:R-:W-:Y:S01]  /*ea20*/  @P1 MOV R4, 0x3f317218 ;  /* 0x3f31721800041802 */ /* 0x010fe20000000f00 */
[C---:B-----5:R-:W-:Y:S02]  /*ea30*/  FMUL.FTZ R46, R2.reuse, R88 ;  /* 0x00000058022e7220 */ /* 0x060fe40000410000 */
        /* <DEDUP_REMOVED lines=72> */
.L_x_1324:
[----:B-12---:R1:W5:Y:S04]  /*eec0*/  LDL R6, [R1+0x48] ;  /* 0x0000480001067983 */ /* 0x0063680000100800 */
[----:B------:R-:W2:Y:S01]  /*eed0*/  S2R R2, SR_TID.X ;  /* 0x0000000000027919 */ /* 0x000ea20000002100 */
[----:B------:R-:W-:Y:S01]  /*eee0*/  BSSY B0, `(.L_x_1379) ;  /* 0x0000011000007945 */ /* 0x000fe20003800000 */
[----:B--2---:R-:W-:-:S13]  /*eef0*/  LOP3.LUT P0, RZ, R2, 0xff, RZ, 0xc0, !PT ;  /* 0x000000ff02ff7812 */ /* 0x004fda000780c0ff */
[----:B------:R-:W-:Y:S05]  /*ef00*/  @P0 BRA `(.L_x_1380) ;  /* 0x000000e000000947 */ /* 0x000fea0003800000 */
[----:B-1----:R-:W1:Y:S01]  /*ef10*/  S2R R4, SR_LANEID ;  /* 0x0000000000047919 */ /* 0x002e620000000000 */
        /* <DEDUP_REMOVED lines=13> */
.L_x_1380:
[----:B-1----:R-:W-:Y:S05]  /*eff0*/  BSYNC B0 ;  /* 0x0000000000007941 */ /* 0x002fea0003800000 */
.L_x_1379:
        /* <DEDUP_REMOVED lines=20> */
[----:B--2---:R1:W-:Y:S04]  /*f140*/  STS [R7], R0 ;  /* 0x0000000007007388 */ /* 0x0043e80000000800 */
[----:B------:R2:W-:Y:S04]  /*f150*/  STS [R7+0x400], R2 ;  /* 0x0004000207007388 */ /* 0x0005e80000000800 */
[----:B---3--:R3:W-:Y:S01]  /*f160*/  STS [R13], R3 ;  /* 0x000000030d007388 */ /* 0x0087e20000000800 */
[----:B-1----:R-:W-:-:S02]  /*f170*/  F2FP.PACK_AB R0, R77, R76 ;  /* 0x0000004c4d00723e */ /* 0x002fc400000000ff */
[----:B--2---:R-:W-:-:S03]  /*f180*/  F2FP.PACK_AB R2, R31, R30 ;  /* 0x0000001e1f02723e */ /* 0x004fc600000000ff */
[----:B------:R1:W-:Y:S01]  /*f190*/  STS [R13+0x400], R0 ;  /* 0x000400000d007388 */ /* 0x0003e20000000800 */
[----:B---3--:R-:W-:-:S03]  /*f1a0*/  F2FP.PACK_AB R3, R55, R54 ;  /* 0x000000363703723e */ /* 0x008fc600000000ff */
[----:B----4-:R2:W-:Y:S04]  /*f1b0*/  STS [R6], R2 ;  /* 0x0000000206007388 */ /* 0x0105e80000000800 */
        /* <DEDUP_REMOVED lines=74> */
.L_x_1383:
[----:B-1----:R-:W2:Y:S04]  /*f660*/  LDL.LU R8, [R1+0x5c] ;  /* 0x00005c0001087983 */ /* 0x002ea80000300800 */
[----:B------:R-:W3:Y:S04]  /*f670*/  LDL R7, [R1+0x58] ;  /* 0x0000580001077983 */ /* 0x000ee80000100800 */
[----:B------:R-:W4:Y:S04]  /*f680*/  LDL.LU R3, [R1+0x70] ;  /* 0x0000700001037983 */ /* 0x000f280000300800 */
[----:B------:R-:W2:Y:S01]  /*f690*/  LDL.LU R6, [R1+0x50] ;  /* 0x0000500001067983 */ /* 0x000ea20000300800 */
[----:B------:R-:W-:Y:S01]  /*f6a0*/  IMAD.MOV.U32 R2, RZ, RZ, 0x368 ;  /* 0x00000368ff027424 */ /* 0x000fe200078e00ff */
[----:B------:R-:W-:-:S02]  /*f6b0*/  ISETP.GT.AND P3, PT, R5, 0x1, PT ;  /* 0x000000010500780c */ /* 0x000fc40003f64270 */
[----:B------:R-:W3:Y:S02]  /*f6c0*/  LDL R63, [R1+0x40] ;  /* 0x00004000013f7983 */ /* 0x000ee40000100800 */
[----:B------:R-:W-:Y:S02]  /*f6d0*/  SEL R2, R2, 0x328, P3 ;  /* 0x0000032802027807 */ /* 0x000fe40001800000 */
[----:B------:R-:W3:Y:S02]  /*f6e0*/  LDL R13, [R1+0x6c] ;  /* 0x00006c00010d7983 */ /* 0x000ee40000100800 */
[----:B------:R-:W1:Y:S08]  /*f6f0*/  LDC.64 R16, c[0x0][R2+0x168] ;  /* 0x00005a0002107b82 */ /* 0x000e700000000a00 */
[----:B------:R1:W1:Y:S08]  /*f700*/  LDC.64 R4, c[0x0][R2+0x170] ;  /* 0x00005c0002047b82 */ /* 0x0002700000000a00 */
[----:B------:R1:W1:Y:S08]  /*f710*/  LDC.64 R18, c[0x0][R2+0x178] ;  /* 0x00005e0002127b82 */ /* 0x0002700000000a00 */
[----:B------:R1:W1:Y:S01]  /*f720*/  LDC.64 R20, c[0x0][R2+0x160] ;  /* 0x0000580002147b82 */ /* 0x0002620000000a00 */
[----:B------:R-:W-:-:S04]  /*f730*/  ISETP.NE.U32.AND P0, PT, RZ, c[0x0][0x500], PT ;  /* 0x00014000ff007a0c */ /* 0x000fc80003f05070 */
[----:B------:R-:W-:Y:S02]  /*f740*/  ISETP.NE.AND.EX P0, PT, RZ, c[0x0][0x504], PT, P0 ;  /* 0x00014100ff007a0c */ /* 0x000fe40003f05300 */
[----:B--2---:R-:W-:-:S05]  /*f750*/  LOP3.LUT R10, R6, 0xffff, RZ, 0xc0, !PT ;  /* 0x0000ffff060a7812 */ /* 0x004fca00078ec0ff */
[----:B-1----:R-:W-:Y:S02]  /*f760*/  IMAD R9, R17, R10, RZ ;  /* 0x0000000a11097224 */ /* 0x002fe400078e02ff */
[----:B------:R-:W2:Y:S01]  /*f770*/  LDL R17, [R1+0x110] ;  /* 0x0001100001117983 */ /* 0x000ea20000100800 */
[----:B------:R-:W-:Y:S01]  /*f780*/  IMAD.MOV.U32 R2, RZ, RZ, c[0x0][0x4e8] ;  /* 0x00013a00ff027624 */ /* 0x000fe200078e00ff */
[----:B------:R-:W-:-:S04]  /*f790*/  SEL R8, R8, RZ, !P0 ;  /* 0x000000ff08087207 */ /* 0x000fc80004000000 */
[----:B------:R-:W-:Y:S01]  /*f7a0*/  ISETP.NE.AND P2, PT, R2, 0x1, PT ;  /* 0x000000010200780c */ /* 0x000fe20003f45270 */
[----:B------:R-:W-:Y:S01]  /*f7b0*/  IMAD R2, R5, R8, RZ ;  /* 0x0000000805027224 */ /* 0x000fe200078e02ff */
[----:B----4-:R-:W-:Y:S01]  /*f7c0*/  SEL R3, R3, RZ, !P0 ;  /* 0x000000ff03037207 */ /* 0x010fe20004000000 */
[----:B---3--:R-:W-:-:S04]  /*f7d0*/  IMAD.IADD R11, R7, 0x1, R63 ;  /* 0x00000001070b7824 */ /* 0x008fc800078e023f */
[C---:B------:R-:W-:Y:S02]  /*f7e0*/  IMAD R12, R4.reuse, R3, R2 ;  /* 0x00000003040c7224 */ /* 0x040fe400078e0202 */
[----:B------:R-:W-:-:S04]  /*f7f0*/  IMAD.WIDE.U32 R4, R4, R8, RZ ;  /* 0x0000000804047225 */ /* 0x000fc800078e00ff */
[----:B------:R-:W-:Y:S01]  /*f800*/  @P2 IMAD.HI.U32 R3, R11, c[0x0][0x4ec], RZ ;  /* 0x00013b000b032a27 */ /* 0x000fe200078e00ff */
[----:B------:R-:W1:Y:S03]  /*f810*/  S2R R66, SR_TID.X ;  /* 0x0000000000427919 */ /* 0x000e660000002100 */
        /* <DEDUP_REMOVED lines=35> */
[----:B------:R2:W3:Y:S01]  /*fa50*/  SHFL.IDX PT, R5, R2, 0x1, 0x1c1f ;  /* 0x003c1f0002057f89 */ /* 0x0004e200000e0000 */
[----:B------:R-:W-:Y:S01]  /*fa60*/  IMAD R9, R14, c[0x0][0x4e8], RZ ;  /* 0x00013a000e097a24 */ /* 0x000fe200078e02ff */
        /* <DEDUP_REMOVED lines=8> */
[----:B------:R-:W-:Y:S01]  /*faf0*/  ISETP.GE.AND P0, PT, R3, R9, PT ;  /* 0x000000090300720c */ /* 0x000fe20003f06270 */
[----:B------:R-:W-:Y:S05]  /*fb00*/  @P3 BRA `(.L_x_1384) ;  /* 0x0000075000003947 */ /* 0x000fea0003800000 */
[----:B------:R-:W2:Y:S01]  /*fb10*/  LDL R16, [R1+0x4] ;  /* 0x0000040001107983 */ /* 0x000ea20000100800 */
[----:B------:R-:W-:Y:S01]  /*fb20*/  IMAD R12, R12, c[0x0][0x3a0], RZ ;  /* 0x0000e8000c0c7a24 */ /* 0x000fe200078e02ff */
[----:B-1----:R-:W-:Y:S01]  /*fb30*/  SHF.R.S32.HI R5, RZ, 0x1f, R8 ;  /* 0x0000001fff057819 */ /* 0x002fe20000011408 */
[C---:B------:R-:W-:Y:S01]  /*fb40*/  IMAD.WIDE.U32 R2, R0.reuse, c[0x0][0x3a0], RZ ;  /* 0x0000e80000027a25 */ /* 0x040fe200078e00ff */
[----:B------:R1:W3:Y:S03]  /*fb50*/  LDS.128 R24, [R219+0x1080] ;  /* 0x00108000db187984 */ /* 0x0002e60000000c00 */
[----:B------:R-:W-:Y:S01]  /*fb60*/  IMAD R0, R0, c[0x0][0x3a4], R12 ;  /* 0x0000e90000007a24 */ /* 0x000fe200078e020c */
[----:B------:R1:W4:Y:S01]  /*fb70*/  LDS.128 R32, [R219+0x2080] ;  /* 0x00208000db207984 */ /* 0x0003220000000c00 */
[----:B------:R-:W-:-:S03]  /*fb80*/  IMAD R5, R5, c[0x0][0x3f0], RZ ;  /* 0x0000fc0005057a24 */ /* 0x000fc600078e02ff */
[----:B------:R-:W-:Y:S01]  /*fb90*/  IADD3 R3, R3, R0, RZ ;  /* 0x0000000003037210 */ /* 0x000fe20007ffe0ff */
[----:B------:R1:W1:Y:S01]  /*fba0*/  LDS.128 R36, [R219+0x3080] ;  /* 0x00308000db247984 */ /* 0x0002620000000c00 */
[----:B------:R-:W-:-:S03]  /*fbb0*/  IMAD R7, R8, c[0x0][0x3f4], R5 ;  /* 0x0000fd0008077a24 */ /* 0x000fc600078e0205 */
[C---:B------:R-:W-:Y:S01]  /*fbc0*/  IMAD.WIDE.U32 R2, R10.reuse, c[0x0][0x3e8], R2 ;  /* 0x0000fa000a027a25 */ /* 0x040fe200078e0002 */
[----:B------:R1:W1:Y:S03]  /*fbd0*/  LDS.128 R12, [R219+0x4080] ;  /* 0x00408000db0c7984 */ /* 0x0002660000000c00 */
[----:B------:R-:W-:Y:S01]  /*fbe0*/  IMAD R3, R10, c[0x0][0x3ec], R3 ;  /* 0x0000fb000a037a24 */ /* 0x000fe200078e0203 */
[----:B------:R1:W1:Y:S03]  /*fbf0*/  LDS.128 R20, [R219+0x5080] ;  /* 0x00508000db147984 */ /* 0x0002660000000c00 */
[----:B------:R-:W-:Y:S01]  /*fc00*/  IMAD.WIDE.U32 R2, R8, c[0x0][0x3f0], R2 ;  /* 0x0000fc0008027a25 */ /* 0x000fe200078e0002 */
[----:B------:R1:W1:Y:S04]  /*fc10*/  LDS.128 R28, [R219+0x6080] ;  /* 0x00608000db1c7984 */ /* 0x0002680000000c00 */
[----:B------:R1:W1:Y:S01]  /*fc20*/  LDS.128 R40, [R219+0x7080] ;  /* 0x00708000db287984 */ /* 0x0002620000000c00 */
[----:B------:R-:W-:-:S02]  /*fc30*/  IADD3 R3, R3, R7, RZ ;  /* 0x0000000703037210 */ /* 0x000fc40007ffe0ff */
[----:B--2---:R-:W-:Y:S02]  /*fc40*/  IADD3 R4, R16, R63, RZ ;  /* 0x0000003f10047210 */ /* 0x004fe40007ffe0ff */
[----:B------:R2:W1:Y:S02]  /*fc50*/  LDS.128 R16, [R219+0x80] ;  /* 0x00008000db107984 */ /* 0x0004640000000c00 */
[----:B------:R-:W-:Y:S01]  /*fc60*/  MOV R0, R4 ;  /* 0x0000000400007202 */ /* 0x000fe20000000f00 */
[----:B------:R-:W-:-:S05]  /*fc70*/  @P2 IMAD.HI.U32 R6, R4, c[0x0][0x4ec], RZ ;  /* 0x00013b0004062a27 */ /* 0x000fca00078e00ff */
[----:B------:R-:W-:-:S04]  /*fc80*/  @P2 SHF.R.U32.HI R0, RZ, c[0x0][0x4f0], R6 ;  /* 0x00013c00ff002a19 */ /* 0x000fc80000011606 */
[----:B------:R-:W-:Y:S01]  /*fc90*/  SHF.R.S32.HI R6, RZ, 0x1f, R0 ;  /* 0x0000001fff067819 */ /* 0x000fe20000011400 */
[C---:B------:R-:W-:Y:S01]  /*fca0*/  IMAD.WIDE.U32 R2, R0.reuse, c[0x0][0x3e0], R2 ;  /* 0x0000f80000027a25 */ /* 0x040fe200078e0002 */
[----:B------:R-:W-:-:S03]  /*fcb0*/  IADD3 R5, -R0, RZ, RZ ;  /* 0x000000ff00057210 */ /* 0x000fc60007ffe1ff */
[----:B------:R-:W-:Y:S02]  /*fcc0*/  IMAD R6, R6, c[0x0][0x3e0], RZ ;  /* 0x0000f80006067a24 */ /* 0x000fe400078e02ff */
[----:B------:R-:W-:Y:S02]  /*fcd0*/  IMAD R4, R5, c[0x0][0x4e8], R4 ;  /* 0x00013a0005047a24 */ /* 0x000fe400078e0204 */
[----:B------:R-:W-:-:S03]  /*fce0*/  IMAD R5, R0, c[0x0][0x3e4], R6 ;  /* 0x0000f90000057a24 */ /* 0x000fc600078e0206 */
[----:B------:R-:W-:Y:S02]  /*fcf0*/  SHF.R.S32.HI R0, RZ, 0x1f, R4 ;  /* 0x0000001fff007819 */ /* 0x000fe40000011404 */
[----:B------:R-:W-:-:S03]  /*fd00*/  IADD3 R3, R3, R5, RZ ;  /* 0x0000000503037210 */ /* 0x000fc60007ffe0ff */
[----:B------:R-:W-:Y:S02]  /*fd10*/  IMAD R0, R0, c[0x0][0x3d8], RZ ;  /* 0x0000f60000007a24 */ /* 0x000fe400078e02ff */
[----:B------:R-:W-:-:S04]  /*fd20*/  IMAD.WIDE.U32 R2, R4, c[0x0][0x3d8], R2 ;  /* 0x0000f60004027a25 */ /* 0x000fc800078e0002 */
[----:B------:R-:W-:Y:S01]  /*fd30*/  IMAD R0, R4, c[0x0][0x3dc], R0 ;  /* 0x0000f70004007a24 */ /* 0x000fe200078e0200 */
[----:B------:R-:W-:-:S04]  /*fd40*/  LEA R8, P0, R2, c[0x0][0x380], 0x1 ;  /* 0x0000e00002087a11 */ /* 0x000fc800078008ff */
[----:B------:R-:W-:-:S04]  /*fd50*/  IADD3 R0, R3, R0, RZ ;  /* 0x0000000003007210 */ /* 0x000fc80007ffe0ff */
[----:B------:R-:W-:Y:S01]  /*fd60*/  LEA.HI.X R7, R2, c[0x0][0x384], R0, 0x1, P0 ;  /* 0x0000e10002077a11 */ /* 0x000fe200000f0c00 */
[----:B------:R-:W-:Y:S05]  /*fd70*/  BRA.DIV ~URZ, `(.L_x_1385) ;  /* 0x00005a627f007947 */ /* 0x000fea000b800000 */
[----:B-1234-:R1:W2:Y:S02]  /*fd80*/  SHFL.IDX PT, R10, R7, RZ, 0x181f ;  /* 0x00181fff070a7589 */ /* 0x01e2a400000e0000 */
.L_x_1476:
[----:B------:R-:W-:Y:S05]  /*fd90*/  BRA.DIV ~URZ, `(.L_x_1386) ;  /* 0x00005ab27f007947 */ /* 0x000fea000b800000 */
[----:B------:R3:W4:Y:S02]  /*fda0*/  SHFL.IDX PT, R0, R8, RZ, 0x181f ;  /* 0x00181fff08007589 */ /* 0x00072400000e0000 */
.L_x_1477:
[----:B------:R-:W5:Y:S04]  /*fdb0*/  LDL.LU R3, [R1+0x40] ;  /* 0x0000400001037983 */ /* 0x000f680000300800 */
[----:B------:R-:W1:Y:S02]  /*fdc0*/  S2R R4, SR_TID.X ;  /* 0x0000000000047919 */ /* 0x000e640000002100 */
[----:B-1----:R-:W-:-:S04]  /*fdd0*/  SHF.R.S32.HI R2, RZ, 0x1f, R4 ;  /* 0x0000001fff027819 */ /* 0x002fc80000011404 */
[----:B------:R-:W-:-:S04]  /*fde0*/  LEA.HI R2, R2, R4, RZ, 0x3 ;  /* 0x0000000402027211 */ /* 0x000fc800078f18ff */
[----:B------:R-:W-:Y:S01]  /*fdf0*/  SHF.R.S32.HI R2, RZ, 0x3, R2 ;  /* 0x00000003ff027819 */ /* 0x000fe20000011402 */
[----:B------:R-:W-:Y:S04]  /*fe00*/  BSSY B0, `(.L_x_1387) ;  /* 0x000000e000007945 */ /* 0x000fe80003800000 */
[----:B-----5:R-:W-:-:S05]  /*fe10*/  IMAD.IADD R6, R2, 0x1, R3 ;  /* 0x0000000102067824 */ /* 0x020fca00078e0203 */
        /* <DEDUP_REMOVED lines=10> */
[----:B------:R1:W-:Y:S04]  /*fec0*/  @!P3 ST.E.128 [R4.64], R16 ;  /* 0x000000100400b985 */ /* 0x0003e8000c101d06 */
[----:B------:R1:W-:Y:S02]  /*fed0*/  @!P2 ST.E.128 [R2.64], R12 ;  /* 0x0000000c0200a985 */ /* 0x0003e4000c101d06 */
.L_x_1388:
[----:B------:R-:W-:Y:S05]  /*fee0*/  BSYNC B0 ;  /* 0x0000000000007941 */ /* 0x000fea0003800000 */
.L_x_1387:
[----:B------:R-:W-:Y:S05]  /*fef0*/  BRA.DIV ~URZ, `(.L_x_1389) ;  /* 0x000059c27f007947 */ /* 0x000fea000b800000 */
[----:B--2---:R2:W1:Y:S04]  /*ff00*/  SHFL.IDX PT, R10, R7, 0x1, 0x181f ;  /* 0x00381f00070a7f89 */ /* 0x00446800000e0000 */
[----:B----4-:R2:W4:Y:S02]  /*ff10*/  SHFL.IDX PT, R0, R8, 0x1, 0x181f ;  /* 0x00381f0008007f89 */ /* 0x01052400000e0000 */
.L_x_1478:
        /* <DEDUP_REMOVED lines=10> */
[-C--:B------:R-:W-:Y:S02]  /*ffc0*/  @!P1 LEA.HI.X R5, R241, R10.reuse, R12, 0x1, P3 ;  /* 0x0000000af1059211 */ /* 0x080fe400018f0c0c */
[----:B------:R-:W-:-:S03]  /*ffd0*/  @!P0 LEA.HI.X R3, R251, R10, R11, 0x1, P2 ;  /* 0x0000000afb038211 */ /* 0x000fc600010f0c0b */
[----:B------:R1:W-:Y:S04]  /*ffe0*/  @!P1 ST.E.128 [R4.64], R24 ;  /* 0x0000001804009985 */ /* 0x0003e8000c101d06 */
[----:B------:R1:W-:Y:S02]  /*fff0*/  @!P0 ST.E.128 [R2.64], R20 ;  /* 0x0000001402008985 */ /* 0x0003e4000c101d06 */
.L_x_1391:
[----:B------:R-:W-:Y:S05]  /*10000*/  BSYNC B0 ;  /* 0x0000000000007941 */ /* 0x000fea0003800000 */
.L_x_1390:
[----:B------:R-:W-:Y:S05]  /*10010*/  BRA.DIV ~URZ, `(.L_x_1392) ;  /* 0x000059727f007947 */ /* 0x000fea000b800000 */
[----:B------:R1:W2:Y:S02]  /*10020*/  SHFL.IDX PT, R10, R7, 0x2, 0x181f ;  /* 0x00581f00070a7f89 */ /* 0x0002a400000e0000 */
.L_x_1479:
[----:B------:R-:W-:Y:S05]  /*10030*/  BRA.DIV ~URZ, `(.L_x_1393) ;  /* 0x000059c27f007947 */ /* 0x000fea000b800000 */
[----:B----4-:R4:W1:Y:S02]  /*10040*/  SHFL.IDX PT, R0, R8, 0x2, 0x181f ;  /* 0x00581f0008007f89 */ /* 0x01086400000e0000 */
.L_x_1480:
        /* <DEDUP_REMOVED lines=8> */
[-C--:B------:R-:W-:Y:S02]  /*100d0*/  @!P1 LEA R4, P3, R241, R0.reuse, 0x1 ;  /* 0x00000000f1049211 */ /* 0x080fe400078608ff */
[----:B------:R-:W-:Y:S02]  /*100e0*/  @!P0 LEA R2, P2, R251, R0, 0x1 ;  /* 0x00000000fb028211 */ /* 0x000fe400078408ff */
[-C--:B--2---:R-:W-:Y:S02]  /*100f0*/  @!P1 LEA.HI.X R5, R241, R10.reuse, R12, 0x1, P3 ;  /* 0x0000000af1059211 */ /* 0x084fe400018f0c0c */
[----:B------:R-:W-:-:S03]  /*10100*/  @!P0 LEA.HI.X R3, R251, R10, R11, 0x1, P2 ;  /* 0x0000000afb038211 */ /* 0x000fc600010f0c0b */
[----:B------:R1:W-:Y:S04]  /*10110*/  @!P1 ST.E.128 [R4.64], R32 ;  /* 0x0000002004009985 */ /* 0x0003e8000c101d06 */
[----:B------:R1:W-:Y:S02]  /*10120*/  @!P0 ST.E.128 [R2.64], R28 ;  /* 0x0000001c02008985 */ /* 0x0003e4000c101d06 */
.L_x_1395:
[----:B------:R-:W-:Y:S05]  /*10130*/  BSYNC B0 ;  /* 0x0000000000007941 */ /* 0x000fea0003800000 */
.L_x_1394:
[----:B------:R-:W-:Y:S05]  /*10140*/  BRA.DIV ~URZ, `(.L_x_1396) ;  /* 0x000059227f007947 */ /* 0x000fea000b800000 */
[----:B--2---:R-:W2:Y:S04]  /*10150*/  SHFL.IDX PT, R7, R7, 0x3, 0x181f ;  /* 0x00781f0007077f89 */ /* 0x004ea800000e0000 */
[----:B------:R1:W3:Y:S02]  /*10160*/  SHFL.IDX PT, R0, R8, 0x3, 0x181f ;  /* 0x00781f0008007f89 */ /* 0x0002e400000e0000 */
.L_x_1481:
[----:B-1----:R-:W-:-:S04]  /*10170*/  IADD3 R2, R6, 0x60, RZ ;  /* 0x0000006006027810 */ /* 0x002fc80007ffe0ff */
[----:B------:R-:W-:-:S13]  /*10180*/  ISETP.GE.AND P0, PT, R2, R9, PT ;  /* 0x000000090200720c */ /* 0x000fda0003f06270 */
[----:B------:R-:W-:Y:S05]  /*10190*/  @P0 BRA `(.L_x_1397) ;  /* 0x00001bb000000947 */ /* 0x000fea0003800000 */
[----:B------:R-:W-:Y:S02]  /*101a0*/  ISETP.GE.AND P0, PT, R241, c[0x0][0x3c8], PT ;  /* 0x0000f200f1007a0c */ /* 0x000fe40003f06270 */
[----:B------:R-:W-:-:S11]  /*101b0*/  SHF.R.S32.HI R4, RZ, 0x1f, R241 ;  /* 0x0000001fff047819 */ /* 0x000fd600000114f1 */
[----:B---3--:R-:W-:-:S04]  /*101c0*/  @!P0 LEA R2, P1, R241, R0, 0x1 ;  /* 0x00000000f1028211 */ /* 0x008fc800078208ff */
[----:B--2---:R-:W-:-:S05]  /*101d0*/  @!P0 LEA.HI.X R3, R241, R7, R4, 0x1, P1 ;  /* 0x00000007f1038211 */ /* 0x004fca00008f0c04 */
        /* <DEDUP_REMOVED lines=8> */
.L_x_1384:
        /* <DEDUP_REMOVED lines=33> */
.L_x_1482:
[----:B------:R-:W-:Y:S05]  /*10470*/  BRA.DIV ~URZ, `(.L_x_1399) ;  /* 0x000057327f007947 */ /* 0x000fea000b800000 */
[----:B------:R3:W4:Y:S02]  /*10480*/  SHFL.IDX PT, R0, R12, RZ, 0x1c1f ;  /* 0x001c1fff0c007589 */ /* 0x00072400000e0000 */
.L_x_1483:
        /* <DEDUP_REMOVED lines=98> */
.L_x_1401:
[----:B------:R-:W-:Y:S05]  /*10ab0*/  BSYNC B0 ;  /* 0x0000000000007941 */ /* 0x000fea0003800000 */
.L_x_1400:
[----:B------:R-:W-:Y:S05]  /*10ac0*/  BRA.DIV ~URZ, `(.L_x_1402) ;  /* 0x000051527f007947 */ /* 0x000fea000b800000 */
[----:B--2---:R2:W1:Y:S04]  /*10ad0*/  SHFL.IDX PT, R4, R5, 0x1, 0x1c1f ;  /* 0x003c1f0005047f89 */ /* 0x00446800000e0000 */
[----:B----4-:R2:W4:Y:S02]  /*10ae0*/  SHFL.IDX PT, R0, R12, 0x1, 0x1c1f ;  /* 0x003c1f000c007f89 */ /* 0x01052400000e0000 */
.L_x_1484:
        /* <DEDUP_REMOVED lines=99> */
.L_x_1382:
[----:B------:R-:W2:Y:S04]  /*11120*/  LDL.LU R4, [R1+0x60] ;  /* 0x0000600001047983 */ /* 0x000ea80000300800 */
[----:B------:R-:W3:Y:S01]  /*11130*/  LDL.LU R6, [R1+0x64] ;  /* 0x0000640001067983 */ /* 0x000ee20000300800 */
[----:B------:R-:W-:Y:S02]  /*11140*/  ISETP.NE.U32.AND P1, PT, RZ, c[0x0][0x508], PT ;  /* 0x00014200ff007a0c */ /* 0x000fe40003f25070 */
[----:B------:R-:W-:Y:S01]  /*11150*/  ISETP.NE.U32.AND P3, PT, RZ, c[0x0][0x500], PT ;  /* 0x00014000ff007a0c */ /* 0x000fe20003f65070 */
[----:B------:R-:W4:Y:S01]  /*11160*/  LDL.LU R0, [R1+0x68] ;  /* 0x0000680001007983 */ /* 0x000f220000300800 */
[----:B------:R-:W-:Y:S01]  /*11170*/  ISETP.NE.AND.EX P1, PT, RZ, c[0x0][0x50c], PT, P1 ;  /* 0x00014300ff007a0c */ /* 0x000fe20003f25310 */
[----:B------:R-:W-:Y:S01]  /*11180*/  IMAD.MOV.U32 R8, RZ, RZ, RZ ;  /* 0x000000ffff087224 */ /* 0x000fe200078e00ff */
[----:B------:R-:W-:Y:S01]  /*11190*/  ISETP.NE.AND.EX P3, PT, RZ, c[0x0][0x504], PT, P3 ;  /* 0x00014100ff007a0c */ /* 0x000fe20003f65330 */
[----:B------:R-:W-:Y:S01]  /*111a0*/  IMAD.MOV.U32 R20, RZ, RZ, c[0x0][0x388] ;  /* 0x0000e200ff147624 */ /* 0x000fe200078e00ff */
[----:B--2---:R-:W-:-:S09]  /*111b0*/  IADD3 R2, P2, R4, c[0x0][0x500], RZ ;  /* 0x0001400004027a10 */ /* 0x004fd20007f5e0ff */
[----:B------:R-:W-:Y:S02]  /*111c0*/  @P1 IADD3 R4, P0, R4, c[0x0][0x508], RZ ;  /* 0x0001420004041a10 */ /* 0x000fe40007f1e0ff */
        /* <DEDUP_REMOVED lines=11> */
.L_x_1403:
[----:B-1----:R-:W2:Y:S04]  /*11280*/  LDL.LU R4, [R1+0x50] ;  /* 0x0000500001047983 */ /* 0x002ea80000300800 */
[----:B------:R-:W3:Y:S04]  /*11290*/  LDL.LU R2, [R1+0x5c] ;  /* 0x00005c0001027983 */ /* 0x000ee80000300800 */
        /* <DEDUP_REMOVED lines=58> */
.L_x_1405:
[----:B------:R-:W-:Y:S05]  /*11640*/  BSYNC B0 ;  /* 0x0000000000007941 */ /* 0x000fea0003800000 */
.L_x_1404:
[----:B------:R-:W-:-:S13]  /*11650*/  ISETP.GT.AND P0, PT, R19, 0x1, PT ;  /* 0x000000011300780c */ /* 0x000fda0003f04270 */
[----:B------:R-:W-:Y:S05]  /*11660*/  @P0 BRA `(.L_x_1397) ;  /* 0x000006e000000947 */ /* 0x000fea0003800000 */
[----:B-1----:R-:W2:Y:S04]  /*11670*/  LDL R5, [R1+0x40] ;  /* 0x0000400001057983 */ /* 0x002ea80000100800 */
[----:B------:R-:W2:Y:S01]  /*11680*/  LDL R4, [R1+0x4] ;  /* 0x0000040001047983 */ /* 0x000ea20000100800 */
[----:B------:R-:W-:Y:S01]  /*11690*/  MOV R2, c[0x0][0x4e8] ;  /* 0x00013a0000027a02 */ /* 0x000fe20000000f00 */
[----:B------:R-:W-:-:S03]  /*116a0*/  IMAD R0, R18, c[0x0][0x3a0], RZ ;  /* 0x0000e80012007a24 */ /* 0x000fc600078e02ff */
[----:B------:R-:W-:Y:S01]  /*116b0*/  ISETP.NE.AND P0, PT, R2, 0x1, PT ;  /* 0x000000010200780c */ /* 0x000fe20003f05270 */
[----:B------:R-:W-:-:S04]  /*116c0*/  IMAD.WIDE.U32 R2, R8, c[0x0][0x3a0], RZ ;  /* 0x0000e80008027a25 */ /* 0x000fc800078e00ff */
[----:B------:R-:W-:-:S05]  /*116d0*/  IMAD R8, R8, c[0x0][0x3a4], R0 ;  /* 0x0000e90008087a24 */ /* 0x000fca00078e0200 */
[----:B------:R-:W-:-:S05]  /*116e0*/  IADD3 R3, R3, R8, RZ ;  /* 0x0000000803037210 */ /* 0x000fca0007ffe0ff */
[----:B------:R-:W-:-:S04]  /*116f0*/  IMAD.WIDE.U32 R2, R9, c[0x0][0x3e8], R2 ;  /* 0x0000fa0009027a25 */ /* 0x000fc800078e0002 */
[----:B------:R-:W-:-:S04]  /*11700*/  IMAD R3, R9, c[0x0][0x3ec], R3 ;  /* 0x0000fb0009037a24 */ /* 0x000fc800078e0203 */
[----:B------:R-:W-:Y:S01]  /*11710*/  IMAD.WIDE.U32 R2, R15, c[0x0][0x3f0], R2 ;  /* 0x0000fc000f027a25 */ /* 0x000fe200078e0002 */
[----:B--2---:R-:W-:-:S03]  /*11720*/  IADD3 R4, R4, R5, RZ ;  /* 0x0000000504047210 */ /* 0x004fc60007ffe0ff */
[----:B------:R-:W-:Y:S01]  /*11730*/  IMAD R5, R21, c[0x0][0x3f0], RZ ;  /* 0x0000fc0015057a24 */ /* 0x000fe200078e02ff */
[----:B------:R-:W-:Y:S01]  /*11740*/  MOV R0, R4 ;  /* 0x0000000400007202 */ /* 0x000fe20000000f00 */
[----:B------:R-:W-:-:S04]  /*11750*/  @P0 IMAD.HI.U32 R6, R4, c[0x0][0x4ec], RZ ;  /* 0x00013b0004060a27 */ /* 0x000fc800078e00ff */
[----:B------:R-:W-:Y:S01]  /*11760*/  IMAD R7, R15, c[0x0][0x3f4], R5 ;  /* 0x0000fd000f077a24 */ /* 0x000fe200078e0205 */
[----:B------:R-:W-:-:S04]  /*11770*/  @P0 SHF.R.U32.HI R0, RZ, c[0x0][0x4f0], R6 ;  /* 0x00013c00ff000a19 */ /* 0x000fc80000011606 */
        /* <DEDUP_REMOVED lines=17> */
.L_x_1485:
[----:B------:R-:W-:Y:S05]  /*11890*/  BRA.DIV ~URZ, `(.L_x_1407) ;  /* 0x000044c27f007947 */ /* 0x000fea000b800000 */
[----:B------:R3:W4:Y:S02]  /*118a0*/  SHFL.IDX PT, R0, R10, RZ, 0x181f ;  /* 0x00181fff0a007589 */ /* 0x00072400000e0000 */
.L_x_1486:
[----:B------:R-:W5:Y:S04]  /*118b0*/  LDL.LU R3, [R1+0x40] ;  /* 0x0000400001037983 */ /* 0x000f680000300800 */
[----:B------:R-:W1:Y:S01]  /*118c0*/  S2R R4, SR_TID.X ;  /* 0x0000000000047919 */ /* 0x000e620000002100 */
[----:B------:R-:W-:Y:S01]  /*118d0*/  IMAD R8, R20, c[0x0][0x4e8], RZ ;  /* 0x00013a0014087a24 */ /* 0x000fe200078e02ff */
        /* <DEDUP_REMOVED lines=17> */
.L_x_1409:
[----:B------:R-:W-:Y:S05]  /*119f0*/  BSYNC B0 ;  /* 0x0000000000007941 */ /* 0x000fea0003800000 */
.L_x_1408:
[----:B------:R-:W-:Y:S05]  /*11a00*/  BRA.DIV ~URZ, `(.L_x_1410) ;  /* 0x000043c27f007947 */ /* 0x000fea000b800000 */
[----:B--2---:R2:W1:Y:S04]  /*11a10*/  SHFL.IDX PT, R9, R7, 0x1, 0x181f ;  /* 0x00381f0007097f89 */ /* 0x00446800000e0000 */
[----:B----4-:R2:W4:Y:S02]  /*11a20*/  SHFL.IDX PT, R0, R10, 0x1, 0x181f ;  /* 0x00381f000a007f89 */ /* 0x01052400000e0000 */
.L_x_1487:
        /* <DEDUP_REMOVED lines=12> */
[----:B------:R1:W-:Y:S04]  /*11af0*/  @!P1 ST.E.128 [R4.64], RZ ;  /* 0x000000ff04009985 */ /* 0x0003e8000c101d06 */
[----:B------:R1:W-:Y:S02]  /*11b00*/  @!P0 ST.E.128 [R2.64], RZ ;  /* 0x000000ff02008985 */ /* 0x0003e4000c101d06 */
.L_x_1412:
[----:B------:R-:W-:Y:S05]  /*11b10*/  BSYNC B0 ;  /* 0x0000000000007941 */ /* 0x000fea0003800000 */
.L_x_1411:
[----:B------:R-:W-:Y:S05]  /*11b20*/  BRA.DIV ~URZ, `(.L_x_1413) ;  /* 0x000043727f007947 */ /* 0x000fea000b800000 */
[----:B------:R1:W2:Y:S02]  /*11b30*/  SHFL.IDX PT, R9, R7, 0x2, 0x181f ;  /* 0x00581f0007097f89 */ /* 0x0002a400000e0000 */
.L_x_1488:
[----:B------:R-:W-:Y:S05]  /*11b40*/  BRA.DIV ~URZ, `(.L_x_1414) ;  /* 0x000043c27f007947 */ /* 0x000fea000b800000 */
[----:B----4-:R4:W1:Y:S02]  /*11b50*/  SHFL.IDX PT, R0, R10, 0x2, 0x181f ;  /* 0x00581f000a007f89 */ /* 0x01086400000e0000 */
.L_x_1489:
        /* <DEDUP_REMOVED lines=12> */
[----:B------:R1:W-:Y:S04]  /*11c20*/  @!P1 ST.E.128 [R4.64], RZ ;  /* 0x000000ff04009985 */ /* 0x0003e8000c101d06 */
[----:B------:R1:W-:Y:S02]  /*11c30*/  @!P0 ST.E.128 [R2.64], RZ ;  /* 0x000000ff02008985 */ /* 0x0003e4000c101d06 */
.L_x_1416:
[----:B------:R-:W-:Y:S05]  /*11c40*/  BSYNC B0 ;  /* 0x0000000000007941 */ /* 0x000fea0003800000 */
.L_x_1415:
[----:B------:R-:W-:Y:S05]  /*11c50*/  BRA.DIV ~URZ, `(.L_x_1417) ;  /* 0x000043227f007947 */ /* 0x000fea000b800000 */
[----:B--2---:R-:W2:Y:S04]  /*11c60*/  SHFL.IDX PT, R7, R7, 0x3, 0x181f ;  /* 0x00781f0007077f89 */ /* 0x004ea800000e0000 */
[----:B------:R1:W3:Y:S02]  /*11c70*/  SHFL.IDX PT, R0, R10, 0x3, 0x181f ;  /* 0x00781f000a007f89 */ /* 0x0002e400000e0000 */
.L_x_1490:
[----:B------:R-:W-:-:S04]  /*11c80*/  IADD3 R6, R6, 0x60, RZ ;  /* 0x0000006006067810 */ /* 0x000fc80007ffe0ff */
[----:B------:R-:W-:-:S13]  /*11c90*/  ISETP.GE.AND P0, PT, R6, R8, PT ;  /* 0x000000080600720c */ /* 0x000fda0003f06270 */
[----:B------:R-:W-:Y:S05]  /*11ca0*/  @P0 BRA `(.L_x_1397) ;  /* 0x000000a000000947 */ /* 0x000fea0003800000 */
[----:B------:R-:W-:Y:S02]  /*11cb0*/  ISETP.GE.AND P1, PT, R241, c[0x0][0x3c8], PT ;  /* 0x0000f200f1007a0c */ /* 0x000fe40003f26270 */
[----:B------:R-:W-:Y:S02]  /*11cc0*/  ISETP.GE.AND P0, PT, R251, c[0x0][0x3c8], PT ;  /* 0x0000f200fb007a0c */ /* 0x000fe40003f06270 */
[----:B-1-34-:R-:W-:Y:S02]  /*11cd0*/  SHF.R.S32.HI R10, RZ, 0x1f, R241 ;  /* 0x0000001fff0a7819 */ /* 0x01afe400000114f1 */
[----:B------:R-:W-:-:S07]  /*11ce0*/  SHF.R.S32.HI R9, RZ, 0x1f, R251 ;  /* 0x0000001fff097819 */ /* 0x000fce00000114fb */
[-C--:B------:R-:W-:Y:S02]  /*11cf0*/  @!P1 LEA R4, P3, R241, R0.reuse, 0x1 ;  /* 0x00000000f1049211 */ /* 0x080fe400078608ff */
[----:B------:R-:W-:Y:S02]  /*11d00*/  @!P0 LEA R2, P2, R251, R0, 0x1 ;  /* 0x00000000fb028211 */ /* 0x000fe400078408ff */
[-C--:B--2---:R-:W-:Y:S02]  /*11d10*/  @!P1 LEA.HI.X R5, R241, R7.reuse, R10, 0x1, P3 ;  /* 0x00000007f1059211 */ /* 0x084fe400018f0c0a */
[----:B------:R-:W-:-:S03]  /*11d20*/  @!P0 LEA.HI.X R3, R251, R7, R9, 0x1, P2 ;  /* 0x00000007fb038211 */ /* 0x000fc600010f0c09 */
[----:B------:R1:W-:Y:S04]  /*11d30*/  @!P1 ST.E.128 [R4.64], RZ ;  /* 0x000000ff04009985 */ /* 0x0003e8000c101d06 */
[----:B------:R1:W-:Y:S02]  /*11d40*/  @!P0 ST.E.128 [R2.64], RZ ;  /* 0x000000ff02008985 */ /* 0x0003e4000c101d06 */
.L_x_1397:
[----:B------:R-:W-:Y:S05]  /*11d50*/  BSYNC B1 ;  /* 0x0000000000017941 */ /* 0x000fea0003800000 */
.L_x_1381:
        /* <DEDUP_REMOVED lines=15> */
.L_x_1491:
[----:B------:R-:W-:Y:S05]  /*11e50*/  BRA.DIV ~URZ, `(.L_x_1420) ;  /* 0x000042627f007947 */ /* 0x000fea000b800000 */
[----:B------:R3:W4:Y:S02]  /*11e60*/  SHFL.IDX PT, R8, R62, 0x1, 0x1f ;  /* 0x00201f003e087f89 */ /* 0x00072400000e0000 */
.L_x_1492:
        /* <DEDUP_REMOVED lines=19> */
.L_x_1493:
        /* <DEDUP_REMOVED lines=16> */
.L_x_1494:
[----:B---3--:R-:W-:Y:S01]  /*120a0*/  IMAD R0, R0, c[0x0][0x538], RZ ;  /* 0x00014e0000007a24 */ /* 0x008fe200078e02ff */
[----:B------:R-:W-:Y:S04]  /*120b0*/  BSSY B1, `(.L_x_1423) ;  /* 0x00000cf000017945 */ /* 0x000fe80003800000 */
[----:B----4-:R-:W-:-:S04]  /*120c0*/  IADD3 R8, R0, R8, RZ ;  /* 0x0000000800087210 */ /* 0x010fc80007ffe0ff */
[----:B--2---:R-:W-:-:S13]  /*120d0*/  ISETP.GT.AND P6, PT, R8, R9, PT ;  /* 0x000000090800720c */ /* 0x004fda0003fc4270 */
[----:B------:R-:W-:Y:S05]  /*120e0*/  @P6 BRA `(.L_x_1424) ;  /* 0x0000025000006947 */ /* 0x000fea0003800000 */
.L_x_1428:
[----:B------:R-:W2:Y:S02]  /*120f0*/  LDL.LU R0, [R1+0x54] ;  /* 0x0000540001007983 */ /* 0x000ea40000300800 */
[----:B--2---:R-:W-:-:S04]  /*12100*/  IADD3 R0, R0, 0x1f, RZ ;  /* 0x0000001f00007810 */ /* 0x004fc80007ffe0ff */
[----:B------:R-:W-:-:S13]  /*12110*/  ISETP.GE.AND P6, PT, R0, c[0x0][0x53c], PT ;  /* 0x00014f0000007a0c */ /* 0x000fda0003fc6270 */
[----:B------:R-:W-:Y:S05]  /*12120*/  @P6 BRA `(.L_x_1425) ;  /* 0x00000c2000006947 */ /* 0x000fea0003800000 */
[----:B------:R2:W-:Y:S01]  /*12130*/  STL [R1+0x54], R0 ;  /* 0x0000540001007387 */ /* 0x0005e20000100800 */
[----:B------:R-:W-:Y:S01]  /*12140*/  CS2R R6, SRZ ;  /* 0x0000000000067805 */ /* 0x000fe2000001ff00 */
[----:B--2---:R-:W-:-:S04]  /*12150*/  IADD3 R0, R0, R12, RZ ;  /* 0x0000000c00007210 */ /* 0x004fc80007ffe0ff */
        /* <DEDUP_REMOVED lines=10> */
.L_x_1495:
        /* <DEDUP_REMOVED lines=16> */
.L_x_1496:
[----:B--2---:R-:W-:-:S05]  /*12300*/  IMAD R0, R0, c[0x0][0x538], RZ ;  /* 0x00014e0000007a24 */ /* 0x004fca00078e02ff */
[----:B------:R-:W-:-:S04]  /*12310*/  IADD3 R8, R0, R8, RZ ;  /* 0x0000000800087210 */ /* 0x000fc80007ffe0ff */
[----:B------:R-:W-:-:S13]  /*12320*/  ISETP.GT.AND P6, PT, R8, R9, PT ;  /* 0x000000090800720c */ /* 0x000fda0003fc4270 */
[----:B-1----:R-:W-:Y:S05]  /*12330*/  @!P6 BRA `(.L_x_1428) ;  /* 0xfffffdb00000e947 */ /* 0x002fea000383ffff */
.L_x_1424:
[----:B------:R-:W-:-:S05]  /*12340*/  IADD3 R8, -R0, R8, RZ ;  /* 0x0000000800087210 */ /* 0x000fca0007ffe1ff */
[----:B------:R-:W-:-:S05]  /*12350*/  IMAD R0, R4, c[0x0][0x538], R8 ;  /* 0x00014e0004007a24 */ /* 0x000fca00078e0208 */
[----:B------:R-:W-:Y:S01]  /*12360*/  ISETP.GT.AND P0, PT, R0, R9, PT ;  /* 0x000000090000720c */ /* 0x000fe20003f04270 */
[----:B------:R-:W-:-:S12]  /*12370*/  BRA.DIV ~URZ, `(.L_x_1429) ;  /* 0x000041a27f007947 */ /* 0x000fd8000b800000 */
[----:B------:R-:W-:-:S03]  /*12380*/  VOTE.ANY R5, PT, !P0 ;  /* 0x0000000000057806 */ /* 0x000fc600040e0100 */
.L_x_1497:
[----:B------:R-:W2:Y:S01]  /*12390*/  LDL.LU R2, [R1+0x54] ;  /* 0x0000540001027983 */ /* 0x000ea20000300800 */
[----:B------:R-:W2:Y:S02]  /*123a0*/  POPC R0, R5 ;  /* 0x0000000500007309 */ /* 0x000ea40000000000 */
[----:B--2---:R-:W-:-:S05]  /*123b0*/  IADD3 R2, R0, R2, RZ ;  /* 0x0000000200027210 */ /* 0x004fca0007ffe0ff */
[----:B------:R2:W-:Y:S01]  /*123c0*/  STL [R1+0x54], R2 ;  /* 0x0000540201007387 */ /* 0x0005e20000100800 */
[----:B------:R-:W-:Y:S05]  /*123d0*/  BRA.DIV ~URZ, `(.L_x_1430) ;  /* 0x000041927f007947 */ /* 0x000fea000b800000 */
[----:B------:R3:W4:Y:S04]  /*123e0*/  SHFL.IDX PT, R10, R6, R0, 0x1f ;  /* 0x00001f00060a7589 */ /* 0x00072800000e0000 */
[----:B------:R3:W1:Y:S02]  /*123f0*/  SHFL.IDX PT, R7, R7, R0, 0x1f ;  /* 0x00001f0007077589 */ /* 0x00066400000e0000 */
.L_x_1498:
[----:B------:R-:W-:Y:S01]  /*12400*/  ISETP.NE.AND P0, PT, R5, RZ, PT ;  /* 0x000000ff0500720c */ /* 0x000fe20003f05270 */
[----:B------:R-:W-:-:S12]  /*12410*/  BSSY B0, `(.L_x_1431) ;  /* 0x0000005000007945 */ /* 0x000fd80003800000 */
[----:B------:R-:W-:Y:S05]  /*12420*/  @!P0 BRA `(.L_x_1432) ;  /* 0x0000003000008947 */ /* 0x000fea0003800000 */
[----:B---3--:R-:W-:Y:S01]  /*12430*/  IADD3 R0, R0, -0x1, RZ ;  /* 0xffffffff00007810 */ /* 0x008fe20007ffe0ff */
[----:B------:R-:W-:Y:S05]  /*12440*/  BRA.DIV ~URZ, `(.L_x_1433) ;  /* 0x000041f27f007947 */ /* 0x000fea000b800000 */
[----:B------:R3:W2:Y:S02]  /*12450*/  SHFL.IDX PT, R11, R4, R0, 0x1f ;  /* 0x00001f00040b7589 */ /* 0x0006a400000e0000 */
.L_x_1432:
[----:B------:R-:W-:Y:S05]  /*12460*/  BSYNC B0 ;  /* 0x0000000000007941 */ /* 0x000fea0003800000 */
.L_x_1431:
[----:B--23--:R-:W-:Y:S01]  /*12470*/  IMAD R0, R11, c[0x0][0x538], R8 ;  /* 0x00014e000b007a24 */ /* 0x00cfe200078e0208 */
        /* <DEDUP_REMOVED lines=67> */
.L_x_1435:
[----:B-1----:R-:W2:Y:S01]  /*128b0*/  LDL R0, [R1+0x54] ;  /* 0x0000540001007983 */ /* 0x002ea20000100800 */
[----:B------:R-:W-:-:S04]  /*128c0*/  IMAD.MOV.U32 R2, RZ, RZ, 0x4 ;  /* 0x00000004ff027424 */ /* 0x000fc800078e00ff */
        /* <DEDUP_REMOVED lines=14> */
[----:B------:R-:W-:Y:S01]  /*129b0*/  MOV R2, RZ ;  /* 0x000000ff00027202 */ /* 0x000fe20000000f00 */
[----:B------:R-:W-:-:S04]  /*129c0*/  IMAD.MOV.U32 R6, RZ, RZ, R0 ;  /* 0x000000ffff067224 */ /* 0x000fc800078e0000 */
        /* <DEDUP_REMOVED lines=11> */
[----:B------:R-:W-:-:S05]  /*12a80*/  @P2 IADD3 R0, R0, 0x1, RZ ;  /* 0x0000000100002810 */ /* 0x000fca0007ffe0ff */
[----:B------:R-:W-:-:S05]  /*12a90*/  IMAD.MOV.U32 R2, RZ, RZ, R0 ;  /* 0x000000ffff027224 */ /* 0x000fca00078e0000 */
[----:B------:R-:W-:Y:S02]  /*12aa0*/  @!P0 IADD3 R2, -R2, RZ, RZ ;  /* 0x000000ff02028210 */ /* 0x000fe40007ffe1ff */
        /* <DEDUP_REMOVED lines=15> */
[----:B------:R-:W-:Y:S01]  /*12ba0*/  IMAD R7, R6, R4, RZ ;  /* 0x0000000406077224 */ /* 0x000fe200078e02ff */
[----:B------:R-:W-:Y:S01]  /*12bb0*/  MOV R6, R2 ;  /* 0x0000000200067202 */ /* 0x000fe20000000f00 */
[----:B------:R-:W-:-:S04]  /*12bc0*/  IMAD.MOV.U32 R2, RZ, RZ, RZ ;  /* 0x000000ffff027224 */ /* 0x000fc800078e00ff */
[----:B------:R-:W-:-:S04]  /*12bd0*/  IMAD.HI.U32 R7, R3, R7, R2 ;  /* 0x0000000703077227 */ /* 0x000fc800078e0002 */
[----:B------:R-:W-:-:S04]  /*12be0*/  IMAD.MOV R2, RZ, RZ, -R8 ;  /* 0x000000ffff027224 */ /* 0x000fc800078e0a08 */
        /* <DEDUP_REMOVED lines=17> */
.L_x_1436:
[----:B------:R-:W-:Y:S05]  /*12d00*/  BSYNC B0 ;  /* 0x0000000000007941 */ /* 0x000fea0003800000 */
.L_x_1434:
[----:B------:R-:W-:-:S04]  /*12d10*/  LOP3.LUT R2, RZ, R2, RZ, 0x33, !PT ;  /* 0x00000002ff027212 */ /* 0x000fc800078e33ff */
[----:B-1----:R-:W-:-:S05]  /*12d20*/  IADD3 R0, R2, R10, RZ ;  /* 0x0000000a02007210 */ /* 0x002fca0007ffe0ff */
[----:B------:R1:W-:Y:S01]  /*12d30*/  STL [R1+0x4c], R0 ;  /* 0x00004c0001007387 */ /* 0x0003e20000100800 */
[----:B------:R-:W-:Y:S05]  /*12d40*/  BRA `(.L_x_1437) ;  /* 0x0000005000007947 */ /* 0x000fea0003800000 */
.L_x_1425:
[----:B------:R-:W-:Y:S01]  /*12d50*/  MOV R0, c[0x0][0x53c] ;  /* 0x00014f0000007a02 */ /* 0x000fe20000000f00 */
[----:B------:R2:W-:Y:S04]  /*12d60*/  STL [R1+0x48], R9 ;  /* 0x0000480901007387 */ /* 0x0005e80000100800 */
[----:B------:R2:W-:Y:S04]  /*12d70*/  STL [R1+0x4c], RZ ;  /* 0x00004cff01007387 */ /* 0x0005e80000100800 */
[----:B------:R2:W-:Y:S04]  /*12d80*/  STL [R1+0x50], RZ ;  /* 0x000050ff01007387 */ /* 0x0005e80000100800 */
[----:B------:R2:W-:Y:S02]  /*12d90*/  STL [R1+0x54], R0 ;  /* 0x0000540001007387 */ /* 0x0005e40000100800 */
.L_x_1437:
[----:B------:R-:W-:Y:S05]  /*12da0*/  BSYNC B1 ;  /* 0x0000000000017941 */ /* 0x000fea0003800000 */
.L_x_1423:
[----:B-1----:R-:W3:Y:S04]  /*12db0*/  LDL R4, [R1+0x48] ;  /* 0x0000480001047983 */ /* 0x002ee80000100800 */
[----:B------:R-:W3:Y:S04]  /*12dc0*/  LDL R5, [R1+0x4c] ;  /* 0x00004c0001057983 */ /* 0x000ee80000100800 */
[----:B------:R-:W3:Y:S04]  /*12dd0*/  LDL R6, [R1+0x50] ;  /* 0x0000500001067983 */ /* 0x000ee80000100800 */
[----:B------:R-:W3:Y:S01]  /*12de0*/  LDL R7, [R1+0x54] ;  /* 0x0000540001077983 */ /* 0x000ee20000100800 */
[----:B------:R-:W-:Y:S03]  /*12df0*/  WARPSYNC 0xffffffff ;  /* 0xffffffff00007948 */ /* 0x000fe60003800000 */
[----:B------:R-:W-:Y:S01]  /*12e00*/  BAR.SYNC.DEFER_BLOCKING 0x4, 0x100 ;  /* 0x0104000000007b1d */ /* 0x000fe20000010000 */
[----:B------:R-:W-:-:S13]  /*12e10*/  ISETP.NE.AND P0, PT, R12, RZ, PT ;  /* 0x000000ff0c00720c */ /* 0x000fda0003f05270 */
[----:B---3--:R1:W-:Y:S04]  /*12e20*/  @!P0 STS.128 [0xf100], R4 ;  /* 0x00f10004ff008388 */ /* 0x0083e80000000c00 */
[----:B------:R-:W-:Y:S06]  /*12e30*/  BAR.ARV 0x5, 0x100 ;  /* 0x0144000000007b1d */ /* 0x000fec0000002000 */
.L_x_1418:
[----:B--2---:R-:W2:Y:S02]  /*12e40*/  LDL R0, [R1+0x54] ;  /* 0x0000540001007983 */ /* 0x004ea40000100800 */
[----:B--2---:R-:W-:-:S13]  /*12e50*/  ISETP.GE.AND P0, PT, R0, c[0x0][0x53c], PT ;  /* 0x00014f0000007a0c */ /* 0x004fda0003f06270 */
[----:B-1----:R-:W-:Y:S01]  /*12e60*/  @P0 CALL.REL.NOINC `(.L_x_1438) ;  /* 0x0000001000000944 */ /* 0x002fe20003c00000 */
[----:B------:R-:W-:Y:S05]  /*12e70*/  BRA `(.L_x_1439) ;  /* 0xfffeee1000007947 */ /* 0x000fea000383ffff */
.L_x_1438:
[----:B------:R-:W-:Y:S05]  /*12e80*/  EXIT ;  /* 0x000000000000794d */ /* 0x000fea0003800000 */
.L_x_1307:
[----:B------:R-:W-:Y:S01]  /*12e90*/  IMAD.MOV.U32 R0, RZ, RZ, R5 ;  /* 0x000000ffff007224 */ /* 0x000fe200078e0005 */
[----:B------:R-:W-:Y:S02]  /*12ea0*/  MOV R2, 0x1 ;  /* 0x0000000100027802 */ /* 0x000fe40000000f00 */
[----:B------:R-:W-:Y:S02]  /*12eb0*/  MOV R3, 0x12ed0 ;  /* 0x00012ed000037802 */ /* 0x000fe40000000f00 */
[----:B------:R-:W-:Y:S05]  /*12ec0*/  CALL.REL.NOINC `($__internal_22_$__cuda_sm70_shflsync_up_p) ;  /* 0x000038a000007944 */ /* 0x000fea0003c00000 */
[----:B------:R-:W-:Y:S01]  /*12ed0*/  MOV R0, R4 ;  /* 0x0000000400007202 */ /* 0x000fe20000000f00 */
[----:B------:R-:W-:Y:S05]  /*12ee0*/  BRA `(.L_x_1440) ;  /* 0xfffed57000007947 */ /* 0x000fea000383ffff */
.L_x_1308:
[----:B------:R-:W-:Y:S01]  /*12ef0*/  IMAD.MOV.U32 R0, RZ, RZ, R5 ;  /* 0x000000ffff007224 */ /* 0x000fe200078e0005 */
[----:B------:R-:W-:Y:S02]  /*12f00*/  MOV R2, 0x2 ;  /* 0x0000000200027802 */ /* 0x000fe40000000f00 */
[----:B------:R-:W-:Y:S02]  /*12f10*/  MOV R3, 0x12f30 ;  /* 0x00012f3000037802 */ /* 0x000fe40000000f00 */
[----:B------:R-:W-:Y:S05]  /*12f20*/  CALL.REL.NOINC `($__internal_22_$__cuda_sm70_shflsync_up_p) ;  /* 0x0000384000007944 */ /* 0x000fea0003c00000 */
[----:B------:R-:W-:Y:S01]  /*12f30*/  SEL R0, R4, RZ, P4 ;  /* 0x000000ff04007207 */ /* 0x000fe20002000000 */
[----:B------:R-:W-:Y:S01]  /*12f40*/  IMAD.MOV.U32 R2, RZ, RZ, 0x4 ;  /* 0x00000004ff027424 */ /* 0x000fe200078e00ff */
[----:B------:R-:W-:-:S03]  /*12f50*/  MOV R3, 0x12f80 ;  /* 0x00012f8000037802 */ /* 0x000fc60000000f00 */
[----:B------:R-:W-:Y:S02]  /*12f60*/  IMAD.IADD R0, R5, 0x1, R0 ;  /* 0x0000000105007824 */ /* 0x000fe400078e0200 */
        /* <DEDUP_REMOVED lines=13> */
[----:B------:R-:W-:Y:S02]  /*13040*/  MOV R226, 0x1f ;  /* 0x0000001f00e27802 */ /* 0x000fe40000000f00 */
[----:B------:R-:W-:Y:S01]  /*13050*/  MOV R3, 0x13090 ;  /* 0x0001309000037802 */ /* 0x000fe20000000f00 */
[----:B------:R-:W-:-:S04]  /*13060*/  IMAD.IADD R4, R0, 0x1, R4 ;  /* 0x0000000100047824 */ /* 0x000fc800078e0204 */
[----:B------:R-:W-:Y:S02]  /*13070*/  IMAD.MOV.U32 R225, RZ, RZ, R4 ;  /* 0x000000ffffe17224 */ /* 0x000fe400078e0004 */
[----:B------:R-:W-:Y:S05]  /*13080*/  CALL.REL.NOINC `($__internal_21_$__cuda_sm70_shflsync_idx_p) ;  /* 0x0000368000007944 */ /* 0x000fea0003c00000 */
[----:B------:R-:W-:Y:S01]  /*13090*/  MOV R0, R226 ;  /* 0x000000e200007202 */ /* 0x000fe20000000f00 */
[----:B------:R-:W-:Y:S05]  /*130a0*/  BRA `(.L_x_1441) ;  /* 0xfffed4b000007947 */ /* 0x000fea000383ffff */
.L_x_1310:
[----:B------:R-:W-:Y:S02]  /*130b0*/  SEL R0, RZ, 0x1, P0 ;  /* 0x00000001ff007807 */ /* 0x000fe40000000000 */
[----:B------:R-:W-:Y:S02]  /*130c0*/  MOV R2, 0x130e0 ;  /* 0x000130e000027802 */ /* 0x000fe40000000f00 */
[----:B------:R-:W-:Y:S05]  /*130d0*/  CALL.REL.NOINC `($__internal_23_$__cuda_sm70_votesync_ballot) ;  /* 0x0000370000007944 */ /* 0x000fea0003c00000 */
[----:B------:R-:W-:Y:S01]  /*130e0*/  MOV R6, R0 ;  /* 0x0000000000067202 */ /* 0x000fe20000000f00 */
[----:B------:R-:W-:Y:S05]  /*130f0*/  BRA `(.L_x_1442) ;  /* 0xfffed4f000007947 */ /* 0x000fea000383ffff */
.L_x_1311:
[----:B------:R-:W-:Y:S01]  /*13100*/  IMAD.MOV.U32 R225, RZ, RZ, R9 ;  /* 0x000000ffffe17224 */ /* 0x000fe200078e0009 */
[----:B-1----:R-:W-:Y:S01]  /*13110*/  MOV R2, R0 ;  /* 0x0000000000027202 */ /* 0x002fe20000000f00 */
[----:B------:R-:W-:Y:S01]  /*13120*/  IMAD.MOV.U32 R226, RZ, RZ, 0x1f ;  /* 0x0000001fffe27424 */ /* 0x000fe200078e00ff */
[----:B------:R-:W-:Y:S02]  /*13130*/  MOV R3, 0x13150 ;  /* 0x0001315000037802 */ /* 0x000fe40000000f00 */
[----:B------:R-:W-:Y:S05]  /*13140*/  CALL.REL.NOINC `($__internal_21_$__cuda_sm70_shflsync_idx_p) ;  /* 0x000035c000007944 */ /* 0x000fea0003c00000 */
[----:B------:R-:W-:Y:S01]  /*13150*/  IMAD.MOV.U32 R12, RZ, RZ, R226 ;  /* 0x000000ffff0c7224 */ /* 0x000fe200078e00e2 */
[----:B------:R-:W-:Y:S01]  /*13160*/  MOV R225, R8 ;  /* 0x0000000800e17202 */ /* 0x000fe20000000f00 */
[----:B------:R-:W-:Y:S01]  /*13170*/  IMAD.MOV.U32 R5, RZ, RZ, RZ ;  /* 0x000000ffff057224 */ /* 0x000fe200078e00ff */
[----:B------:R-:W-:Y:S01]  /*13180*/  MOV R2, R0 ;  /* 0x0000000000027202 */ /* 0x000fe20000000f00 */
[----:B------:R-:W-:Y:S01]  /*13190*/  IMAD.MOV.U32 R226, RZ, RZ, 0x1f ;  /* 0x0000001fffe27424 */ /* 0x000fe200078e00ff */
[----:B------:R-:W-:-:S02]  /*131a0*/  MOV R3, 0x131c0 ;  /* 0x000131c000037802 */ /* 0x000fc40000000f00 */
[----:B------:R-:W-:Y:S05]  /*131b0*/  CALL.REL.NOINC `($__internal_21_$__cuda_sm70_shflsync_idx_p) ;  /* 0x0000355000007944 */ /* 0x000fea0003c00000 */
[----:B------:R-:W-:Y:S01]  /*131c0*/  MOV R9, R226 ;  /* 0x000000e200097202 */ /* 0x000fe20000000f00 */
[----:B------:R-:W-:Y:S05]  /*131d0*/  BRA `(.L_x_1443) ;  /* 0xfffed48000007947 */ /* 0x000fea000383ffff */
.L_x_1314:
[----:B------:R-:W-:Y:S01]  /*131e0*/  IMAD.MOV.U32 R225, RZ, RZ, R4 ;  /* 0x000000ffffe17224 */ /* 0x000fe200078e0004 */
[----:B-1----:R-:W-:Y:S01]  /*131f0*/  MOV R2, R0 ;  /* 0x0000000000027202 */ /* 0x002fe20000000f00 */
[----:B------:R-:W-:Y:S01]  /*13200*/  IMAD.MOV.U32 R226, RZ, RZ, 0x1f ;  /* 0x0000001fffe27424 */ /* 0x000fe200078e00ff */
[----:B------:R-:W-:-:S02]  /*13210*/  MOV R3, 0x13230 ;  /* 0x0001323000037802 */ /* 0x000fc40000000f00 */
[----:B---34-:R-:W-:Y:S05]  /*13220*/  CALL.REL.NOINC `($__internal_21_$__cuda_sm70_shflsync_idx_p) ;  /* 0x000034e000007944 */ /* 0x018fea0003c00000 */
[----:B------:R-:W-:Y:S01]  /*13230*/  MOV R5, R226 ;  /* 0x000000e200057202 */ /* 0x000fe20000000f00 */
[----:B------:R-:W-:Y:S05]  /*13240*/  BRA `(.L_x_1313) ;  /* 0xfffed47000007947 */ /* 0x000fea000383ffff */
.L_x_1327:
[----:B------:R-:W-:Y:S01]  /*13250*/  IMAD.MOV.U32 R225, RZ, RZ, R10 ;  /* 0x000000ffffe17224 */ /* 0x000fe200078e000a */
[----:B------:R-:W-:Y:S01]  /*13260*/  MOV R2, 0x3 ;  /* 0x0000000300027802 */ /* 0x000fe20000000f00 */
[----:B------:R-:W-:Y:S01]  /*13270*/  IMAD.MOV.U32 R226, RZ, RZ, 0x181f ;  /* 0x0000181fffe27424 */ /* 0x000fe200078e00ff */
[----:B------:R-:W-:-:S02]  /*13280*/  MOV R3, 0x132a0 ;  /* 0x000132a000037802 */ /* 0x000fc40000000f00 */
[----:B------:R-:W-:Y:S05]  /*13290*/  CALL.REL.NOINC `($__internal_21_$__cuda_sm70_shflsync_idx_p) ;  /* 0x0000347000007944 */ /* 0x000fea0003c00000 */
[----:B------:R-:W-:Y:S01]  /*132a0*/  IMAD.MOV.U32 R6, RZ, RZ, R226 ;  /* 0x000000ffff067224 */ /* 0x000fe200078e00e2 */
[----:B------:R-:W-:Y:S01]  /*132b0*/  MOV R2, 0x3 ;  /* 0x0000000300027802 */ /* 0x000fe20000000f00 */
[----:B------:R-:W-:Y:S01]  /*132c0*/  IMAD.MOV.U32 R225, RZ, RZ, R12 ;  /* 0x000000ffffe17224 */ /* 0x000fe200078e000c */
[----:B------:R-:W-:-:S02]  /*132d0*/  MOV R226, 0x181f ;  /* 0x0000181f00e27802 */ /* 0x000fc40000000f00 */
[----:B------:R-:W-:Y:S02]  /*132e0*/  MOV R3, 0x13300 ;  /* 0x0001330000037802 */ /* 0x000fe40000000f00 */
[----:B------:R-:W-:Y:S05]  /*132f0*/  CALL.REL.NOINC `($__internal_21_$__cuda_sm70_shflsync_idx_p) ;  /* 0x0000341000007944 */ /* 0x000fea0003c00000 */
[----:B------:R-:W-:Y:S01]  /*13300*/  MOV R2, R226 ;  /* 0x000000e200027202 */ /* 0x000fe20000000f00 */
[----:B------:R-:W-:Y:S05]  /*13310*/  BRA `(.L_x_1444) ;  /* 0xffff05a000007947 */ /* 0x000fea000383ffff */
.L_x_1330:
[----:B------:R-:W-:Y:S01]  /*13320*/  IMAD.MOV.U32 R225, RZ, RZ, R0 ;  /* 0x000000ffffe17224 */ /* 0x000fe200078e0000 */
[----:B------:R-:W-:Y:S01]  /*13330*/  MOV R2, RZ ;  /* 0x000000ff00027202 */ /* 0x000fe20000000f00 */
[----:B------:R-:W-:Y:S01]  /*13340*/  IMAD.MOV.U32 R226, RZ, RZ, 0x181f ;  /* 0x0000181fffe27424 */ /* 0x000fe200078e00ff */
[----:B------:R-:W-:Y:S02]  /*13350*/  MOV R3, 0x13370 ;  /* 0x0001337000037802 */ /* 0x000fe40000000f00 */
[----:B------:R-:W-:Y:S05]  /*13360*/  CALL.REL.NOINC `($__internal_21_$__cuda_sm70_shflsync_idx_p) ;  /* 0x000033a000007944 */ /* 0x000fea0003c00000 */
[----:B------:R-:W-:Y:S01]  /*13370*/  MOV R5, R226 ;  /* 0x000000e200057202 */ /* 0x000fe20000000f00 */
[----:B------:R-:W-:Y:S05]  /*13380*/  BRA `(.L_x_1445) ;  /* 0xffff137000007947 */ /* 0x000fea000383ffff */
.L_x_1331:
[----:B------:R-:W-:Y:S01]  /*13390*/  IMAD.MOV.U32 R225, RZ, RZ, R4 ;  /* 0x000000ffffe17224 */ /* 0x000fe200078e0004 */
[----:B------:R-:W-:Y:S01]  /*133a0*/  MOV R2, RZ ;  /* 0x000000ff00027202 */ /* 0x000fe20000000f00 */
[----:B------:R-:W-:Y:S01]  /*133b0*/  IMAD.MOV.U32 R226, RZ, RZ, 0x181f ;  /* 0x0000181fffe27424 */ /* 0x000fe200078e00ff */
[----:B------:R-:W-:Y:S02]  /*133c0*/  MOV R3, 0x133e0 ;  /* 0x000133e000037802 */ /* 0x000fe40000000f00 */
[----:B-12---:R-:W-:Y:S05]  /*133d0*/  CALL.REL.NOINC `($__internal_21_$__cuda_sm70_shflsync_idx_p) ;  /* 0x0000333000007944 */ /* 0x006fea0003c00000 */
[----:B------:R-:W-:Y:S01]  /*133e0*/  MOV R2, R226 ;  /* 0x000000e200027202 */ /* 0x000fe20000000f00 */
[----:B------:R-:W-:Y:S05]  /*133f0*/  BRA `(.L_x_1446) ;  /* 0xffff132000007947 */ /* 0x000fea000383ffff */
.L_x_1334:
[----:B------:R-:W-:Y:S01]  /*13400*/  IMAD.MOV.U32 R225, RZ, RZ, R0 ;  /* 0x000000ffffe17224 */ /* 0x000fe200078e0000 */
[----:B--2-4-:R-:W-:Y:S01]  /*13410*/  MOV R2, 0x1 ;  /* 0x0000000100027802 */ /* 0x014fe20000000f00 */
[----:B------:R-:W-:Y:S01]  /*13420*/  IMAD.MOV.U32 R226, RZ, RZ, 0x181f ;  /* 0x0000181fffe27424 */ /* 0x000fe200078e00ff */
[----:B------:R-:W-:-:S02]  /*13430*/  MOV R3, 0x13450 ;  /* 0x0001345000037802 */ /* 0x000fc40000000f00 */
[----:B-1-3--:R-:W-:Y:S05]  /*13440*/  CALL.REL.NOINC `($__internal_21_$__cuda_sm70_shflsync_idx_p) ;  /* 0x000032c000007944 */ /* 0x00afea0003c00000 */
        /* <DEDUP_REMOVED lines=8> */
.L_x_1337:
[----:B------:R-:W-:Y:S01]  /*134d0*/  IMAD.MOV.U32 R225, RZ, RZ, R0 ;  /* 0x000000ffffe17224 */ /* 0x000fe200078e0000 */
[----:B-1--4-:R-:W-:Y:S01]  /*134e0*/  MOV R2, 0x2 ;  /* 0x0000000200027802 */ /* 0x012fe20000000f00 */
[----:B------:R-:W-:Y:S01]  /*134f0*/  IMAD.MOV.U32 R226, RZ, RZ, 0x181f ;  /* 0x0000181fffe27424 */ /* 0x000fe200078e00ff */
[----:B------:R-:W-:Y:S02]  /*13500*/  MOV R3, 0x13520 ;  /* 0x0001352000037802 */ /* 0x000fe40000000f00 */
[----:B--23--:R-:W-:Y:S05]  /*13510*/  CALL.REL.NOINC `($__internal_21_$__cuda_sm70_shflsync_idx_p) ;  /* 0x000031f000007944 */ /* 0x00cfea0003c00000 */
[----:B------:R-:W-:Y:S01]  /*13520*/  MOV R5, R226 ;  /* 0x000000e200057202 */ /* 0x000fe20000000f00 */
[----:B------:R-:W-:Y:S05]  /*13530*/  BRA `(.L_x_1448) ;  /* 0xffff145000007947 */ /* 0x000fea000383ffff */
.L_x_1338:
[----:B------:R-:W-:Y:S01]  /*13540*/  IMAD.MOV.U32 R225, RZ, RZ, R4 ;  /* 0x000000ffffe17224 */ /* 0x000fe200078e0004 */
[----:B----4-:R-:W-:Y:S01]  /*13550*/  MOV R2, 0x2 ;  /* 0x0000000200027802 */ /* 0x010fe20000000f00 */
[----:B------:R-:W-:Y:S01]  /*13560*/  IMAD.MOV.U32 R226, RZ, RZ, 0x181f ;  /* 0x0000181fffe27424 */ /* 0x000fe200078e00ff */
[----:B------:R-:W-:Y:S02]  /*13570*/  MOV R3, 0x13590 ;  /* 0x0001359000037802 */ /* 0x000fe40000000f00 */
[----:B-123--:R-:W-:Y:S05]  /*13580*/  CALL.REL.NOINC `($__internal_21_$__cuda_sm70_shflsync_idx_p) ;  /* 0x0000318000007944 */ /* 0x00efea0003c00000 */
[----:B------:R-:W-:Y:S01]  /*13590*/  MOV R2, R226 ;  /* 0x000000e200027202 */ /* 0x000fe20000000f00 */
[----:B------:R-:W-:Y:S05]  /*135a0*/  BRA `(.L_x_1449) ;  /* 0xffff140000007947 */ /* 0x000fea000383ffff */
.L_x_1341:
[----:B------:R-:W-:Y:S01]  /*135b0*/  IMAD.MOV.U32 R225, RZ, RZ, R0 ;  /* 0x000000ffffe17224 */ /* 0x000fe200078e0000 */
[----:B-1----:R-:W-:Y:S01]  /*135c0*/  MOV R2, 0x3 ;  /* 0x0000000300027802 */ /* 0x002fe20000000f00 */
[----:B------:R-:W-:Y:S01]  /*135d0*/  IMAD.MOV.U32 R226, RZ, RZ, 0x181f ;  /* 0x0000181fffe27424 */ /* 0x000fe200078e00ff */
[----:B------:R-:W-:-:S02]  /*135e0*/  MOV R3, 0x13600 ;  /* 0x0001360000037802 */ /* 0x000fc40000000f00 */
[----:B--234-:R-:W-:Y:S05]  /*135f0*/  CALL.REL.NOINC `($__internal_21_$__cuda_sm70_shflsync_idx_p) ;  /* 0x0000311000007944 */ /* 0x01cfea0003c00000 */
        /* <DEDUP_REMOVED lines=8> */
.L_x_1342:
[----:B------:R-:W-:Y:S01]  /*13680*/  IMAD.MOV.U32 R225, RZ, RZ, R4 ;  /* 0x000000ffffe17224 */ /* 0x000fe200078e0004 */
[----:B------:R-:W-:Y:S01]  /*13690*/  MOV R2, RZ ;  /* 0x000000ff00027202 */ /* 0x000fe20000000f00 */
[----:B------:R-:W-:Y:S01]  /*136a0*/  IMAD.MOV.U32 R226, RZ, RZ, 0x1c1f ;  /* 0x00001c1fffe27424 */ /* 0x000fe200078e00ff */
[----:B------:R-:W-:Y:S02]  /*136b0*/  MOV R3, 0x136d0 ;  /* 0x000136d000037802 */ /* 0x000fe40000000f00 */
[----:B------:R-:W-:Y:S05]  /*136c0*/  CALL.REL.NOINC `($__internal_21_$__cuda_sm70_shflsync_idx_p) ;  /* 0x0000304000007944 */ /* 0x000fea0003c00000 */
[----:B------:R-:W-:Y:S01]  /*136d0*/  MOV R0, R226 ;  /* 0x000000e200007202 */ /* 0x000fe20000000f00 */
[----:B------:R-:W-:Y:S05]  /*136e0*/  BRA `(.L_x_1451) ;  /* 0xffff15e000007947 */ /* 0x000fea000383ffff */
.L_x_1343:
[----:B------:R-:W-:Y:S01]  /*136f0*/  IMAD.MOV.U32 R225, RZ, RZ, R4 ;  /* 0x000000ffffe17224 */ /* 0x000fe200078e0004 */
[----:B------:R-:W-:Y:S01]  /*13700*/  MOV R2, 0x1 ;  /* 0x0000000100027802 */ /* 0x000fe20000000f00 */
[----:B------:R-:W-:Y:S01]  /*13710*/  IMAD.MOV.U32 R226, RZ, RZ, 0x1c1f ;  /* 0x00001c1fffe27424 */ /* 0x000fe200078e00ff */
[----:B------:R-:W-:Y:S02]  /*13720*/  MOV R3, 0x13740 ;  /* 0x0001374000037802 */ /* 0x000fe40000000f00 */
[----:B-1----:R-:W-:Y:S05]  /*13730*/  CALL.REL.NOINC `($__internal_21_$__cuda_sm70_shflsync_idx_p) ;  /* 0x00002fd000007944 */ /* 0x002fea0003c00000 */
[----:B------:R-:W-:-:S05]  /*13740*/  IMAD.IADD R0, R5, 0x1, R226 ;  /* 0x0000000105007824 */ /* 0x000fca00078e02e2 */
        /* <DEDUP_REMOVED lines=98> */
[----:B------:R-:W-:Y:S02]  /*13d70*/  FSEL R145, R26, -INF , P6 ;  /* 0xff8000001a917808 */ /* 0x000fe40003000000 */
[----:B------:R-:W-:Y:S02]  /*13d80*/  FMNMX.FTZ R0, R126, R0, !PT ;  /* 0x000000007e007209 */ /* 0x000fe40007810000 */
[----:B------:R-:W-:Y:S02]  /*13d90*/  FMNMX.FTZ R4, R146, R3, !PT ;  /* 0x0000000392047209 */ /* 0x000fe40007810000 */
[----:B------:R-:W-:Y:S02]  /*13da0*/  FMNMX.FTZ R0, R129, R0, !PT ;  /* 0x0000000081007209 */ /* 0x000fe40007810000 */
[----:B------:R-:W-:-:S02]  /*13db0*/  FSEL R144, R27, -INF , P5 ;  /* 0xff8000001b907808 */ /* 0x000fc40002800000 */
[----:B------:R-:W-:Y:S02]  /*13dc0*/  FMNMX.FTZ R4, R145, R4, !PT ;  /* 0x0000000491047209 */ /* 0x000fe40007810000 */
[----:B------:R-:W-:Y:S02]  /*13dd0*/  FMNMX.FTZ R0, R128, R0, !PT ;  /* 0x0000000080007209 */ /* 0x000fe40007810000 */
[----:B------:R-:W-:Y:S02]  /*13de0*/  FSEL R143, R38, -INF , P4 ;  /* 0xff800000268f7808 */ /* 0x000fe40002000000 */
[----:B------:R-:W-:Y:S02]  /*13df0*/  FMNMX.FTZ R4, R144, R4, !PT ;  /* 0x0000000490047209 */ /* 0x000fe40007810000 */
[----:B------:R-:W-:Y:S01]  /*13e00*/  FMNMX.FTZ R70, R127, R0, !PT ;  /* 0x000000007f467209 */ /* 0x000fe20007810000 */
[----:B------:R-:W-:Y:S01]  /*13e10*/  IMAD.MOV.U32 R0, RZ, RZ, 0x2 ;  /* 0x00000002ff007424 */ /* 0x000fe200078e00ff */
[----:B------:R-:W-:-:S02]  /*13e20*/  FSEL R142, R39, -INF , P0 ;  /* 0xff800000278e7808 */ /* 0x000fc40000000000 */
[----:B------:R-:W-:Y:S01]  /*13e30*/  FMNMX.FTZ R4, R143, R4, !PT ;  /* 0x000000048f047209 */ /* 0x000fe20007810000 */
[----:B------:R-:W-:Y:S01]  /*13e40*/  IMAD.MOV.U32 R68, RZ, RZ, R70 ;  /* 0x000000ffff447224 */ /* 0x000fe200078e0046 */
[----:B------:R-:W-:Y:S02]  /*13e50*/  MOV R2, 0x13e80 ;  /* 0x00013e8000027802 */ /* 0x000fe40000000f00 */
[----:B------:R-:W-:Y:S02]  /*13e60*/  FMNMX.FTZ R4, R142, R4, !PT ;  /* 0x000000048e047209 */ /* 0x000fe40007810000 */
[----:B------:R-:W-:Y:S05]  /*13e70*/  CALL.REL.NOINC `($__internal_20_$__cuda_sm70_shflsync_bfly_p) ;  /* 0x0000283000007944 */ /* 0x000fea0003c00000 */
[----:B------:R-:W-:Y:S01]  /*13e80*/  FMNMX.FTZ R70, R70, R0, !PT ;  /* 0x0000000046467209 */ /* 0x000fe20007810000 */
[----:B------:R-:W-:Y:S01]  /*13e90*/  IMAD.MOV.U32 R0, RZ, RZ, 0x1 ;  /* 0x00000001ff007424 */ /* 0x000fe200078e00ff */
[----:B------:R-:W-:-:S03]  /*13ea0*/  MOV R2, 0x13ed0 ;  /* 0x00013ed000027802 */ /* 0x000fc60000000f00 */
[----:B------:R-:W-:Y:S02]  /*13eb0*/  IMAD.MOV.U32 R68, RZ, RZ, R70 ;  /* 0x000000ffff447224 */ /* 0x000fe400078e0046 */
[----:B------:R-:W-:Y:S05]  /*13ec0*/  CALL.REL.NOINC `($__internal_20_$__cuda_sm70_shflsync_bfly_p) ;  /* 0x000027e000007944 */ /* 0x000fea0003c00000 */
[----:B------:R-:W-:Y:S01]  /*13ed0*/  FMNMX.FTZ R70, R70, R0, !PT ;  /* 0x0000000046467209 */ /* 0x000fe20007810000 */
[----:B------:R-:W-:Y:S01]  /*13ee0*/  IMAD.MOV.U32 R68, RZ, RZ, R4 ;  /* 0x000000ffff447224 */ /* 0x000fe200078e0004 */
[----:B------:R-:W-:Y:S01]  /*13ef0*/  MOV R2, 0x13f20 ;  /* 0x00013f2000027802 */ /* 0x000fe20000000f00 */
[----:B------:R-:W-:Y:S02]  /*13f00*/  IMAD.MOV.U32 R0, RZ, RZ, 0x2 ;  /* 0x00000002ff007424 */ /* 0x000fe400078e00ff */
[----:B------:R-:W-:Y:S05]  /*13f10*/  CALL.REL.NOINC `($__internal_20_$__cuda_sm70_shflsync_bfly_p) ;  /* 0x0000279000007944 */ /* 0x000fea0003c00000 */
[----:B------:R-:W-:Y:S01]  /*13f20*/  FMNMX.FTZ R4, R4, R0, !PT ;  /* 0x0000000004047209 */ /* 0x000fe20007810000 */
[----:B------:R-:W-:Y:S01]  /*13f30*/  IMAD.MOV.U32 R0, RZ, RZ, 0x1 ;  /* 0x00000001ff007424 */ /* 0x000fe200078e00ff */
[----:B------:R-:W-:-:S03]  /*13f40*/  MOV R2, 0x13f70 ;  /* 0x00013f7000027802 */ /* 0x000fc60000000f00 */
[----:B------:R-:W-:Y:S02]  /*13f50*/  IMAD.MOV.U32 R68, RZ, RZ, R4 ;  /* 0x000000ffff447224 */ /* 0x000fe400078e0004 */
[----:B------:R-:W-:Y:S05]  /*13f60*/  CALL.REL.NOINC `($__internal_20_$__cuda_sm70_shflsync_bfly_p) ;  /* 0x0000274000007944 */ /* 0x000fea0003c00000 */
[----:B------:R-:W-:Y:S01]  /*13f70*/  MOV R5, R0 ;  /* 0x0000000000057202 */ /* 0x000fe20000000f00 */
[----:B------:R-:W-:Y:S05]  /*13f80*/  BRA `(.L_x_1452) ;  /* 0xffff187000007947 */ /* 0x000fea000383ffff */
.L_x_1347:
[----:B------:R-:W-:Y:S01]  /*13f90*/  MOV R2, RZ ;  /* 0x000000ff00027202 */ /* 0x000fe20000000f00 */
[----:B------:R-:W-:Y:S01]  /*13fa0*/  IMAD.MOV.U32 R225, RZ, RZ, R5 ;  /* 0x000000ffffe17224 */ /* 0x000fe200078e0005 */
[----:B------:R-:W-:Y:S01]  /*13fb0*/  MOV R3, 0x13fe0 ;  /* 0x00013fe000037802 */ /* 0x000fe20000000f00 */
[----:B------:R-:W-:Y:S02]  /*13fc0*/  IMAD.MOV.U32 R226, RZ, RZ, 0x181f ;  /* 0x0000181fffe27424 */ /* 0x000fe400078e00ff */
[----:B------:R-:W-:Y:S05]  /*13fd0*/  CALL.REL.NOINC `($__internal_21_$__cuda_sm70_shflsync_idx_p) ;  /* 0x0000273000007944 */ /* 0x000fea0003c00000 */
[----:B------:R-:W-:Y:S01]  /*13fe0*/  MOV R0, R226 ;  /* 0x000000e200007202 */ /* 0x000fe20000000f00 */
[----:B------:R-:W-:-:S05]  /*13ff0*/  BRA `(.L_x_1453) ;  /* 0xffff33e000007947 */ /* 0x000fca000383ffff */
.L_x_1348:
[----:B------:R-:W-:Y:S01]  /*14000*/  MOV R2, RZ ;  /* 0x000000ff00027202 */ /* 0x000fe20000000f00 */
[----:B------:R-:W-:Y:S01]  /*14010*/  IMAD.MOV.U32 R225, RZ, RZ, R6 ;  /* 0x000000ffffe17224 */ /* 0x000fe200078e0006 */
[----:B------:R-:W-:Y:S01]  /*14020*/  MOV R3, 0x14050 ;  /* 0x0001405000037802 */ /* 0x000fe20000000f00 */
[----:B------:R-:W-:Y:S02]  /*14030*/  IMAD.MOV.U32 R226, RZ, RZ, 0x181f ;  /* 0x0000181fffe27424 */ /* 0x000fe400078e00ff */
[----:B-12---:R-:W-:Y:S05]  /*14040*/  CALL.REL.NOINC `($__internal_21_$__cuda_sm70_shflsync_idx_p) ;  /* 0x000026c000007944 */ /* 0x006fea0003c00000 */
[C---:B------:R-:W-:Y:S01]  /*14050*/  ISETP.GE.AND P4, PT, R241.reuse, c[0x0][0x1d4], PT ;  /* 0x00007500f1007a0c */ /* 0x040fe20003f86270 */
[----:B------:R-:W-:Y:S01]  /*14060*/  IMAD.SHL.U32 R3, R241, 0x2, RZ ;  /* 0x00000002f1037824 */ /* 0x000fe200078e00ff */
[C---:B------:R-:W-:Y:S01]  /*14070*/  ISETP.GE.AND P0, PT, R251.reuse, c[0x0][0x1d4], PT ;  /* 0x00007500fb007a0c */ /* 0x040fe20003f06270 */
[----:B------:R-:W-:Y:S01]  /*14080*/  IMAD.SHL.U32 R2, R251, 0x2, RZ ;  /* 0x00000002fb027824 */ /* 0x000fe200078e00ff */
[----:B------:R-:W-:Y:S01]  /*14090*/  SEL R4, RZ, 0x10, P4 ;  /* 0x00000010ff047807 */ /* 0x000fe20002000000 */
[----:B------:R-:W-:Y:S01]  /*140a0*/  IMAD.MOV.U32 R225, RZ, RZ, R5 ;  /* 0x000000ffffe17224 */ /* 0x000fe200078e0005 */
[----:B------:R-:W-:Y:S05]  /*140b0*/  IADD3 R12, P5, R226, R3, RZ ;  /* 0x00000003e20c7210 */ /* 0x000fea0007fbe0ff */
[----:B------:R-:W-:Y:S01]  /*140c0*/  IMAD.X R13, R0, 0x1, R220, P5 ;  /* 0x00000001000d7824 */ /* 0x000fe200028e06dc */
[----:B------:R-:W-:Y:S01]  /*140d0*/  IADD3 R2, P5, R226, R2, RZ ;  /* 0x00000002e2027210 */ /* 0x000fe20007fbe0ff */
[----:B------:R-:W-:Y:S03]  /*140e0*/  IMAD.MOV.U32 R226, RZ, RZ, 0x181f ;  /* 0x0000181fffe27424 */ /* 0x000fe600078e00ff */
[----:B------:R-:W-:Y:S01]  /*140f0*/  @!PT LDS RZ, [RZ] ;  /* 0x00000000fffff984 */ /* 0x000fe20000000800 */
[----:B------:R-:W-:Y:S01]  /*14100*/  @!PT LDS RZ, [RZ] ;  /* 0x00000000fffff984 */ /* 0x000fe20000000800 */
[----:B------:R-:W-:Y:S01]  /*14110*/  @!PT LDS RZ, [RZ] ;  /* 0x00000000fffff984 */ /* 0x000fe20000000800 */
[----:B------:R1:W-:Y:S01]  /*14120*/  LDGSTS.E.BYPASS.LTC128B.128 [R219+0x100], [R12.64], !P4 ;  /* 0x001000000cdb7fae */ /* 0x0003e2000e101d46 */
[----:B------:R-:W-:Y:S01]  /*14130*/  IMAD.X R3, R0, 0x1, R221, P5 ;  /* 0x0000000100037824 */ /* 0x000fe200028e06dd */
[----:B------:R-:W-:Y:S04]  /*14140*/  SEL R0, RZ, 0x10, P0 ;  /* 0x00000010ff007807 */ /* 0x000fe80000000000 */
[----:B------:R2:W-:Y:S02]  /*14150*/  LDGSTS.E.BYPASS.LTC128B.128 [R219+0x3900], [R2.64], !P0 ;  /* 0x0390000002db7fae */ /* 0x0005e4000c101d46 */
[----:B--2---:R-:W-:Y:S01]  /*14160*/  MOV R3, 0x14190 ;  /* 0x0001419000037802 */ /* 0x004fe20000000f00 */
[----:B------:R-:W-:Y:S03]  /*14170*/  IMAD.MOV.U32 R2, RZ, RZ, 0x1 ;  /* 0x00000001ff027424 */ /* 0x000fe600078e00ff */
[----:B-1----:R-:W-:Y:S05]  /*14180*/  CALL.REL.NOINC `($__internal_21_$__cuda_sm70_shflsync_idx_p) ;  /* 0x0000258000007944 */ /* 0x002fea0003c00000 */
[----:B------:R-:W-:Y:S01]  /*14190*/  MOV R2, 0x1 ;  /* 0x0000000100027802 */ /* 0x000fe20000000f00 */
[----:B------:R-:W-:Y:S01]  /*141a0*/  IMAD.MOV.U32 R7, RZ, RZ, R226 ;  /* 0x000000ffff077224 */ /* 0x000fe200078e00e2 */
[----:B------:R-:W-:Y:S01]  /*141b0*/  MOV R226, 0x181f ;  /* 0x0000181f00e27802 */ /* 0x000fe20000000f00 */
[----:B------:R-:W-:Y:S01]  /*141c0*/  IMAD.MOV.U32 R225, RZ, RZ, R6 ;  /* 0x000000ffffe17224 */ /* 0x000fe200078e0006 */
[----:B------:R-:W-:Y:S02]  /*141d0*/  MOV R3, 0x141f0 ;  /* 0x000141f000037802 */ /* 0x000fe40000000f00 */
[----:B------:R-:W-:Y:S05]  /*141e0*/  CALL.REL.NOINC `($__internal_21_$__cuda_sm70_shflsync_idx_p) ;  /* 0x0000252000007944 */ /* 0x000fea0003c00000 */
[C---:B------:R-:W-:Y:S01]  /*141f0*/  IADD3 R2, -R4.reuse, 0x10, RZ ;  /* 0x0000001004027810 */ /* 0x040fe20007ffe1ff */
[----:B------:R-:W-:Y:S01]  /*14200*/  IMAD.SHL.U32 R3, R241, 0x2, RZ ;  /* 0x00000002f1037824 */ /* 0x000fe200078e00ff */
[----:B------:R-:W-:Y:S01]  /*14210*/  ISETP.NE.U32.AND P5, PT, R4, RZ, PT ;  /* 0x000000ff0400720c */ /* 0x000fe20003fa5070 */
[----:B------:R-:W-:Y:S01]  /*14220*/  IMAD.SHL.U32 R12, R251, 0x2, RZ ;  /* 0x00000002fb0c7824 */ /* 0x000fe200078e00ff */
[----:B------:R-:W-:Y:S01]  /*14230*/  LOP3.LUT R2, R2, 0xf, RZ, 0xc0, !PT ;  /* 0x0000000f02027812 */ /* 0x000fe200078ec0ff */
[----:B------:R-:W-:Y:S03]  /*14240*/  IMAD.MOV.U32 R225, RZ, RZ, R5 ;  /* 0x000000ffffe17224 */ /* 0x000fe600078e0005 */
        /* <DEDUP_REMOVED lines=15> */
[----:B------:R-:W-:Y:S05]  /*14340*/  CALL.REL.NOINC `($__internal_21_$__cuda_sm70_shflsync_idx_p) ;  /* 0x000023c000007944 */ /* 0x000fea0003c00000 */
[----:B------:R-:W-:Y:S01]  /*14350*/  MOV R2, 0x2 ;  /* 0x0000000200027802 */ /* 0x000fe20000000f00 */
[----:B------:R-:W-:Y:S01]  /*14360*/  IMAD.MOV.U32 R12, RZ, RZ, R226 ;  /* 0x000000ffff0c7224 */ /* 0x000fe200078e00e2 */
[----:B------:R-:W-:Y:S01]  /*14370*/  MOV R226, 0x181f ;  /* 0x0000181f00e27802 */ /* 0x000fe20000000f00 */
[----:B------:R-:W-:Y:S01]  /*14380*/  IMAD.MOV.U32 R225, RZ, RZ, R6 ;  /* 0x000000ffffe17224 */ /* 0x000fe200078e0006 */
[----:B------:R-:W-:Y:S02]  /*14390*/  MOV R3, 0x143b0 ;  /* 0x000143b000037802 */ /* 0x000fe40000000f00 */
[----:B------:R-:W-:Y:S05]  /*143a0*/  CALL.REL.NOINC `($__internal_21_$__cuda_sm70_shflsync_idx_p) ;  /* 0x0000236000007944 */ /* 0x000fea0003c00000 */
[----:B------:R-:W-:Y:S01]  /*143b0*/  MOV R7, R226 ;  /* 0x000000e200077202 */ /* 0x000fe20000000f00 */
[----:B------:R-:W-:-:S05]  /*143c0*/  BRA `(.L_x_1454) ;  /* 0xffff31a000007947 */ /* 0x000fca000383ffff */
.L_x_1349:
[----:B--2---:R-:W-:Y:S01]  /*143d0*/  MOV R2, 0x3 ;  /* 0x0000000300027802 */ /* 0x004fe20000000f00 */
[----:B------:R-:W-:Y:S01]  /*143e0*/  IMAD.MOV.U32 R225, RZ, RZ, R5 ;  /* 0x000000ffffe17224 */ /* 0x000fe200078e0005 */
[----:B------:R-:W-:Y:S01]  /*143f0*/  MOV R3, 0x14420 ;  /* 0x0001442000037802 */ /* 0x000fe20000000f00 */
[----:B------:R-:W-:Y:S02]  /*14400*/  IMAD.MOV.U32 R226, RZ, RZ, 0x181f ;  /* 0x0000181fffe27424 */ /* 0x000fe400078e00ff */
[----:B-1----:R-:W-:Y:S05]  /*14410*/  CALL.REL.NOINC `($__internal_21_$__cuda_sm70_shflsync_idx_p) ;  /* 0x000022f000007944 */ /* 0x002fea0003c00000 */
        /* <DEDUP_REMOVED lines=8> */
.L_x_1352:
[----:B------:R-:W-:Y:S01]  /*144a0*/  MOV R2, RZ ;  /* 0x000000ff00027202 */ /* 0x000fe20000000f00 */
[----:B------:R-:W-:Y:S01]  /*144b0*/  IMAD.MOV.U32 R225, RZ, RZ, R0 ;  /* 0x000000ffffe17224 */ /* 0x000fe200078e0000 */
[----:B------:R-:W-:Y:S01]  /*144c0*/  MOV R3, 0x144f0 ;  /* 0x000144f000037802 */ /* 0x000fe20000000f00 */
[----:B------:R-:W-:Y:S02]  /*144d0*/  IMAD.MOV.U32 R226, RZ, RZ, 0x181f ;  /* 0x0000181fffe27424 */ /* 0x000fe400078e00ff */
[----:B------:R-:W-:Y:S05]  /*144e0*/  CALL.REL.NOINC `($__internal_21_$__cuda_sm70_shflsync_idx_p) ;  /* 0x0000222000007944 */ /* 0x000fea0003c00000 */
[----:B------:R-:W-:Y:S01]  /*144f0*/  MOV R69, R226 ;  /* 0x000000e200457202 */ /* 0x000fe20000000f00 */
[----:B------:R-:W-:-:S05]  /*14500*/  BRA `(.L_x_1456) ;  /* 0xffff3f4000007947 */ /* 0x000fca000383ffff */
.L_x_1353:
[----:B------:R-:W-:Y:S01]  /*14510*/  MOV R2, RZ ;  /* 0x000000ff00027202 */ /* 0x000fe20000000f00 */
[----:B------:R-:W-:Y:S01]  /*14520*/  IMAD.MOV.U32 R225, RZ, RZ, R68 ;  /* 0x000000ffffe17224 */ /* 0x000fe200078e0044 */
[----:B------:R-:W-:Y:S01]  /*14530*/  MOV R3, 0x14560 ;  /* 0x0001456000037802 */ /* 0x000fe20000000f00 */
[----:B------:R-:W-:Y:S02]  /*14540*/  IMAD.MOV.U32 R226, RZ, RZ, 0x181f ;  /* 0x0000181fffe27424 */ /* 0x000fe400078e00ff */
[----:B-12---:R-:W-:Y:S05]  /*14550*/  CALL.REL.NOINC `($__internal_21_$__cuda_sm70_shflsync_idx_p) ;  /* 0x000021b000007944 */ /* 0x006fea0003c00000 */
[----:B------:R-:W-:Y:S01]  /*14560*/  MOV R2, R226 ;  /* 0x000000e200027202 */ /* 0x000fe20000000f00 */
[----:B------:R-:W-:-:S05]  /*14570*/  BRA `(.L_x_1457) ;  /* 0xffff3ef000007947 */ /* 0x000fca000383ffff */
.L_x_1354:
[----:B--2---:R-:W-:Y:S01]  /*14580*/  MOV R2, 0x1 ;  /* 0x0000000100027802 */ /* 0x004fe20000000f00 */
[----:B------:R-:W-:Y:S01]  /*14590*/  IMAD.MOV.U32 R225, RZ, RZ, R0 ;  /* 0x000000ffffe17224 */ /* 0x000fe200078e0000 */
[----:B------:R-:W-:Y:S01]  /*145a0*/  MOV R3, 0x145d0 ;  /* 0x000145d000037802 */ /* 0x000fe20000000f00 */
[----:B------:R-:W-:Y:S02]  /*145b0*/  IMAD.MOV.U32 R226, RZ, RZ, 0x181f ;  /* 0x0000181fffe27424 */ /* 0x000fe400078e00ff */
[----:B-1-3--:R-:W-:Y:S05]  /*145c0*/  CALL.REL.NOINC `($__internal_21_$__cuda_sm70_shflsync_idx_p) ;  /* 0x0000214000007944 */ /* 0x00afea0003c00000 */
        /* <DEDUP_REMOVED lines=8> */
.L_x_1355:
[----:B-1----:R-:W-:Y:S01]  /*14650*/  MOV R2, 0x2 ;  /* 0x0000000200027802 */ /* 0x002fe20000000f00 */
[----:B------:R-:W-:Y:S01]  /*14660*/  IMAD.MOV.U32 R225, RZ, RZ, R0 ;  /* 0x000000ffffe17224 */ /* 0x000fe200078e0000 */
[----:B------:R-:W-:Y:S01]  /*14670*/  MOV R3, 0x146a0 ;  /* 0x000146a000037802 */ /* 0x000fe20000000f00 */
[----:B------:R-:W-:Y:S02]  /*14680*/  IMAD.MOV.U32 R226, RZ, RZ, 0x181f ;  /* 0x0000181fffe27424 */ /* 0x000fe400078e00ff */
[----:B---34-:R-:W-:Y:S05]  /*14690*/  CALL.REL.NOINC `($__internal_21_$__cuda_sm70_shflsync_idx_p) ;  /* 0x0000207000007944 */ /* 0x018fea0003c00000 */
[----:B------:R-:W-:Y:S01]  /*146a0*/  MOV R69, R226 ;  /* 0x000000e200457202 */ /* 0x000fe20000000f00 */
[----:B------:R-:W-:-:S05]  /*146b0*/  BRA `(.L_x_1459) ;  /* 0xffff3fc000007947 */ /* 0x000fca000383ffff */
.L_x_1356:
[----:B-1----:R-:W-:Y:S01]  /*146c0*/  MOV R2, 0x2 ;  /* 0x0000000200027802 */ /* 0x002fe20000000f00 */
[----:B------:R-:W-:Y:S01]  /*146d0*/  IMAD.MOV.U32 R225, RZ, RZ, R68 ;  /* 0x000000ffffe17224 */ /* 0x000fe200078e0044 */
[----:B------:R-:W-:Y:S01]  /*146e0*/  MOV R3, 0x14710 ;  /* 0x0001471000037802 */ /* 0x000fe20000000f00 */
[----:B------:R-:W-:Y:S02]  /*146f0*/  IMAD.MOV.U32 R226, RZ, RZ, 0x181f ;  /* 0x0000181fffe27424 */ /* 0x000fe400078e00ff */
[----:B--234-:R-:W-:Y:S05]  /*14700*/  CALL.REL.NOINC `($__internal_21_$__cuda_sm70_shflsync_idx_p) ;  /* 0x0000200000007944 */ /* 0x01cfea0003c00000 */
[----:B------:R-:W-:Y:S01]  /*14710*/  MOV R2, R226 ;  /* 0x000000e200027202 */ /* 0x000fe20000000f00 */
[----:B------:R-:W-:-:S05]  /*14720*/  BRA `(.L_x_1460) ;  /* 0xffff3f7000007947 */ /* 0x000fca000383ffff */
.L_x_1357:
[----:B--2---:R-:W-:Y:S01]  /*14730*/  MOV R2, 0x3 ;  /* 0x0000000300027802 */ /* 0x004fe20000000f00 */
[----:B------:R-:W-:Y:S01]  /*14740*/  IMAD.MOV.U32 R225, RZ, RZ, R0 ;  /* 0x000000ffffe17224 */ /* 0x000fe200078e0000 */
[----:B------:R-:W-:Y:S01]  /*14750*/  MOV R3, 0x14780 ;  /* 0x0001478000037802 */ /* 0x000fe20000000f00 */
[----:B------:R-:W-:Y:S02]  /*14760*/  IMAD.MOV.U32 R226, RZ, RZ, 0x181f ;  /* 0x0000181fffe27424 */ /* 0x000fe400078e00ff */
[----:B-1-34-:R-:W-:Y:S05]  /*14770*/  CALL.REL.NOINC `($__internal_21_$__cuda_sm70_shflsync_idx_p) ;  /* 0x00001f9000007944 */ /* 0x01afea0003c00000 */
        /* <DEDUP_REMOVED lines=8> */
.L_x_1358:
[----:B------:R-:W-:Y:S01]  /*14800*/  MOV R2, RZ ;  /* 0x000000ff00027202 */ /* 0x000fe20000000f00 */
[----:B------:R-:W-:Y:S01]  /*14810*/  IMAD.MOV.U32 R225, RZ, RZ, R68 ;  /* 0x000000ffffe17224 */ /* 0x000fe200078e0044 */
[----:B------:R-:W-:Y:S01]  /*14820*/  MOV R3, 0x14850 ;  /* 0x0001485000037802 */ /* 0x000fe20000000f00 */
[----:B------:R-:W-:Y:S02]  /*14830*/  IMAD.MOV.U32 R226, RZ, RZ, 0x1c1f ;  /* 0x00001c1fffe27424 */ /* 0x000fe400078e00ff */
[----:B------:R-:W-:Y:S05]  /*14840*/  CALL.REL.NOINC `($__internal_21_$__cuda_sm70_shflsync_idx_p) ;  /* 0x00001ec000007944 */ /* 0x000fea0003c00000 */
[----:B------:R-:W-:Y:S01]  /*14850*/  MOV R0, R226 ;  /* 0x000000e200007202 */ /* 0x000fe20000000f00 */
[----:B------:R-:W-:-:S05]  /*14860*/  BRA `(.L_x_1462) ;  /* 0xffff411000007947 */ /* 0x000fca000383ffff */
.L_x_1359:
[----:B------:R-:W-:Y:S01]  /*14870*/  MOV R2, 0x1 ;  /* 0x0000000100027802 */ /* 0x000fe20000000f00 */
[----:B------:R-:W-:Y:S01]  /*14880*/  IMAD.MOV.U32 R225, RZ, RZ, R68 ;  /* 0x000000ffffe17224 */ /* 0x000fe200078e0044 */
[----:B------:R-:W-:Y:S01]  /*14890*/  MOV R3, 0x148c0 ;  /* 0x000148c000037802 */ /* 0x000fe20000000f00 */
[----:B------:R-:W-:Y:S02]  /*148a0*/  IMAD.MOV.U32 R226, RZ, RZ, 0x1c1f ;  /* 0x00001c1fffe27424 */ /* 0x000fe400078e00ff */
[----:B-1----:R-:W-:Y:S05]  /*148b0*/  CALL.REL.NOINC `($__internal_21_$__cuda_sm70_shflsync_idx_p) ;  /* 0x00001e5000007944 */ /* 0x002fea0003c00000 */
        /* <DEDUP_REMOVED lines=115> */
[----:B------:R-:W-:Y:S05]  /*14ff0*/  CALL.REL.NOINC `($__internal_20_$__cuda_sm70_shflsync_bfly_p) ;  /* 0x000016b000007944 */ /* 0x000fea0003c00000 */
[----:B------:R-:W-:Y:S01]  /*15000*/  FMNMX.FTZ R68, R68, R0, !PT ;  /* 0x0000000044447209 */ /* 0x000fe20007810000 */
[----:B------:R-:W-:Y:S01]  /*15010*/  IMAD.MOV.U32 R0, RZ, RZ, 0x1 ;  /* 0x00000001ff007424 */ /* 0x000fe200078e00ff */
[----:B------:R-:W-:Y:S02]  /*15020*/  MOV R2, 0x15040 ;  /* 0x0001504000027802 */ /* 0x000fe40000000f00 */
        /* <DEDUP_REMOVED lines=8> */
[----:B------:R-:W-:Y:S02]  /*150b0*/  MOV R2, 0x150d0 ;  /* 0x000150d000027802 */ /* 0x000fe40000000f00 */
[----:B------:R-:W-:Y:S05]  /*150c0*/  CALL.REL.NOINC `($__internal_20_$__cuda_sm70_shflsync_bfly_p) ;  /* 0x000015e000007944 */ /* 0x000fea0003c00000 */
[----:B------:R-:W-:-:S05]  /*150d0*/  BRA `(.L_x_1463) ;  /* 0xffff43d000007947 */ /* 0x000fca000383ffff */
.L_x_1362:
[----:B-1--4-:R-:W-:Y:S01]  /*150e0*/  MOV R2, RZ ;  /* 0x000000ff00027202 */ /* 0x012fe20000000f00 */
[----:B------:R-:W-:Y:S01]  /*150f0*/  IMAD.MOV.U32 R225, RZ, RZ, R0 ;  /* 0x000000ffffe17224 */ /* 0x000fe200078e0000 */
[----:B------:R-:W-:Y:S01]  /*15100*/  MOV R3, 0x15130 ;  /* 0x0001513000037802 */ /* 0x000fe20000000f00 */
[----:B------:R-:W-:Y:S02]  /*15110*/  IMAD.MOV.U32 R226, RZ, RZ, 0x181f ;  /* 0x0000181fffe27424 */ /* 0x000fe400078e00ff */
[----:B------:R-:W-:Y:S05]  /*15120*/  CALL.REL.NOINC `($__internal_21_$__cuda_sm70_shflsync_idx_p) ;  /* 0x000015e000007944 */ /* 0x000fea0003c00000 */
[----:B------:R-:W-:Y:S01]  /*15130*/  MOV R6, R226 ;  /* 0x000000e200067202 */ /* 0x000fe20000000f00 */
[----:B------:R-:W-:-:S05]  /*15140*/  BRA `(.L_x_1464) ;  /* 0xffff621000007947 */ /* 0x000fca000383ffff */
.L_x_1365:
[----:B------:R-:W-:Y:S01]  /*15150*/  MOV R2, 0x3 ;  /* 0x0000000300027802 */ /* 0x000fe20000000f00 */
        /* <DEDUP_REMOVED lines=12> */
.L_x_1368:
[----:B------:R-:W-:Y:S01]  /*15220*/  MOV R2, RZ ;  /* 0x000000ff00027202 */ /* 0x000fe20000000f00 */
[----:B------:R-:W-:Y:S01]  /*15230*/  IMAD.MOV.U32 R225, RZ, RZ, R0 ;  /* 0x000000ffffe17224 */ /* 0x000fe200078e0000 */
[----:B------:R-:W-:Y:S01]  /*15240*/  MOV R3, 0x15270 ;  /* 0x0001527000037802 */ /* 0x000fe20000000f00 */
[----:B------:R-:W-:Y:S02]  /*15250*/  IMAD.MOV.U32 R226, RZ, RZ, 0x181f ;  /* 0x0000181fffe27424 */ /* 0x000fe400078e00ff */
[----:B------:R-:W-:Y:S05]  /*15260*/  CALL.REL.NOINC `($__internal_21_$__cuda_sm70_shflsync_idx_p) ;  /* 0x000014a000007944 */ /* 0x000fea0003c00000 */
[----:B------:R-:W-:Y:S01]  /*15270*/  MOV R73, R226 ;  /* 0x000000e200497202 */ /* 0x000fe20000000f00 */
[----:B------:R-:W-:-:S05]  /*15280*/  BRA `(.L_x_1466) ;  /* 0xffff711000007947 */ /* 0x000fca000383ffff */
.L_x_1369:
[----:B------:R-:W-:Y:S01]  /*15290*/  MOV R2, RZ ;  /* 0x000000ff00027202 */ /* 0x000fe20000000f00 */
[----:B------:R-:W-:Y:S01]  /*152a0*/  IMAD.MOV.U32 R225, RZ, RZ, R68 ;  /* 0x000000ffffe17224 */ /* 0x000fe200078e0044 */
[----:B------:R-:W-:Y:S01]  /*152b0*/  MOV R3, 0x152e0 ;  /* 0x000152e000037802 */ /* 0x000fe20000000f00 */
[----:B------:R-:W-:Y:S02]  /*152c0*/  IMAD.MOV.U32 R226, RZ, RZ, 0x181f ;  /* 0x0000181fffe27424 */ /* 0x000fe400078e00ff */
[----:B-12---:R-:W-:Y:S05]  /*152d0*/  CALL.REL.NOINC `($__internal_21_$__cuda_sm70_shflsync_idx_p) ;  /* 0x0000143000007944 */ /* 0x006fea0003c00000 */
[----:B------:R-:W-:Y:S01]  /*152e0*/  MOV R72, R226 ;  /* 0x000000e200487202 */ /* 0x000fe20000000f00 */
[----:B------:R-:W-:-:S05]  /*152f0*/  BRA `(.L_x_1467) ;  /* 0xffff70c000007947 */ /* 0x000fca000383ffff */
.L_x_1370:
        /* <DEDUP_REMOVED lines=13> */
.L_x_1371:
[----:B-1----:R-:W-:Y:S01]  /*153d0*/  MOV R2, 0x2 ;  /* 0x0000000200027802 */ /* 0x002fe20000000f00 */
[----:B------:R-:W-:Y:S01]  /*153e0*/  IMAD.MOV.U32 R225, RZ, RZ, R0 ;  /* 0x000000ffffe17224 */ /* 0x000fe200078e0000 */
[----:B------:R-:W-:Y:S01]  /*153f0*/  MOV R3, 0x15420 ;  /* 0x0001542000037802 */ /* 0x000fe20000000f00 */
[----:B------:R-:W-:Y:S02]  /*15400*/  IMAD.MOV.U32 R226, RZ, RZ, 0x181f ;  /* 0x0000181fffe27424 */ /* 0x000fe400078e00ff */
[----:B---34-:R-:W-:Y:S05]  /*15410*/  CALL.REL.NOINC `($__internal_21_$__cuda_sm70_shflsync_idx_p) ;  /* 0x000012f000007944 */ /* 0x018fea0003c00000 */
[----:B------:R-:W-:Y:S01]  /*15420*/  MOV R73, R226 ;  /* 0x000000e200497202 */ /* 0x000fe20000000f00 */
[----:B------:R-:W-:-:S05]  /*15430*/  BRA `(.L_x_1469) ;  /* 0xffff721000007947 */ /* 0x000fca000383ffff */
.L_x_1372:
[----:B-1----:R-:W-:Y:S01]  /*15440*/  MOV R2, 0x2 ;  /* 0x0000000200027802 */ /* 0x002fe20000000f00 */
[----:B------:R-:W-:Y:S01]  /*15450*/  IMAD.MOV.U32 R225, RZ, RZ, R68 ;  /* 0x000000ffffe17224 */ /* 0x000fe200078e0044 */
[----:B------:R-:W-:Y:S01]  /*15460*/  MOV R3, 0x15490 ;  /* 0x0001549000037802 */ /* 0x000fe20000000f00 */
[----:B------:R-:W-:Y:S02]  /*15470*/  IMAD.MOV.U32 R226, RZ, RZ, 0x181f ;  /* 0x0000181fffe27424 */ /* 0x000fe400078e00ff */
[----:B--234-:R-:W-:Y:S05]  /*15480*/  CALL.REL.NOINC `($__internal_21_$__cuda_sm70_shflsync_idx_p) ;  /* 0x0000128000007944 */ /* 0x01cfea0003c00000 */
[----:B------:R-:W-:Y:S01]  /*15490*/  MOV R72, R226 ;  /* 0x000000e200487202 */ /* 0x000fe20000000f00 */
[----:B------:R-:W-:-:S05]  /*154a0*/  BRA `(.L_x_1470) ;  /* 0xffff71c000007947 */ /* 0x000fca000383ffff */
.L_x_1373:
[----:B-1----:R-:W-:Y:S01]  /*154b0*/  MOV R2, 0x3 ;  /* 0x0000000300027802 */ /* 0x002fe20000000f00 */
[----:B------:R-:W-:Y:S01]  /*154c0*/  IMAD.MOV.U32 R225, RZ, RZ, R0 ;  /* 0x000000ffffe17224 */ /* 0x000fe200078e0000 */
[----:B------:R-:W-:Y:S01]  /*154d0*/  MOV R3, 0x15500 ;  /* 0x0001550000037802 */ /* 0x000fe20000000f00 */
[----:B------:R-:W-:Y:S02]  /*154e0*/  IMAD.MOV.U32 R226, RZ, RZ, 0x181f ;  /* 0x0000181fffe27424 */ /* 0x000fe400078e00ff */
[----:B--2-4-:R-:W-:Y:S05]  /*154f0*/  CALL.REL.NOINC `($__internal_21_$__cuda_sm70_shflsync_idx_p) ;  /* 0x0000121000007944 */ /* 0x014fea0003c00000 */
        /* <DEDUP_REMOVED lines=8> */
.L_x_1374:
[----:B------:R-:W-:Y:S02]  /*15580*/  MOV R0, 0x2 ;  /* 0x0000000200007802 */ /* 0x000fe40000000f00 */
[----:B------:R-:W-:Y:S02]  /*15590*/  MOV R2, 0x155b0 ;  /* 0x000155b000027802 */ /* 0x000fe40000000f00 */
[----:B------:R-:W-:Y:S05]  /*155a0*/  CALL.REL.NOINC `($__internal_20_$__cuda_sm70_shflsync_bfly_p) ;  /* 0x0000110000007944 */ /* 0x000fea0003c00000 */
[----:B------:R-:W-:-:S05]  /*155b0*/  BRA `(.L_x_1472) ;  /* 0xffff76e000007947 */ /* 0x000fca000383ffff */
.L_x_1375:
[----:B------:R-:W-:Y:S02]  /*155c0*/  MOV R0, 0x1 ;  /* 0x0000000100007802 */ /* 0x000fe40000000f00 */
        /* <DEDUP_REMOVED lines=12> */
.L_x_1377:
[----:B------:R-:W-:Y:S01]  /*15690*/  IMAD.MOV.U32 R68, RZ, RZ, R238 ;  /* 0x000000ffff447224 */ /* 0x000fe200078e00ee */
[----:B------:R-:W-:-:S02]  /*156a0*/  MOV R0, 0x2 ;  /* 0x0000000200007802 */ /* 0x000fc40000000f00 */
[----:B------:R-:W-:Y:S02]  /*156b0*/  MOV R2, 0x156d0 ;  /* 0x000156d000027802 */ /* 0x000fe40000000f00 */
[----:B------:R-:W-:Y:S05]  /*156c0*/  CALL.REL.NOINC `($__internal_20_$__cuda_sm70_shflsync_bfly_p) ;  /* 0x00000fe000007944 */ /* 0x000fea0003c00000 */
[----:B------:R-:W-:Y:S05]  /*156d0*/  BRA `(.L_x_1474) ;  /* 0xffff922000007947 */ /* 0x000fea000383ffff */
.L_x_1378:
[----:B------:R-:W-:Y:S01]  /*156e0*/  IMAD.MOV.U32 R68, RZ, RZ, R4 ;  /* 0x000000ffff447224 */ /* 0x000fe200078e0004 */
[----:B------:R-:W-:Y:S02]  /*156f0*/  MOV R0, 0x1 ;  /* 0x0000000100007802 */ /* 0x000fe40000000f00 */
[----:B------:R-:W-:Y:S02]  /*15700*/  MOV R2, 0x15720 ;  /* 0x0001572000027802 */ /* 0x000fe40000000f00 */
[----:B-1----:R-:W-:Y:S05]  /*15710*/  CALL.REL.NOINC `($__internal_20_$__cuda_sm70_shflsync_bfly_p) ;  /* 0x00000f9000007944 */ /* 0x002fea0003c00000 */
[----:B------:R-:W-:Y:S01]  /*15720*/  FADD.FTZ R4, R4, R0 ;  /* 0x0000000004047221 */ /* 0x000fe20000010000 */
[----:B------:R-:W-:Y:S02]  /*15730*/  MOV R68, R250 ;  /* 0x000000fa00447202 */ /* 0x000fe40000000f00 */
[----:B------:R-:W-:Y:S02]  /*15740*/  MOV R0, 0x2 ;  /* 0x0000000200007802 */ /* 0x000fe40000000f00 */
[----:B------:R-:W-:Y:S02]  /*15750*/  MOV R2, 0x15770 ;  /* 0x0001577000027802 */ /* 0x000fe40000000f00 */
[----:B------:R-:W-:Y:S05]  /*15760*/  CALL.REL.NOINC `($__internal_20_$__cuda_sm70_shflsync_bfly_p) ;  /* 0x00000f4000007944 */ /* 0x000fea0003c00000 */
[----:B------:R-:W-:Y:S01]  /*15770*/  FADD.FTZ R5, R250, R0 ;  /* 0x00000000fa057221 */ /* 0x000fe20000010000 */
[----:B------:R-:W-:Y:S02]  /*15780*/  MOV R0, 0x1 ;  /* 0x0000000100007802 */ /* 0x000fe40000000f00 */
[----:B------:R-:W-:-:S02]  /*15790*/  MOV R2, 0x157c0 ;  /* 0x000157c000027802 */ /* 0x000fc40000000f00 */
[----:B------:R-:W-:Y:S02]  /*157a0*/  MOV R68, R5 ;  /* 0x0000000500447202 */ /* 0x000fe40000000f00 */
[----:B------:R-:W-:Y:S05]  /*157b0*/  CALL.REL.NOINC `($__internal_20_$__cuda_sm70_shflsync_bfly_p) ;  /* 0x00000ef000007944 */ /* 0x000fea0003c00000 */
[----:B------:R-:W-:Y:S01]  /*157c0*/  MOV R3, R0 ;  /* 0x0000000000037202 */ /* 0x000fe20000000f00 */
[----:B------:R-:W-:Y:S05]  /*157d0*/  BRA `(.L_x_1475) ;  /* 0xffff919000007947 */ /* 0x000fea000383ffff */
.L_x_1385:
[----:B-1234-:R-:W-:Y:S01]  /*157e0*/  IMAD.MOV.U32 R225, RZ, RZ, R7 ;  /* 0x000000ffffe17224 */ /* 0x01efe200078e0007 */
[----:B------:R-:W-:Y:S01]  /*157f0*/  MOV R2, RZ ;  /* 0x000000ff00027202 */ /* 0x000fe20000000f00 */
[----:B------:R-:W-:Y:S01]  /*15800*/  IMAD.MOV.U32 R226, RZ, RZ, 0x181f ;  /* 0x0000181fffe27424 */ /* 0x000fe200078e00ff */
[----:B------:R-:W-:Y:S02]  /*15810*/  MOV R3, 0x15830 ;  /* 0x0001583000037802 */ /* 0x000fe40000000f00 */
[----:B------:R-:W-:Y:S05]  /*15820*/  CALL.REL.NOINC `($__internal_21_$__cuda_sm70_shflsync_idx_p) ;  /* 0x00000ee000007944 */ /* 0x000fea0003c00000 */
[----:B------:R-:W-:Y:S01]  /*15830*/  MOV R10, R226 ;  /* 0x000000e2000a7202 */ /* 0x000fe20000000f00 */
[----:B------:R-:W-:Y:S05]  /*15840*/  BRA `(.L_x_1476) ;  /* 0xffffa54000007947 */ /* 0x000fea000383ffff */
.L_x_1386:
[----:B------:R-:W-:Y:S01]  /*15850*/  IMAD.MOV.U32 R225, RZ, RZ, R8 ;  /* 0x000000ffffe17224 */ /* 0x000fe200078e0008 */
[----:B------:R-:W-:Y:S01]  /*15860*/  MOV R2, RZ ;  /* 0x000000ff00027202 */ /* 0x000fe20000000f00 */
[----:B------:R-:W-:Y:S01]  /*15870*/  IMAD.MOV.U32 R226, RZ, RZ, 0x181f ;  /* 0x0000181fffe27424 */ /* 0x000fe200078e00ff */
[----:B------:R-:W-:Y:S02]  /*15880*/  MOV R3, 0x158a0 ;  /* 0x000158a000037802 */ /* 0x000fe40000000f00 */
[----:B-12---:R-:W-:Y:S05]  /*15890*/  CALL.REL.NOINC `($__internal_21_$__cuda_sm70_shflsync_idx_p) ;  /* 0x00000e7000007944 */ /* 0x006fea0003c00000 */
[----:B------:R-:W-:Y:S01]  /*158a0*/  MOV R0, R226 ;  /* 0x000000e200007202 */ /* 0x000fe20000000f00 */
[----:B------:R-:W-:Y:S05]  /*158b0*/  BRA `(.L_x_1477) ;  /* 0xffffa4f000007947 */ /* 0x000fea000383ffff */
.L_x_1389:
        /* <DEDUP_REMOVED lines=13> */
.L_x_1392:
[----:B------:R-:W-:Y:S01]  /*15990*/  IMAD.MOV.U32 R225, RZ, RZ, R7 ;  /* 0x000000ffffe17224 */ /* 0x000fe200078e0007 */
[----:B-1----:R-:W-:Y:S01]  /*159a0*/  MOV R2, 0x2 ;  /* 0x0000000200027802 */ /* 0x002fe20000000f00 */
[----:B------:R-:W-:Y:S01]  /*159b0*/  IMAD.MOV.U32 R226, RZ, RZ, 0x181f ;  /* 0x0000181fffe27424 */ /* 0x000fe200078e00ff */
[----:B------:R-:W-:Y:S02]  /*159c0*/  MOV R3, 0x159e0 ;  /* 0x000159e000037802 */ /* 0x000fe40000000f00 */
[----:B--234-:R-:W-:Y:S05]  /*159d0*/  CALL.REL.NOINC `($__internal_21_$__cuda_sm70_shflsync_idx_p) ;  /* 0x00000d3000007944 */ /* 0x01cfea0003c00000 */
[----:B------:R-:W-:Y:S01]  /*159e0*/  MOV R10, R226 ;  /* 0x000000e2000a7202 */ /* 0x000fe20000000f00 */
[----:B------:R-:W-:Y:S05]  /*159f0*/  BRA `(.L_x_1479) ;  /* 0xffffa63000007947 */ /* 0x000fea000383ffff */
.L_x_1393:
[----:B------:R-:W-:Y:S01]  /*15a00*/  IMAD.MOV.U32 R225, RZ, RZ, R8 ;  /* 0x000000ffffe17224 */ /* 0x000fe200078e0008 */
[----:B-1----:R-:W-:Y:S01]  /*15a10*/  MOV R2, 0x2 ;  /* 0x0000000200027802 */ /* 0x002fe20000000f00 */
[----:B------:R-:W-:Y:S01]  /*15a20*/  IMAD.MOV.U32 R226, RZ, RZ, 0x181f ;  /* 0x0000181fffe27424 */ /* 0x000fe200078e00ff */
[----:B------:R-:W-:Y:S02]  /*15a30*/  MOV R3, 0x15a50 ;  /* 0x00015a5000037802 */ /* 0x000fe40000000f00 */
[----:B--234-:R-:W-:Y:S05]  /*15a40*/  CALL.REL.NOINC `($__internal_21_$__cuda_sm70_shflsync_idx_p) ;  /* 0x00000cc000007944 */ /* 0x01cfea0003c00000 */
[----:B------:R-:W-:Y:S01]  /*15a50*/  MOV R0, R226 ;  /* 0x000000e200007202 */ /* 0x000fe20000000f00 */
[----:B------:R-:W-:Y:S05]  /*15a60*/  BRA `(.L_x_1480) ;  /* 0xffffa5e000007947 */ /* 0x000fea000383ffff */
.L_x_1396:
        /* <DEDUP_REMOVED lines=13> */
.L_x_1398:
[----:B------:R-:W-:Y:S01]  /*15b40*/  IMAD.MOV.U32 R225, RZ, RZ, R5 ;  /* 0x000000ffffe17224 */ /* 0x000fe200078e0005 */
[----:B------:R-:W-:Y:S01]  /*15b50*/  MOV R2, RZ ;  /* 0x000000ff00027202 */ /* 0x000fe20000000f00 */
[----:B------:R-:W-:Y:S01]  /*15b60*/  IMAD.MOV.U32 R226, RZ, RZ, 0x1c1f ;  /* 0x00001c1fffe27424 */ /* 0x000fe200078e00ff */
[----:B------:R-:W-:Y:S02]  /*15b70*/  MOV R3, 0x15b90 ;  /* 0x00015b9000037802 */ /* 0x000fe40000000f00 */
[----:B------:R-:W-:Y:S05]  /*15b80*/  CALL.REL.NOINC `($__internal_21_$__cuda_sm70_shflsync_idx_p) ;  /* 0x00000b8000007944 */ /* 0x000fea0003c00000 */
[----:B------:R-:W-:Y:S01]  /*15b90*/  MOV R4, R226 ;  /* 0x000000e200047202 */ /* 0x000fe20000000f00 */
[----:B------:R-:W-:Y:S05]  /*15ba0*/  BRA `(.L_x_1482) ;  /* 0xffffa8c000007947 */ /* 0x000fea000383ffff */
.L_x_1399:
[----:B------:R-:W-:Y:S01]  /*15bb0*/  IMAD.MOV.U32 R225, RZ, RZ, R12 ;  /* 0x000000ffffe17224 */ /* 0x000fe200078e000c */
[----:B------:R-:W-:Y:S01]  /*15bc0*/  MOV R2, RZ ;  /* 0x000000ff00027202 */ /* 0x000fe20000000f00 */
[----:B------:R-:W-:Y:S01]  /*15bd0*/  IMAD.MOV.U32 R226, RZ, RZ, 0x1c1f ;  /* 0x00001c1fffe27424 */ /* 0x000fe200078e00ff */
[----:B------:R-:W-:Y:S02]  /*15be0*/  MOV R3, 0x15c00 ;  /* 0x00015c0000037802 */ /* 0x000fe40000000f00 */
[----:B-12---:R-:W-:Y:S05]  /*15bf0*/  CALL.REL.NOINC `($__internal_21_$__cuda_sm70_shflsync_idx_p) ;  /* 0x00000b1000007944 */ /* 0x006fea0003c00000 */
[----:B------:R-:W-:Y:S01]  /*15c00*/  MOV R0, R226 ;  /* 0x000000e200007202 */ /* 0x000fe20000000f00 */
[----:B------:R-:W-:Y:S05]  /*15c10*/  BRA `(.L_x_1483) ;  /* 0xffffa87000007947 */ /* 0x000fea000383ffff */
.L_x_1402:
[----:B------:R-:W-:Y:S01]  /*15c20*/  IMAD.MOV.U32 R225, RZ, RZ, R5 ;  /* 0x000000ffffe17224 */ /* 0x000fe200078e0005 */
[----:B--2---:R-:W-:Y:S01]  /*15c30*/  MOV R2, 0x1 ;  /* 0x0000000100027802 */ /* 0x004fe20000000f00 */
[----:B------:R-:W-:Y:S01]  /*15c40*/  IMAD.MOV.U32 R226, RZ, RZ, 0x1c1f ;  /* 0x00001c1fffe27424 */ /* 0x000fe200078e00ff */
[----:B------:R-:W-:-:S02]  /*15c50*/  MOV R3, 0x15c70 ;  /* 0x00015c7000037802 */ /* 0x000fc40000000f00 */
[----:B-1-34-:R-:W-:Y:S05]  /*15c60*/  CALL.REL.NOINC `($__internal_21_$__cuda_sm70_shflsync_idx_p) ;  /* 0x00000aa000007944 */ /* 0x01afea0003c00000 */
        /* <DEDUP_REMOVED lines=8> */
.L_x_1406:
[----:B------:R-:W-:Y:S01]  /*15cf0*/  IMAD.MOV.U32 R225, RZ, RZ, R7 ;  /* 0x000000ffffe17224 */ /* 0x000fe200078e0007 */
[----:B------:R-:W-:Y:S01]  /*15d00*/  MOV R2, RZ ;  /* 0x000000ff00027202 */ /* 0x000fe20000000f00 */
[----:B------:R-:W-:Y:S01]  /*15d10*/  IMAD.MOV.U32 R226, RZ, RZ, 0x181f ;  /* 0x0000181fffe27424 */ /* 0x000fe200078e00ff */
[----:B------:R-:W-:Y:S02]  /*15d20*/  MOV R3, 0x15d40 ;  /* 0x00015d4000037802 */ /* 0x000fe40000000f00 */
[----:B------:R-:W-:Y:S05]  /*15d30*/  CALL.REL.NOINC `($__internal_21_$__cuda_sm70_shflsync_idx_p) ;  /* 0x000009d000007944 */ /* 0x000fea0003c00000 */
[----:B------:R-:W-:Y:S01]  /*15d40*/  MOV R9, R226 ;  /* 0x000000e200097202 */ /* 0x000fe20000000f00 */
[----:B------:R-:W-:Y:S05]  /*15d50*/  BRA `(.L_x_1485) ;  /* 0xffffbb3000007947 */ /* 0x000fea000383ffff */
.L_x_1407:
[----:B------:R-:W-:Y:S01]  /*15d60*/  IMAD.MOV.U32 R225, RZ, RZ, R10 ;  /* 0x000000ffffe17224 */ /* 0x000fe200078e000a */
[----:B------:R-:W-:Y:S01]  /*15d70*/  MOV R2, RZ ;  /* 0x000000ff00027202 */ /* 0x000fe20000000f00 */
[----:B------:R-:W-:Y:S01]  /*15d80*/  IMAD.MOV.U32 R226, RZ, RZ, 0x181f ;  /* 0x0000181fffe27424 */ /* 0x000fe200078e00ff */
[----:B------:R-:W-:Y:S02]  /*15d90*/  MOV R3, 0x15db0 ;  /* 0x00015db000037802 */ /* 0x000fe40000000f00 */
[----:B-12---:R-:W-:Y:S05]  /*15da0*/  CALL.REL.NOINC `($__internal_21_$__cuda_sm70_shflsync_idx_p) ;  /* 0x0000096000007944 */ /* 0x006fea0003c00000 */
[----:B------:R-:W-:Y:S01]  /*15db0*/  MOV R0, R226 ;  /* 0x000000e200007202 */ /* 0x000fe20000000f00 */
[----:B------:R-:W-:Y:S05]  /*15dc0*/  BRA `(.L_x_1486) ;  /* 0xffffbae000007947 */ /* 0x000fea000383ffff */
.L_x_1410:
        /* <DEDUP_REMOVED lines=13> */
.L_x_1413:
[----:B------:R-:W-:Y:S01]  /*15ea0*/  IMAD.MOV.U32 R225, RZ, RZ, R7 ;  /* 0x000000ffffe17224 */ /* 0x000fe200078e0007 */
[----:B-1----:R-:W-:Y:S01]  /*15eb0*/  MOV R2, 0x2 ;  /* 0x0000000200027802 */ /* 0x002fe20000000f00 */
[----:B------:R-:W-:Y:S01]  /*15ec0*/  IMAD.MOV.U32 R226, RZ, RZ, 0x181f ;  /* 0x0000181fffe27424 */ /* 0x000fe200078e00ff */
[----:B------:R-:W-:Y:S02]  /*15ed0*/  MOV R3, 0x15ef0 ;  /* 0x00015ef000037802 */ /* 0x000fe40000000f00 */
[----:B--234-:R-:W-:Y:S05]  /*15ee0*/  CALL.REL.NOINC `($__internal_21_$__cuda_sm70_shflsync_idx_p) ;  /* 0x0000082000007944 */ /* 0x01cfea0003c00000 */
[----:B------:R-:W-:Y:S01]  /*15ef0*/  MOV R9, R226 ;  /* 0x000000e200097202 */ /* 0x000fe20000000f00 */
[----:B------:R-:W-:Y:S05]  /*15f00*/  BRA `(.L_x_1488) ;  /* 0xffffbc3000007947 */ /* 0x000fea000383ffff */
.L_x_1414:
[----:B------:R-:W-:Y:S01]  /*15f10*/  IMAD.MOV.U32 R225, RZ, RZ, R10 ;  /* 0x000000ffffe17224 */ /* 0x000fe200078e000a */
[----:B-1----:R-:W-:Y:S01]  /*15f20*/  MOV R2, 0x2 ;  /* 0x0000000200027802 */ /* 0x002fe20000000f00 */
[----:B------:R-:W-:Y:S01]  /*15f30*/  IMAD.MOV.U32 R226, RZ, RZ, 0x181f ;  /* 0x0000181fffe27424 */ /* 0x000fe200078e00ff */
[----:B------:R-:W-:Y:S02]  /*15f40*/  MOV R3, 0x15f60 ;  /* 0x00015f6000037802 */ /* 0x000fe40000000f00 */
[----:B--234-:R-:W-:Y:S05]  /*15f50*/  CALL.REL.NOINC `($__internal_21_$__cuda_sm70_shflsync_idx_p) ;  /* 0x000007b000007944 */ /* 0x01cfea0003c00000 */
[----:B------:R-:W-:Y:S01]  /*15f60*/  MOV R0, R226 ;  /* 0x000000e200007202 */ /* 0x000fe20000000f00 */
[----:B------:R-:W-:Y:S05]  /*15f70*/  BRA `(.L_x_1489) ;  /* 0xffffbbe000007947 */ /* 0x000fea000383ffff */
.L_x_1417:
        /* <DEDUP_REMOVED lines=13> */
.L_x_1419:
[----:B------:R-:W-:Y:S01]  /*16050*/  IMAD.MOV.U32 R225, RZ, RZ, R62 ;  /* 0x000000ffffe17224 */ /* 0x000fe200078e003e */
[----:B------:R-:W-:Y:S01]  /*16060*/  MOV R2, RZ ;  /* 0x000000ff00027202 */ /* 0x000fe20000000f00 */
[----:B------:R-:W-:Y:S01]  /*16070*/  IMAD.MOV.U32 R226, RZ, RZ, 0x1f ;  /* 0x0000001fffe27424 */ /* 0x000fe200078e00ff */
[----:B------:R-:W-:Y:S02]  /*16080*/  MOV R3, 0x160a0 ;  /* 0x000160a000037802 */ /* 0x000fe40000000f00 */
[----:B------:R-:W-:Y:S05]  /*16090*/  CALL.REL.NOINC `($__internal_21_$__cuda_sm70_shflsync_idx_p) ;  /* 0x0000067000007944 */ /* 0x000fea0003c00000 */
[----:B------:R-:W-:Y:S01]  /*160a0*/  MOV R9, R226 ;  /* 0x000000e200097202 */ /* 0x000fe20000000f00 */
[----:B------:R-:W-:Y:S05]  /*160b0*/  BRA `(.L_x_1491) ;  /* 0xffffbd9000007947 */ /* 0x000fea000383ffff */
.L_x_1420:
[----:B------:R-:W-:Y:S01]  /*160c0*/  IMAD.MOV.U32 R225, RZ, RZ, R62 ;  /* 0x000000ffffe17224 */ /* 0x000fe200078e003e */
[----:B------:R-:W-:Y:S01]  /*160d0*/  MOV R2, 0x1 ;  /* 0x0000000100027802 */ /* 0x000fe20000000f00 */
[----:B------:R-:W-:Y:S01]  /*160e0*/  IMAD.MOV.U32 R226, RZ, RZ, 0x1f ;  /* 0x0000001fffe27424 */ /* 0x000fe200078e00ff */
[----:B------:R-:W-:Y:S02]  /*160f0*/  MOV R3, 0x16110 ;  /* 0x0001611000037802 */ /* 0x000fe40000000f00 */
[----:B-12---:R-:W-:Y:S05]  /*16100*/  CALL.REL.NOINC `($__internal_21_$__cuda_sm70_shflsync_idx_p) ;  /* 0x0000060000007944 */ /* 0x006fea0003c00000 */
[----:B------:R-:W-:Y:S01]  /*16110*/  MOV R8, R226 ;  /* 0x000000e200087202 */ /* 0x000fe20000000f00 */
[----:B------:R-:W-:Y:S05]  /*16120*/  BRA `(.L_x_1492) ;  /* 0xffffbd4000007947 */ /* 0x000fea000383ffff */
.L_x_1421:
[----:B------:R-:W-:Y:S02]  /*16130*/  MOV R2, 0x1 ;  /* 0x0000000100027802 */ /* 0x000fe40000000f00 */
[----:B------:R-:W-:-:S02]  /*16140*/  MOV R3, 0x16160 ;  /* 0x0001616000037802 */ /* 0x000fc40000000f00 */
[----:B-1234-:R-:W-:Y:S05]  /*16150*/  CALL.REL.NOINC `($__internal_22_$__cuda_sm70_shflsync_up_p) ;  /* 0x0000061000007944 */ /* 0x01efea0003c00000 */
[----:B------:R-:W-:Y:S05]  /*16160*/  BRA `(.L_x_1493) ;  /* 0xffffbe3000007947 */ /* 0x000fea000383ffff */
.L_x_1422:
[----:B------:R-:W-:Y:S02]  /*16170*/  MOV R2, 0x2 ;  /* 0x0000000200027802 */ /* 0x000fe40000000f00 */
[----:B------:R-:W-:-:S02]  /*16180*/  MOV R3, 0x161a0 ;  /* 0x000161a000037802 */ /* 0x000fc40000000f00 */
[----:B--2-4-:R-:W-:Y:S05]  /*16190*/  CALL.REL.NOINC `($__internal_22_$__cuda_sm70_shflsync_up_p) ;  /* 0x000005d000007944 */ /* 0x014fea0003c00000 */
        /* <DEDUP_REMOVED lines=24> */
.L_x_1426:
[----:B------:R-:W-:Y:S02]  /*16320*/  MOV R2, 0x1 ;  /* 0x0000000100027802 */ /* 0x000fe40000000f00 */
[----:B------:R-:W-:Y:S02]  /*16330*/  MOV R3, 0x16350 ;  /* 0x0001635000037802 */ /* 0x000fe40000000f00 */
[----:B------:R-:W-:Y:S05]  /*16340*/  CALL.REL.NOINC `($__internal_22_$__cuda_sm70_shflsync_up_p) ;  /* 0x0000042000007944 */ /* 0x000fea0003c00000 */
[----:B------:R-:W-:Y:S01]  /*16350*/  MOV R2, R4 ;  /* 0x0000000400027202 */ /* 0x000fe20000000f00 */
[----:B------:R-:W-:Y:S05]  /*16360*/  BRA `(.L_x_1495) ;  /* 0xffffbe9000007947 */ /* 0x000fea000383ffff */
.L_x_1427:
        /* <DEDUP_REMOVED lines=27> */
.L_x_1429:
[----:B------:R-:W-:Y:S02]  /*16520*/  SEL R0, RZ, 0x1, P0 ;  /* 0x00000001ff007807 */ /* 0x000fe40000000000 */
[----:B------:R-:W-:Y:S02]  /*16530*/  MOV R2, 0x16550 ;  /* 0x0001655000027802 */ /* 0x000fe40000000f00 */
[----:B-1----:R-:W-:Y:S05]  /*16540*/  CALL.REL.NOINC `($__internal_23_$__cuda_sm70_votesync_ballot) ;  /* 0x0000029000007944 */ /* 0x002fea0003c00000 */
[----:B------:R-:W-:Y:S01]  /*16550*/  MOV R5, R0 ;  /* 0x0000000000057202 */ /* 0x000fe20000000f00 */
[----:B------:R-:W-:Y:S05]  /*16560*/  BRA `(.L_x_1497) ;  /* 0xffffbe2000007947 */ /* 0x000fea000383ffff */
.L_x_1430:
[----:B------:R-:W-:Y:S01]  /*16570*/  IMAD.MOV.U32 R225, RZ, RZ, R6 ;  /* 0x000000ffffe17224 */ /* 0x000fe200078e0006 */
[----:B--2---:R-:W-:Y:S01]  /*16580*/  MOV R2, R0 ;  /* 0x0000000000027202 */ /* 0x004fe20000000f00 */
[----:B------:R-:W-:Y:S01]  /*16590*/  IMAD.MOV.U32 R226, RZ, RZ, 0x1f ;  /* 0x0000001fffe27424 */ /* 0x000fe200078e00ff */
[----:B------:R-:W-:Y:S02]  /*165a0*/  MOV R3, 0x165c0 ;  /* 0x000165c000037802 */ /* 0x000fe40000000f00 */
[----:B-1----:R-:W-:Y:S05]  /*165b0*/  CALL.REL.NOINC `($__internal_21_$__cuda_sm70_shflsync_idx_p) ;  /* 0x0000015000007944 */ /* 0x002fea0003c00000 */
[----:B------:R-:W-:Y:S01]  /*165c0*/  IMAD.MOV.U32 R10, RZ, RZ, R226 ;  /* 0x000000ffff0a7224 */ /* 0x000fe200078e00e2 */
[----:B------:R-:W-:Y:S01]  /*165d0*/  MOV R2, R0 ;  /* 0x0000000000027202 */ /* 0x000fe20000000f00 */
[----:B------:R-:W-:Y:S01]  /*165e0*/  IMAD.MOV.U32 R225, RZ, RZ, R7 ;  /* 0x000000ffffe17224 */ /* 0x000fe200078e0007 */
[----:B------:R-:W-:-:S02]  /*165f0*/  MOV R226, 0x1f ;  /* 0x0000001f00e27802 */ /* 0x000fc40000000f00 */
[----:B------:R-:W-:Y:S02]  /*16600*/  MOV R3, 0x16620 ;  /* 0x0001662000037802 */ /* 0x000fe40000000f00 */
[----:B------:R-:W-:Y:S05]  /*16610*/  CALL.REL.NOINC `($__internal_21_$__cuda_sm70_shflsync_idx_p) ;  /* 0x000000f000007944 */ /* 0x000fea0003c00000 */
[----:B------:R-:W-:Y:S01]  /*16620*/  MOV R7, R226 ;  /* 0x000000e200077202 */ /* 0x000fe20000000f00 */
[----:B------:R-:W-:Y:S05]  /*16630*/  BRA `(.L_x_1498) ;  /* 0xffffbdc000007947 */ /* 0x000fea000383ffff */
.L_x_1433:
[----:B------:R-:W-:Y:S01]  /*16640*/  IMAD.MOV.U32 R225, RZ, RZ, R4 ;  /* 0x000000ffffe17224 */ /* 0x000fe200078e0004 */
[----:B--2---:R-:W-:Y:S01]  /*16650*/  MOV R2, R0 ;  /* 0x0000000000027202 */ /* 0x004fe20000000f00 */
[----:B------:R-:W-:Y:S01]  /*16660*/  IMAD.MOV.U32 R226, RZ, RZ, 0x1f ;  /* 0x0000001fffe27424 */ /* 0x000fe200078e00ff */
[----:B------:R-:W-:Y:S02]  /*16670*/  MOV R3, 0x16690 ;  /* 0x0001669000037802 */ /* 0x000fe40000000f00 */
[----:B-1--4-:R-:W-:Y:S05]  /*16680*/  CALL.REL.NOINC `($__internal_21_$__cuda_sm70_shflsync_idx_p) ;  /* 0x0000008000007944 */ /* 0x012fea0003c00000 */
[----:B------:R-:W-:Y:S01]  /*16690*/  MOV R11, R226 ;  /* 0x000000e2000b7202 */ /* 0x000fe20000000f00 */
[----:B------:R-:W-:Y:S05]  /*166a0*/  BRA `(.L_x_1432) ;  /* 0xffffbdb000007947 */ /* 0x000fea000383ffff */
        .weak           $__internal_20_$__cuda_sm70_shflsync_bfly_p
        .type           $__internal_20_$__cuda_sm70_shflsync_bfly_p,@function
        .size           $__internal_20_$__cuda_sm70_shflsync_bfly_p,($__internal_21_$__cuda_sm70_shflsync_idx_p - $__internal_20_$__cuda_sm70_shflsync_bfly_p)
$__internal_20_$__cuda_sm70_shflsync_bfly_p:
[----:B------:R-:W-:Y:S02]  /*166b0*/  MOV R160, 0xffffffff ;  /* 0xffffffff00a07802 */ /* 0x000fe40000000f00 */
[----:B------:R-:W-:Y:S02]  /*166c0*/  MOV R3, 0x1f ;  /* 0x0000001f00037802 */ /* 0x000fe40000000f00 */
[----:B------:R-:W-:Y:S04]  /*166d0*/  WARPSYNC R160 ;  /* 0x000000a000007348 */ /* 0x000fe80003800000 */
[----:B------:R1:W2:Y:S02]  /*166e0*/  SHFL.BFLY PT, R0, R68, R0, R3 ;  /* 0x0c00000044007389 */ /* 0x0002a400000e0003 */
[----:B-1----:R-:W-:-:S04]  /*166f0*/  MOV R3, 0x0 ;  /* 0x0000000000037802 */ /* 0x002fc80000000f00 */
[----:B--2---:R-:W-:Y:S05]  /*16700*/  RET.REL.NODEC R2 `(_ZN7cutlass13device_kernelIN5flash19enable_sm80_to_sm89INS1_16FlashAttnFwdSm80INS1_25CollectiveMainloopFwdSm80ILi8ELi1ELb1EN4cute5tupleIJNS5_1CILi128EEENS7_ILi112EEES8_EEELi128ENS_6half_tEfNS_4arch4Sm80ELb1ELb0ELb0ELb1ELb1ELb0ELb1ELb1EEENS1_21CollectiveEpilogueFwdINS6_IJS8_S8_S9_EEENS6_IJNS7_ILi1EEESH_SH_EEESB_SD_Li256ELb1ELb1ELb1ELb0EEENS1_36VarlenDynamicPersistentTileSchedulerILi128ELi112ELi256ELi256ELb1ELb1ELb0ELb1ELb1ELb1EEEEEEEEEvNT_6ParamsE) ;  /* 0xfffe98f002007950 */ /* 0x004fea0003c3ffff */
        .weak           $__internal_21_$__cuda_sm70_shflsync_idx_p
        .type           $__internal_21_$__cuda_sm70_shflsync_idx_p,@function
        .size           $__internal_21_$__cuda_sm70_shflsync_idx_p,($__internal_22_$__cuda_sm70_shflsync_up_p - $__internal_21_$__cuda_sm70_shflsync_idx_p)
$__internal_21_$__cuda_sm70_shflsync_idx_p:
[----:B------:R-:W-:-:S04]  /*16710*/  MOV R227, 0xffffffff ;  /* 0xffffffff00e37802 */ /* 0x000fc80000000f00 */
[----:B------:R-:W-:Y:S04]  /*16720*/  WARPSYNC R227 ;  /* 0x000000e300007348 */ /* 0x000fe80003800000 */
[----:B------:R1:W2:Y:S02]  /*16730*/  SHFL.IDX PT, R226, R225, R2, R226 ;  /* 0x00000002e1e27389 */ /* 0x0002a400000e00e2 */
[----:B-1----:R-:W-:Y:S02]  /*16740*/  MOV R2, R3 ;  /* 0x0000000300027202 */ /* 0x002fe40000000f00 */
[----:B------:R-:W-:-:S04]  /*16750*/  MOV R3, 0x0 ;  /* 0x0000000000037802 */ /* 0x000fc80000000f00 */
[----:B--2---:R-:W-:Y:S05]  /*16760*/  RET.REL.NODEC R2 `(_ZN7cutlass13device_kernelIN5flash19enable_sm80_to_sm89INS1_16FlashAttnFwdSm80INS1_25CollectiveMainloopFwdSm80ILi8ELi1ELb1EN4cute5tupleIJNS5_1CILi128EEENS7_ILi112EEES8_EEELi128ENS_6half_tEfNS_4arch4Sm80ELb1ELb0ELb0ELb1ELb1ELb0ELb1ELb1EEENS1_21CollectiveEpilogueFwdINS6_IJS8_S8_S9_EEENS6_IJNS7_ILi1EEESH_SH_EEESB_SD_Li256ELb1ELb1ELb1ELb0EEENS1_36VarlenDynamicPersistentTileSchedulerILi128ELi112ELi256ELi256ELb1ELb1ELb0ELb1ELb1ELb1EEEEEEEEEvNT_6ParamsE) ;  /* 0xfffe989002007950 */ /* 0x004fea0003c3ffff */
        .weak           $__internal_22_$__cuda_sm70_shflsync_up_p
        .type           $__internal_22_$__cuda_sm70_shflsync_up_p,@function
        .size           $__internal_22_$__cuda_sm70_shflsync_up_p,($__internal_23_$__cuda_sm70_votesync_ballot - $__internal_22_$__cuda_sm70_shflsync_up_p)
$__internal_22_$__cuda_sm70_shflsync_up_p:
[----:B------:R-:W-:Y:S02]  /*16770*/  IMAD.MOV.U32 R4, RZ, RZ, RZ ;  /* 0x000000ffff047224 */ /* 0x000fe400078e00ff */
[----:B------:R-:W-:-:S04]  /*16780*/  IMAD.MOV.U32 R10, RZ, RZ, -0x1 ;  /* 0xffffffffff0a7424 */ /* 0x000fc800078e00ff */
[----:B------:R-:W-:Y:S04]  /*16790*/  WARPSYNC R10 ;  /* 0x0000000a00007348 */ /* 0x000fe80003800000 */
[----:B------:R1:W2:Y:S02]  /*167a0*/  SHFL.UP PT, R4, R0, R2, R4 ;  /* 0x0400000200047389 */ /* 0x0002a400000e0004 */
[----:B-1----:R-:W-:Y:S02]  /*167b0*/  MOV R2, R3 ;  /* 0x0000000300027202 */ /* 0x002fe40000000f00 */
[----:B------:R-:W-:-:S04]  /*167c0*/  MOV R3, 0x0 ;  /* 0x0000000000037802 */ /* 0x000fc80000000f00 */
[----:B--2---:R-:W-:Y:S05]  /*167d0*/  RET.REL.NODEC R2 `(_ZN7cutlass13device_kernelIN5flash19enable_sm80_to_sm89INS1_16FlashAttnFwdSm80INS1_25CollectiveMainloopFwdSm80ILi8ELi1ELb1EN4cute5tupleIJNS5_1CILi128EEENS7_ILi112EEES8_EEELi128ENS_6half_tEfNS_4arch4Sm80ELb1ELb0ELb0ELb1ELb1ELb0ELb1ELb1EEENS1_21CollectiveEpilogueFwdINS6_IJS8_S8_S9_EEENS6_IJNS7_ILi1EEESH_SH_EEESB_SD_Li256ELb1ELb1ELb1ELb0EEENS1_36VarlenDynamicPersistentTileSchedulerILi128ELi112ELi256ELi256ELb1ELb1ELb0ELb1ELb1ELb1EEEEEEEEEvNT_6ParamsE) ;  /* 0xfffe982002007950 */ /* 0x004fea0003c3ffff */
        .weak           $__internal_23_$__cuda_sm70_votesync_ballot
        .type           $__internal_23_$__cuda_sm70_votesync_ballot,@function
        .size           $__internal_23_$__cuda_sm70_votesync_ballot,(.L_x_1814 - $__internal_23_$__cuda_sm70_votesync_ballot)
$__internal_23_$__cuda_sm70_votesync_ballot:
[----:B------:R-:W-:Y:S01]  /*167e0*/  ISETP.NE.U32.AND P0, PT, R0, 0x1, PT ;  /* 0x000000010000780c */ /* 0x000fe20003f05070 */
[----:B------:R-:W-:-:S04]  /*167f0*/  IMAD.MOV.U32 R3, RZ, RZ, -0x1 ;  /* 0xffffffffff037424 */ /* 0x000fc800078e00ff */
[----:B------:R-:W-:Y:S08]  /*16800*/  WARPSYNC R3 ;  /* 0x0000000300007348 */ /* 0x000ff00003800000 */
[----:B------:R-:W-:-:S04]  /*16810*/  VOTE.ANY R0, PT, !P0 ;  /* 0x0000000000007806 */ /* 0x000fc800040e0100 */
[----:B------:R-:W-:Y:S01]  /*16820*/  LOP3.LUT R0, R0, R3, RZ, 0xc0, !PT ;  /* 0x0000000300007212 */ /* 0x000fe200078ec0ff */
[----:B------:R-:W-:-:S04]  /*16830*/  IMAD.MOV.U32 R3, RZ, RZ, 0x0 ;  /* 0x00000000ff037424 */ /* 0x000fc800078e00ff */
[----:B------:R-:W-:Y:S05]  /*16840*/  RET.REL.NODEC R2 `(_ZN7cutlass13device_kernelIN5flash19enable_sm80_to_sm89INS1_16FlashAttnFwdSm80INS1_25CollectiveMainloopFwdSm80ILi8ELi1ELb1EN4cute5tupleIJNS5_1CILi128EEENS7_ILi112EEES8_EEELi128ENS_6half_tEfNS_4arch4Sm80ELb1ELb0ELb0ELb1ELb1ELb0ELb1ELb1EEENS1_21CollectiveEpilogueFwdINS6_IJS8_S8_S9_EEENS6_IJNS7_ILi1EEESH_SH_EEESB_SD_Li256ELb1ELb1ELb1ELb0EEENS1_36VarlenDynamicPersistentTileSchedulerILi128ELi112ELi256ELi256ELb1ELb1ELb0ELb1ELb1ELb1EEEEEEEEEvNT_6ParamsE) ;  /* 0xfffe97b002007950 */ /* 0x000fea0003c3ffff */
.L_x_1499:
        /* <DEDUP_REMOVED lines=11> */
.L_x_1814:


//--------------------- .text._ZN7cutlass13device_kernelIN5flash19enable_sm80_to_sm89INS1_16FlashAttnFwdSm80INS1_25CollectiveMainloopFwdSm80ILi8ELi1ELb1EN4cute5tupleIJNS5_1CILi128EEENS7_ILi112EEES8_EEELi128ENS_6half_tEfNS_4arch4Sm80ELb1ELb0ELb0ELb1ELb1ELb1ELb1ELb1EEENS1_21CollectiveEpilogueFwdINS6_IJS8_S8_S9_EEENS6_IJNS7_ILi1EEESH_SH_EEESB_SD_Li256ELb1ELb1ELb1ELb0EEENS1_36VarlenDynamicPersistentTileSchedulerILi128ELi112ELi256ELi256ELb1ELb1ELb0ELb1ELb1ELb1EEEEEEEEEvNT_6ParamsE --------------------------
	.section	.text._ZN7cutlass13device_kernelIN5flash19enable_sm80_to_sm89INS1_16FlashAttnFwdSm80INS1_25CollectiveMainloopFwdSm80ILi8ELi1ELb1EN4cute5tupleIJNS5_1CILi128EEENS7_ILi112EEES8_EEELi128ENS_6half_tEfNS_4arch4Sm80ELb1ELb0ELb0ELb1ELb1ELb1ELb1ELb1EEENS1_21CollectiveEpilogueFwdINS6_IJS8_S8_S9_EEENS6_IJNS7_ILi1EEESH_SH_EEESB_SD_Li256ELb1ELb1ELb1ELb0EEENS1_36VarlenDynamicPersistentTileSchedulerILi128ELi112ELi256ELi256ELb1ELb1ELb0ELb1ELb1ELb1EEEEEEEEEvNT_6ParamsE,"ax",@progbits
	.sectioninfo	@"SHI_REGISTERS=255"
	.align	128
.text._ZN7cutlass13device_kernelIN5flash19enable_sm80_to_sm89INS1_16FlashAttnFwdSm80INS1_25CollectiveMainloopFwdSm80ILi8ELi1ELb1EN4cute5tupleIJNS5_1CILi128EEENS7_ILi112EEES8_EEELi128ENS_6half_tEfNS_4arch4Sm80ELb1ELb0ELb0ELb1ELb1ELb1ELb1ELb1EEENS1_21CollectiveEpilogueFwdINS6_IJS8_S8_S9_EEENS6_IJNS7_ILi1EEESH_SH_EEESB_SD_Li256ELb1ELb1ELb1ELb0EEENS1_36VarlenDynamicPersistentTileSchedulerILi128ELi112ELi256ELi256ELb1ELb1ELb0ELb1ELb1ELb1EEEEEEEEEvNT_6ParamsE:
        .type           _ZN7cutlass13device_kernelIN5flash19enable_sm80_to_sm89INS1_16FlashAttnFwdSm80INS1_25CollectiveMainloopFwdSm80ILi8ELi1ELb1EN4cute5tupleIJNS5_1CILi128EEENS7_ILi112EEES8_EEELi128ENS_6half_tEfNS_4arch4Sm80ELb1ELb0ELb0ELb1ELb1ELb1ELb1ELb1EEENS1_21CollectiveEpilogueFwdINS6_IJS8_S8_S9_EEENS6_IJNS7_ILi1EEESH_SH_EEESB_SD_Li256ELb1ELb1ELb1ELb0EEENS1_36VarlenDynamicPersistentTileSchedulerILi128ELi112ELi256ELi256ELb1ELb1ELb0ELb1ELb1ELb1EEEEEEEEEvNT_6ParamsE,@function
        .size           _ZN7cutlass13device_kernelIN5flash19enable_sm80_to_sm89INS1_16FlashAttnFwdSm80INS1_25CollectiveMainloopFwdSm80ILi8ELi1ELb1EN4cute5tupleIJNS5_1CILi128EEENS7_ILi112EEES8_EEELi128ENS_6half_tEfNS_4arch4Sm80ELb1ELb0ELb0ELb1ELb1ELb1ELb1ELb1EEENS1_21CollectiveEpilogueFwdINS6_IJS8_S8_S9_EEENS6_IJNS7_ILi1EEESH_SH_EEESB_SD_Li256ELb1ELb1ELb1ELb0EEENS1_36VarlenDynamicPersistentTileSchedulerILi128ELi112ELi256ELi256ELb1ELb1ELb0ELb1ELb1ELb1EEEEEEEEEvNT_6ParamsE,(.L_x_1819 - _ZN7cutlass13device_kernelIN5flash19enable_sm80_to_sm89INS1_16FlashAttnFwdSm80INS1_25CollectiveMainloopFwdSm80ILi8ELi1ELb1EN4cute5tupleIJNS5_1CILi128EEENS7_ILi112EEES8_EEELi128ENS_6half_tEfNS_4arch4Sm80ELb1ELb0ELb0ELb1ELb1ELb1ELb1ELb1EEENS1_21CollectiveEpilogueFwdINS6_IJS8_S8_S9_EEENS6_IJNS7_ILi1EEESH_SH_EEESB_SD_Li256ELb1ELb1ELb1ELb0EEENS1_36VarlenDynamicPersistentTileSchedulerILi128ELi112ELi256ELi256ELb1ELb1ELb0ELb1ELb1ELb1EEEEEEEEEvNT_6ParamsE)
        .other          _ZN7cutlass13device_kernelIN5flash19enable_sm80_to_sm89INS1_16FlashAttnFwdSm80INS1_25CollectiveMainloopFwdSm80ILi8ELi1ELb1EN4cute5tupleIJNS5_1CILi128EEENS7_ILi112EEES8_EEELi128ENS_6half_tEfNS_4arch4Sm80ELb1ELb0ELb0ELb1ELb1ELb1ELb1ELb1EEENS1_21CollectiveEpilogueFwdINS6_IJS8_S8_S9_EEENS6_IJNS7_ILi1EEESH_SH_EEESB_SD_Li256ELb1ELb1ELb1ELb0EEENS1_36VarlenDynamicPersistentTileSchedulerILi128ELi112ELi256ELi256ELb1ELb1ELb0ELb1ELb1ELb1EEEEEEEEEvNT_6ParamsE,@"STO_CUDA_ENTRY STV_DEFAULT"
_ZN7cutlass13device_kernelIN5flash19enable_sm80_to_sm89INS1_16FlashAttnFwdSm80INS1_25CollectiveMainloopFwdSm80ILi8ELi1ELb1EN4cute5tupleIJNS5_1CILi128EEENS7_ILi112EEES8_EEELi128ENS_6half_tEfNS_4arch4Sm80ELb1ELb0ELb0ELb1ELb1ELb1ELb1ELb1EEENS1_21CollectiveEpilogueFwdINS6_IJS8_S8_S9_EEENS6_IJNS7_ILi1EEESH_SH_EEESB_SD_Li256ELb1ELb1ELb1ELb0EEENS1_36VarlenDynamicPersistentTileSchedulerILi128ELi112ELi256ELi256ELb1ELb1ELb0ELb1ELb1ELb1EEEEEEEEEvNT_6ParamsE:
        /* <DEDUP_REMOVED lines=54> */
.L_x_1505:
        /* <DEDUP_REMOVED lines=16> */
.L_x_1724:
        /* <DEDUP_REMOVED lines=16> */
.L_x_1725:
[----:B--2---:R-:W-:-:S05]  /*0560*/  IMAD R0, R0, c[0x0][0x538], RZ ;  /* 0x00014e0000007a24 */ /* 0x004fca00078e02ff */
[----:B------:R-:W-:-:S04]  /*0570*/  IADD3 R7, R0, R7, RZ ;  /* 0x0000000700077210 */ /* 0x000fc80007ffe0ff */
[----:B------:R-:W-:-:S13]  /*0580*/  ISETP.GT.AND P0, PT, R7, UR4, PT ;  /* 0x0000000407007c0c */ /* 0x000fda000bf04270 */
[----:B-1----:R-:W-:Y:S05]  /*0590*/  @!P0 BRA `(.L_x_1505) ;  /* 0xfffffdc000008947 */ /* 0x002fea000383ffff */
.L_x_1501:
[----:B------:R-:W-:-:S05]  /*05a0*/  IADD3 R7, -R0, R7, RZ ;  /* 0x0000000700077210 */ /* 0x000fca0007ffe1ff */
[----:B------:R-:W-:-:S05]  /*05b0*/  IMAD R0, R4, c[0x0][0x538], R7 ;  /* 0x00014e0004007a24 */ /* 0x000fca00078e0207 */
[----:B------:R-:W-:Y:S01]  /*05c0*/  ISETP.GT.AND P0, PT, R0, UR4, PT ;  /* 0x0000000400007c0c */ /* 0x000fe2000bf04270 */
[----:B------:R-:W-:-:S12]  /*05d0*/  BRA.DIV ~URZ, `(.L_x_1506) ;  /* 0x0001ee827f007947 */ /* 0x000fd8000b800000 */
[----:B------:R-:W-:-:S04]  /*05e0*/  VOTE.ANY R15, PT, !P0 ;  /* 0x00000000000f7806 */ /* 0x000fc800040e0100 */
.L_x_1726:
[----:B------:R-:W1:Y:S02]  /*05f0*/  POPC R0, R15 ;  /* 0x0000000f00007309 */ /* 0x000e640000000000 */
[----:B-1----:R-:W-:-:S05]  /*0600*/  IADD3 R2, R0, R6, RZ ;  /* 0x0000000600027210 */ /* 0x002fca0007ffe0ff */
[----:B------:R1:W-:Y:S01]  /*0610*/  STL [R1+0x5c], R2 ;  /* 0x00005c0201007387 */ /* 0x0003e20000100800 */
[----:B------:R-:W-:Y:S05]  /*0620*/  BRA.DIV ~URZ, `(.L_x_1507) ;  /* 0x0001ee727f007947 */ /* 0x000fea000b800000 */
[----:B------:R2:W3:Y:S01]  /*0630*/  SHFL.IDX PT, R12, R9, R0, 0x1f ;  /* 0x00001f00090c7589 */ /* 0x0004e200000e0000 */
[----:B------:R-:W-:-:S03]  /*0640*/  MOV R5, RZ ;  /* 0x000000ff00057202 */ /* 0x000fc60000000f00 */
[----:B------:R2:W4:Y:S04]  /*0650*/  SHFL.IDX PT, R9, R8, R0, 0x1f ;  /* 0x00001f0008097589 */ /* 0x00052800000e0000 */
.L_x_1727:
[----:B------:R-:W-:Y:S01]  /*0660*/  ISETP.NE.AND P0, PT, R15, RZ, PT ;  /* 0x000000ff0f00720c */ /* 0x000fe20003f05270 */
[----:B------:R-:W-:-:S12]  /*0670*/  BSSY B0, `(.L_x_1508) ;  /* 0x0000005000007945 */ /* 0x000fd80003800000 */
[----:B------:R-:W-:Y:S05]  /*0680*/  @!P0 BRA `(.L_x_1509) ;  /* 0x0000003000008947 */ /* 0x000fea0003800000 */
[----:B--2---:R-:W-:Y:S01]  /*0690*/  IADD3 R0, R0, -0x1, RZ ;  /* 0xffffffff00007810 */ /* 0x004fe20007ffe0ff */
[----:B------:R-:W-:Y:S05]  /*06a0*/  BRA.DIV ~URZ, `(.L_x_1510) ;  /* 0x0001eed27f007947 */ /* 0x000fea000b800000 */
[----:B------:R2:W1:Y:S02]  /*06b0*/  SHFL.IDX PT, R5, R4, R0, 0x1f ;  /* 0x00001f0004057589 */ /* 0x00046400000e0000 */
.L_x_1509:
[----:B------:R-:W-:Y:S05]  /*06c0*/  BSYNC B0 ;  /* 0x0000000000007941 */ /* 0x000fea0003800000 */
.L_x_1508:
        /* <DEDUP_REMOVED lines=69> */
.L_x_1512:
        /* <DEDUP_REMOVED lines=70> */
.L_x_1513:
[----:B------:R-:W-:Y:S05]  /*0f80*/  BSYNC B0 ;  /* 0x0000000000007941 */ /* 0x000fea0003800000 */
.L_x_1511:
[----:B------:R-:W-:-:S04]  /*0f90*/  LOP3.LUT R0, RZ, R0, RZ, 0x33, !PT ;  /* 0x00000000ff007212 */ /* 0x000fc800078e33ff */
[----:B------:R-:W-:-:S05]  /*0fa0*/  IADD3 R0, R0, R12, RZ ;  /* 0x0000000c00007210 */ /* 0x000fca0007ffe0ff */
[----:B------:R2:W-:Y:S01]  /*0fb0*/  STL [R1+0x54], R0 ;  /* 0x0000540001007387 */ /* 0x0005e20000100800 */
[----:B------:R-:W-:Y:S05]  /*0fc0*/  BRA `(.L_x_1514) ;  /* 0x0000006000007947 */ /* 0x000fea0003800000 */
.L_x_1502:
[----:B------:R-:W-:Y:S01]  /*0fd0*/  MOV R0, UR4 ;  /* 0x0000000400007c02 */ /* 0x000fe20008000f00 */
[----:B------:R-:W-:Y:S04]  /*0fe0*/  STL [R1+0x54], RZ ;  /* 0x000054ff01007387 */ /* 0x000fe80000100800 */
[----:B------:R-:W-:Y:S04]  /*0ff0*/  STL [R1+0x58], RZ ;  /* 0x000058ff01007387 */ /* 0x000fe80000100800 */
[----:B------:R1:W-:Y:S02]  /*1000*/  STL [R1+0x50], R0 ;  /* 0x0000500001007387 */ /* 0x0003e40000100800 */
[----:B-1----:R-:W-:-:S05]  /*1010*/  MOV R0, c[0x0][0x53c] ;  /* 0x00014f0000007a02 */ /* 0x002fca0000000f00 */
[----:B------:R1:W-:Y:S02]  /*1020*/  STL [R1+0x5c], R0 ;  /* 0x00005c0001007387 */ /* 0x0003e40000100800 */
.L_x_1514:
        /* <DEDUP_REMOVED lines=8> */
.L_x_1500:
[----:B-12---:R-:W2:Y:S02]  /*10b0*/  LDL R0, [R1+0x5c] ;  /* 0x00005c0001007983 */ /* 0x006ea40000100800 */
[----:B--2---:R-:W-:-:S13]  /*10c0*/  ISETP.GE.AND P0, PT, R0, c[0x0][0x53c], PT ;  /* 0x00014f0000007a0c */ /* 0x004fda0003f06270 */
[----:B------:R-:W-:Y:S05]  /*10d0*/  @P0 EXIT ;  /* 0x000000000000094d */ /* 0x000fea0003800000 */
[----:B------:R-:W1:Y:S01]  /*10e0*/  S2R R15, SR_TID.X ;  /* 0x00000000000f7919 */ /* 0x000e620000002100 */
[----:B------:R-:W-:Y:S01]  /*10f0*/  IMAD.MOV.U32 R19, RZ, RZ, 0x20 ;  /* 0x00000020ff137424 */ /* 0x000fe200078e00ff */
[----:B------:R-:W-:Y:S01]  /*1100*/  ULDC UR4, c[0x0][0x2ac] ;  /* 0x0000ab0000047ab9 */ /* 0x000fe20000000800 */
[----:B------:R-:W-:Y:S01]  /*1110*/  IMAD.MOV.U32 R18, RZ, RZ, 0x40 ;  /* 0x00000040ff127424 */ /* 0x000fe200078e00ff */
        /* <DEDUP_REMOVED lines=35> */
[C---:B------:R-:W-:Y:S01]  /*1350*/  IMAD.SHL.U32 R76, R83.reuse, 0x8, RZ ;  /* 0x00000008534c7824 */ /* 0x040fe200078e00ff */
        /* <DEDUP_REMOVED lines=33> */
[----:B------:R-:W-:Y:S01]  /*1570*/  IADD3 R22, R82, 0x40, RZ ;  /* 0x0000004052167810 */ /* 0x000fe20007ffe0ff */
[----:B------:R-:W-:Y:S01]  /*1580*/  IMAD R25, R10, 0x10, R4 ;  /* 0x000000100a197824 */ /* 0x000fe200078e0204 */
[----:B------:R-:W-:Y:S01]  /*1590*/  LOP3.LUT R7, R0, 0xfffffe00, RZ, 0xc0, !PT ;  /* 0xfffffe0000077812 */ /* 0x000fe200078ec0ff */
[C---:B------:R-:W-:Y:S01]  /*15a0*/  IMAD.SHL.U32 R0, R82.reuse, 0x40, RZ ;  /* 0x0000004052007824 */ /* 0x040fe200078e00ff */
[----:B------:R-:W-:Y:S01]  /*15b0*/  IADD3 R13, R82, 0x60, RZ ;  /* 0x00000060520d7810 */ /* 0x000fe20007ffe0ff */
[----:B------:R-:W-:Y:S01]  /*15c0*/  IMAD.SHL.U32 R4, R15, 0x40, RZ ;  /* 0x000000400f047824 */ /* 0x000fe200078e00ff */
[C---:B------:R-:W-:Y:S01]  /*15d0*/  LOP3.LUT P4, RZ, R9.reuse, 0x2, RZ, 0xc0, !PT ;  /* 0x0000000209ff7812 */ /* 0x040fe2000788c0ff */
[----:B------:R-:W-:Y:S01]  /*15e0*/  STL [R1+0x128], R25 ;  /* 0x0001281901007387 */ /* 0x000fe20000100800 */
[----:B------:R-:W-:Y:S02]  /*15f0*/  LOP3.LUT P3, RZ, R9, 0x4, RZ, 0xc0, !PT ;  /* 0x0000000409ff7812 */ /* 0x000fe4000786c0ff */
[----:B------:R-:W-:Y:S01]  /*1600*/  SHF.R.S32.HI R9, RZ, 0x1f, R15 ;  /* 0x0000001fff097819 */ /* 0x000fe2000001140f */
[----:B------:R-:W-:Y:S01]  /*1610*/  STL [R1+0xbc], R21 ;  /* 0x0000bc1501007387 */ /* 0x000fe20000100800 */
[----:B------:R-:W-:-:S02]  /*1620*/  IADD3 R3, R21, 0x80, RZ ;  /* 0x0000008015037810 */ /* 0x000fc40007ffe0ff */
[----:B------:R-:W-:Y:S02]  /*1630*/  SHF.R.S32.HI R8, RZ, 0x1f, R22 ;  /* 0x0000001fff087819 */ /* 0x000fe40000011416 */
[----:B------:R-:W-:Y:S02]  /*1640*/  SHF.R.S32.HI R10, RZ, 0x1f, R13 ;  /* 0x0000001fff0a7819 */ /* 0x000fe4000001140d */
[----:B------:R-:W-:Y:S01]  /*1650*/  LOP3.LUT R11, R0, 0x1c0, RZ, 0xc0, !PT ;  /* 0x000001c0000b7812 */ /* 0x000fe200078ec0ff */
[----:B------:R-:W-:Y:S01]  /*1660*/  IMAD R0, R83, 0x20, R82 ;  /* 0x0000002053007824 */ /* 0x000fe200078e0252 */
[----:B------:R-:W-:Y:S02]  /*1670*/  IADD3 R20, R21, 0x70, RZ ;  /* 0x0000007015147810 */ /* 0x000fe40007ffe0ff */
[----:B------:R-:W-:Y:S02]  /*1680*/  LEA.HI R9, R9, R15, RZ, 0x3 ;  /* 0x0000000f09097211 */ /* 0x000fe400078f18ff */
[----:B------:R-:W-:Y:S01]  /*1690*/  @P0 IADD3 R20, R3, 0x10, RZ ;  /* 0x0000001003140810 */ /* 0x000fe20007ffe0ff */
[----:B------:R-:W-:Y:S01]  /*16a0*/  IMAD.SHL.U32 R3, R22, 0x40, RZ ;  /* 0x0000004016037824 */ /* 0x000fe200078e00ff */
[----:B------:R-:W-:-:S02]  /*16b0*/  LOP3.LUT R15, R4, 0x1c0, RZ, 0xc0, !PT ;  /* 0x000001c0040f7812 */ /* 0x000fc400078ec0ff */
[----:B------:R-:W-:Y:S01]  /*16c0*/  SHF.R.S32.HI R2, RZ, 0x1f, R82 ;  /* 0x0000001fff027819 */ /* 0x000fe20000011452 */
[----:B------:R-:W-:Y:S01]  /*16d0*/  IMAD.SHL.U32 R2, R13, 0x40, RZ ;  /* 0x000000400d027824 */ /* 0x000fe200078e00ff */
[----:B------:R-:W-:Y:S01]  /*16e0*/  LEA.HI R8, R8, R22, RZ, 0x3 ;  /* 0x0000001608087211 */ /* 0x000fe200078f18ff */
[----:B------:R-:W-:Y:S01]  /*16f0*/  STL [R1+0xc0], R20 ;  /* 0x0000c01401007387 */ /* 0x000fe20000100800 */
[----:B------:R-:W-:Y:S02]  /*1700*/  LEA.HI R4, R10, R13, RZ, 0x3 ;  /* 0x0000000d0a047211 */ /* 0x000fe400078f18ff */
[----:B------:R-:W-:Y:S02]  /*1710*/  LOP3.LUT R10, R11, 0x38, R76, 0xf8, !PT ;  /* 0x000000380b0a7812 */ /* 0x000fe400078ef84c */
[----:B------:R-:W-:Y:S01]  /*1720*/  SHF.R.U32.HI R22, RZ, 0x3, R11 ;  /* 0x00000003ff167819 */ /* 0x000fe2000001160b */
[----:B------:R-:W-:Y:S01]  /*1730*/  IMAD.SHL.U32 R4, R4, 0x40, RZ ;  /* 0x0000004004047824 */ /* 0x000fe200078e00ff */
[----:B------:R-:W-:-:S02]  /*1740*/  IADD3 R81, R78, 0x20, RZ ;  /* 0x000000204e517810 */ /* 0x000fc40007ffe0ff */
[----:B------:R-:W-:Y:S02]  /*1750*/  LOP3.LUT R11, R12, 0x7ffffffc, RZ, 0xc0, !PT ;  /* 0x7ffffffc0c0b7812 */ /* 0x000fe400078ec0ff */
[----:B------:R-:W-:Y:S02]  /*1760*/  LOP3.LUT R26, R10, R22, RZ, 0x3c, !PT ;  /* 0x000000160a1a7212 */ /* 0x000fe400078e3cff */
[----:B------:R-:W-:Y:S01]  /*1770*/  LOP3.LUT R13, R2, 0x1c0, RZ, 0xc0, !PT ;  /* 0x000001c0020d7812 */ /* 0x000fe200078ec0ff */
[----:B------:R-:W-:Y:S01]  /*1780*/  IMAD.SHL.U32 R2, R9, 0x40, RZ ;  /* 0x0000004009027824 */ /* 0x000fe200078e00ff */
[----:B------:R-:W-:Y:S01]  /*1790*/  SHF.R.S32.HI R12, RZ, 0x1f, R81 ;  /* 0x0000001fff0c7819 */ /* 0x000fe20000011451 */
[----:B------:R-:W-:Y:S01]  /*17a0*/  STL [R1+0x124], R26 ;  /* 0x0001241a01007387 */ /* 0x000fe20000100800 */
[----:B------:R-:W-:Y:S01]  /*17b0*/  LOP3.LUT R14, R3, 0x1c0, RZ, 0xc0, !PT ;  /* 0x000001c0030e7812 */ /* 0x000fe200078ec0ff */
[----:B------:R-:W-:Y:S01]  /*17c0*/  IMAD.SHL.U32 R3, R8, 0x40, RZ ;  /* 0x0000004008037824 */ /* 0x000fe200078e00ff */
[--C-:B------:R-:W-:Y:S01]  /*17d0*/  LOP3.LUT R9, R15, 0x38, R76.reuse, 0xf8, !PT ;  /* 0x000000380f097812 */ /* 0x100fe200078ef84c */
[----:B------:R1:W-:Y:S01]  /*17e0*/  STL [R1+0xb8], R12 ;  /* 0x0000b80c01007387 */ /* 0x0003e20000100800 */
[----:B------:R-:W-:Y:S01]  /*17f0*/  SHF.R.U32.HI R24, RZ, 0x3, R15 ;  /* 0x00000003ff187819 */ /* 0x000fe2000001160f */
[----:B------:R-:W-:Y:S01]  /*1800*/  IMAD.IADD R11, R27, 0x1, -R11 ;  /* 0x000000011b0b7824 */ /* 0x000fe200078e0a0b */
[----:B------:R-:W-:-:S02]  /*1810*/  LOP3.LUT R15, R13, 0x38, R76, 0xf8, !PT ;  /* 0x000000380d0f7812 */ /* 0x000fc400078ef84c */
[----:B------:R-:W-:Y:S01]  /*1820*/  SHF.R.U32.HI R22, RZ, 0x3, R13 ;  /* 0x00000003ff167819 */ /* 0x000fe2000001160d */
[----:B------:R-:W-:Y:S01]  /*1830*/  IMAD.SHL.U32 R30, R11, 0x2, RZ ;  /* 0x000000020b1e7824 */ /* 0x000fe200078e00ff */
[----:B------:R-:W-:Y:S02]  /*1840*/  IADD3 R227, R76, 0x40, RZ ;  /* 0x000000404ce37810 */ /* 0x000fe40007ffe0ff */
[----:B------:R-:W-:Y:S02]  /*1850*/  LOP3.LUT R10, R14, 0x38, R76, 0xf8, !PT ;  /* 0x000000380e0a7812 */ /* 0x000fe400078ef84c */
[----:B------:R-:W-:Y:S02]  /*1860*/  SHF.R.U32.HI R23, RZ, 0x3, R14 ;  /* 0x00000003ff177819 */ /* 0x000fe4000001160e */
[----:B------:R-:W-:Y:S01]  /*1870*/  LOP3.LUT R13, R3, 0xfffffe00, RZ, 0xc0, !PT ;  /* 0xfffffe00030d7812 */ /* 0x000fe200078ec0ff */
[----:B------:R-:W-:Y:S01]  /*1880*/  IMAD R3, R17, 0x8, R25 ;  /* 0x0000000811037824 */ /* 0x000fe200078e0219 */
[----:B------:R-:W-:-:S02]  /*1890*/  LOP3.LUT R14, R4, 0xfffffe00, RZ, 0xc0, !PT ;  /* 0xfffffe00040e7812 */ /* 0x000fc400078ec0ff */
[----:B------:R-:W-:Y:S02]  /*18a0*/  SHF.R.S32.HI R8, RZ, 0x1f, R227 ;  /* 0x0000001fff087819 */ /* 0x000fe400000114e3 */
[----:B------:R-:W-:Y:S02]  /*18b0*/  LOP3.LUT R10, R13, R10, R23, 0xf6, !PT ;  /* 0x0000000a0d0a7212 */ /* 0x000fe400078ef617 */
[----:B------:R-:W-:Y:S01]  /*18c0*/  LEA R202, R6, 0x8100, 0x1 ;  /* 0x0000810006ca7811 */ /* 0x000fe200078e08ff */
[----:B------:R2:W-:Y:S01]  /*18d0*/  STL [R1+0x4], R8 ;  /* 0x0000040801007387 */ /* 0x0005e20000100800 */
[----:B------:R-:W-:Y:S02]  /*18e0*/  LEA R10, R10, 0x100, 0x1 ;  /* 0x000001000a0a7811 */ /* 0x000fe400078e08ff */
[----:B-1----:R-:W-:Y:S01]  /*18f0*/  LOP3.LUT R12, R2, 0xfffffe00, RZ, 0xc0, !PT ;  /* 0xfffffe00020c7812 */ /* 0x002fe200078ec0ff */
[----:B------:R1:W-:Y:S01]  /*1900*/  STL [R1+0x64], R3 ;  /* 0x0000640301007387 */ /* 0x0003e20000100800 */
[----:B------:R-:W-:-:S02]  /*1910*/  IADD3 R29, R30, 0x8, RZ ;  /* 0x000000081e1d7810 */ /* 0x000fc40007ffe0ff */
[----:B------:R-:W-:Y:S01]  /*1920*/  LOP3.LUT R11, R12, R9, R24, 0xf6, !PT ;  /* 0x000000090c0b7212 */ /* 0x000fe200078ef618 */
[----:B------:R-:W-:Y:S01]  /*1930*/  STL [R1+0x60], R30 ;  /* 0x0000601e01007387 */ /* 0x000fe20000100800 */
[----:B------:R-:W-:Y:S02]  /*1940*/  LOP3.LUT R9, R14, R15, R22, 0xf6, !PT ;  /* 0x0000000f0e097212 */ /* 0x000fe400078ef616 */
[----:B------:R-:W-:Y:S02]  /*1950*/  LEA R11, R11, 0x100, 0x1 ;  /* 0x000001000b0b7811 */ /* 0x000fe400078e08ff */
[----:B------:R-:W-:Y:S02]  /*1960*/  LEA R6, R9, 0x100, 0x1 ;  /* 0x0000010009067811 */ /* 0x000fe400078e08ff */
[----:B------:R-:W-:Y:S01]  /*1970*/  IADD3 R28, R30, 0x10, RZ ;  /* 0x000000101e1c7810 */ /* 0x000fe20007ffe0ff */
[----:B------:R3:W-:Y:S01]  /*1980*/  STL [R1+0x120], R11 ;  /* 0x0001200b01007387 */ /* 0x0007e20000100800 */
[----:B------:R-:W-:-:S02]  /*1990*/  LOP3.LUT R2, R26, R7, RZ, 0xfc, !PT ;  /* 0x000000071a027212 */ /* 0x000fc400078efcff */
[C---:B------:R-:W-:Y:S01]  /*19a0*/  IADD3 R27, R30.reuse, 0x18, RZ ;  /* 0x000000181e1b7810 */ /* 0x040fe20007ffe0ff */
[----:B------:R4:W-:Y:S01]  /*19b0*/  STL [R1+0x11c], R10 ;  /* 0x00011c0a01007387 */ /* 0x0009e20000100800 */
[----:B------:R-:W-:Y:S01]  /*19c0*/  IADD3 R26, R30, 0x20, RZ ;  /* 0x000000201e1a7810 */ /* 0x000fe20007ffe0ff */
[----:B------:R-:W-:Y:S01]  /*19d0*/  IMAD.SHL.U32 R229, R2, 0x2, RZ ;  /* 0x0000000202e57824 */ /* 0x000fe200078e00ff */
[C---:B------:R-:W-:Y:S01]  /*19e0*/  IADD3 R25, R30.reuse, 0x28, RZ ;  /* 0x000000281e197810 */ /* 0x040fe20007ffe0ff */
[----:B------:R5:W-:Y:S01]  /*19f0*/  STL [R1+0x118], R6 ;  /* 0x0001180601007387 */ /* 0x000be20000100800 */
[C---:B------:R-:W-:Y:S02]  /*1a00*/  IADD3 R24, R30.reuse, 0x30, RZ ;  /* 0x000000301e187810 */ /* 0x040fe40007ffe0ff */
[----:B------:R-:W-:Y:S01]  /*1a10*/  IADD3 R23, R30, 0x38, RZ ;  /* 0x000000381e177810 */ /* 0x000fe20007ffe0ff */
[----:B------:R-:W-:Y:S01]  /*1a20*/  STL [R1+0xb4], R29 ;  /* 0x0000b41d01007387 */ /* 0x000fe20000100800 */
[----:B--2---:R-:W-:-:S02]  /*1a30*/  SEL R8, R19, 0xffffffe0, !P1 ;  /* 0xffffffe013087807 */ /* 0x004fc40004800000 */
[----:B-1----:R-:W-:Y:S01]  /*1a40*/  SEL R3, R19, 0xffffffe0, !P4 ;  /* 0xffffffe013037807 */ /* 0x002fe20006000000 */
[----:B------:R1:W-:Y:S01]  /*1a50*/  STL [R1+0xb0], R28 ;  /* 0x0000b01c01007387 */ /* 0x0003e20000100800 */
[----:B------:R-:W-:Y:S02]  /*1a60*/  IADD3 R22, R30, 0x40, RZ ;  /* 0x000000401e167810 */ /* 0x000fe40007ffe0ff */
[C---:B------:R-:W-:Y:S01]  /*1a70*/  SEL R4, R18.reuse, 0xffffffc0, !P2 ;  /* 0xffffffc012047807 */ /* 0x040fe20005000000 */
[----:B------:R-:W-:Y:S01]  /*1a80*/  STL [R1+0xac], R27 ;  /* 0x0000ac1b01007387 */ /* 0x000fe20000100800 */
[----:B------:R-:W-:Y:S02]  /*1a90*/  SEL R2, R18, 0xffffffc0, !P3 ;  /* 0xffffffc012027807 */ /* 0x000fe40005800000 */
[C---:B------:R-:W-:Y:S01]  /*1aa0*/  IADD3 R19, R30.reuse, 0x48, RZ ;  /* 0x000000481e137810 */ /* 0x040fe20007ffe0ff */
[----:B------:R2:W-:Y:S01]  /*1ab0*/  STL [R1+0xa8], R26 ;  /* 0x0000a81a01007387 */ /* 0x0005e20000100800 */
[----:B------:R-:W-:-:S02]  /*1ac0*/  IADD3 R18, R30, 0x50, RZ ;  /* 0x000000501e127810 */ /* 0x000fc40007ffe0ff */
[C---:B------:R-:W-:Y:S01]  /*1ad0*/  IADD3 R17, R30.reuse, 0x58, RZ ;  /* 0x000000581e117810 */ /* 0x040fe20007ffe0ff */
[----:B------:R2:W-:Y:S01]  /*1ae0*/  STL [R1+0xa4], R25 ;  /* 0x0000a41901007387 */ /* 0x0005e20000100800 */
[C---:B------:R-:W-:Y:S02]  /*1af0*/  IADD3 R15, R30.reuse, 0x60, RZ ;  /* 0x000000601e0f7810 */ /* 0x040fe40007ffe0ff */
[C---:B---3--:R-:W-:Y:S01]  /*1b00*/  IADD3 R11, R30.reuse, 0x68, RZ ;  /* 0x000000681e0b7810 */ /* 0x048fe20007ffe0ff */
[----:B------:R-:W-:Y:S01]  /*1b10*/  STL [R1+0xa0], R24 ;  /* 0x0000a01801007387 */ /* 0x000fe20000100800 */
[----:B------:R-:W-:Y:S02]  /*1b20*/  SHF.R.S32.HI R9, RZ, 0x1f, R29 ;  /* 0x0000001fff097819 */ /* 0x000fe4000001141d */
[C---:B----4-:R-:W-:Y:S01]  /*1b30*/  IADD3 R10, R30.reuse, 0x70, RZ ;  /* 0x000000701e0a7810 */ /* 0x050fe20007ffe0ff */
[----:B------:R3:W-:Y:S01]  /*1b40*/  STL [R1+0x9c], R23 ;  /* 0x00009c1701007387 */ /* 0x0007e20000100800 */
[----:B-----5:R-:W-:-:S02]  /*1b50*/  IADD3 R6, R30, 0x78, RZ ;  /* 0x000000781e067810 */ /* 0x020fc40007ffe0ff */
[----:B------:R-:W-:Y:S01]  /*1b60*/  LEA R203, R5, 0x100, 0x1 ;  /* 0x0000010005cb7811 */ /* 0x000fe200078e08ff */
[----:B------:R4:W-:Y:S01]  /*1b70*/  STL [R1+0x98], R22 ;  /* 0x0000981601007387 */ /* 0x0009e20000100800 */
[----:B-1----:R-:W-:Y:S02]  /*1b80*/  SHF.R.S32.HI R28, RZ, 0x1f, R28 ;  /* 0x0000001fff1c7819 */ /* 0x002fe4000001141c */
[----:B------:R-:W-:Y:S01]  /*1b90*/  IADD3 R236, -R82, 0x70, RZ ;  /* 0x0000007052ec7810 */ /* 0x000fe20007ffe1ff */
[----:B------:R-:W-:Y:S01]  /*1ba0*/  STL [R1+0x94], R19 ;  /* 0x0000941301007387 */ /* 0x000fe20000100800 */
[--C-:B------:R-:W-:Y:S01]  /*1bb0*/  IMAD.IADD R204, R3, 0x1, R203.reuse ;  /* 0x0000000103cc7824 */ /* 0x100fe200078e02cb */
[----:B------:R-:W-:Y:S01]  /*1bc0*/  SHF.R.S32.HI R77, RZ, 0x1f, R76 ;  /* 0x0000001fff4d7819 */ /* 0x000fe2000001144c */
[C---:B------:R-:W-:Y:S01]  /*1bd0*/  IMAD.IADD R206, R2.reuse, 0x1, R203 ;  /* 0x0000000102ce7824 */ /* 0x040fe200078e02cb */
[----:B------:R1:W-:Y:S01]  /*1be0*/  STL [R1+0x90], R18 ;  /* 0x0000901201007387 */ /* 0x0003e20000100800 */
[----:B--2---:R-:W-:Y:S01]  /*1bf0*/  SHF.R.S32.HI R26, RZ, 0x1f, R26 ;  /* 0x0000001fff1a7819 */ /* 0x004fe2000001141a */
[----:B------:R-:W-:Y:S01]  /*1c00*/  IMAD.IADD R205, R2, 0x1, R204 ;  /* 0x0000000102cd7824 */ /* 0x000fe200078e02cc */
[----:B------:R-:W-:Y:S01]  /*1c10*/  SHF.R.S32.HI R79, RZ, 0x1f, R78 ;  /* 0x0000001fff4f7819 */ /* 0x000fe2000001144e */
[----:B------:R2:W-:Y:S01]  /*1c20*/  STL [R1+0x8c], R17 ;  /* 0x00008c1101007387 */ /* 0x0005e20000100800 */
[----:B------:R-:W-:-:S03]  /*1c30*/  SHF.R.S32.HI R25, RZ, 0x1f, R25 ;  /* 0x0000001fff197819 */ /* 0x000fc60000011419 */
[----:B------:R-:W-:Y:S04]  /*1c40*/  STL [R1+0x88], R15 ;  /* 0x0000880f01007387 */ /* 0x000fe80000100800 */
[----:B------:R5:W-:Y:S01]  /*1c50*/  STL [R1+0x84], R11 ;  /* 0x0000840b01007387 */ /* 0x000be20000100800 */
[----:B---3--:R-:W-:-:S03]  /*1c60*/  SHF.R.S32.HI R23, RZ, 0x1f, R23 ;  /* 0x0000001fff177819 */ /* 0x008fc60000011417 */
[----:B------:R3:W-:Y:S01]  /*1c70*/  STL [R1+0x114], R9 ;  /* 0x0001140901007387 */ /* 0x0007e20000100800 */
[----:B----4-:R-:W-:-:S03]  /*1c80*/  SHF.R.S32.HI R22, RZ, 0x1f, R22 ;  /* 0x0000001fff167819 */ /* 0x010fc60000011416 */
[----:B------:R4:W-:Y:S04]  /*1c90*/  STL [R1+0x80], R10 ;  /* 0x0000800a01007387 */ /* 0x0009e80000100800 */
[----:B------:R-:W-:Y:S01]  /*1ca0*/  STL [R1+0x110], R28 ;  /* 0x0001101c01007387 */ /* 0x000fe20000100800 */
[----:B-1----:R-:W-:-:S03]  /*1cb0*/  SHF.R.S32.HI R18, RZ, 0x1f, R18 ;  /* 0x0000001fff127819 */ /* 0x002fc60000011412 */
[----:B------:R-:W-:Y:S01]  /*1cc0*/  STL [R1+0x7c], R6 ;  /* 0x00007c0601007387 */ /* 0x000fe20000100800 */
[----:B--2---:R-:W-:Y:S02]  /*1cd0*/  SHF.R.S32.HI R17, RZ, 0x1f, R17 ;  /* 0x0000001fff117819 */ /* 0x004fe40000011411 */
[----:B-----5:R-:W-:Y:S02]  /*1ce0*/  SHF.R.S32.HI R11, RZ, 0x1f, R11 ;  /* 0x0000001fff0b7819 */ /* 0x020fe4000001140b */
[----:B---3--:R-:W-:Y:S02]  /*1cf0*/  SHF.R.S32.HI R9, RZ, 0x1f, R27 ;  /* 0x0000001fff097819 */ /* 0x008fe4000001141b */
[----:B----4-:R-:W-:-:S03]  /*1d00*/  SHF.R.S32.HI R10, RZ, 0x1f, R10 ;  /* 0x0000001fff0a7819 */ /* 0x010fc6000001140a */
        /* <DEDUP_REMOVED lines=25> */
[----:B------:R2:W-:Y:S01]  /*1ea0*/  STL [R1+0xd8], R10 ;  /* 0x0000d80a01007387 */ /* 0x0005e20000100800 */
[----:B------:R-:W-:-:S02]  /*1eb0*/  IMAD.IADD R224, R221, 0x1, R2 ;  /* 0x00000001dde07824 */ /* 0x000fc400078e0202 */
[----:B------:R-:W-:Y:S02]  /*1ec0*/  IMAD.IADD R223, R222, 0x1, R2 ;  /* 0x00000001dedf7824 */ /* 0x000fe400078e0202 */
[----:B-1----:R-:W-:Y:S02]  /*1ed0*/  IMAD.IADD R9, R4, 0x1, R9 ;  /* 0x0000000104097824 */ /* 0x002fe400078e0209 */
[----:B------:R-:W-:-:S03]  /*1ee0*/  IMAD.IADD R4, R8, 0x1, R4 ;  /* 0x0000000108047824 */ /* 0x000fc600078e0204 */
[----:B------:R2:W-:Y:S04]  /*1ef0*/  STL [R1+0xd4], R9 ;  /* 0x0000d40901007387 */ /* 0x0005e80000100800 */
[----:B------:R2:W-:Y:S04]  /*1f00*/  STL [R1+0xc4], R8 ;  /* 0x0000c40801007387 */ /* 0x0005e80000100800 */
[----:B------:R2:W-:Y:S04]  /*1f10*/  STL [R1+0xd0], R5 ;  /* 0x0000d00501007387 */ /* 0x0005e80000100800 */
[----:B------:R2:W-:Y:S02]  /*1f20*/  STL [R1+0xcc], R4 ;  /* 0x0000cc0401007387 */ /* 0x0005e40000100800 */
.L_x_1723:
[----:B------:R-:W3:Y:S01]  /*1f30*/  LDL R3, [R1+0x5c] ;  /* 0x00005c0001037983 */ /* 0x000ee20000100800 */
[----:B------:R-:W-:Y:S01]  /*1f40*/  IMAD.MOV.U32 R2, RZ, RZ, 0x4 ;  /* 0x00000004ff027424 */ /* 0x000fe200078e00ff */
[----:B------:R-:W-:-:S02]  /*1f50*/  ISETP.NE.U32.AND P0, PT, RZ, c[0x0][0x370], PT ;  /* 0x0000dc00ff007a0c */ /* 0x000fc40003f05070 */
[----:B------:R-:W-:Y:S02]  /*1f60*/  ISETP.NE.U32.AND P4, PT, RZ, c[0x0][0x360], PT ;  /* 0x0000d800ff007a0c */ /* 0x000fe40003f85070 */
[----:B------:R-:W-:Y:S01]  /*1f70*/  ISETP.NE.AND.EX P1, PT, RZ, c[0x0][0x374], PT, P0 ;  /* 0x0000dd00ff007a0c */ /* 0x000fe20003f25300 */
[----:B---3--:R-:W-:-:S05]  /*1f80*/  IMAD.WIDE R2, R3, R2, c[0x0][0x588] ;  /* 0x0001620003027625 */ /* 0x008fca00078e0202 */
[----:B------:R-:W3:Y:S01]  /*1f90*/  LDG.E R32, [R2.64] ;  /* 0x0000000802207981 */ /* 0x000ee2000c1e1900 */
[----:B------:R-:W-:Y:S01]  /*1fa0*/  ISETP.NE.AND.EX P4, PT, RZ, c[0x0][0x364], PT, P4 ;  /* 0x0000d900ff007a0c */ /* 0x000fe20003f85340 */
[----:B------:R-:W-:Y:S01]  /*1fb0*/  IMAD.MOV.U32 R11, RZ, RZ, RZ ;  /* 0x000000ffff0b7224 */ /* 0x000fe200078e00ff */
[----:B------:R-:W-:Y:S02]  /*1fc0*/  ISETP.NE.U32.AND P3, PT, RZ, c[0x0][0x348], PT ;  /* 0x0000d200ff007a0c */ /* 0x000fe40003f65070 */
[----:B------:R-:W-:Y:S02]  /*1fd0*/  ISETP.NE.U32.AND P5, PT, RZ, c[0x0][0x350], PT ;  /* 0x0000d400ff007a0c */ /* 0x000fe40003fa5070 */
[----:B------:R-:W-:Y:S02]  /*1fe0*/  ISETP.NE.U32.AND P6, PT, RZ, c[0x0][0x358], PT ;  /* 0x0000d600ff007a0c */ /* 0x000fe40003fc5070 */
[----:B------:R-:W-:Y:S02]  /*1ff0*/  ISETP.NE.AND.EX P3, PT, RZ, c[0x0][0x34c], PT, P3 ;  /* 0x0000d300ff007a0c */ /* 0x000fe40003f65330 */
[----:B------:R-:W-:-:S02]  /*2000*/  ISETP.NE.AND.EX P5, PT, RZ, c[0x0][0x354], PT, P5 ;  /* 0x0000d500ff007a0c */ /* 0x000fc40003fa5350 */
[----:B------:R-:W-:Y:S01]  /*2010*/  ISETP.NE.AND.EX P6, PT, RZ, c[0x0][0x35c], PT, P6 ;  /* 0x0000d700ff007a0c */ /* 0x000fe20003fc5360 */
[----:B------:R-:W-:Y:S01]  /*2020*/  IMAD.MOV.U32 R137, RZ, RZ, RZ ;  /* 0x000000ffff897224 */ /* 0x000fe200078e00ff */
[----:B------:R-:W-:Y:S01]  /*2030*/  CS2R R18, SRZ ;  /* 0x0000000000127805 */ /* 0x000fe2000001ff00 */
[----:B---3--:R-:W-:Y:S01]  /*2040*/  SHF.R.S32.HI R33, RZ, 0x1f, R32 ;  /* 0x0000001fff217819 */ /* 0x008fe20000011420 */
[C---:B------:R-:W-:Y:S01]  /*2050*/  IMAD.SHL.U32 R24, R32.reuse, 0x4, RZ ;  /* 0x0000000420187824 */ /* 0x040fe200078e00ff */
[C---:B--2---:R-:W-:Y:S01]  /*2060*/  @P1 LEA R4, P0, R32.reuse, c[0x0][0x370], 0x2 ;  /* 0x0000dc0020041a11 */ /* 0x044fe200078010ff */
[----:B------:R1:W-:Y:S01]  /*2070*/  STL [R1+0x70], R32 ;  /* 0x0000702001007387 */ /* 0x0003e20000100800 */
[C-C-:B------:R-:W-:Y:S02]  /*2080*/  SHF.L.U64.HI R23, R32.reuse, 0x2, R33.reuse ;  /* 0x0000000220177819 */ /* 0x140fe40000010221 */
[----:B------:R-:W-:Y:S01]  /*2090*/  @P1 LEA.HI.X R5, R32, c[0x0][0x374], R33, 0x2, P0 ;  /* 0x0000dd0020051a11 */ /* 0x000fe200000f1421 */
[----:B------:R1:W-:Y:S01]  /*20a0*/  STL [R1+0x74], R33 ;  /* 0x0000742101007387 */ /* 0x0003e20000100800 */
[----:B------:R-:W-:-:S03]  /*20b0*/  @P4 IADD3 R2, P0, R24, c[0x0][0x360], RZ ;  /* 0x0000d80018024a10 */ /* 0x000fc60007f1e0ff */
[----:B------:R2:W3:Y:S01]  /*20c0*/  @P1 LDG.E R11, [R4.64] ;  /* 0x00000008040b1981 */ /* 0x0004e2000c1e1900 */
[C---:B------:R-:W-:Y:S02]  /*20d0*/  @P4 IADD3.X R3, R23.reuse, c[0x0][0x364], RZ, P0, !PT ;  /* 0x0000d90017034a10 */ /* 0x040fe400007fe4ff */
[----:B------:R-:W-:Y:S01]  /*20e0*/  IADD3 R8, P2, R24, c[0x0][0x348], RZ ;  /* 0x0000d20018087a10 */ /* 0x000fe20007f5e0ff */
[----:B------:R1:W-:Y:S04]  /*20f0*/  STL [R1+0x68], R24 ;  /* 0x0000681801007387 */ /* 0x0003e80000100800 */
[----:B------:R4:W3:Y:S01]  /*2100*/  @P4 LDG.E R6, [R2.64] ;  /* 0x0000000802064981 */ /* 0x0008e2000c1e1900 */
        /* <DEDUP_REMOVED lines=10> */
[----:B---3--:R1:W-:Y:S04]  /*21b0*/  STL [R1+0x3c], R11 ;  /* 0x00003c0b01007387 */ /* 0x0083e80000100800 */
[----:B------:R1:W-:Y:S01]  /*21c0*/  @P4 STL [R1+0x44], R6 ;  /* 0x0000440601004387 */ /* 0x0003e20000100800 */
[----:B------:R-:W-:Y:S05]  /*21d0*/  @P4 BRA `(.L_x_1515) ;  /* 0x0000007000004947 */ /* 0x000fea0003800000 */
[----:B-1----:R-:W-:-:S05]  /*21e0*/  MOV R6, c[0x0][0x168] ;  /* 0x00005a0000067a02 */ /* 0x002fca0000000f00 */
[----:B------:R1:W-:Y:S01]  /*21f0*/  STL [R1+0x44], R6 ;  /* 0x0000440601007387 */ /* 0x0003e20000100800 */
[----:B------:R-:W-:Y:S05]  /*2200*/  @!P3 BRA `(.L_x_1515) ;  /* 0x000000400000b947 */ /* 0x000fea0003800000 */
[----:B------:R-:W2:Y:S04]  /*2210*/  LDG.E R10, [R8.64] ;  /* 0x00000008080a7981 */ /* 0x000ea8000c1e1900 */
[----:B-1----:R-:W2:Y:S02]  /*2220*/  LDG.E R6, [R8.64+0x4] ;  /* 0x0000040808067981 */ /* 0x002ea4000c1e1900 */
[----:B--2---:R-:W-:-:S05]  /*2230*/  IADD3 R6, -R10, R6, RZ ;  /* 0x000000060a067210 */ /* 0x004fca0007ffe1ff */
[----:B------:R1:W-:Y:S02]  /*2240*/  STL [R1+0x44], R6 ;  /* 0x0000440601007387 */ /* 0x0003e40000100800 */
.L_x_1515:
[----:B------:R-:W-:-:S04]  /*2250*/  ISETP.NE.U32.AND P0, PT, RZ, c[0x0][0x368], PT ;  /* 0x0000da00ff007a0c */ /* 0x000fc80003f05070 */
[----:B------:R-:W-:-:S13]  /*2260*/  ISETP.NE.AND.EX P0, PT, RZ, c[0x0][0x36c], PT, P0 ;  /* 0x0000db00ff007a0c */ /* 0x000fda0003f05300 */
[----:B------:R-:W-:Y:S05]  /*2270*/  @!P0 BRA `(.L_x_1516) ;  /* 0x0000004000008947 */ /* 0x000fea0003800000 */
[----:B-1----:R-:W-:-:S04]  /*2280*/  IADD3 R4, P0, R24, c[0x0][0x368], RZ ;  /* 0x0000da0018047a10 */ /* 0x002fc80007f1e0ff */
[----:B------:R-:W-:-:S05]  /*2290*/  IADD3.X R5, R23, c[0x0][0x36c], RZ, P0, !PT ;  /* 0x0000db0017057a10 */ /* 0x000fca00007fe4ff */
[----:B------:R1:W5:Y:S01]  /*22a0*/  LDG.E R17, [R4.64] ;  /* 0x0000000804117981 */ /* 0x000362000c1e1900 */
[----:B------:R-:W-:Y:S05]  /*22b0*/  BRA `(.L_x_1517) ;  /* 0x0000005000007947 */ /* 0x000fea0003800000 */
.L_x_1516:
[----:B------:R-:W-:Y:S01]  /*22c0*/  MOV R17, UR6 ;  /* 0x0000000600117c02 */ /* 0x000fe20008000f00 */
[----:B------:R-:W-:Y:S05]  /*22d0*/  @!P5 BRA `(.L_x_1517) ;  /* 0x000000300000d947 */ /* 0x000fea0003800000 */
[----:B-1----:R1:W2:Y:S04]  /*22e0*/  LDG.E R6, [R4.64] ;  /* 0x0000000804067981 */ /* 0x0022a8000c1e1900 */
[----:B-1----:R-:W2:Y:S02]  /*22f0*/  LDG.E R4, [R4.64+0x4] ;  /* 0x0000040804047981 */ /* 0x002ea4000c1e1900 */
[----:B--2---:R-:W-:Y:S02]  /*2300*/  IADD3 R17, -R6, R4, RZ ;  /* 0x0000000406117210 */ /* 0x004fe40007ffe1ff */
.L_x_1517:
[----:B-1----:R-:W2:Y:S04]  /*2310*/  LDL R4, [R1+0x44] ;  /* 0x0000440001047983 */ /* 0x002ea80000100800 */
[----:B------:R-:W3:Y:S04]  /*2320*/  LDL.LU R9, [R1+0x54] ;  /* 0x0000540001097983 */ /* 0x000ee80000300800 */
[----:B------:R1:W4:Y:S04]  /*2330*/  @P6 LDG.E R5, [R2.64] ;  /* 0x0000000802056981 */ /* 0x000328000c1e1900 */
[----:B------:R-:W3:Y:S04]  /*2340*/  LDL.LU R21, [R1+0x8] ;  /* 0x0000080001157983 */ /* 0x000ee80000300800 */
[----:B------:R-:W3:Y:S01]  /*2350*/  LDL R20, [R1+0x58] ;  /* 0x0000580001147983 */ /* 0x000ee20000100800 */
[----:B------:R-:W-:-:S04]  /*2360*/  ISETP.NE.U32.AND P0, PT, RZ, c[0x0][0x378], PT ;  /* 0x0000de00ff007a0c */ /* 0x000fc80003f05070 */
[----:B------:R-:W-:Y:S01]  /*2370*/  ISETP.NE.AND.EX P1, PT, RZ, c[0x0][0x37c], PT, P0 ;  /* 0x0000df00ff007a0c */ /* 0x000fe20003f25300 */
[----:B--2---:R-:W-:Y:S02]  /*2380*/  IMAD.MOV.U32 R6, RZ, RZ, R4 ;  /* 0x000000ffff067224 */ /* 0x004fe400078e0004 */
[----:B------:R1:W4:Y:S01]  /*2390*/  @P6 LDG.E R4, [R2.64+0x4] ;  /* 0x0000040802046981 */ /* 0x000322000c1e1900 */
[----:B-----5:R-:W-:Y:S02]  /*23a0*/  IMAD.MOV.U32 R136, RZ, RZ, R17 ;  /* 0x000000ffff887224 */ /* 0x020fe400078e0011 */
[----:B------:R-:W-:-:S05]  /*23b0*/  IMAD.MOV.U32 R10, RZ, RZ, c[0x0][0x2c4] ;  /* 0x0000b100ff0a7624 */ /* 0x000fca00078e00ff */
[----:B------:R-:W-:Y:S02]  /*23c0*/  ISETP.NE.AND P2, PT, R10, 0x1, PT ;  /* 0x000000010a00780c */ /* 0x000fe40003f45270 */
[----:B-1----:R-:W-:-:S04]  /*23d0*/  @P1 IADD3 R2, P0, R24, c[0x0][0x378], RZ ;  /* 0x0000de0018021a10 */ /* 0x002fc80007f1e0ff */
[----:B------:R-:W-:-:S05]  /*23e0*/  @P1 IADD3.X R3, R23, c[0x0][0x37c], RZ, P0, !PT ;  /* 0x0000df0017031a10 */ /* 0x000fca00007fe4ff */
[----:B------:R1:W5:Y:S01]  /*23f0*/  @P1 LDG.E R136, [R2.64] ;  /* 0x0000000802881981 */ /* 0x000362000c1e1900 */
[----:B------:R-:W-:Y:S01]  /*2400*/  IMAD.IADD R11, R17, 0x1, -R11 ;  /* 0x00000001110b7824 */ /* 0x000fe200078e0a0b */
[----:B---3--:R-:W-:Y:S01]  /*2410*/  LOP3.LUT R21, R21, 0xffffffdf, RZ, 0xc0, !PT ;  /* 0xffffffdf15157812 */ /* 0x008fe200078ec0ff */
[----:B------:R-:W-:-:S03]  /*2420*/  IMAD.MOV.U32 R8, RZ, RZ, RZ ;  /* 0x000000ffff087224 */ /* 0x000fc600078e00ff */
[----:B------:R-:W-:Y:S01]  /*2430*/  @P2 LOP3.LUT R21, R21, 0x20, RZ, 0xfc, !PT ;  /* 0x0000002015152812 */ /* 0x000fe200078efcff */
[----:B-1----:R-:W-:Y:S02]  /*2440*/  IMAD.SHL.U32 R3, R9, 0x80, RZ ;  /* 0x0000008009037824 */ /* 0x002fe400078e00ff */
[----:B------:R-:W-:-:S03]  /*2450*/  IMAD.MOV.U32 R2, RZ, RZ, c[0x0][0x228] ;  /* 0x00008a00ff027624 */ /* 0x000fc600078e00ff */
[----:B------:R1:W-:Y:S04]  /*2460*/  STL [R1+0x40], R3 ;  /* 0x0000400301007387 */ /* 0x0003e80000100800 */
[----:B------:R-:W-:Y:S01]  /*2470*/  STL [R1+0x8], R21 ;  /* 0x0000081501007387 */ /* 0x000fe20000100800 */
[----:B-1----:R-:W-:Y:S01]  /*2480*/  IADD3 R3, R3, 0x7f, RZ ;  /* 0x0000007f03037810 */ /* 0x002fe20007ffe0ff */
[----:B------:R-:W-:Y:S01]  /*2490*/  BSSY B0, `(.L_x_1518) ;  /* 0x000003b000007945 */ /* 0x000fe20003800000 */
[----:B----4-:R-:W-:-:S03]  /*24a0*/  @P6 IMAD.IADD R2, R4, 0x1, -R5 ;  /* 0x0000000104026824 */ /* 0x010fc600078e0a05 */
[----:B------:R-:W-:-:S04]  /*24b0*/  @P2 IMAD.HI.U32 R4, R3, c[0x0][0x2c8], RZ ;  /* 0x0000b20003042a27 */ /* 0x000fc800078e00ff */
[----:B------:R-:W-:Y:S01]  /*24c0*/  IMAD.IADD R5, R11, 0x1, R2 ;  /* 0x000000010b057824 */ /* 0x000fe200078e0202 */
[----:B------:R-:W-:-:S04]  /*24d0*/  @P2 SHF.R.U32.HI R3, RZ, c[0x0][0x2cc], R4 ;  /* 0x0000b300ff032a19 */ /* 0x000fc80000011604 */
[C---:B------:R-:W-:Y:S02]  /*24e0*/  IADD3 R151, R5.reuse, 0x70, -R6 ;  /* 0x0000007005977810 */ /* 0x040fe40007ffe806 */
[----:B------:R-:W-:Y:S01]  /*24f0*/  IADD3 R9, R5, 0x6f, RZ ;  /* 0x0000006f05097810 */ /* 0x000fe20007ffe0ff */
[----:B------:R1:W-:Y:S01]  /*2500*/  STL [R1+0x48], R5 ;  /* 0x0000480501007387 */ /* 0x0003e20000100800 */
[----:B------:R-:W-:-:S03]  /*2510*/  IMAD.MOV.U32 R4, RZ, RZ, RZ ;  /* 0x000000ffff047224 */ /* 0x000fc600078e00ff */
[----:B------:R-:W-:Y:S01]  /*2520*/  IMAD.HI R6, R9, -0x6db6db6d, R8 ;  /* 0x9249249309067827 */ /* 0x000fe200078e0208 */
[----:B------:R-:W-:-:S04]  /*2530*/  LOP3.LUT R8, R20, 0xff000000, RZ, 0xc0, !PT ;  /* 0xff00000014087812 */ /* 0x000fc800078ec0ff */
[----:B------:R-:W-:Y:S01]  /*2540*/  SHF.R.U32.HI R9, RZ, 0x1f, R6 ;  /* 0x0000001fff097819 */ /* 0x000fe20000011606 */
[----:B-1----:R-:W-:-:S04]  /*2550*/  IMAD.IADD R5, R151, 0x1, R3 ;  /* 0x0000000197057824 */ /* 0x002fc800078e0203 */
[----:B------:R-:W-:Y:S01]  /*2560*/  IMAD.HI R3, R5, -0x6db6db6d, R4 ;  /* 0x9249249305037827 */ /* 0x000fe200078e0204 */
[----:B------:R-:W-:Y:S02]  /*2570*/  LOP3.LUT R4, R20, 0xff0000, RZ, 0xc0, !PT ;  /* 0x00ff000014047812 */ /* 0x000fe400078ec0ff */
[----:B------:R-:W-:-:S04]  /*2580*/  SHF.R.U32.HI R5, RZ, 0x8, R8 ;  /* 0x00000008ff057819 */ /* 0x000fc80000011608 */
[----:B------:R-:W-:Y:S02]  /*2590*/  LEA.HI R4, R4, R5, RZ, 0x10 ;  /* 0x0000000504047211 */ /* 0x000fe400078f80ff */
[----:B------:R-:W-:Y:S02]  /*25a0*/  SHF.R.U32.HI R8, RZ, 0x1f, R3 ;  /* 0x0000001fff087819 */ /* 0x000fe40000011603 */
[----:B------:R-:W-:Y:S02]  /*25b0*/  SHF.R.U32.HI R10, RZ, 0x10, R4 ;  /* 0x00000010ff0a7819 */ /* 0x000fe40000011604 */
[----:B------:R-:W-:Y:S02]  /*25c0*/  LOP3.LUT R25, R4, 0xff, RZ, 0xc0, !PT ;  /* 0x000000ff04197812 */ /* 0x000fe400078ec0ff */
[----:B------:R-:W-:Y:S02]  /*25d0*/  LEA.HI.SX32 R150, R6, R9, 0x1a ;  /* 0x0000000906967211 */ /* 0x000fe400078fd2ff */
[----:B------:R-:W-:Y:S01]  /*25e0*/  LEA.HI.SX32 R3, R3, R8, 0x1a ;  /* 0x0000000803037211 */ /* 0x000fe200078fd2ff */
[----:B------:R1:W-:Y:S03]  /*25f0*/  STL [R1+0x54], R10 ;  /* 0x0000540a01007387 */ /* 0x0003e60000100800 */
[----:B------:R-:W-:Y:S01]  /*2600*/  IMNMX R6, R150, R3, PT ;  /* 0x0000000396067217 */ /* 0x000fe20003800200 */
[----:B------:R1:W-:Y:S03]  /*2610*/  STL [R1+0x78], R25 ;  /* 0x0000781901007387 */ /* 0x0003e60000100800 */
[----:B------:R-:W-:-:S02]  /*2620*/  ISETP.GE.AND P0, PT, R6, 0x1, PT ;  /* 0x000000010600780c */ /* 0x000fc40003f06270 */
[----:B------:R-:W-:Y:S01]  /*2630*/  ISETP.NE.AND P1, PT, R10, RZ, PT ;  /* 0x000000ff0a00720c */ /* 0x000fe20003f25270 */
[----:B------:R-:W-:-:S03]  /*2640*/  IMAD.MOV.U32 R3, RZ, RZ, RZ ;  /* 0x000000ffff037224 */ /* 0x000fc600078e00ff */
[----:B------:R-:W-:-:S07]  /*2650*/  SEL R135, R10, c[0x0][0x338], P1 ;  /* 0x0000ce000a877a07 */ /* 0x000fce0000800000 */
[----:B------:R-:W-:Y:S05]  /*2660*/  @!P0 BRA `(.L_x_1519) ;  /* 0x000001d000008947 */ /* 0x000fea0003800000 */
[----:B------:R-:W-:Y:S01]  /*2670*/  IABS R3, R135 ;  /* 0x0000008700037213 */ /* 0x000fe20000000000 */
[----:B------:R-:W-:Y:S01]  /*2680*/  IMAD.MOV.U32 R8, RZ, RZ, RZ ;  /* 0x000000ffff087224 */ /* 0x000fe200078e00ff */
[----:B-1----:R-:W-:-:S03]  /*2690*/  IADD3 R10, R135, -0x1, R6 ;  /* 0xffffffff870a7810 */ /* 0x002fc60007ffe006 */
[----:B------:R-:W-:Y:S01]  /*26a0*/  IMAD.MOV.U32 R4, RZ, RZ, R3 ;  /* 0x000000ffff047224 */ /* 0x000fe200078e0003 */
[----:B------:R-:W-:-:S03]  /*26b0*/  IABS R16, R10 ;  /* 0x0000000a00107213 */ /* 0x000fc60000000000 */
[----:B------:R-:W1:Y:S08]  /*26c0*/  I2F.RP R3, R4 ;  /* 0x0000000400037306 */ /* 0x000e700000209400 */
        /* <DEDUP_REMOVED lines=23> */
.L_x_1519:
[----:B------:R-:W-:Y:S05]  /*2840*/  BSYNC B0 ;  /* 0x0000000000007941 */ /* 0x000fea0003800000 */
.L_x_1518:
[----:B-1----:R-:W2:Y:S01]  /*2850*/  LDL R10, [R1+0x124] ;  /* 0x00012400010a7983 */ /* 0x002ea20000100800 */
        /* <DEDUP_REMOVED lines=9> */
[----:B------:R-:W-:-:S04]  /*28f0*/  IMAD.WIDE.U32 R8, R4, 0x24924925, RZ ;  /* 0x2492492504087825 */ /* 0x000fc800078e00ff */
        /* <DEDUP_REMOVED lines=11> */
[----:B------:R-:W-:Y:S02]  /*29b0*/  ISETP.NE.U32.AND P0, PT, RZ, c[0x0][0x340], PT ;  /* 0x0000d000ff007a0c */ /* 0x000fe40003f05070 */
[----:B------:R-:W-:Y:S02]  /*29c0*/  SHF.R.S32.HI R16, RZ, 0x1f, R82 ;  /* 0x0000001fff107819 */ /* 0x000fe40000011452 */
[----:B------:R-:W-:Y:S02]  /*29d0*/  ISETP.NE.AND.EX P3, PT, RZ, c[0x0][0x344], PT, P0 ;  /* 0x0000d100ff007a0c */ /* 0x000fe40003f65300 */
[----:B------:R-:W-:-:S11]  /*29e0*/  MOV R31, R21 ;  /* 0x00000015001f7202 */ /* 0x000fd60000000f00 */
[----:B------:R-:W-:-:S04]  /*29f0*/  @P3 IADD3 R4, P0, R24, c[0x0][0x340], RZ ;  /* 0x0000d00018043a10 */ /* 0x000fc80007f1e0ff */
[----:B------:R-:W-:-:S05]  /*2a00*/  @P3 IADD3.X R5, R23, c[0x0][0x344], RZ, P0, !PT ;  /* 0x0000d10017053a10 */ /* 0x000fca00007fe4ff */
[----:B------:R1:W2:Y:S01]  /*2a10*/  @P3 LDG.E R26, [R4.64] ;  /* 0x00000008041a3981 */ /* 0x0002a2000c1e1900 */
[----:B------:R-:W-:Y:S01]  /*2a20*/  IADD3 R114, P0, R82, R18, RZ ;  /* 0x0000001252727210 */ /* 0x000fe20007f1e0ff */
[----:B------:R-:W-:Y:S01]  /*2a30*/  IMAD.MOV.U32 R30, RZ, RZ, c[0x0][0x238] ;  /* 0x00008e00ff1e7624 */ /* 0x000fe200078e00ff */
[----:B------:R-:W-:Y:S01]  /*2a40*/  IADD3 R40, R3, -0x1, RZ ;  /* 0xffffffff03287810 */ /* 0x000fe20007ffe0ff */
[----:B------:R-:W-:Y:S01]  /*2a50*/  IMAD R11, R16, c[0x0][0x280], RZ ;  /* 0x0000a000100b7a24 */ /* 0x000fe200078e02ff */
[----:B------:R-:W-:Y:S01]  /*2a60*/  LEA.HI.X.SX32 R115, R18, R16, 0x1, P0 ;  /* 0x0000001012737211 */ /* 0x000fe200000f0eff */
[----:B------:R-:W-:Y:S01]  /*2a70*/  ULDC UR5, c[0x0][0x23c] ;  /* 0x00008f0000057ab9 */ /* 0x000fe20000000800 */
[----:B------:R-:W-:Y:S01]  /*2a80*/  LOP3.LUT R29, R20, 0xffff, RZ, 0xc0, !PT ;  /* 0x0000ffff141d7812 */ /* 0x000fe200078ec0ff */
[----:B------:R-:W-:Y:S01]  /*2a90*/  IMAD.WIDE.U32 R20, R30, 0x40, RZ ;  /* 0x000000401e147825 */ /* 0x000fe200078e00ff */
[----:B------:R-:W-:Y:S01]  /*2aa0*/  SEL R27, R33, RZ, !P6 ;  /* 0x000000ff211b7207 */ /* 0x000fe20007000000 */
[----:B------:R-:W-:Y:S01]  /*2ab0*/  USHF.L.U32 UR12, UR5, 0x6, URZ ;  /* 0x00000006050c7899 */ /* 0x000fe2000800063f */
[----:B------:R-:W-:Y:S01]  /*2ac0*/  MOV R140, 0x70 ;  /* 0x00000070008c7802 */ /* 0x000fe20000000f00 */
[----:B------:R-:W-:Y:S01]  /*2ad0*/  IMAD R6, R115, c[0x0][0x238], RZ ;  /* 0x00008e0073067a24 */ /* 0x000fe200078e02ff */
[----:B------:R-:W-:Y:S01]  /*2ae0*/  SEL R28, R32, RZ, !P6 ;  /* 0x000000ff201c7207 */ /* 0x000fe20007000000 */
[----:B------:R-:W-:Y:S01]  /*2af0*/  IMAD R3, R27, c[0x0][0x248], RZ ;  /* 0x000092001b037a24 */ /* 0x000fe200078e02ff */
[----:B------:R-:W-:Y:S01]  /*2b00*/  ISETP.GE.AND P5, PT, R76, c[0x0][0x1d4], PT ;  /* 0x000075004c007a0c */ /* 0x000fe20003fa6270 */
[----:B------:R-:W-:Y:S01]  /*2b10*/  IMAD R6, R114, c[0x0][0x23c], R6 ;  /* 0x00008f0072067a24 */ /* 0x000fe200078e0206 */
[----:B------:R-:W-:Y:S01]  /*2b20*/  ISETP.GE.AND P4, PT, R227, c[0x0][0x1d4], PT ;  /* 0x00007500e3007a0c */ /* 0x000fe20003f86270 */
[C---:B------:R-:W-:Y:S01]  /*2b30*/  IMAD R152, R140.reuse, c[0x0][0x23c], RZ ;  /* 0x00008f008c987a24 */ /* 0x040fe200078e02ff */
[----:B------:R-:W-:Y:S01]  /*2b40*/  MOV R149, 0x5 ;  /* 0x0000000500957802 */ /* 0x000fe20000000f00 */
[----:B------:R-:W-:Y:S01]  /*2b50*/  IMAD.WIDE.U32 R138, R140, c[0x0][0x238], RZ ;  /* 0x00008e008c8a7a25 */ /* 0x000fe200078e00ff */
[C---:B------:R-:W-:Y:S01]  /*2b60*/  SHF.L.U32 R161, R30.reuse, 0x5, RZ ;  /* 0x000000051ea17819 */ /* 0x040fe200000006ff */
[----:B------:R-:W-:Y:S01]  /*2b70*/  UIMAD UR5, UR5, 0x60, URZ ;  /* 0x00000060050578a4 */ /* 0x000fe2000f8e023f */
[----:B------:R-:W-:Y:S01]  /*2b80*/  SHF.L.U64.HI R156, R30, R149, c[0x0][0x23c] ;  /* 0x00008f001e9c7619 */ /* 0x000fe20000010295 */
[----:B------:R-:W-:Y:S01]  /*2b90*/  IMAD.IADD R152, R139, 0x1, R152 ;  /* 0x000000018b987824 */ /* 0x000fe200078e0298 */
[----:B------:R-:W-:Y:S01]  /*2ba0*/  LOP3.LUT R31, R31, 0xfffffffb, RZ, 0xc0, !PT ;  /* 0xfffffffb1f1f7812 */ /* 0x000fe200078ec0ff */
[----:B-1----:R-:W-:Y:S01]  /*2bb0*/  IMAD.WIDE.U32 R4, R114, c[0x0][0x238], R76 ;  /* 0x00008e0072047a25 */ /* 0x002fe200078e004c */
[----:B------:R-:W-:-:S02]  /*2bc0*/  MOV R158, c[0x0][0x290] ;  /* 0x0000a400009e7a02 */ /* 0x000fc40000000f00 */
[----:B------:R-:W-:Y:S01]  /*2bd0*/  @P5 LOP3.LUT R31, R31, 0x4, RZ, 0xfc, !PT ;  /* 0x000000041f1f5812 */ /* 0x000fe200078efcff */
[----:B------:R-:W-:Y:S02]  /*2be0*/  IMAD.IADD R5, R5, 0x1, R6 ;  /* 0x0000000105057824 */ /* 0x000fe400078e0206 */
[----:B------:R-:W-:Y:S01]  /*2bf0*/  IMAD R6, R40, -0x70, R2 ;  /* 0xffffff9028067824 */ /* 0x000fe200078e0202 */
[----:B------:R-:W-:Y:S01]  /*2c00*/  LOP3.LUT R31, R31, 0xfffffffd, RZ, 0xc0, !PT ;  /* 0xfffffffd1f1f7812 */ /* 0x000fe200078ec0ff */
[----:B------:R-:W-:-:S03]  /*2c10*/  IMAD.WIDE.U32 R4, R29, c[0x0][0x240], R4 ;  /* 0x000090001d047a25 */ /* 0x000fc600078e0004 */
[----:B------:R-:W-:Y:S01]  /*2c20*/  IMNMX R8, R6, 0x70, PT ;  /* 0x0000007006087817 */ /* 0x000fe20003800200 */
[----:B------:R-:W-:Y:S01]  /*2c30*/  IMAD R5, R29, c[0x0][0x244], R5 ;  /* 0x000091001d057a24 */ /* 0x000fe200078e0205 */
[----:B------:R-:W-:Y:S01]  /*2c40*/  @P4 LOP3.LUT R31, R31, 0x2, RZ, 0xfc, !PT ;  /* 0x000000021f1f4812 */ /* 0x000fe200078efcff */
[----:B------:R-:W-:Y:S01]  /*2c50*/  IMAD R6, R28, c[0x0][0x24c], R3 ;  /* 0x000093001c067a24 */ /* 0x000fe200078e0203 */
[----:B------:R-:W-:Y:S01]  /*2c60*/  IADD3 R3, -R82, R8, RZ ;  /* 0x0000000852037210 */ /* 0x000fe20007ffe1ff */
[----:B------:R-:W-:Y:S01]  /*2c70*/  IMAD.WIDE.U32 R118, R28, c[0x0][0x248], R4 ;  /* 0x000092001c767a25 */ /* 0x000fe200078e0004 */
[----:B------:R-:W-:Y:S01]  /*2c80*/  SHF.R.S32.HI R5, RZ, 0x1f, R40 ;  /* 0x0000001fff057819 */ /* 0x000fe20000011428 */
[----:B------:R1:W-:Y:S01]  /*2c90*/  STL [R1+0x8], R31 ;  /* 0x0000081f01007387 */ /* 0x0003e20000100800 */
[----:B------:R-:W-:Y:S01]  /*2ca0*/  ISETP.GE.AND P0, PT, R3, 0x1, PT ;  /* 0x000000010300780c */ /* 0x000fe20003f06270 */
[----:B------:R-:W-:Y:S01]  /*2cb0*/  IMAD R4, R152, R40, RZ ;  /* 0x0000002898047224 */ /* 0x000fe200078e02ff */
[----:B------:R-:W-:Y:S01]  /*2cc0*/  MOV R116, R118 ;  /* 0x0000007600747202 */ /* 0x000fe20000000f00 */
[----:B------:R-:W-:Y:S01]  /*2cd0*/  IMAD.IADD R117, R119, 0x1, R6 ;  /* 0x0000000177757824 */ /* 0x000fe200078e0206 */
[----:B------:R-:W-:Y:S01]  /*2ce0*/  ISETP.GE.AND P2, PT, R3, 0x21, PT ;  /* 0x000000210300780c */ /* 0x000fe20003f46270 */
[----:B------:R-:W-:-:S02]  /*2cf0*/  IMAD R6, R5, R138, R4 ;  /* 0x0000008a05067224 */ /* 0x000fc400078e0204 */
[----:B------:R-:W-:-:S04]  /*2d00*/  IMAD.WIDE.U32 R4, R40, R138, R116 ;  /* 0x0000008a28047225 */ /* 0x000fc800078e0074 */
[----:B------:R-:W-:Y:S02]  /*2d10*/  IMAD.IADD R5, R5, 0x1, R6 ;  /* 0x0000000105057824 */ /* 0x000fe400078e0206 */
[----:B------:R-:W-:Y:S01]  /*2d20*/  @P0 LEA R8, P1, R4, c[0x0][0x220], 0x1 ;  /* 0x0000880004080a11 */ /* 0x000fe200078208ff */
[----:B------:R-:W-:Y:S02]  /*2d30*/  IMAD R15, R82, c[0x0][0x284], R11 ;  /* 0x0000a100520f7a24 */ /* 0x000fe400078e020b */
[----:B------:R-:W-:Y:S01]  /*2d40*/  IMAD.IADD R134, R17, 0x1, R19 ;  /* 0x0000000111867824 */ /* 0x000fe200078e0213 */
[----:B------:R-:W-:Y:S01]  /*2d50*/  @P0 LEA.HI.X R9, R4, c[0x0][0x224], R5, 0x1, P1 ;  /* 0x0000890004090a11 */ /* 0x000fe200008f0c05 */
[----:B------:R-:W-:Y:S01]  /*2d60*/  IMAD.WIDE.U32 R24, R82, c[0x0][0x290], R76 ;  /* 0x0000a40052187a25 */ /* 0x000fe200078e004c */
[----:B------:R-:W-:-:S03]  /*2d70*/  @P2 IADD3 R6, P1, R161, R4, RZ ;  /* 0x00000004a1062210 */ /* 0x000fc60007f3e0ff */
[----:B------:R-:W-:Y:S01]  /*2d80*/  @!PT LDS RZ, [RZ] ;  /* 0x00000000fffff984 */ /* 0x000fe20000000800 */
[----:B------:R-:W-:Y:S01]  /*2d90*/  @!PT LDS RZ, [RZ] ;  /* 0x00000000fffff984 */ /* 0x000fe20000000800 */
[----:B------:R-:W-:Y:S01]  /*2da0*/  @!PT LDS RZ, [RZ] ;  /* 0x00000000fffff984 */ /* 0x000fe20000000800 */
[----:B------:R3:W-:Y:S01]  /*2db0*/  @P0 LDGSTS.E.BYPASS.LTC128B.128 [R228+0x8100], [R8.64], !P5 ;  /* 0x0810000008e40fae */ /* 0x0007e2000e901d48 */
[----:B------:R-:W-:-:S03]  /*2dc0*/  IMAD.WIDE.U32 R18, R82, c[0x0][0x280], R76 ;  /* 0x0000a00052127a25 */ /* 0x000fc600078e004c */
[----:B------:R3:W-:Y:S01]  /*2dd0*/  @P0 LDGSTS.E.BYPASS.LTC128B.128 [R228+0xb900], [R8.64+0x80], !P4 ;  /* 0x0b90008008e40fae */ /* 0x0007e2000e101d48 */
[----:B------:R-:W-:Y:S01]  /*2de0*/  @P2 IMAD.X R10, R5, 0x1, R156, P1 ;  /* 0x00000001050a2824 */ /* 0x000fe200008e069c */
[----:B------:R-:W-:Y:S01]  /*2df0*/  ISETP.GE.AND P1, PT, R3, 0x41, PT ;  /* 0x000000410300780c */ /* 0x000fe20003f26270 */
[----:B------:R-:W-:Y:S01]  /*2e00*/  IMAD.WIDE.U32 R144, R30, 0x60, RZ ;  /* 0x000000601e907825 */ /* 0x000fe200078e00ff */
[----:B------:R-:W-:-:S03]  /*2e10*/  IADD3 R19, R15, R19, RZ ;  /* 0x000000130f137210 */ /* 0x000fc60007ffe0ff */
[----:B------:R-:W-:Y:S01]  /*2e20*/  IMAD.MOV.U32 R146, RZ, RZ, c[0x0][0x280] ;  /* 0x0000a000ff927624 */ /* 0x000fe200078e00ff */
[----:B------:R-:W-:Y:S01]  /*2e30*/  IADD3 R155, R145, UR5, RZ ;  /* 0x00000005919b7c10 */ /* 0x000fe2000fffe0ff */
[C---:B------:R-:W-:Y:S02]  /*2e40*/  IMAD R153, R140.reuse, c[0x0][0x284], RZ ;  /* 0x0000a1008c997a24 */ /* 0x040fe400078e02ff */
[----:B------:R-:W-:Y:S01]  /*2e50*/  IMAD R154, R140, c[0x0][0x294], RZ ;  /* 0x0000a5008c9a7a24 */ /* 0x000fe200078e02ff */
[-C--:B------:R-:W-:Y:S01]  /*2e60*/  SHF.L.U64.HI R148, R146, R149.reuse, c[0x0][0x284] ;  /* 0x0000a10092947619 */ /* 0x080fe20000010295 */
[----:B------:R-:W-:Y:S01]  /*2e70*/  IMAD.WIDE.U32 R142, R140, c[0x0][0x280], RZ ;  /* 0x0000a0008c8e7a25 */ /* 0x000fe200078e00ff */
[----:B------:R-:W-:Y:S02]  /*2e80*/  SHF.L.U64.HI R149, R158, R149, c[0x0][0x294] ;  /* 0x0000a5009e957619 */ /* 0x000fe40000010295 */
[----:B------:R-:W-:Y:S01]  /*2e90*/  SHF.L.U32 R159, R146, 0x5, RZ ;  /* 0x00000005929f7819 */ /* 0x000fe200000006ff */
[----:B-----5:R-:W-:Y:S01]  /*2ea0*/  IMAD.WIDE.U32 R100, R136, c[0x0][0x280], R18 ;  /* 0x0000a00088647a25 */ /* 0x020fe200078e0012 */
[----:B------:R-:W-:-:S03]  /*2eb0*/  IADD3 R153, R143, R153, RZ ;  /* 0x000000998f997210 */ /* 0x000fc60007ffe0ff */
[----:B------:R-:W-:-:S04]  /*2ec0*/  IMAD.WIDE.U32 R140, R140, c[0x0][0x290], RZ ;  /* 0x0000a4008c8c7a25 */ /* 0x000fc800078e00ff */
[----:B------:R-:W-:Y:S01]  /*2ed0*/  IMAD.WIDE.U32 R124, R29, c[0x0][0x1e8], RZ ;  /* 0x00007a001d7c7a25 */ /* 0x000fe200078e00ff */
[----:B---3--:R-:W-:-:S03]  /*2ee0*/  @P2 LEA R8, P0, R6, c[0x0][0x220], 0x1 ;  /* 0x0000880006082a11 */ /* 0x008fc600078008ff */
[----:B------:R-:W-:Y:S01]  /*2ef0*/  IMAD.WIDE.U32 R122, R29, c[0x0][0x210], RZ ;  /* 0x000084001d7a7a25 */ /* 0x000fe200078e00ff */
[----:B------:R-:W-:Y:S02]  /*2f00*/  @P2 LEA.HI.X R9, R6, c[0x0][0x224], R10, 0x1, P0 ;  /* 0x0000890006092a11 */ /* 0x000fe400000f0c0a */
[----:B------:R-:W-:Y:S01]  /*2f10*/  ISETP.GT.AND P0, PT, R3, 0x60, PT ;  /* 0x000000600300780c */ /* 0x000fe20003f04270 */
[--C-:B------:R-:W-:Y:S02]  /*2f20*/  IMAD.WIDE.U32 R10, R82, c[0x0][0x280], R78.reuse ;  /* 0x0000a000520a7a25 */ /* 0x100fe400078e004e */
[----:B------:R3:W-:Y:S02]  /*2f30*/  @P2 LDGSTS.E.BYPASS.LTC128B.128 [R229+0x9100], [R8.64], !P5 ;  /* 0x0910000008e52fae */ /* 0x0007e4000e901d48 */
[----:B------:R-:W-:Y:S01]  /*2f40*/  IMAD R3, R16, c[0x0][0x290], RZ ;  /* 0x0000a40010037a24 */ /* 0x000fe200078e02ff */
[----:B------:R-:W-:Y:S01]  /*2f50*/  MOV R22, R10 ;  /* 0x0000000a00167202 */ /* 0x000fe20000000f00 */
[----:B------:R3:W-:Y:S01]  /*2f60*/  @P2 LDGSTS.E.BYPASS.LTC128B.128 [R229+0xc900], [R8.64+0x80], !P4 ;  /* 0x0c90008008e52fae */ /* 0x0007e2000e101d48 */
[----:B------:R-:W-:Y:S01]  /*2f70*/  @P1 IADD3 R6, P2, R4, R20, RZ ;  /* 0x0000001404061210 */ /* 0x000fe20007f5e0ff */
[----:B------:R-:W-:Y:S01]  /*2f80*/  IMAD.WIDE.U32 R16, R82, c[0x0][0x290], R78 ;  /* 0x0000a40052107a25 */ /* 0x000fe200078e004e */
[----:B------:R-:W-:-:S03]  /*2f90*/  IADD3 R23, R11, R15, RZ ;  /* 0x0000000f0b177210 */ /* 0x000fc60007ffe0ff */
[----:B------:R-:W-:Y:S01]  /*2fa0*/  IMAD R3, R82, c[0x0][0x294], R3 ;  /* 0x0000a50052037a24 */ /* 0x000fe200078e0203 */
[----:B------:R-:W-:Y:S01]  /*2fb0*/  MOV R20, R16 ;  /* 0x0000001000147202 */ /* 0x000fe20000000f00 */
[----:B------:R-:W-:Y:S02]  /*2fc0*/  IMAD.MOV.U32 R16, RZ, RZ, R24 ;  /* 0x000000ffff107224 */ /* 0x000fe400078e0018 */
[----:B------:R-:W-:-:S04]  /*2fd0*/  IMAD.WIDE.U32 R104, R136, c[0x0][0x280], R22 ;  /* 0x0000a00088687a25 */ /* 0x000fc800078e0016 */
[----:B------:R-:W-:Y:S02]  /*2fe0*/  IMAD.SHL.U32 R160, R158, 0x20, RZ ;  /* 0x000000209ea07824 */ /* 0x000fe400078e00ff */
[----:B------:R-:W-:Y:S02]  /*2ff0*/  IMAD.IADD R154, R141, 0x1, R154 ;  /* 0x000000018d9a7824 */ /* 0x000fe400078e029a */
[C---:B------:R-:W-:Y:S02]  /*3000*/  IMAD R133, R29.reuse, c[0x0][0x1ec], R125 ;  /* 0x00007b001d857a24 */ /* 0x040fe400078e027d */
[----:B------:R-:W-:Y:S01]  /*3010*/  IMAD R132, R29, c[0x0][0x214], R123 ;  /* 0x000085001d847a24 */ /* 0x000fe200078e027b */
[----:B---3--:R-:W-:Y:S01]  /*3020*/  @P1 IADD3.X R8, R5, UR12, R21, P2, !PT ;  /* 0x0000000c05081c10 */ /* 0x008fe200097fe415 */
[----:B------:R-:W-:Y:S01]  /*3030*/  @P0 IMAD.WIDE.U32 R4, R30, 0x60, R4 ;  /* 0x000000601e040825 */ /* 0x000fe200078e0004 */
[----:B------:R-:W-:-:S03]  /*3040*/  @P1 LEA R10, P2, R6, c[0x0][0x220], 0x1 ;  /* 0x00008800060a1a11 */ /* 0x000fc600078408ff */
[----:B------:R-:W-:Y:S01]  /*3050*/  IMAD.IADD R21, R17, 0x1, R3 ;  /* 0x0000000111157824 */ /* 0x000fe200078e0203 */
[----:B------:R-:W-:Y:S01]  /*3060*/  @P1 LEA.HI.X R11, R6, c[0x0][0x224], R8, 0x1, P2 ;  /* 0x00008900060b1a11 */ /* 0x000fe200010f0c08 */
[----:B------:R-:W-:Y:S01]  /*3070*/  IMAD.IADD R17, R3, 0x1, R25 ;  /* 0x0000000103117824 */ /* 0x000fe200078e0219 */
[----:B------:R-:W-:Y:S01]  /*3080*/  @P0 IADD3 R3, R5, UR5, RZ ;  /* 0x0000000505030c10 */ /* 0x000fe2000fffe0ff */
[----:B------:R-:W-:Y:S01]  /*3090*/  IMAD.WIDE.U32 R102, R136, c[0x0][0x290], R20 ;  /* 0x0000a40088667a25 */ /* 0x000fe200078e0014 */
[----:B------:R-:W-:Y:S01]  /*30a0*/  @P0 LEA R8, P2, R4, c[0x0][0x220], 0x1 ;  /* 0x0000880004080a11 */ /* 0x000fe200078408ff */
[----:B------:R1:W-:Y:S02]  /*30b0*/  @P1 LDGSTS.E.BYPASS.LTC128B.128 [R229+0xa100], [R10.64], !P5 ;  /* 0x0a1000000ae51fae */ /* 0x0003e4000e901d48 */
[----:B------:R-:W-:Y:S01]  /*30c0*/  IMAD.WIDE.U32 R98, R136, c[0x0][0x290], R16 ;  /* 0x0000a40088627a25 */ /* 0x000fe200078e0010 */
[----:B------:R-:W-:Y:S01]  /*30d0*/  @P0 LEA.HI.X R9, R4, c[0x0][0x224], R3, 0x1, P2 ;  /* 0x0000890004090a11 */ /* 0x000fe200010f0c03 */
[----:B------:R1:W-:Y:S01]  /*30e0*/  @P1 LDGSTS.E.BYPASS.LTC128B.128 [R229+0xd900], [R10.64+0x80], !P4 ;  /* 0x0d9000800ae51fae */ /* 0x0003e2000e101d48 */
[----:B------:R-:W-:-:S02]  /*30f0*/  SHF.R.S32.HI R4, RZ, 0x1f, R136 ;  /* 0x0000001fff047819 */ /* 0x000fc40000011488 */
[----:B------:R-:W-:Y:S01]  /*3100*/  MOV R3, c[0x0][0x27c] ;  /* 0x00009f0000037a02 */ /* 0x000fe20000000f00 */
[----:B------:R1:W-:Y:S02]  /*3110*/  @P0 LDGSTS.E.BYPASS.LTC128B.128 [R229+0xb100], [R8.64], !P5 ;  /* 0x0b10000008e50fae */ /* 0x0003e4000e901d48 */
[----:B------:R-:W-:Y:S02]  /*3120*/  IMAD R5, R4, c[0x0][0x290], RZ ;  /* 0x0000a40004057a24 */ /* 0x000fe400078e02ff */
[----:B------:R-:W-:Y:S01]  /*3130*/  IMAD.SHL.U32 R73, R3, 0x2, RZ ;  /* 0x0000000203497824 */ /* 0x000fe200078e00ff */
[----:B------:R1:W-:Y:S01]  /*3140*/  @P0 LDGSTS.E.BYPASS.LTC128B.128 [R229+0xe900], [R8.64+0x80], !P4 ;  /* 0x0e90008008e50fae */ /* 0x0003e2000e101d48 */
[----:B------:R-:W-:Y:S02]  /*3150*/  IMAD R3, R136, c[0x0][0x294], R5 ;  /* 0x0000a50088037a24 */ /* 0x000fe400078e0205 */
[----:B------:R-:W-:Y:S01]  /*3160*/  IMAD R6, R4, c[0x0][0x280], RZ ;  /* 0x0000a00004067a24 */ /* 0x000fe200078e02ff */
[----:B------:R-:W0:Y:S01]  /*3170*/  LDGDEPBAR ;  /* 0x00000000000079af */ /* 0x000e220000000000 */
[----:B------:R-:W-:Y:S01]  /*3180*/  WARPSYNC 0xffffffff ;  /* 0xffffffff00007948 */ /* 0x000fe20003800000 */
[----:B------:R-:W-:Y:S01]  /*3190*/  IMAD.IADD R110, R103, 0x1, R3 ;  /* 0x00000001676e7824 */ /* 0x000fe200078e0203 */
[----:B------:R-:W-:Y:S01]  /*31a0*/  IADD3 R108, R3, R99, RZ ;  /* 0x00000063036c7210 */ /* 0x000fe20007ffe0ff */
[----:B------:R-:W-:-:S05]  /*31b0*/  IMAD R4, R136, c[0x0][0x284], R6 ;  /* 0x0000a10088047a24 */ /* 0x000fca00078e0206 */
[----:B------:R-:W-:Y:S02]  /*31c0*/  IADD3 R111, R105, R4, RZ ;  /* 0x00000004696f7210 */ /* 0x000fe40007ffe0ff */
[----:B------:R-:W-:Y:S02]  /*31d0*/  IADD3 R109, R4, R101, RZ ;  /* 0x00000065046d7210 */ /* 0x000fe40007ffe0ff */
[----:B--2---:R-:W-:Y:S01]  /*31e0*/  @P3 SHF.R.S32.HI R5, RZ, 0x1f, R26 ;  /* 0x0000001fff053819 */ /* 0x004fe2000001141a */
[----:B------:R-:W-:Y:S01]  /*31f0*/  @!P3 IMAD.MOV.U32 R26, RZ, RZ, R32 ;  /* 0x000000ffff1ab224 */ /* 0x000fe200078e0020 */
[----:B------:R-:W-:-:S03]  /*3200*/  @!P3 MOV R5, R33 ;  /* 0x000000210005b202 */ /* 0x000fc60000000f00 */
[----:B------:R-:W-:-:S04]  /*3210*/  IMAD.WIDE.U32 R120, R26, c[0x0][0x2b0], RZ ;  /* 0x0000ac001a787a25 */ /* 0x000fc800078e00ff */
[----:B------:R-:W-:-:S04]  /*3220*/  IMAD R5, R5, c[0x0][0x2b0], RZ ;  /* 0x0000ac0005057a24 */ /* 0x000fc800078e02ff */
[----:B------:R-:W-:-:S05]  /*3230*/  IMAD R5, R26, c[0x0][0x2b4], R5 ;  /* 0x0000ad001a057a24 */ /* 0x000fca00078e0205 */
[----:B------:R-:W-:Y:S02]  /*3240*/  IADD3 R131, R121, R5, RZ ;  /* 0x0000000579837210 */ /* 0x000fe40007ffe0ff */
[----:B-1----:R-:W-:Y:S01]  /*3250*/  ISETP.GE.AND P2, PT, R76, c[0x0][0x27c], PT ;  /* 0x00009f004c007a0c */ /* 0x002fe20003f46270 */
[C---:B------:R-:W-:Y:S01]  /*3260*/  IMAD.WIDE.U32 R4, R29.reuse, c[0x0][0x260], R76 ;  /* 0x000098001d047a25 */ /* 0x040fe200078e004c */
[C---:B------:R-:W-:Y:S01]  /*3270*/  IADD3 R11, R82.reuse, 0x20, RZ ;  /* 0x00000020520b7810 */ /* 0x040fe20007ffe0ff */
        /* <DEDUP_REMOVED lines=12> */
[----:B------:R-:W-:Y:S01]  /*3340*/  IMAD.MOV.U32 R164, RZ, RZ, c[0x0][0x2b8] ;  /* 0x0000ae00ffa47624 */ /* 0x000fe200078e00ff */
[----:B------:R-:W-:Y:S01]  /*3350*/  LOP3.LUT R11, R11, 0x1c0, RZ, 0xc0, !PT ;  /* 0x000001c00b0b7812 */ /* 0x000fe200078ec0ff */
[----:B------:R-:W-:Y:S01]  /*3360*/  IMAD.WIDE.U32 R96, R28, c[0x0][0x268], R8 ;  /* 0x00009a001c607a25 */ /* 0x000fe200078e0008 */
[CC--:B------:R-:W-:Y:S01]  /*3370*/  LEA.HI R10, R5.reuse, R3.reuse, RZ, 0x6 ;  /* 0x00000003050a7211 */ /* 0x0c0fe200078f30ff */
[----:B------:R-:W-:Y:S01]  /*3380*/  ULDC.64 UR4, c[0x0][0x280] ;  /* 0x0000a00000047ab9 */ /* 0x000fe20000000a00 */
[----:B------:R-:W-:Y:S01]  /*3390*/  LEA.HI R3, R5, R3, RZ, 0x3 ;  /* 0x0000000305037211 */ /* 0x000fe200078f18ff */
[----:B------:R-:W-:Y:S01]  /*33a0*/  IMAD.MOV.U32 R163, RZ, RZ, c[0x0][0x27c] ;  /* 0x00009f00ffa37624 */ /* 0x000fe200078e00ff */
[----:B------:R-:W-:Y:S01]  /*33b0*/  ISETP.NE.AND P1, PT, R164, 0x1, PT ;  /* 0x00000001a400780c */ /* 0x000fe20003f25270 */
[----:B------:R-:W-:Y:S01]  /*33c0*/  IMAD R6, R27, c[0x0][0x268], RZ ;  /* 0x00009a001b067a24 */ /* 0x000fe200078e02ff */
[--C-:B------:R-:W-:Y:S01]  /*33d0*/  LOP3.LUT R5, R22, 0x38, R3.reuse, 0xf8, !PT ;  /* 0x0000003816057812 */ /* 0x100fe200078ef803 */
[C---:B------:R-:W-:Y:S01]  /*33e0*/  IMAD.SHL.U32 R22, R82.reuse, 0x40, RZ ;  /* 0x0000004052167824 */ /* 0x040fe200078e00ff */
[----:B------:R-:W-:Y:S01]  /*33f0*/  LOP3.LUT R8, R11, 0x38, R3, 0xf8, !PT ;  /* 0x000000380b087812 */ /* 0x000fe200078ef803 */
[----:B------:R-:W-:Y:S01]  /*3400*/  IMAD.SHL.U32 R23, R23, 0x40, RZ ;  /* 0x0000004017177824 */ /* 0x000fe200078e00ff */
[----:B------:R-:W-:Y:S01]  /*3410*/  IADD3 R11, R82, 0x20, RZ ;  /* 0x00000020520b7810 */ /* 0x000fe20007ffe0ff */
[----:B------:R-:W-:Y:S01]  /*3420*/  IMAD R15, R28, c[0x0][0x26c], R6 ;  /* 0x00009b001c0f7a24 */ /* 0x000fe200078e0206 */
[----:B------:R-:W-:Y:S01]  /*3430*/  LOP3.LUT R22, R22, 0x1c0, RZ, 0xc0, !PT ;  /* 0x000001c016167812 */ /* 0x000fe200078ec0ff */
[----:B------:R-:W-:Y:S01]  /*3440*/  IMAD.MOV.U32 R147, RZ, RZ, 0x6 ;  /* 0x00000006ff937424 */ /* 0x000fe200078e00ff */
[----:B------:R-:W-:Y:S01]  /*3450*/  SHF.R.S32.HI R4, RZ, 0x6, R10 ;  /* 0x00000006ff047819 */ /* 0x000fe2000001140a */
[----:B------:R-:W-:Y:S01]  /*3460*/  IMAD.SHL.U32 R11, R11, 0x40, RZ ;  /* 0x000000400b0b7824 */ /* 0x000fe200078e00ff */
[----:B------:R-:W-:Y:S01]  /*3470*/  SHF.R.U32.HI R22, RZ, 0x3, R22 ;  /* 0x00000003ff167819 */ /* 0x000fe20000011616 */
[----:B------:R-:W-:Y:S01]  /*3480*/  UIMAD.WIDE.U32 UR10, UR4, 0x60, URZ ;  /* 0x00000060040a78a5 */ /* 0x000fe2000f8e003f */
[----:B------:R-:W-:Y:S01]  /*3490*/  ISETP.GE.AND P0, PT, R163, 0x1, PT ;  /* 0x00000001a300780c */ /* 0x000fe20003f06270 */
[C---:B------:R-:W-:Y:S01]  /*34a0*/  IMAD R10, R4.reuse, 0x1c00, R7 ;  /* 0x00001c00040a7824 */ /* 0x040fe200078e0207 */
[----:B------:R-:W-:Y:S01]  /*34b0*/  LOP3.LUT R11, R11, 0x1c0, RZ, 0xc0, !PT ;  /* 0x000001c00b0b7812 */ /* 0x000fe200078ec0ff */
[----:B------:R-:W-:Y:S01]  /*34c0*/  IMAD R6, R4, 0x1c00, R12 ;  /* 0x00001c0004067824 */ /* 0x000fe200078e020c */
[----:B------:R-:W-:Y:S01]  /*34d0*/  LOP3.LUT R9, R5, R22, RZ, 0x3c, !PT ;  /* 0x0000001605097212 */ /* 0x000fe200078e3cff */
[----:B------:R-:W-:Y:S01]  /*34e0*/  UIMAD UR13, UR12, UR5, URZ ;  /* 0x000000050c0d72a4 */ /* 0x000fe2000f8e023f */
[----:B------:R-:W-:Y:S01]  /*34f0*/  IADD3 R22, R82, 0x60, RZ ;  /* 0x0000006052167810 */ /* 0x000fe20007ffe0ff */
[----:B------:R-:W-:Y:S01]  /*3500*/  IMAD.SHL.U32 R157, R146, 0x40, RZ ;  /* 0x00000040929d7824 */ /* 0x000fe200078e00ff */
[----:B------:R-:W-:Y:S01]  /*3510*/  SHF.R.U32.HI R11, RZ, 0x3, R11 ;  /* 0x00000003ff0b7819 */ /* 0x000fe2000001160b */
[----:B------:R-:W-:Y:S01]  /*3520*/  ULDC.64 UR4, c[0x0][0x290] ;  /* 0x0000a40000047ab9 */ /* 0x000fe20000000a00 */
[----:B------:R-:W-:Y:S01]  /*3530*/  LOP3.LUT R23, R23, 0x1c0, RZ, 0xc0, !PT ;  /* 0x000001c017177812 */ /* 0x000fe200078ec0ff */
        /* <DEDUP_REMOVED lines=9> */
[----:B------:R-:W-:Y:S01]  /*35d0*/  IADD3 R23, R82, 0x40, RZ ;  /* 0x0000004052177810 */ /* 0x000fe20007ffe0ff */
[----:B------:R-:W-:Y:S01]  /*35e0*/  UIMAD UR5, UR12, UR5, URZ ;  /* 0x000000050c0572a4 */ /* 0x000fe2000f8e023f */
[----:B------:R-:W-:Y:S01]  /*35f0*/  @P1 LOP3.LUT R31, R31, 0x8, RZ, 0xfc, !PT ;  /* 0x000000081f1f1812 */ /* 0x000fe200078efcff */
[----:B------:R-:W-:Y:S01]  /*3600*/  ULDC UR4, c[0x0][0x238] ;  /* 0x00008e0000047ab9 */ /* 0x000fe20000000800 */
[----:B------:R-:W-:Y:S01]  /*3610*/  LOP3.LUT R6, R22, 0x38, R3, 0xf8, !PT ;  /* 0x0000003816067812 */ /* 0x000fe200078ef803 */
[----:B------:R-:W-:Y:S01]  /*3620*/  IMAD.SHL.U32 R23, R23, 0x40, RZ ;  /* 0x0000004017177824 */ /* 0x000fe200078e00ff */
[----:B------:R-:W-:Y:S01]  /*3630*/  IADD3 R22, R82, 0x60, RZ ;  /* 0x0000006052167810 */ /* 0x000fe20007ffe0ff */
[----:B------:R-:W-:Y:S01]  /*3640*/  UMOV UR12, 0x6 ;  /* 0x00000006000c7882 */ /* 0x000fe20000000000 */
[----:B------:R-:W-:Y:S01]  /*3650*/  @P0 LOP3.LUT R31, R31, 0x10, RZ, 0xfc, !PT ;  /* 0x000000101f1f0812 */ /* 0x000fe200078efcff */
[----:B------:R-:W-:Y:S01]  /*3660*/  ULDC UR15, c[0x0][0x23c] ;  /* 0x00008f00000f7ab9 */ /* 0x000fe20000000800 */
[----:B------:R-:W-:Y:S01]  /*3670*/  LOP3.LUT R23, R23, 0x1c0, RZ, 0xc0, !PT ;  /* 0x000001c017177812 */ /* 0x000fe200078ec0ff */
[----:B------:R-:W-:Y:S01]  /*3680*/  IMAD.SHL.U32 R22, R22, 0x40, RZ ;  /* 0x0000004016167824 */ /* 0x000fe200078e00ff */
[----:B------:R-:W-:Y:S01]  /*3690*/  LOP3.LUT R93, R3, 0xfffffff8, RZ, 0xc0, !PT ;  /* 0xfffffff8035d7812 */ /* 0x000fe200078ec0ff */
[----:B------:R1:W-:Y:S01]  /*36a0*/  STL [R1+0x8], R31 ;  /* 0x0000081f01007387 */ /* 0x0003e20000100800 */
[----:B------:R-:W-:Y:S01]  /*36b0*/  SHF.R.U32.HI R23, RZ, 0x3, R23 ;  /* 0x00000003ff177819 */ /* 0x000fe20000011617 */
[----:B------:R-:W-:Y:S01]  /*36c0*/  IMAD.SHL.U32 R162, R30, 0x40, RZ ;  /* 0x000000401ea27824 */ /* 0x000fe200078e00ff */
[----:B------:R-:W-:Y:S01]  /*36d0*/  LOP3.LUT R22, R22, 0x1c0, RZ, 0xc0, !PT ;  /* 0x000001c016167812 */ /* 0x000fe200078ec0ff */
[----:B------:R-:W-:Y:S01]  /*36e0*/  IMAD.IADD R106, R97, 0x1, R15 ;  /* 0x00000001616a7824 */ /* 0x000fe200078e020f */
[----:B------:R-:W-:Y:S01]  /*36f0*/  LOP3.LUT R8, R5, R23, RZ, 0x3c, !PT ;  /* 0x0000001705087212 */ /* 0x000fe200078e3cff */
[----:B------:R-:W-:Y:S01]  /*3700*/  IMAD R5, R4, 0x1c00, R14 ;  /* 0x00001c0004057824 */ /* 0x000fe200078e020e */
[----:B------:R-:W-:Y:S01]  /*3710*/  SHF.R.U32.HI R22, RZ, 0x3, R22 ;  /* 0x00000003ff167819 */ /* 0x000fe20000011616 */
[----:B------:R-:W-:Y:S01]  /*3720*/  IMAD.SHL.U32 R130, R11, 0x2, RZ ;  /* 0x000000020b827824 */ /* 0x000fe200078e00ff */
[-C--:B------:R-:W-:Y:S01]  /*3730*/  SHF.L.U64.HI R146, R146, R147.reuse, c[0x0][0x284] ;  /* 0x0000a10092927619 */ /* 0x080fe20000010293 */
[----:B------:R-:W-:Y:S01]  /*3740*/  IMAD.SHL.U32 R129, R10, 0x2, RZ ;  /* 0x000000020a817824 */ /* 0x000fe200078e00ff */
[----:B------:R-:W-:Y:S01]  /*3750*/  LOP3.LUT R4, R6, R22, RZ, 0x3c, !PT ;  /* 0x0000001606047212 */ /* 0x000fe200078e3cff */
[----:B------:R-:W-:Y:S01]  /*3760*/  IMAD.IADD R6, R9, 0x1, R8 ;  /* 0x0000000109067824 */ /* 0x000fe200078e0208 */
[C---:B------:R-:W-:Y:S01]  /*3770*/  SHF.L.U64.HI R147, R158.reuse, R147, c[0x0][0x294] ;  /* 0x0000a5009e937619 */ /* 0x040fe20000010293 */
[----:B------:R-:W-:Y:S01]  /*3780*/  IMAD.SHL.U32 R158, R158, 0x40, RZ ;  /* 0x000000409e9e7824 */ /* 0x000fe200078e00ff */
[----:B------:R-:W-:Y:S01]  /*3790*/  ISETP.GE.AND P6, PT, R76, c[0x0][0x1d4], PT ;  /* 0x000075004c007a0c */ /* 0x000fe20003fc6270 */
[----:B------:R-:W-:Y:S01]  /*37a0*/  IMAD.IADD R4, R5, 0x1, R4 ;  /* 0x0000000105047824 */ /* 0x000fe200078e0204 */
[----:B------:R-:W-:Y:S01]  /*37b0*/  SHF.R.S32.HI R71, RZ, 0x3, R3 ;  /* 0x00000003ff477819 */ /* 0x000fe20000011403 */
[----:B------:R-:W-:Y:S01]  /*37c0*/  IMAD.SHL.U32 R128, R6, 0x2, RZ ;  /* 0x0000000206807824 */ /* 0x000fe200078e00ff */
[----:B------:R-:W-:Y:S01]  /*37d0*/  SHF.R.S32.HI R107, RZ, 0x1f, R93 ;  /* 0x0000001fff6b7819 */ /* 0x000fe2000001145d */
[----:B------:R-:W-:Y:S01]  /*37e0*/  IMAD.SHL.U32 R127, R4, 0x2, RZ ;  /* 0x00000002047f7824 */ /* 0x000fe200078e00ff */
[----:B------:R-:W-:-:S02]  /*37f0*/  USHF.L.U64.HI UR15, UR4, UR12, UR15 ;  /* 0x0000000c040f7299 */ /* 0x000fc4000801020f */
[----:B------:R-:W-:Y:S02]  /*3800*/  UIADD3 UR13, UR11, UR13, URZ ;  /* 0x0000000d0b0d7290 */ /* 0x000fe4000fffe03f */
[----:B------:R-:W-:Y:S02]  /*3810*/  UIADD3 UR14, UR17, UR5, URZ ;  /* 0x00000005110e7290 */ /* 0x000fe4000fffe03f */
[----:B-1----:R-:W-:Y:S02]  /*3820*/  ULDC.U8 UR4, c[0x0][0x298] ;  /* 0x0000a60000047ab9 */ /* 0x002fe40000000000 */
.L_x_1569:
[----:B------:R-:W-:Y:S01]  /*3830*/  IMAD R3, R40, 0x70, R0 ;  /* 0x0000007028037824 */ /* 0x000fe200078e0200 */
[----:B------:R-:W-:Y:S01]  /*3840*/  ISETP.NE.AND P1, PT, R164, 0x1, PT ;  /* 0x00000001a400780c */ /* 0x000fe20003f25270 */
[----:B------:R-:W-:Y:S01]  /*3850*/  IMAD.MOV.U32 R94, RZ, RZ, RZ ;  /* 0x000000ffff5e7224 */ /* 0x000fe200078e00ff */
[----:B-1----:R1:W5:Y:S01]  /*3860*/  LDL R166, [R1+0x4] ;  /* 0x0000040001a67983 */ /* 0x0023620000100800 */
[----:B------:R-:W-:Y:S01]  /*3870*/  IMAD.IADD R4, R134, 0x1, R3 ;  /* 0x0000000186047824 */ /* 0x000fe200078e0203 */
[----:B------:R-:W-:Y:S01]  /*3880*/  ISETP.GE.AND P0, PT, R3, R2, PT ;  /* 0x000000020300720c */ /* 0x000fe20003f06270 */
[----:B------:R-:W-:Y:S04]  /*3890*/  DEPBAR.LE SB0, 0x0 ;  /* 0x000080000000791a */ /* 0x000fe80000000000 */
[--C-:B------:R-:W-:Y:S01]  /*38a0*/  IMAD.MOV.U32 R3, RZ, RZ, R4.reuse ;  /* 0x000000ffff037224 */ /* 0x100fe200078e0004 */
[----:B------:R-:W-:Y:S01]  /*38b0*/  ISETP.GT.OR P0, PT, R0, 0x6f, P0 ;  /* 0x0000006f0000780c */ /* 0x000fe20000704670 */
[----:B------:R1:W5:Y:S01]  /*38c0*/  LDL R165, [R1+0x8] ;  /* 0x0000080001a57983 */ /* 0x0003620000100800 */
[----:B------:R-:W-:Y:S01]  /*38d0*/  WARPSYNC 0xffffffff ;  /* 0xffffffff00007948 */ /* 0x000fe20003800000 */
[----:B----4-:R-:W-:Y:S01]  /*38e0*/  @P1 IMAD.HI.U32 R5, R4, c[0x0][0x2bc], RZ ;  /* 0x0000af0004051a27 */ /* 0x010fe200078e00ff */
[----:B------:R-:W-:Y:S01]  /*38f0*/  ISETP.GE.AND P3, PT, R163, 0x1, PT ;  /* 0x00000001a300780c */ /* 0x000fe20003f66270 */
[----:B------:R-:W-:Y:S03]  /*3900*/  BSSY B2, `(.L_x_1521) ;  /* 0x0000568000027945 */ /* 0x000fe60003800000 */
[----:B------:R-:W-:Y:S05]  /*3910*/  @P1 SHF.R.U32.HI R3, RZ, c[0x0][0x2c0], R5 ;  /* 0x0000b000ff031a19 */ /* 0x000fea0000011605 */
[C---:B------:R-:W-:Y:S04]  /*3920*/  @!P0 IADD3 R5, P1, R3.reuse, R120, RZ ;  /* 0x0000007803058210 */ /* 0x040fe80007f3e0ff */
[----:B------:R-:W-:Y:S01]  /*3930*/  @!P0 LEA.HI.X.SX32 R6, R3, R131, 0x1, P1 ;  /* 0x0000008303068211 */ /* 0x000fe200008f0eff */
[----:B------:R-:W-:Y:S01]  /*3940*/  IMAD.MOV R3, RZ, RZ, -R3 ;  /* 0x000000ffff037224 */ /* 0x000fe200078e0a03 */
[----:B------:R-:W-:Y:S03]  /*3950*/  @!P0 LEA R8, P1, R5, c[0x0][0x2a0], 0x2 ;  /* 0x0000a80005088a11 */ /* 0x000fe600078210ff */
        /* <DEDUP_REMOVED lines=18> */
[-C--:B-1----:R-:W-:Y:S01]  /*3a80*/  IMAD R6, R153, R40.reuse, RZ ;  /* 0x0000002899067224 */ /* 0x082fe200078e02ff */
[----:B------:R-:W-:Y:S01]  /*3a90*/  ISETP.NE.AND P0, PT, RZ, UR4, PT ;  /* 0x00000004ff007c0c */ /* 0x000fe2000bf05270 */
[-C--:B------:R-:W-:Y:S01]  /*3aa0*/  IMAD R5, R154, R40.reuse, RZ ;  /* 0x000000289a057224 */ /* 0x080fe200078e02ff */
[----:B------:R-:W-:Y:S01]  /*3ab0*/  SHF.R.S32.HI R4, RZ, 0x1f, R40 ;  /* 0x0000001fff047819 */ /* 0x000fe20000011428 */
[----:B------:R-:W-:Y:S02]  /*3ac0*/  IMAD R3, R40, -0x70, R2 ;  /* 0xffffff9028037824 */ /* 0x000fe400078e0202 */
[----:B------:R-:W-:Y:S03]  /*3ad0*/  IMAD.WIDE.U32 R44, R142, R40, RZ ;  /* 0x000000288e2c7225 */ /* 0x000fe600078e00ff */
        /* <DEDUP_REMOVED lines=35> */
.L_x_1525:
[----:B------:R-:W-:Y:S05]  /*3d10*/  BSYNC B0 ;  /* 0x0000000000007941 */ /* 0x000fea0003800000 */
.L_x_1524:
        /* <DEDUP_REMOVED lines=21> */
[----:B------:R1:W-:Y:S01]  /*3e70*/  STL [R1+0x8], R165 ;  /* 0x000008a501007387 */ /* 0x0003e20000100800 */
        /* <DEDUP_REMOVED lines=21> */
.L_x_1527:
[----:B------:R-:W-:Y:S05]  /*3fd0*/  BSYNC B0 ;  /* 0x0000000000007941 */ /* 0x000fea0003800000 */
.L_x_1526:
[----:B--2---:R-:W-:Y:S01]  /*3fe0*/  IADD3 R16, R82, 0x40, RZ ;  /* 0x0000004052107810 */ /* 0x004fe20007ffe0ff */
        /* <DEDUP_REMOVED lines=41> */
.L_x_1529:
[----:B------:R-:W-:Y:S05]  /*4280*/  BSYNC B0 ;  /* 0x0000000000007941 */ /* 0x000fea0003800000 */
.L_x_1528:
        /* <DEDUP_REMOVED lines=40> */
.L_x_1531:
[----:B------:R-:W-:Y:S05]  /*4510*/  BSYNC B0 ;  /* 0x0000000000007941 */ /* 0x000fea0003800000 */
.L_x_1530:
[----:B-----5:R-:W-:Y:S01]  /*4520*/  MOV R6, R56 ;  /* 0x0000003800067202 */ /* 0x020fe20000000f00 */
[----:B------:R3:W4:Y:S01]  /*4530*/  SHFL.IDX PT, R72, R91, RZ, 0x181f ;  /* 0x00181fff5b487589 */ /* 0x00072200000e0000 */
[----:B--2---:R-:W-:Y:S01]  /*4540*/  IMAD.MOV.U32 R11, RZ, RZ, R58 ;  /* 0x000000ffff0b7224 */ /* 0x004fe200078e003a */
[----:B------:R-:W-:Y:S01]  /*4550*/  BSSY B1, `(.L_x_1532) ;  /* 0x0000080000017945 */ /* 0x000fe20003800000 */
[----:B------:R-:W-:Y:S01]  /*4560*/  PRMT R65, R65, 0x5410, R6 ;  /* 0x0000541041417816 */ /* 0x000fe20000000006 */
[----:B------:R-:W-:Y:S02]  /*4570*/  IMAD.MOV.U32 R3, RZ, RZ, R57 ;  /* 0x000000ffff037224 */ /* 0x000fe400078e0039 */
[----:B------:R3:W2:Y:S01]  /*4580*/  SHFL.IDX PT, R70, R92, RZ, 0x181f ;  /* 0x00181fff5c467589 */ /* 0x0006a200000e0000 */
        /* <DEDUP_REMOVED lines=24> */
[----:B--2---:R-:W-:Y:S02]  /*4710*/  @!P0 MOV R6, R16 ;  /* 0x0000001000068202 */ /* 0x004fe40000000f00 */
        /* <DEDUP_REMOVED lines=8> */
[-C--:B------:R-:W-:Y:S01]  /*47a0*/  @!P0 FFMA.FTZ R80, R4, R41.reuse, -R43 ;  /* 0x0000002904508223 */ /* 0x080fe2000001082b */
        /* <DEDUP_REMOVED lines=19> */
[----:B------:R-:W-:Y:S02]  /*48e0*/  @!P0 FFMA.FTZ R11, R11, R41, -R6 ;  /* 0x000000290b0b8223 */ /* 0x000fe40000010806 */
        /* <DEDUP_REMOVED lines=12> */
.L_x_1535:
[----:B------:R-:W-:Y:S05]  /*49b0*/  BSYNC B0 ;  /* 0x0000000000007941 */ /* 0x000fea0003800000 */
.L_x_1534:
        /* <DEDUP_REMOVED lines=57> */
.L_x_1533:
[----:B------:R-:W-:Y:S05]  /*4d50*/  BSYNC B1 ;  /* 0x0000000000017941 */ /* 0x000fea0003800000 */
.L_x_1532:
[----:B--2---:R2:W1:Y:S01]  /*4d60*/  SHFL.IDX PT, R44, R91, 0x1, 0x181f ;  /* 0x00381f005b2c7f89 */ /* 0x00446200000e0000 */
[----:B------:R-:W-:Y:S01]  /*4d70*/  LOP3.LUT P0, RZ, R165, 0x1, RZ, 0xc0, !PT ;  /* 0x00000001a5ff7812 */ /* 0x000fe2000780c0ff */
[----:B------:R-:W-:Y:S02]  /*4d80*/  BSSY B1, `(.L_x_1536) ;  /* 0x0000075000017945 */ /* 0x000fe40003800000 */
[----:B------:R2:W3:Y:S10]  /*4d90*/  SHFL.IDX PT, R41, R92, 0x1, 0x181f ;  /* 0x00381f005c297f89 */ /* 0x0004f400000e0000 */
[----:B------:R-:W-:-:S05]  /*4da0*/  @P0 BRA `(.L_x_1537) ;  /* 0x0000072000000947 */ /* 0x000fca0003800000 */
[----:B------:R-:W-:Y:S01]  /*4db0*/  BSSY B0, `(.L_x_1538) ;  /* 0x0000038000007945 */ /* 0x000fe20003800000 */
[----:B------:R-:W-:-:S05]  /*4dc0*/  @P6 BRA `(.L_x_1539) ;  /* 0x0000036000006947 */ /* 0x000fca0003800000 */
[C---:B---3--:R-:W-:Y:S01]  /*4dd0*/  LEA R42, P0, R76.reuse, R41, 0x1 ;  /* 0x000000294c2a7211 */ /* 0x048fe200078008ff */
[----:B------:R-:W3:Y:S03]  /*4de0*/  LDS.128 R8, [R228+0x9100] ;  /* 0x00910000e4087984 */ /* 0x000ee60000000c00 */
[----:B-1----:R-:W-:Y:S02]  /*4df0*/  LEA.HI.X R43, R76, R44, R77, 0x1, P0 ;  /* 0x0000002c4c2b7211 */ /* 0x002fe400000f0c4d */
        /* <DEDUP_REMOVED lines=11> */
[----:B---3--:R-:W-:Y:S02]  /*4eb0*/  @!P0 MOV R4, R8 ;  /* 0x0000000800048202 */ /* 0x008fe40000000f00 */
        /* <DEDUP_REMOVED lines=39> */
.L_x_1539:
[----:B------:R-:W-:Y:S05]  /*5130*/  BSYNC B0 ;  /* 0x0000000000007941 */ /* 0x000fea0003800000 */
.L_x_1538:
[----:B------:R-:W-:Y:S11]  /*5140*/  ISETP.GE.AND P0, PT, R227, c[0x0][0x1d4], PT ;  /* 0x00007500e3007a0c */ /* 0x000ff60003f06270 */
[----:B------:R-:W-:Y:S02]  /*5150*/  @!UPT UIADD3 URZ, URZ, URZ, URZ ;  /* 0x0000003f3f3ff290 */ /* 0x000fe4000fffe03f */
[----:B------:R-:W-:-:S05]  /*5160*/  @P0 BRA `(.L_x_1537) ;  /* 0x0000036000000947 */ /* 0x000fca0003800000 */
[C---:B---3--:R-:W-:Y:S01]  /*5170*/  LEA R32, P0, R227.reuse, R41, 0x1 ;  /* 0x00000029e3207211 */ /* 0x048fe200078008ff */
        /* <DEDUP_REMOVED lines=53> */
.L_x_1537:
[----:B------:R-:W-:Y:S05]  /*54d0*/  BSYNC B1 ;  /* 0x0000000000017941 */ /* 0x000fea0003800000 */
.L_x_1536:
[----:B------:R2:W4:Y:S01]  /*54e0*/  SHFL.IDX PT, R39, R91, 0x2, 0x181f ;  /* 0x00581f005b277f89 */ /* 0x00052200000e0000 */
[----:B------:R-:W-:Y:S03]  /*54f0*/  BSSY B1, `(.L_x_1540) ;  /* 0x0000075000017945 */ /* 0x000fe60003800000 */
[----:B------:R2:W3:Y:S01]  /*5500*/  SHFL.IDX PT, R34, R92, 0x2, 0x181f ;  /* 0x00581f005c227f89 */ /* 0x0004e200000e0000 */
[----:B------:R-:W-:-:S05]  /*5510*/  @P4 BRA `(.L_x_1541) ;  /* 0x0000072000004947 */ /* 0x000fca0003800000 */
[----:B------:R-:W-:Y:S01]  /*5520*/  BSSY B0, `(.L_x_1542) ;  /* 0x0000038000007945 */ /* 0x000fe20003800000 */
[----:B------:R-:W-:-:S05]  /*5530*/  @P6 BRA `(.L_x_1543) ;  /* 0x0000036000006947 */ /* 0x000fca0003800000 */
[C---:B-1-3--:R-:W-:Y:S01]  /*5540*/  LEA R32, P0, R76.reuse, R34, 0x1 ;  /* 0x000000224c207211 */ /* 0x04afe200078008ff */
[----:B------:R-:W1:Y:S03]  /*5550*/  LDS.128 R8, [R228+0xa100] ;  /* 0x00a10000e4087984 */ /* 0x000e660000000c00 */
        /* <DEDUP_REMOVED lines=52> */
.L_x_1543:
[----:B------:R-:W-:Y:S05]  /*58a0*/  BSYNC B0 ;  /* 0x0000000000007941 */ /* 0x000fea0003800000 */
.L_x_1542:
[----:B------:R-:W-:Y:S11]  /*58b0*/  ISETP.GE.AND P0, PT, R227, c[0x0][0x1d4], PT ;  /* 0x00007500e3007a0c */ /* 0x000ff60003f06270 */
[----:B------:R-:W-:Y:S02]  /*58c0*/  @!UPT UIADD3 URZ, URZ, URZ, URZ ;  /* 0x0000003f3f3ff290 */ /* 0x000fe4000fffe03f */
[----:B------:R-:W-:-:S05]  /*58d0*/  @P0 BRA `(.L_x_1541) ;  /* 0x0000036000000947 */ /* 0x000fca0003800000 */
[C---:B---3--:R-:W-:Y:S01]  /*58e0*/  LEA R24, P0, R227.reuse, R34, 0x1 ;  /* 0x00000022e3187211 */ /* 0x048fe200078008ff */
[----:B-1----:R-:W1:Y:S03]  /*58f0*/  LDS.128 R8, [R228+0xd900] ;  /* 0x00d90000e4087984 */ /* 0x002e660000000c00 */
        /* <DEDUP_REMOVED lines=52> */
.L_x_1541:
[----:B------:R-:W-:Y:S05]  /*5c40*/  BSYNC B1 ;  /* 0x0000000000017941 */ /* 0x000fea0003800000 */
.L_x_1540:
[----:B-1----:R1:W2:Y:S04]  /*5c50*/  SHFL.IDX PT, R32, R91, 0x3, 0x181f ;  /* 0x00781f005b207f89 */ /* 0x0022a800000e0000 */
[----:B------:R1:W4:Y:S01]  /*5c60*/  SHFL.IDX PT, R27, R92, 0x3, 0x181f ;  /* 0x00781f005c1b7f89 */ /* 0x00032200000e0000 */
[----:B------:R-:W-:-:S05]  /*5c70*/  @P3 BRA `(.L_x_1544) ;  /* 0x0000330000003947 */ /* 0x000fca0003800000 */
[----:B------:R-:W-:Y:S01]  /*5c80*/  BSSY B0, `(.L_x_1545) ;  /* 0x0000038000007945 */ /* 0x000fe20003800000 */
[----:B------:R-:W-:-:S05]  /*5c90*/  @P6 BRA `(.L_x_1546) ;  /* 0x0000036000006947 */ /* 0x000fca0003800000 */
[C---:B----4-:R-:W-:Y:S01]  /*5ca0*/  LEA R24, P0, R76.reuse, R27, 0x1 ;  /* 0x0000001b4c187211 */ /* 0x050fe200078008ff */
[----:B------:R-:W4:Y:S03]  /*5cb0*/  LDS.128 R8, [R228+0xb100] ;  /* 0x00b10000e4087984 */ /* 0x000f260000000c00 */
[----:B--2---:R-:W-:Y:S02]  /*5cc0*/  LEA.HI.X R25, R76, R32, R77, 0x1, P0 ;  /* 0x000000204c197211 */ /* 0x004fe400000f0c4d */
        /* <DEDUP_REMOVED lines=51> */
.L_x_1546:
[----:B------:R-:W-:Y:S05]  /*6000*/  BSYNC B0 ;  /* 0x0000000000007941 */ /* 0x000fea0003800000 */
.L_x_1545:
[----:B------:R-:W-:Y:S11]  /*6010*/  ISETP.GE.AND P0, PT, R227, c[0x0][0x1d4], PT ;  /* 0x00007500e3007a0c */ /* 0x000ff60003f06270 */
[----:B------:R-:W-:Y:S02]  /*6020*/  @!UPT UIADD3 URZ, URZ, URZ, URZ ;  /* 0x0000003f3f3ff290 */ /* 0x000fe4000fffe03f */
[----:B------:R-:W-:-:S05]  /*6030*/  @P0 BRA `(.L_x_1544) ;  /* 0x00002f4000000947 */ /* 0x000fca0003800000 */
[C---:B----4-:R-:W-:Y:S01]  /*6040*/  LEA R26, P0, R227.reuse, R27, 0x1 ;  /* 0x0000001be31a7211 */ /* 0x050fe200078008ff */
[----:B--2---:R-:W2:Y:S03]  /*6050*/  LDS.128 R8, [R228+0xe900] ;  /* 0x00e90000e4087984 */ /* 0x004ea60000000c00 */
        /* <DEDUP_REMOVED lines=53> */
.L_x_1523:
[C---:B------:R-:W-:Y:S01]  /*63b0*/  IADD3 R169, R82.reuse, 0x20, RZ ;  /* 0x0000002052a97810 */ /* 0x040fe20007ffe0ff */
[----:B------:R-:W-:Y:S01]  /*63c0*/  CS2R R58, SRZ ;  /* 0x00000000003a7805 */ /* 0x000fe2000001ff00 */
[C---:B------:R-:W-:Y:S01]  /*63d0*/  IADD3 R168, R82.reuse, 0x40, RZ ;  /* 0x0000004052a87810 */ /* 0x040fe20007ffe0ff */
        /* <DEDUP_REMOVED lines=17> */
[C---:B------:R-:W-:Y:S01]  /*64f0*/  @!P3 IADD3.X R4, R109.reuse, R37, R148, P1, P0 ;  /* 0x000000256d04b210 */ /* 0x040fe20000fe0494 */
[----:B------:R1:W3:Y:S01]  /*6500*/  SHFL.IDX PT, R84, R92, RZ, 0x181f ;  /* 0x00181fff5c547589 */ /* 0x0002e200000e0000 */
[----:B------:R-:W-:Y:S04]  /*6510*/  @!P3 IADD3 R5, P1, P0, R98, R38, R160 ;  /* 0x000000266205b210 */ /* 0x000fe8000783e0a0 */
[----:B------:R-:W-:Y:S02]  /*6520*/  @!P3 IADD3.X R10, R108, R66, R149, P1, P0 ;  /* 0x000000426c0ab210 */ /* 0x000fe40000fe0495 */
        /* <DEDUP_REMOVED lines=89> */
[C---:B------:R-:W-:Y:S01]  /*6ac0*/  IMAD.SHL.U32 R41, R82.reuse, 0x40, RZ ;  /* 0x0000004052297824 */ /* 0x040fe200078e00ff */
[----:B------:R-:W-:Y:S01]  /*6ad0*/  SEL R3, R73, R72, !P2 ;  /* 0x0000004849037207 */ /* 0x000fe20005000000 */
[----:B-----5:R-:W-:Y:S01]  /*6ae0*/  IMAD.MOV.U32 R5, RZ, RZ, R8 ;  /* 0x000000ffff057224 */ /* 0x020fe200078e0008 */
[----:B------:R-:W-:Y:S01]  /*6af0*/  SHF.L.U32 R42, R82, 0x6, RZ ;  /* 0x00000006522a7819 */ /* 0x000fe200000006ff */
[----:B------:R-:W1:Y:S01]  /*6b00*/  LDS.128 R20, [R130+0x8100] ;  /* 0x0081000082147984 */ /* 0x000e620000000c00 */
[----:B------:R-:W-:Y:S02]  /*6b10*/  SHF.R.S32.HI R4, RZ, 0x1f, R3 ;  /* 0x0000001fff047819 */ /* 0x000fe40000011403 */
[----:B------:R-:W-:Y:S01]  /*6b20*/  LOP3.LUT R42, R42, 0x1c0, RZ, 0xc0, !PT ;  /* 0x000001c02a2a7812 */ /* 0x000fe200078ec0ff */
[----:B------:R-:W-:Y:S01]  /*6b30*/  @!P1 HADD2.F32 R5, -RZ, R5.H0_H0 ;  /* 0x20000005ff059230 */ /* 0x000fe20000004100 */
[----:B------:R-:W-:Y:S02]  /*6b40*/  LEA.HI R3, R4, R3, RZ, 0x4 ;  /* 0x0000000304037211 */ /* 0x000fe400078f20ff */
[----:B------:R-:W-:Y:S02]  /*6b50*/  LOP3.LUT R41, R41, 0x1c0, RZ, 0xc0, !PT ;  /* 0x000001c029297812 */ /* 0x000fe400078ec0ff */
[----:B------:R-:W-:Y:S02]  /*6b60*/  LEA.HI.SX32 R3, R3, R71, 0x1c ;  /* 0x0000004703037211 */ /* 0x000fe400078fe2ff */
[----:B------:R-:W-:Y:S02]  /*6b70*/  SHF.R.U32.HI R41, RZ, 0x3, R41 ;  /* 0x00000003ff297819 */ /* 0x000fe40000011629 */
[----:B------:R-:W-:Y:S02]  /*6b80*/  SHF.R.S32.HI R4, RZ, 0x1f, R3 ;  /* 0x0000001fff047819 */ /* 0x000fe40000011403 */
[----:B------:R-:W-:Y:S02]  /*6b90*/  SHF.L.U32 R87, R3, 0x3, RZ ;  /* 0x0000000303577819 */ /* 0x000fe400000006ff */
[----:B------:R-:W-:Y:S02]  /*6ba0*/  LEA.HI R4, R4, R3, RZ, 0x3 ;  /* 0x0000000304047211 */ /* 0x000fe400078f18ff */
[----:B------:R-:W-:Y:S02]  /*6bb0*/  MOV R15, R9 ;  /* 0x00000009000f7202 */ /* 0x000fe40000000f00 */
[----:B------:R-:W-:Y:S02]  /*6bc0*/  SHF.R.S32.HI R3, RZ, 0x3, R4 ;  /* 0x00000003ff037819 */ /* 0x000fe40000011404 */
[----:B------:R-:W-:Y:S02]  /*6bd0*/  LOP3.LUT R4, R42, 0x38, R87, 0xf8, !PT ;  /* 0x000000382a047812 */ /* 0x000fe400078ef857 */
[----:B------:R-:W-:Y:S01]  /*6be0*/  @!P1 SHF.R.U64 R42, R44, 0x10, R45 ;  /* 0x000000102c2a9819 */ /* 0x000fe2000000122d */
[----:B------:R-:W-:Y:S01]  /*6bf0*/  IMAD R3, R3, 0x1c00, R7 ;  /* 0x00001c0003037824 */ /* 0x000fe200078e0207 */
[----:B------:R-:W-:Y:S02]  /*6c00*/  LOP3.LUT R4, R4, R41, RZ, 0x3c, !PT ;  /* 0x0000002904047212 */ /* 0x000fe400078e3cff */
[----:B------:R-:W-:Y:S01]  /*6c10*/  MOV R43, R45 ;  /* 0x0000002d002b7202 */ /* 0x000fe20000000f00 */
[----:B------:R-:W-:Y:S01]  /*6c20*/  @!P1 HADD2.F32 R42, -RZ, R42.H0_H0 ;  /* 0x2000002aff2a9230 */ /* 0x000fe20000004100 */
[----:B------:R-:W-:Y:S01]  /*6c30*/  @!P1 SHF.R.U32.HI R64, RZ, 0x10, R45 ;  /* 0x00000010ff409819 */ /* 0x000fe2000001162d */
[----:B------:R-:W-:Y:S01]  /*6c40*/  IMAD.IADD R3, R3, 0x1, R4 ;  /* 0x0000000103037824 */ /* 0x000fe200078e0204 */
[--C-:B------:R-:W-:Y:S01]  /*6c50*/  @!P1 SHF.R.U64 R4, R8, 0x10, R9.reuse ;  /* 0x0000001008049819 */ /* 0x100fe20000001209 */
[----:B------:R-:W-:Y:S01]  /*6c60*/  IMAD.MOV.U32 R8, RZ, RZ, R44 ;  /* 0x000000ffff087224 */ /* 0x000fe200078e002c */
[----:B------:R-:W-:Y:S02]  /*6c70*/  @!P1 SHF.R.U32.HI R25, RZ, 0x10, R9 ;  /* 0x00000010ff199819 */ /* 0x000fe40000011609 */
[----:B------:R-:W-:Y:S01]  /*6c80*/  SHF.L.U32 R3, R3, 0x1, RZ ;  /* 0x0000000103037819 */ /* 0x000fe200000006ff */
[----:B------:R-:W-:Y:S02]  /*6c90*/  @!P1 HADD2.F32 R4, -RZ, R4.H0_H0 ;  /* 0x20000004ff049230 */ /* 0x000fe40000004100 */
[----:B------:R-:W-:Y:S02]  /*6ca0*/  @!P1 HADD2.F32 R24, -RZ, R8.H0_H0 ;  /* 0x20000008ff189230 */ /* 0x000fe40000004100 */
[----:B------:R1:W2:Y:S02]  /*6cb0*/  LDS.128 R48, [R3+0x8100] ;  /* 0x0081000003307984 */ /* 0x0002a40000000c00 */
[----:B-1----:R-:W-:Y:S05]  /*6cc0*/  @!P1 IMAD.MOV.U32 R3, RZ, RZ, R20 ;  /* 0x000000ffff039224 */ /* 0x002fea00078e0014 */
[--C-:B------:R-:W-:Y:S01]  /*6cd0*/  @!P1 HADD2.F32 R8, -RZ, R3.reuse.H0_H0 ;  /* 0x20000003ff089230 */ /* 0x100fe20000004100 */
[----:B--2---:R-:W-:Y:S01]  /*6ce0*/  @!P1 IMAD.MOV.U32 R45, RZ, RZ, R49 ;  /* 0x000000ffff2d9224 */ /* 0x004fe200078e0031 */
[----:B------:R-:W-:Y:S05]  /*6cf0*/  @!P1 MOV R6, R48 ;  /* 0x0000003000069202 */ /* 0x000fea0000000f00 */
[--C-:B------:R-:W-:Y:S02]  /*6d00*/  @!P1 HADD2.F32 R9, -RZ, R6.reuse.H0_H0 ;  /* 0x20000006ff099230 */ /* 0x100fe40000004100 */
[----:B------:R-:W-:Y:S02]  /*6d10*/  @!P1 HADD2.F32 R41, -RZ, R6.H1_H1 ;  /* 0x30000006ff299230 */ /* 0x000fe40000004100 */
[----:B------:R-:W-:Y:S01]  /*6d20*/  @!P1 HADD2.F32 R6, -RZ, R3.H1_H1 ;  /* 0x30000003ff069230 */ /* 0x000fe20000004100 */
[CC--:B------:R-:W-:Y:S02]  /*6d30*/  @!P1 FMUL.FTZ R3, R8.reuse, R5.reuse ;  /* 0x0000000508039220 */ /* 0x0c0fe40000410000 */
[C---:B------:R-:W-:Y:S02]  /*6d40*/  @!P1 FMUL.FTZ R44, R9.reuse, R5 ;  /* 0x00000005092c9220 */ /* 0x040fe40000410000 */
[-C--:B------:R-:W-:Y:S01]  /*6d50*/  @!P1 FFMA.FTZ R3, R9, R24.reuse, R3 ;  /* 0x0000001809039223 */ /* 0x080fe20000010003 */
[----:B------:R-:W-:Y:S01]  /*6d60*/  @!P1 HADD2.F32 R9, -RZ, R45.H0_H0 ;  /* 0x2000002dff099230 */ /* 0x000fe20000004100 */
[----:B------:R-:W-:Y:S01]  /*6d70*/  @!P1 FFMA.FTZ R88, R8, R24, -R44 ;  /* 0x0000001808589223 */ /* 0x000fe2000001082c */
[----:B------:R-:W-:Y:S01]  /*6d80*/  @!P1 MOV R24, R21 ;  /* 0x0000001500189202 */ /* 0x000fe20000000f00 */
[C---:B------:R-:W-:Y:S01]  /*6d90*/  @!P1 FMUL.FTZ R5, R41.reuse, R4 ;  /* 0x0000000429059220 */ /* 0x040fe20000410000 */
[----:B------:R-:W-:Y:S01]  /*6da0*/  MOV R44, R46 ;  /* 0x0000002e002c7202 */ /* 0x000fe20000000f00 */
[C---:B------:R-:W-:Y:S02]  /*6db0*/  @!P1 FMUL.FTZ R4, R6.reuse, R4 ;  /* 0x0000000406049220 */ /* 0x040fe40000410000 */
[-C--:B------:R-:W-:Y:S01]  /*6dc0*/  @!P1 FFMA.FTZ R80, R6, R42.reuse, -R5 ;  /* 0x0000002a06509223 */ /* 0x080fe20000010805 */
[----:B------:R-:W-:Y:S01]  /*6dd0*/  @!P1 HADD2.F32 R5, -RZ, R15.H0_H0 ;  /* 0x2000000fff059230 */ /* 0x000fe20000004100 */
[----:B------:R-:W-:Y:S01]  /*6de0*/  @!P1 FFMA.FTZ R4, R41, R42, R4 ;  /* 0x0000002a29049223 */ /* 0x000fe20000010004 */
[----:B------:R-:W-:Y:S01]  /*6df0*/  @!P1 MOV R15, R22 ;  /* 0x00000016000f9202 */ /* 0x000fe20000000f00 */
[----:B------:R-:W-:Y:S01]  /*6e00*/  IMAD.MOV.U32 R6, RZ, RZ, R10 ;  /* 0x000000ffff067224 */ /* 0x000fe200078e000a */
[----:B------:R-:W-:Y:S01]  /*6e10*/  @!P1 HADD2.F32 R8, -RZ, R24.H0_H0 ;  /* 0x20000018ff089230 */ /* 0x000fe20000004100 */
[CC--:B------:R-:W-:Y:S01]  /*6e20*/  @!P1 FMUL.FTZ R74, R9.reuse, R5.reuse ;  /* 0x00000005094a9220 */ /* 0x0c0fe20000410000 */
[----:B------:R-:W-:Y:S01]  /*6e30*/  @!P1 HADD2.F32 R41, -RZ, R43.H0_H0 ;  /* 0x2000002bff299230 */ /* 0x000fe20000004100 */
[----:B------:R-:W-:Y:S01]  /*6e40*/  @!P1 IMAD.MOV.U32 R43, RZ, RZ, R50 ;  /* 0x000000ffff2b9224 */ /* 0x000fe200078e0032 */
[----:B------:R-:W-:Y:S01]  /*6e50*/  @!P1 F2FP.PACK_AB R80, R80, R88 ;  /* 0x000000585050923e */ /* 0x000fe200000000ff */
[C---:B------:R-:W-:Y:S01]  /*6e60*/  @!P1 FMUL.FTZ R5, R8.reuse, R5 ;  /* 0x0000000508059220 */ /* 0x040fe20000410000 */
[----:B------:R-:W-:Y:S01]  /*6e70*/  @!P1 HADD2.F32 R6, -RZ, R6.H0_H0 ;  /* 0x20000006ff069230 */ /* 0x000fe20000004100 */
[-C--:B------:R-:W-:Y:S01]  /*6e80*/  @!P1 FFMA.FTZ R74, R8, R41.reuse, -R74 ;  /* 0x00000029084a9223 */ /* 0x080fe2000001084a */
[----:B------:R-:W-:Y:S01]  /*6e90*/  @!P1 HADD2.F32 R42, -RZ, R43.H0_H0 ;  /* 0x2000002bff2a9230 */ /* 0x000fe20000004100 */
[----:B------:R-:W-:Y:S01]  /*6ea0*/  @!P1 FFMA.FTZ R5, R9, R41, R5 ;  /* 0x0000002909059223 */ /* 0x000fe20000010005 */
[----:B------:R-:W-:Y:S01]  /*6eb0*/  @!P1 HADD2.F32 R9, -RZ, R15.H0_H0 ;  /* 0x2000000fff099230 */ /* 0x000fe20000004100 */
[----:B------:R-:W-:Y:S01]  /*6ec0*/  @!P1 IMAD.MOV.U32 R20, RZ, RZ, R80 ;  /* 0x000000ffff149224 */ /* 0x000fe200078e0050 */
[----:B------:R-:W-:Y:S01]  /*6ed0*/  @!P1 HADD2.F32 R41, -RZ, R44.H0_H0 ;  /* 0x2000002cff299230 */ /* 0x000fe20000004100 */
[-C--:B------:R-:W-:Y:S01]  /*6ee0*/  @!P1 FMUL.FTZ R44, R42, R6.reuse ;  /* 0x000000062a2c9220 */ /* 0x080fe20000410000 */
[----:B------:R-:W-:Y:S01]  /*6ef0*/  @!P1 SHF.R.U64 R10, R10, 0x10, R11 ;  /* 0x000000100a0a9819 */ /* 0x000fe2000000120b */
[C---:B------:R-:W-:Y:S01]  /*6f00*/  @!P1 FMUL.FTZ R8, R9.reuse, R6 ;  /* 0x0000000609089220 */ /* 0x040fe20000410000 */
[----:B------:R-:W-:Y:S01]  /*6f10*/  @!P1 HADD2.F32 R43, -RZ, R43.H1_H1 ;  /* 0x3000002bff2b9230 */ /* 0x000fe20000004100 */
[----:B------:R-:W-:Y:S01]  /*6f20*/  @!P1 FFMA.FTZ R89, R9, R41, -R44 ;  /* 0x0000002909599223 */ /* 0x000fe2000001082c */
[--C-:B------:R-:W-:Y:S01]  /*6f30*/  @!P1 SHF.R.U64 R9, R46, 0x10, R47.reuse ;  /* 0x000000102e099819 */ /* 0x100fe2000000122f */
[----:B------:R-:W-:Y:S02]  /*6f40*/  @!P1 HADD2.F32 R6, -RZ, R10.H0_H0 ;  /* 0x2000000aff069230 */ /* 0x000fe40000004100 */
[----:B------:R-:W-:Y:S02]  /*6f50*/  @!P1 HADD2.F32 R10, -RZ, R25.H0_H0 ;  /* 0x20000019ff0a9230 */ /* 0x000fe40000004100 */
[----:B------:R-:W-:Y:S01]  /*6f60*/  @!P1 HADD2.F32 R44, -RZ, R9.H0_H0 ;  /* 0x20000009ff2c9230 */ /* 0x000fe20000004100 */
[----:B------:R-:W-:Y:S01]  /*6f70*/  @!P1 FMUL.FTZ R46, R43, R6 ;  /* 0x000000062b2e9220 */ /* 0x000fe20000410000 */
[----:B------:R-:W-:Y:S02]  /*6f80*/  @!P1 HADD2.F32 R9, -RZ, R15.H1_H1 ;  /* 0x3000000fff099230 */ /* 0x000fe40000004100 */
[----:B------:R-:W-:Y:S01]  /*6f90*/  @!P1 HADD2.F32 R15, -RZ, R45.H1_H1 ;  /* 0x3000002dff0f9230 */ /* 0x000fe20000004100 */
[--C-:B------:R-:W-:Y:S01]  /*6fa0*/  IMAD.MOV.U32 R45, RZ, RZ, R47.reuse ;  /* 0x000000ffff2d7224 */ /* 0x100fe200078e002f */
[----:B------:R-:W-:Y:S01]  /*6fb0*/  @!P1 HADD2.F32 R25, -RZ, R64.H0_H0 ;  /* 0x20000040ff199230 */ /* 0x000fe20000004100 */
[C---:B------:R-:W-:Y:S01]  /*6fc0*/  @!P1 FFMA.FTZ R75, R9.reuse, R44, -R46 ;  /* 0x0000002c094b9223 */ /* 0x040fe2000001082e */
[----:B------:R-:W-:Y:S01]  /*6fd0*/  @!P1 SHF.R.U32.HI R47, RZ, 0x10, R47 ;  /* 0x00000010ff2f9819 */ /* 0x000fe2000001162f */
[----:B------:R-:W-:Y:S01]  /*6fe0*/  @!P1 FMUL.FTZ R9, R9, R6 ;  /* 0x0000000609099220 */ /* 0x000fe20000410000 */
[----:B------:R-:W-:Y:S01]  /*6ff0*/  @!P1 HADD2.F32 R6, -RZ, R24.H1_H1 ;  /* 0x30000018ff069230 */ /* 0x000fe20000004100 */
[-C--:B------:R-:W-:Y:S01]  /*7000*/  @!P1 FMUL.FTZ R24, R15, R10.reuse ;  /* 0x0000000a0f189220 */ /* 0x080fe20000410000 */
[----:B------:R-:W-:Y:S02]  /*7010*/  @!P1 HADD2.F32 R45, -RZ, R45.H0_H0 ;  /* 0x2000002dff2d9230 */ /* 0x000fe40000004100 */
[----:B------:R-:W-:Y:S01]  /*7020*/  @!P1 HADD2.F32 R47, -RZ, R47.H0_H0 ;  /* 0x2000002fff2f9230 */ /* 0x000fe20000004100 */
[C---:B------:R-:W-:Y:S01]  /*7030*/  @!P1 FFMA.FTZ R46, R6.reuse, R25, -R24 ;  /* 0x00000019062e9223 */ /* 0x040fe20000010818 */
[----:B------:R-:W-:Y:S01]  /*7040*/  @!P1 SHF.R.U32.HI R24, RZ, 0x10, R11 ;  /* 0x00000010ff189819 */ /* 0x000fe2000001160b */
[----:B------:R-:W-:Y:S01]  /*7050*/  @!P1 FMUL.FTZ R6, R6, R10 ;  /* 0x0000000a06069220 */ /* 0x000fe20000410000 */
[----:B------:R-:W-:Y:S02]  /*7060*/  MOV R10, R11 ;  /* 0x0000000b000a7202 */ /* 0x000fe40000000f00 */
[----:B------:R-:W-:Y:S01]  /*7070*/  @!P1 F2FP.PACK_AB R86, R46, R74 ;  /* 0x0000004a2e56923e */ /* 0x000fe200000000ff */
[----:B------:R-:W-:Y:S01]  /*7080*/  @!P1 IMAD.MOV.U32 R46, RZ, RZ, R51 ;  /* 0x000000ffff2e9224 */ /* 0x000fe200078e0033 */
[----:B------:R-:W-:Y:S01]  /*7090*/  LEA R74, P0, R93, R84, 0x1 ;  /* 0x000000545d4a7211 */ /* 0x000fe200078008ff */
[----:B------:R-:W-:Y:S01]  /*70a0*/  @!P1 FFMA.FTZ R6, R15, R25, R6 ;  /* 0x000000190f069223 */ /* 0x000fe20000010006 */
[----:B------:R-:W-:Y:S01]  /*70b0*/  @!P1 MOV R15, R23 ;  /* 0x00000017000f9202 */ /* 0x000fe20000000f00 */
[----:B------:R-:W-:Y:S01]  /*70c0*/  @!P1 FFMA.FTZ R8, R42, R41, R8 ;  /* 0x000000292a089223 */ /* 0x000fe20000010008 */
[----:B------:R-:W-:Y:S01]  /*70d0*/  @!P1 MOV R21, R86 ;  /* 0x0000005600159202 */ /* 0x000fe20000000f00 */
[----:B------:R-:W-:Y:S01]  /*70e0*/  @!P1 FFMA.FTZ R9, R43, R44, R9 ;  /* 0x0000002c2b099223 */ /* 0x000fe20000010009 */
[----:B------:R-:W-:Y:S01]  /*70f0*/  @!P1 F2FP.PACK_AB R5, R6, R5 ;  /* 0x000000050605923e */ /* 0x000fe200000000ff */
[----:B------:R-:W-:Y:S02]  /*7100*/  @!P1 HADD2.F32 R10, -RZ, R10.H0_H0 ;  /* 0x2000000aff0a9230 */ /* 0x000fe40000004100 */
[----:B------:R-:W-:Y:S02]  /*7110*/  @!P1 HADD2.F32 R25, -RZ, R46.H0_H0 ;  /* 0x2000002eff199230 */ /* 0x000fe40000004100 */
[----:B------:R-:W-:Y:S01]  /*7120*/  @!P1 IMAD.MOV.U32 R49, RZ, RZ, R5 ;  /* 0x000000ffff319224 */ /* 0x000fe200078e0005 */
[--C-:B------:R-:W-:Y:S02]  /*7130*/  @!P1 HADD2.F32 R11, -RZ, R15.reuse.H0_H0 ;  /* 0x2000000fff0b9230 */ /* 0x100fe40000004100 */
[-C--:B------:R-:W-:Y:S01]  /*7140*/  @!P1 FMUL.FTZ R64, R25, R10.reuse ;  /* 0x0000000a19409220 */ /* 0x080fe20000410000 */
[----:B------:R-:W-:Y:S02]  /*7150*/  @!P1 HADD2.F32 R24, -RZ, R24.H0_H0 ;  /* 0x20000018ff189230 */ /* 0x000fe40000004100 */
[----:B------:R-:W-:Y:S01]  /*7160*/  @!P1 HADD2.F32 R46, -RZ, R46.H1_H1 ;  /* 0x3000002eff2e9230 */ /* 0x000fe20000004100 */
[----:B------:R-:W-:Y:S01]  /*7170*/  @!P1 FFMA.FTZ R88, R11, R45, -R64 ;  /* 0x0000002d0b589223 */ /* 0x000fe20000010840 */
[----:B------:R-:W-:Y:S01]  /*7180*/  @!P1 F2FP.PACK_AB R64, R75, R89 ;  /* 0x000000594b40923e */ /* 0x000fe200000000ff */
[----:B------:R-:W-:Y:S01]  /*7190*/  @!P1 FMUL.FTZ R10, R11, R10 ;  /* 0x0000000a0b0a9220 */ /* 0x000fe20000410000 */
[----:B------:R-:W-:Y:S01]  /*71a0*/  LEA.HI.X R75, R93, R85, R107, 0x1, P0 ;  /* 0x000000555d4b7211 */ /* 0x000fe200000f0c6b */
[----:B------:R-:W-:Y:S01]  /*71b0*/  @!P1 HADD2.F32 R11, -RZ, R15.H1_H1 ;  /* 0x3000000fff0b9230 */ /* 0x000fe20000004100 */
[----:B------:R-:W-:Y:S01]  /*71c0*/  ISETP.GE.AND P0, PT, R87, c[0x0][0x1d4], PT ;  /* 0x0000750057007a0c */ /* 0x000fe20003f06270 */
[CC--:B------:R-:W-:Y:S02]  /*71d0*/  @!P1 FMUL.FTZ R15, R46.reuse, R24.reuse ;  /* 0x000000182e0f9220 */ /* 0x0c0fe40000410000 */
[----:B------:R-:W-:Y:S02]  /*71e0*/  @!P1 FFMA.FTZ R10, R25, R45, R10 ;  /* 0x0000002d190a9223 */ /* 0x000fe4000001000a */
[CC--:B------:R-:W-:Y:S02]  /*71f0*/  @!P1 FFMA.FTZ R15, R11.reuse, R47.reuse, -R15 ;  /* 0x0000002f0b0f9223 */ /* 0x0c0fe4000001080f */
[----:B------:R-:W-:Y:S02]  /*7200*/  @!P1 FMUL.FTZ R11, R11, R24 ;  /* 0x000000180b0b9220 */ /* 0x000fe40000410000 */
[----:B------:R-:W-:Y:S01]  /*7210*/  @!P1 IMAD.MOV.U32 R22, RZ, RZ, R64 ;  /* 0x000000ffff169224 */ /* 0x000fe200078e0040 */
[----:B------:R-:W-:Y:S01]  /*7220*/  @!P1 F2FP.PACK_AB R24, R15, R88 ;  /* 0x000000580f18923e */ /* 0x000fe200000000ff */
[----:B------:R-:W-:Y:S01]  /*7230*/  @!P1 FFMA.FTZ R11, R46, R47, R11 ;  /* 0x0000002f2e0b9223 */ /* 0x000fe2000001000b */
[----:B------:R-:W-:Y:S01]  /*7240*/  @!P1 F2FP.PACK_AB R15, R4, R3 ;  /* 0x00000003040f923e */ /* 0x000fe200000000ff */
[----:B------:R-:W-:Y:S01]  /*7250*/  @!P0 IMAD.WIDE R84, R87, 0x2, R84 ;  /* 0x0000000257548825 */ /* 0x000fe200078e0254 */
        /* <DEDUP_REMOVED lines=8> */
.L_x_1548:
[----:B------:R-:W-:Y:S05]  /*72e0*/  BSYNC B0 ;  /* 0x0000000000007941 */ /* 0x000fea0003800000 */
.L_x_1547:
        /* <DEDUP_REMOVED lines=23> */
[C---:B----4-:R-:W-:Y:S02]  /*7460*/  LEA R74, P0, R93.reuse, R44, 0x1 ;  /* 0x0000002c5d4a7211 */ /* 0x050fe400078008ff */
        /* <DEDUP_REMOVED lines=11> */
[----:B------:R-:W-:Y:S02]  /*7520*/  @!P1 SHF.R.U32.HI R25, RZ, 0x10, R53 ;  /* 0x00000010ff199819 */ /* 0x000fe40000011635 */
[----:B------:R-:W-:Y:S01]  /*7530*/  @!P1 SHF.R.U32.HI R41, RZ, 0x10, R55 ;  /* 0x00000010ff299819 */ /* 0x000fe20000011637 */
[----:B------:R-:W-:Y:S01]  /*7540*/  @!P0 IMAD.WIDE R86, R5, 0x2, R44 ;  /* 0x0000000205568825 */ /* 0x000fe200078e022c */
        /* <DEDUP_REMOVED lines=41> */
[--C-:B------:R-:W-:Y:S01]  /*77e0*/  @!P1 HADD2.F32 R10, -RZ, R27.reuse.H0_H0 ;  /* 0x2000001bff0a9230 */ /* 0x100fe20000004100 */
        /* <DEDUP_REMOVED lines=22> */
[----:B------:R-:W-:Y:S01]  /*7950*/  @!P1 HADD2.F32 R27, -RZ, R66.H1_H1 ;  /* 0x30000042ff1b9230 */ /* 0x000fe20000004100 */
        /* <DEDUP_REMOVED lines=26> */
.L_x_1550:
[----:B------:R-:W-:Y:S05]  /*7b00*/  BSYNC B0 ;  /* 0x0000000000007941 */ /* 0x000fea0003800000 */
.L_x_1549:
        /* <DEDUP_REMOVED lines=26> */
[----:B--2---:R-:W-:Y:S02]  /*7cb0*/  LEA.HI.X R51, R93, R17, R107, 0x1, P0 ;  /* 0x000000115d337211 */ /* 0x004fe400000f0c6b */
[----:B------:R-:W-:Y:S02]  /*7cc0*/  IADD3 R3, R3, R4, RZ ;  /* 0x0000000403037210 */ /* 0x000fe40007ffe0ff */
[----:B------:R-:W-:Y:S02]  /*7cd0*/  ISETP.GE.AND P0, PT, R5, c[0x0][0x1d4], PT ;  /* 0x0000750005007a0c */ /* 0x000fe40003f06270 */
[----:B------:R-:W-:Y:S01]  /*7ce0*/  @!P1 SHF.R.U64 R18, R56, 0x10, R57 ;  /* 0x0000001038129819 */ /* 0x000fe20000001239 */
[----:B------:R-:W-:Y:S01]  /*7cf0*/  IMAD.SHL.U32 R3, R3, 0x2, RZ ;  /* 0x0000000203037824 */ /* 0x000fe200078e00ff */
[----:B------:R-:W-:Y:S02]  /*7d00*/  @!P1 SHF.R.U64 R4, R28, 0x10, R29 ;  /* 0x000000101c049819 */ /* 0x000fe4000000121d */
[----:B------:R-:W-:Y:S01]  /*7d10*/  @!P1 SHF.R.U32.HI R25, RZ, 0x10, R57 ;  /* 0x00000010ff199819 */ /* 0x000fe20000011639 */
[----:B------:R-:W-:Y:S01]  /*7d20*/  @!P1 HADD2.F32 R18, -RZ, R18.H0_H0 ;  /* 0x20000012ff129230 */ /* 0x000fe20000004100 */
        /* <DEDUP_REMOVED lines=95> */
.L_x_1552:
[----:B------:R-:W-:Y:S05]  /*8320*/  BSYNC B0 ;  /* 0x0000000000007941 */ /* 0x000fea0003800000 */
.L_x_1551:
[----:B------:R1:W4:Y:S01]  /*8330*/  SHFL.IDX PT, R37, R91, 0x3, 0x181f ;  /* 0x00781f005b257f89 */ /* 0x00032200000e0000 */
[----:B------:R-:W-:Y:S03]  /*8340*/  ISETP.GE.OR P0, PT, R167, R90, P6 ;  /* 0x0000005aa700720c */ /* 0x000fe60003706670 */
[----:B------:R1:W3:Y:S10]  /*8350*/  SHFL.IDX PT, R36, R92, 0x3, 0x181f ;  /* 0x00781f005c247f89 */ /* 0x0002f400000e0000 */
[----:B------:R-:W-:-:S05]  /*8360*/  @P0 BRA `(.L_x_1544) ;  /* 0x00000c1000000947 */ /* 0x000fca0003800000 */
[----:B------:R-:W-:Y:S01]  /*8370*/  SEL R3, R73, R72, !P2 ;  /* 0x0000004849037207 */ /* 0x000fe20005000000 */
[----:B-1----:R-:W-:Y:S01]  /*8380*/  LDS.128 R20, [R127+0x8100] ;  /* 0x008100007f147984 */ /* 0x002fe20000000c00 */
[C---:B------:R-:W-:Y:S01]  /*8390*/  IADD3 R6, R82.reuse, 0x60, RZ ;  /* 0x0000006052067810 */ /* 0x040fe20007ffe0ff */
[----:B----4-:R-:W-:Y:S01]  /*83a0*/  @!P1 HADD2.F32 R16, -RZ, R69.H0_H0 ;  /* 0x20000045ff109230 */ /* 0x010fe20000004100 */
[----:B------:R-:W-:Y:S01]  /*83b0*/  SHF.R.S32.HI R4, RZ, 0x1f, R3 ;  /* 0x0000001fff047819 */ /* 0x000fe20000011403 */
[--C-:B------:R-:W-:Y:S01]  /*83c0*/  @!P1 HADD2.F32 R31, -RZ, R70.reuse.H0_H0 ;  /* 0x20000046ff1f9230 */ /* 0x100fe20000004100 */
[----:B------:R-:W-:Y:S01]  /*83d0*/  IADD3 R5, R82, 0x60, RZ ;  /* 0x0000006052057810 */ /* 0x000fe20007ffe0ff */
[----:B------:R-:W-:Y:S01]  /*83e0*/  IMAD.SHL.U32 R6, R6, 0x40, RZ ;  /* 0x0000004006067824 */ /* 0x000fe200078e00ff */
[----:B------:R-:W-:Y:S01]  /*83f0*/  LEA.HI R3, R4, R3, RZ, 0x4 ;  /* 0x0000000304037211 */ /* 0x000fe200078f20ff */
[----:B------:R-:W-:Y:S01]  /*8400*/  @!P1 HADD2.F32 R27, -RZ, R70.H1_H1 ;  /* 0x30000046ff1b9230 */ /* 0x000fe20000004100 */
        /* <DEDUP_REMOVED lines=11> */
[C---:B---3--:R-:W-:Y:S02]  /*84c0*/  LEA R50, P0, R93.reuse, R36, 0x1 ;  /* 0x000000245d327211 */ /* 0x048fe400078008ff */
[----:B------:R-:W-:Y:S01]  /*84d0*/  LOP3.LUT R4, R4, R5, RZ, 0x3c, !PT ;  /* 0x0000000504047212 */ /* 0x000fe200078e3cff */
[----:B------:R-:W-:Y:S01]  /*84e0*/  @!P1 HADD2.F32 R5, -RZ, R38.H0_H0 ;  /* 0x20000026ff059230 */ /* 0x000fe20000004100 */
[----:B------:R-:W-:Y:S02]  /*84f0*/  LEA.HI.X R51, R93, R37, R107, 0x1, P0 ;  /* 0x000000255d337211 */ /* 0x000fe400000f0c6b */
[----:B------:R-:W-:Y:S02]  /*8500*/  IADD3 R3, R3, R4, RZ ;  /* 0x0000000403037210 */ /* 0x000fe40007ffe0ff */
[----:B------:R-:W-:Y:S02]  /*8510*/  @!P1 SHF.R.U32.HI R9, RZ, 0x10, R33 ;  /* 0x00000010ff099819 */ /* 0x000fe40000011621 */
[----:B------:R-:W-:Y:S01]  /*8520*/  @!P1 SHF.R.U32.HI R11, RZ, 0x10, R35 ;  /* 0x00000010ff0b9819 */ /* 0x000fe20000011623 */
[----:B------:R-:W-:Y:S01]  /*8530*/  IMAD.SHL.U32 R3, R3, 0x2, RZ ;  /* 0x0000000203037824 */ /* 0x000fe200078e00ff */
[----:B------:R-:W-:Y:S02]  /*8540*/  @!P1 SHF.R.U64 R4, R32, 0x10, R33 ;  /* 0x0000001020049819 */ /* 0x000fe40000001221 */
[----:B------:R-:W-:Y:S01]  /*8550*/  @!P1 SHF.R.U64 R18, R60, 0x10, R61 ;  /* 0x000000103c129819 */ /* 0x000fe2000000123d */
[----:B------:R-:W-:Y:S01]  /*8560*/  @!P1 HADD2.F32 R11, -RZ, R11.H0_H0 ;  /* 0x2000000bff0b9230 */ /* 0x000fe20000004100 */
[----:B------:R-:W1:Y:S01]  /*8570*/  LDS.128 R44, [R3+0x8100] ;  /* 0x00810000032c7984 */ /* 0x000e620000000c00 */
[----:B------:R-:W-:Y:S01]  /*8580*/  @!P1 HADD2.F32 R4, -RZ, R4.H0_H0 ;  /* 0x20000004ff049230 */ /* 0x000fe20000004100 */
[----:B------:R-:W-:Y:S01]  /*8590*/  @!P1 SHF.R.U64 R15, R34, 0x10, R35 ;  /* 0x00000010220f9819 */ /* 0x000fe20000001223 */
[----:B------:R-:W-:Y:S01]  /*85a0*/  @!P1 HADD2.F32 R18, -RZ, R18.H0_H0 ;  /* 0x20000012ff129230 */ /* 0x000fe20000004100 */
[----:B------:R-:W-:Y:S02]  /*85b0*/  @!P1 SHF.R.U32.HI R25, RZ, 0x10, R61 ;  /* 0x00000010ff199819 */ /* 0x000fe4000001163d */
[--C-:B------:R-:W-:Y:S01]  /*85c0*/  @!P1 SHF.R.U32.HI R26, RZ, 0x10, R63.reuse ;  /* 0x00000010ff1a9819 */ /* 0x100fe2000001163f */
[----:B------:R-:W-:Y:S01]  /*85d0*/  @!P1 HADD2.F32 R15, -RZ, R15.H0_H0 ;  /* 0x2000000fff0f9230 */ /* 0x000fe20000004100 */
[----:B------:R-:W-:Y:S01]  /*85e0*/  @!P1 SHF.R.U64 R29, R62, 0x10, R63 ;  /* 0x000000103e1d9819 */ /* 0x000fe2000000123f */
        /* <DEDUP_REMOVED lines=8> */
[----:B--2---:R-:W-:Y:S01]  /*8670*/  @!P1 HADD2.F32 R17, -RZ, R6.H1_H1 ;  /* 0x30000006ff119230 */ /* 0x004fe20000004100 */
        /* <DEDUP_REMOVED lines=14> */
[----:B------:R-:W-:Y:S02]  /*8760*/  @!P1 HADD2.F32 R18, -RZ, R16.H0_H0 ;  /* 0x20000010ff129230 */ /* 0x000fe40000004100 */
[----:B------:R-:W-:Y:S02]  /*8770*/  @!P1 HADD2.F32 R10, -RZ, R6.H0_H0 ;  /* 0x20000006ff0a9230 */ /* 0x000fe40000004100 */
[----:B------:R-:W-:Y:S01]  /*8780*/  @!P1 HADD2.F32 R24, -RZ, R16.H1_H1 ;  /* 0x30000010ff189230 */ /* 0x000fe20000004100 */
[----:B------:R-:W-:Y:S01]  /*8790*/  @!P1 MOV R16, R47 ;  /* 0x0000002f00109202 */ /* 0x000fe20000000f00 */
[----:B------:R-:W-:Y:S01]  /*87a0*/  @!P1 HADD2.F32 R9, -RZ, R6.H1_H1 ;  /* 0x30000006ff099230 */ /* 0x000fe20000004100 */
[----:B------:R-:W-:Y:S02]  /*87b0*/  @!P1 FMUL.FTZ R6, R18, R5 ;  /* 0x0000000512069220 */ /* 0x000fe40000410000 */
[-C--:B------:R-:W-:Y:S01]  /*87c0*/  @!P1 FMUL.FTZ R17, R24, R8.reuse ;  /* 0x0000000818119220 */ /* 0x080fe20000410000 */
[--C-:B------:R-:W-:Y:S01]  /*87d0*/  @!P1 HADD2.F32 R30, -RZ, R16.reuse.H0_H0 ;  /* 0x20000010ff1e9230 */ /* 0x100fe20000004100 */
[C---:B------:R-:W-:Y:S01]  /*87e0*/  @!P1 FFMA.FTZ R48, R10.reuse, R19, -R6 ;  /* 0x000000130a309223 */ /* 0x040fe20000010806 */
[----:B------:R-:W-:Y:S01]  /*87f0*/  @!P1 HADD2.F32 R32, -RZ, R16.H1_H1 ;  /* 0x30000010ff209230 */ /* 0x000fe20000004100 */
[C---:B------:R-:W-:Y:S02]  /*8800*/  @!P1 FMUL.FTZ R6, R9.reuse, R8 ;  /* 0x0000000809069220 */ /* 0x040fe40000410000 */
[----:B------:R-:W-:Y:S02]  /*8810*/  @!P1 IMAD.MOV.U32 R8, RZ, RZ, R23 ;  /* 0x000000ffff089224 */ /* 0x000fe400078e0017 */
[----:B------:R-:W-:Y:S01]  /*8820*/  @!P1 FMUL.FTZ R5, R10, R5 ;  /* 0x000000050a059220 */ /* 0x000fe20000410000 */
[--C-:B------:R-:W-:Y:S01]  /*8830*/  @!P1 HADD2.F32 R10, -RZ, R39.reuse.H0_H0 ;  /* 0x20000027ff0a9230 */ /* 0x100fe20000004100 */
[----:B------:R-:W-:Y:S01]  /*8840*/  @!P1 FFMA.FTZ R43, R9, R25, -R17 ;  /* 0x00000019092b9223 */ /* 0x000fe20000010811 */
[--C-:B------:R-:W-:Y:S01]  /*8850*/  @!P1 HADD2.F32 R9, -RZ, R8.reuse.H0_H0 ;  /* 0x20000008ff099230 */ /* 0x100fe20000004100 */
[----:B------:R-:W-:Y:S01]  /*8860*/  @!P1 FMUL.FTZ R17, R32, R11 ;  /* 0x0000000b20119220 */ /* 0x000fe20000410000 */
        /* <DEDUP_REMOVED lines=47> */
.L_x_1522:
[----:B-1----:R1:W2:Y:S01]  /*8b60*/  SHFL.IDX PT, R5, R91, RZ, 0x181f ;  /* 0x00181fff5b057589 */ /* 0x0022a200000e0000 */
        /* <DEDUP_REMOVED lines=14> */
[----:B-----5:R-:W-:Y:S01]  /*8c50*/  @!P0 LEA.HI.X R5, R227, R5, R166, 0x1, P1 ;  /* 0x00000005e3058211 */ /* 0x020fe200008f0ca6 */
[----:B-1----:R-:W-:Y:S04]  /*8c60*/  @!P6 ST.E.128 [R8.64], R16 ;  /* 0x000000100800e985 */ /* 0x002fe8000c101d08 */
[----:B------:R-:W1:Y:S04]  /*8c70*/  @!P0 LDS.128 R8, [R228+0xb900] ;  /* 0x00b90000e4088984 */ /* 0x000e680000000c00 */
[----:B-1----:R1:W-:Y:S02]  /*8c80*/  @!P0 ST.E.128 [R4.64], R8 ;  /* 0x0000000804008985 */ /* 0x0023e4000c101d08 */
.L_x_1554:
[----:B-12---:R-:W-:Y:S05]  /*8c90*/  BSYNC B0 ;  /* 0x0000000000007941 */ /* 0x006fea0003800000 */
.L_x_1553:
        /* <DEDUP_REMOVED lines=11> */
[----:B-----5:R-:W-:Y:S01]  /*8d50*/  @!P0 LEA.HI.X R5, R227, R5, R166, 0x1, P1 ;  /* 0x00000005e3058211 */ /* 0x020fe200008f0ca6 */
[----:B----4-:R-:W-:Y:S04]  /*8d60*/  @!P6 ST.E.128 [R8.64], R16 ;  /* 0x000000100800e985 */ /* 0x010fe8000c101d08 */
[----:B------:R-:W2:Y:S04]  /*8d70*/  @!P0 LDS.128 R8, [R228+0xc900] ;  /* 0x00c90000e4088984 */ /* 0x000ea80000000c00 */
[----:B--2---:R2:W-:Y:S02]  /*8d80*/  @!P0 ST.E.128 [R4.64], R8 ;  /* 0x0000000804008985 */ /* 0x0045e4000c101d08 */
.L_x_1556:
[----:B------:R-:W-:Y:S05]  /*8d90*/  BSYNC B0 ;  /* 0x0000000000007941 */ /* 0x000fea0003800000 */
.L_x_1555:
[----:B--2---:R2:W4:Y:S01]  /*8da0*/  SHFL.IDX PT, R5, R91, 0x2, 0x181f ;  /* 0x00581f005b057f89 */ /* 0x00452200000e0000 */
[----:B------:R-:W-:Y:S01]  /*8db0*/  ISETP.GE.AND P0, PT, R3, 0x41, PT ;  /* 0x000000410300780c */ /* 0x000fe20003f06270 */
[----:B------:R-:W-:Y:S02]  /*8dc0*/  BSSY B0, `(.L_x_1557) ;  /* 0x000000d000007945 */ /* 0x000fe40003800000 */
[----:B---3--:R2:W3:Y:S10]  /*8dd0*/  SHFL.IDX PT, R4, R92, 0x2, 0x181f ;  /* 0x00581f005c047f89 */ /* 0x0084f400000e0000 */
[----:B------:R-:W-:-:S05]  /*8de0*/  @!P0 BRA `(.L_x_1558) ;  /* 0x000000a000008947 */ /* 0x000fca0003800000 */
[----:B------:R-:W1:Y:S01]  /*8df0*/  @!P6 LDS.128 R16, [R228+0xa100] ;  /* 0x00a10000e410e984 */ /* 0x000e620000000c00 */
[CC--:B---3--:R-:W-:Y:S04]  /*8e00*/  @!P6 LEA R8, P0, R76.reuse, R4.reuse, 0x1 ;  /* 0x000000044c08e211 */ /* 0x0c8fe800078008ff */
[-C--:B----4-:R-:W-:Y:S02]  /*8e10*/  @!P6 LEA.HI.X R9, R76, R5.reuse, R77, 0x1, P0 ;  /* 0x000000054c09e211 */ /* 0x090fe400000f0c4d */
[C---:B------:R-:W-:Y:S11]  /*8e20*/  ISETP.GE.AND P0, PT, R227.reuse, c[0x0][0x1d4], PT ;  /* 0x00007500e3007a0c */ /* 0x040ff60003f06270 */
[----:B------:R-:W-:Y:S02]  /*8e30*/  @!UPT UIADD3 URZ, URZ, URZ, URZ ;  /* 0x0000003f3f3ff290 */ /* 0x000fe4000fffe03f */
[C---:B------:R-:W-:Y:S04]  /*8e40*/  @!P0 LEA R4, P1, R227.reuse, R4, 0x1 ;  /* 0x00000004e3048211 */ /* 0x040fe800078208ff */
[----:B-----5:R-:W-:Y:S01]  /*8e50*/  @!P0 LEA.HI.X R5, R227, R5, R166, 0x1, P1 ;  /* 0x00000005e3058211 */ /* 0x020fe200008f0ca6 */
[----:B-1----:R-:W-:Y:S04]  /*8e60*/  @!P6 ST.E.128 [R8.64], R16 ;  /* 0x000000100800e985 */ /* 0x002fe8000c101d08 */
[----:B------:R-:W1:Y:S04]  /*8e70*/  @!P0 LDS.128 R8, [R228+0xd900] ;  /* 0x00d90000e4088984 */ /* 0x000e680000000c00 */
[----:B-1----:R1:W-:Y:S02]  /*8e80*/  @!P0 ST.E.128 [R4.64], R8 ;  /* 0x0000000804008985 */ /* 0x0023e4000c101d08 */
.L_x_1558:
[----:B------:R-:W-:Y:S05]  /*8e90*/  BSYNC B0 ;  /* 0x0000000000007941 */ /* 0x000fea0003800000 */
.L_x_1557:
[----:B-1--4-:R1:W4:Y:S01]  /*8ea0*/  SHFL.IDX PT, R5, R91, 0x3, 0x181f ;  /* 0x00781f005b057f89 */ /* 0x01232200000e0000 */
[----:B------:R-:W-:Y:S03]  /*8eb0*/  ISETP.GE.AND P0, PT, R3, 0x61, PT ;  /* 0x000000610300780c */ /* 0x000fe60003f06270 */
        /* <DEDUP_REMOVED lines=12> */
.L_x_1544:
[----:B------:R-:W-:Y:S05]  /*8f80*/  BSYNC B2 ;  /* 0x0000000000027941 */ /* 0x000fea0003800000 */
.L_x_1521:
[----:B------:R-:W-:Y:S01]  /*8f90*/  IMAD.IADD R3, R90, 0x1, -R82 ;  /* 0x000000015a037824 */ /* 0x000fe200078e0a52 */
[----:B--2---:R-:W-:Y:S01]  /*8fa0*/  P2R R24, PR, RZ, 0x4 ;  /* 0x00000004ff187803 */ /* 0x004fe20000000000 */
[----:B-1----:R-:W-:Y:S01]  /*8fb0*/  IMAD.WIDE R8, R40, 0x70, R114 ;  /* 0x0000007028087825 */ /* 0x002fe200078e0272 */
[----:B-----5:R-:W-:Y:S01]  /*8fc0*/  LOP3.LUT P2, RZ, R165, 0x4, RZ, 0xc0, !PT ;  /* 0x00000004a5ff7812 */ /* 0x020fe2000784c0ff */
        /* <DEDUP_REMOVED lines=13> */
[----:B---3--:R-:W-:Y:S01]  /*90a0*/  @P0 MOV R4, R96 ;  /* 0x0000006000040202 */ /* 0x008fe20000000f00 */
        /* <DEDUP_REMOVED lines=18> */
[----:B------:R-:W-:Y:S02]  /*91d0*/  @P1 MOV R4, R96 ;  /* 0x0000006000041202 */ /* 0x000fe40000000f00 */
        /* <DEDUP_REMOVED lines=28> */
[----:B------:R1:W3:Y:S10]  /*93a0*/  SHFL.IDX PT, R5, R6, RZ, 0x181f ;  /* 0x00181fff06057589 */ /* 0x0002f400000e0000 */
        /* <DEDUP_REMOVED lines=12> */
[----:B-123--:R-:W1:Y:S01]  /*9470*/  @!P6 LDS.128 R16, [R228+0x100] ;  /* 0x00010000e410e984 */ /* 0x00ee620000000c00 */
        /* <DEDUP_REMOVED lines=9> */
.L_x_1560:
[----:B-123--:R-:W-:Y:S05]  /*9510*/  BSYNC B0 ;  /* 0x0000000000007941 */ /* 0x00efea0003800000 */
.L_x_1559:
[----:B------:R1:W2:Y:S01]  /*9520*/  SHFL.IDX PT, R5, R6, 0x1, 0x181f ;  /* 0x00381f0006057f89 */ /* 0x0002a200000e0000 */
[----:B------:R-:W-:Y:S03]  /*9530*/  BSSY B0, `(.L_x_1561) ;  /* 0x000000d000007945 */ /* 0x000fe60003800000 */
[----:B------:R1:W3:Y:S01]  /*9540*/  SHFL.IDX PT, R3, R15, 0x1, 0x181f ;  /* 0x00381f000f037f89 */ /* 0x0002e200000e0000 */
[----:B------:R-:W-:-:S05]  /*9550*/  @!P1 BRA `(.L_x_1562) ;  /* 0x000000a000009947 */ /* 0x000fca0003800000 */
[----:B------:R-:W4:Y:S01]  /*9560*/  @!P6 LDS.128 R16, [R228+0x1100] ;  /* 0x00110000e410e984 */ /* 0x000f220000000c00 */
[C---:B---3--:R-:W-:Y:S04]  /*9570*/  @!P6 LEA R8, P0, R76.reuse, R3, 0x1 ;  /* 0x000000034c08e211 */ /* 0x048fe800078008ff */
[----:B--2---:R-:W-:Y:S02]  /*9580*/  @!P6 LEA.HI.X R9, R76, R5, R77, 0x1, P0 ;  /* 0x000000054c09e211 */ /* 0x004fe400000f0c4d */
[C---:B------:R-:W-:Y:S11]  /*9590*/  ISETP.GE.AND P0, PT, R227.reuse, c[0x0][0x1d4], PT ;  /* 0x00007500e3007a0c */ /* 0x040ff60003f06270 */
[----:B------:R-:W-:Y:S02]  /*95a0*/  @!UPT UIADD3 URZ, URZ, URZ, URZ ;  /* 0x0000003f3f3ff290 */ /* 0x000fe4000fffe03f */
[C---:B------:R-:W-:Y:S04]  /*95b0*/  @!P0 LEA R4, P1, R227.reuse, R3, 0x1 ;  /* 0x00000003e3048211 */ /* 0x040fe800078208ff */
[----:B------:R-:W-:Y:S01]  /*95c0*/  @!P0 LEA.HI.X R5, R227, R5, R166, 0x1, P1 ;  /* 0x00000005e3058211 */ /* 0x000fe200008f0ca6 */
[----:B----4-:R-:W-:Y:S04]  /*95d0*/  @!P6 ST.E.128 [R8.64], R16 ;  /* 0x000000100800e985 */ /* 0x010fe8000c101d08 */
[----:B------:R-:W2:Y:S04]  /*95e0*/  @!P0 LDS.128 R8, [R228+0x4900] ;  /* 0x00490000e4088984 */ /* 0x000ea80000000c00 */
[----:B--2---:R2:W-:Y:S02]  /*95f0*/  @!P0 ST.E.128 [R4.64], R8 ;  /* 0x0000000804008985 */ /* 0x0045e4000c101d08 */
.L_x_1562:
[----:B------:R-:W-:Y:S05]  /*9600*/  BSYNC B0 ;  /* 0x0000000000007941 */ /* 0x000fea0003800000 */
.L_x_1561:
[----:B--2---:R2:W4:Y:S01]  /*9610*/  SHFL.IDX PT, R5, R6, 0x2, 0x181f ;  /* 0x00581f0006057f89 */ /* 0x00452200000e0000 */
[----:B------:R-:W-:Y:S03]  /*9620*/  BSSY B0, `(.L_x_1563) ;  /* 0x000000d000007945 */ /* 0x000fe60003800000 */
[----:B---3--:R2:W3:Y:S01]  /*9630*/  SHFL.IDX PT, R3, R15, 0x2, 0x181f ;  /* 0x00581f000f037f89 */ /* 0x0084e200000e0000 */
[----:B------:R-:W-:-:S05]  /*9640*/  @!P3 BRA `(.L_x_1564) ;  /* 0x000000a00000b947 */ /* 0x000fca0003800000 */
[----:B------:R-:W5:Y:S01]  /*9650*/  @!P6 LDS.128 R16, [R228+0x2100] ;  /* 0x00210000e410e984 */ /* 0x000f620000000c00 */
[C---:B---3--:R-:W-:Y:S04]  /*9660*/  @!P6 LEA R8, P0, R76.reuse, R3, 0x1 ;  /* 0x000000034c08e211 */ /* 0x048fe800078008ff */
[----:B----4-:R-:W-:Y:S02]  /*9670*/  @!P6 LEA.HI.X R9, R76, R5, R77, 0x1, P0 ;  /* 0x000000054c09e211 */ /* 0x010fe400000f0c4d */
[C---:B------:R-:W-:Y:S11]  /*9680*/  ISETP.GE.AND P0, PT, R227.reuse, c[0x0][0x1d4], PT ;  /* 0x00007500e3007a0c */ /* 0x040ff60003f06270 */
[----:B------:R-:W-:Y:S02]  /*9690*/  @!UPT UIADD3 URZ, URZ, URZ, URZ ;  /* 0x0000003f3f3ff290 */ /* 0x000fe4000fffe03f */
[C---:B------:R-:W-:Y:S04]  /*96a0*/  @!P0 LEA R4, P1, R227.reuse, R3, 0x1 ;  /* 0x00000003e3048211 */ /* 0x040fe800078208ff */
[----:B------:R-:W-:Y:S01]  /*96b0*/  @!P0 LEA.HI.X R5, R227, R5, R166, 0x1, P1 ;  /* 0x00000005e3058211 */ /* 0x000fe200008f0ca6 */
[----:B-----5:R-:W-:Y:S04]  /*96c0*/  @!P6 ST.E.128 [R8.64], R16 ;  /* 0x000000100800e985 */ /* 0x020fe8000c101d08 */
[----:B------:R-:W3:Y:S04]  /*96d0*/  @!P0 LDS.128 R8, [R228+0x5900] ;  /* 0x00590000e4088984 */ /* 0x000ee80000000c00 */
[----:B---3--:R3:W-:Y:S02]  /*96e0*/  @!P0 ST.E.128 [R4.64], R8 ;  /* 0x0000000804008985 */ /* 0x0087e4000c101d08 */
.L_x_1564:
[----:B------:R-:W-:Y:S05]  /*96f0*/  BSYNC B0 ;  /* 0x0000000000007941 */ /* 0x000fea0003800000 */
.L_x_1563:
[----:B---34-:R3:W4:Y:S01]  /*9700*/  SHFL.IDX PT, R5, R6, 0x3, 0x181f ;  /* 0x00781f0006057f89 */ /* 0x01872200000e0000 */
[----:B------:R-:W-:Y:S03]  /*9710*/  BSSY B0, `(.L_x_1565) ;  /* 0x000000d000007945 */ /* 0x000fe60003800000 */
[----:B------:R3:W1:Y:S01]  /*9720*/  SHFL.IDX PT, R3, R15, 0x3, 0x181f ;  /* 0x00781f000f037f89 */ /* 0x00066200000e0000 */
[----:B------:R-:W-:-:S05]  /*9730*/  @!P4 BRA `(.L_x_1566) ;  /* 0x000000a00000c947 */ /* 0x000fca0003800000 */
[----:B------:R-:W5:Y:S01]  /*9740*/  @!P6 LDS.128 R16, [R228+0x3100] ;  /* 0x00310000e410e984 */ /* 0x000f620000000c00 */
[C---:B-1----:R-:W-:Y:S04]  /*9750*/  @!P6 LEA R8, P0, R76.reuse, R3, 0x1 ;  /* 0x000000034c08e211 */ /* 0x042fe800078008ff */
[----:B----4-:R-:W-:Y:S02]  /*9760*/  @!P6 LEA.HI.X R9, R76, R5, R77, 0x1, P0 ;  /* 0x000000054c09e211 */ /* 0x010fe400000f0c4d */
[C---:B------:R-:W-:Y:S11]  /*9770*/  ISETP.GE.AND P0, PT, R227.reuse, c[0x0][0x1d4], PT ;  /* 0x00007500e3007a0c */ /* 0x040ff60003f06270 */
[----:B------:R-:W-:Y:S02]  /*9780*/  @!UPT UIADD3 URZ, URZ, URZ, URZ ;  /* 0x0000003f3f3ff290 */ /* 0x000fe4000fffe03f */
[C---:B------:R-:W-:Y:S04]  /*9790*/  @!P0 LEA R4, P1, R227.reuse, R3, 0x1 ;  /* 0x00000003e3048211 */ /* 0x040fe800078208ff */
[----:B------:R-:W-:Y:S01]  /*97a0*/  @!P0 LEA.HI.X R5, R227, R5, R166, 0x1, P1 ;  /* 0x00000005e3058211 */ /* 0x000fe200008f0ca6 */
[----:B-----5:R-:W-:Y:S04]  /*97b0*/  @!P6 ST.E.128 [R8.64], R16 ;  /* 0x000000100800e985 */ /* 0x020fe8000c101d08 */
[----:B------:R-:W1:Y:S04]  /*97c0*/  @!P0 LDS.128 R8, [R228+0x6900] ;  /* 0x00690000e4088984 */ /* 0x000e680000000c00 */
[----:B-1----:R1:W-:Y:S02]  /*97d0*/  @!P0 ST.E.128 [R4.64], R8 ;  /* 0x0000000804008985 */ /* 0x0023e4000c101d08 */
.L_x_1566:
[----:B------:R-:W-:Y:S05]  /*97e0*/  BSYNC B0 ;  /* 0x0000000000007941 */ /* 0x000fea0003800000 */
.L_x_1565:
[----:B------:R-:W-:Y:S01]  /*97f0*/  ISETP.GT.AND P0, PT, R40, R126, PT ;  /* 0x0000007e2800720c */ /* 0x000fe20003f04270 */
[----:B------:R-:W-:Y:S03]  /*9800*/  BSSY B0, `(.L_x_1567) ;  /* 0x0000030000007945 */ /* 0x000fe60003800000 */
[----:B-123--:R-:W-:Y:S09]  /*9810*/  P2R R15, PR, RZ, 0x1 ;  /* 0x00000001ff0f7803 */ /* 0x00eff20000000000 */
[----:B------:R-:W-:-:S05]  /*9820*/  @!P0 BRA `(.L_x_1568) ;  /* 0x000002d000008947 */ /* 0x000fca0003800000 */
[----:B------:R-:W-:Y:S01]  /*9830*/  IADD3 R3, R40, -0x1, RZ ;  /* 0xffffffff28037810 */ /* 0x000fe20007ffe0ff */
[----:B------:R-:W-:Y:S01]  /*9840*/  IMAD.MOV.U32 R4, RZ, RZ, R118 ;  /* 0x000000ffff047224 */ /* 0x000fe200078e0076 */
[----:B------:R-:W-:Y:S01]  /*9850*/  ISETP.GE.AND P3, PT, R236, 0x21, PT ;  /* 0x00000021ec00780c */ /* 0x000fe20003f66270 */
[----:B----4-:R-:W-:Y:S01]  /*9860*/  IMAD.MOV.U32 R5, RZ, RZ, R117 ;  /* 0x000000ffff057224 */ /* 0x010fe200078e0075 */
[----:B------:R-:W-:Y:S01]  /*9870*/  SHF.R.S32.HI R8, RZ, 0x1f, R3 ;  /* 0x0000001fff087819 */ /* 0x000fe20000011403 */
[----:B------:R-:W-:Y:S01]  /*9880*/  IMAD R6, R152, R3, RZ ;  /* 0x0000000398067224 */ /* 0x000fe200078e02ff */
[C---:B------:R-:W-:Y:S01]  /*9890*/  ISETP.GE.AND P1, PT, R236.reuse, 0x41, PT ;  /* 0x00000041ec00780c */ /* 0x040fe20003f26270 */
        /* <DEDUP_REMOVED lines=38> */
.L_x_1568:
[----:B------:R-:W-:Y:S05]  /*9b00*/  BSYNC B0 ;  /* 0x0000000000007941 */ /* 0x000fea0003800000 */
.L_x_1567:
[----:B------:R-:W0:Y:S01]  /*9b10*/  LDGDEPBAR ;  /* 0x00000000000079af */ /* 0x000e220000000000 */
[----:B------:R-:W-:Y:S02]  /*9b20*/  ISETP.NE.AND P0, PT, R15, RZ, PT ;  /* 0x000000ff0f00720c */ /* 0x000fe40003f05270 */
[----:B------:R-:W-:Y:S11]  /*9b30*/  IADD3 R40, R40, -0x1, RZ ;  /* 0xffffffff28287810 */ /* 0x000ff60007ffe0ff */
[----:B------:R-:W-:-:S05]  /*9b40*/  @P0 BRA `(.L_x_1569) ;  /* 0xffff9ce000000947 */ /* 0x000fca000383ffff */
[----:B------:R-:W-:Y:S01]  /*9b50*/  WARPSYNC 0xffffffff ;  /* 0xffffffff00007948 */ /* 0x000fe20003800000 */
[----:B------:R-:W-:Y:S06]  /*9b60*/  BAR.SYNC.DEFER_BLOCKING 0x0 ;  /* 0x0000000000007b1d */ /* 0x000fec0000010000 */
.L_x_1520:
[----:B------:R-:W2:Y:S01]  /*9b70*/  LDL R98, [R1+0x40] ;  /* 0x0000400001627983 */ /* 0x000ea20000100800 */
[----:B------:R-:W-:-:S05]  /*9b80*/  IMAD.MOV.U32 R74, RZ, RZ, c[0x0][0x2c4] ;  /* 0x0000b100ff4a7624 */ /* 0x000fca00078e00ff */
[----:B------:R-:W-:Y:S01]  /*9b90*/  ISETP.NE.AND P3, PT, R74, 0x1, PT ;  /* 0x000000014a00780c */ /* 0x000fe20003f65270 */
[----:B------:R-:W-:Y:S01]  /*9ba0*/  BSSY B0, `(.L_x_1570) ;  /* 0x0000029000007945 */ /* 0x000fe20003800000 */
[----:B--2---:R-:W-:-:S11]  /*9bb0*/  IADD3 R2, R98, 0x7f, RZ ;  /* 0x0000007f62027810 */ /* 0x004fd60007ffe0ff */
[----:B------:R-:W-:-:S05]  /*9bc0*/  @P3 IMAD.HI.U32 R3, R2, c[0x0][0x2c8], RZ ;  /* 0x0000b20002033a27 */ /* 0x000fca00078e00ff */
[----:B------:R-:W-:-:S05]  /*9bd0*/  @P3 SHF.R.U32.HI R2, RZ, c[0x0][0x2cc], R3 ;  /* 0x0000b300ff023a19 */ /* 0x000fca0000011603 */
[----:B------:R-:W-:Y:S02]  /*9be0*/  IMAD.IADD R3, R151, 0x1, R2 ;  /* 0x0000000197037824 */ /* 0x000fe400078e0202 */
[----:B------:R-:W-:-:S04]  /*9bf0*/  IMAD.MOV.U32 R2, RZ, RZ, RZ ;  /* 0x000000ffff027224 */ /* 0x000fc800078e00ff */
[----:B------:R-:W-:-:S05]  /*9c00*/  IMAD.HI R2, R3, -0x6db6db6d, R2 ;  /* 0x9249249303027827 */ /* 0x000fca00078e0202 */
[----:B------:R-:W-:-:S04]  /*9c10*/  SHF.R.U32.HI R3, RZ, 0x1f, R2 ;  /* 0x0000001fff037819 */ /* 0x000fc80000011602 */
[----:B------:R-:W-:-:S04]  /*9c20*/  LEA.HI.SX32 R2, R2, R3, 0x1a ;  /* 0x0000000302027211 */ /* 0x000fc800078fd2ff */
[----:B------:R-:W-:-:S04]  /*9c30*/  IMNMX R6, R150, R2, PT ;  /* 0x0000000296067217 */ /* 0x000fc80003800200 */
[----:B------:R-:W-:Y:S01]  /*9c40*/  ISETP.GE.AND P0, PT, R6, 0x1, PT ;  /* 0x000000010600780c */ /* 0x000fe20003f06270 */
[----:B------:R-:W-:-:S12]  /*9c50*/  IMAD.MOV.U32 R2, RZ, RZ, RZ ;  /* 0x000000ffff027224 */ /* 0x000fd800078e00ff */
[----:B------:R-:W-:Y:S05]  /*9c60*/  @!P0 BRA `(.L_x_1571) ;  /* 0x000001c000008947 */ /* 0x000fea0003800000 */
[----:B------:R-:W-:Y:S02]  /*9c70*/  IABS R3, R135 ;  /* 0x0000008700037213 */ /* 0x000fe40000000000 */
[----:B-1----:R-:W-:Y:S02]  /*9c80*/  IADD3 R8, R135, -0x1, R6 ;  /* 0xffffffff87087810 */ /* 0x002fe40007ffe006 */
[----:B------:R-:W1:Y:S02]  /*9c90*/  I2F.RP R2, R3 ;  /* 0x0000000300027306 */ /* 0x000e640000209400 */
[----:B------:R-:W-:-:S06]  /*9ca0*/  IABS R11, R8 ;  /* 0x00000008000b7213 */ /* 0x000fcc0000000000 */
[----:B-1----:R-:W1:Y:S02]  /*9cb0*/  MUFU.RCP R2, R2 ;  /* 0x0000000200027308 */ /* 0x002e640000001000 */
[----:B-1----:R-:W-:-:S06]  /*9cc0*/  IADD3 R2, R2, 0xffffffe, RZ ;  /* 0x0ffffffe02027810 */ /* 0x002fcc0007ffe0ff */
[----:B----4-:R-:W1:Y:S02]  /*9cd0*/  F2I.FTZ.U32.TRUNC.NTZ R5, R2 ;  /* 0x0000000200057305 */ /* 0x010e64000021f000 */
        /* <DEDUP_REMOVED lines=21> */
.L_x_1571:
[----:B------:R-:W-:Y:S05]  /*9e30*/  BSYNC B0 ;  /* 0x0000000000007941 */ /* 0x000fea0003800000 */
.L_x_1570:
[----:B------:R-:W2:Y:S01]  /*9e40*/  LDL R3, [R1+0x78] ;  /* 0x0000780001037983 */ /* 0x000ea20000100800 */
        /* <DEDUP_REMOVED lines=33> */
[----:B-12---:R-:W-:-:S04]  /*a060*/  IMAD R4, R3, R2, RZ ;  /* 0x0000000203047224 */ /* 0x006fc800078e02ff */
[--C-:B------:R-:W-:Y:S01]  /*a070*/  IMAD.IADD R3, R4, 0x1, R2.reuse ;  /* 0x0000000104037824 */ /* 0x100fe200078e0202 */
[----:B------:R1:W-:Y:S01]  /*a080*/  STL [R1+0xc], R4 ;  /* 0x00000c0401007387 */ /* 0x0003e20000100800 */
[----:B------:R-:W-:-:S03]  /*a090*/  PRMT R2, RZ, 0x7610, R2 ;  /* 0x00007610ff027816 */ /* 0x000fc60000000002 */
[----:B------:R-:W-:-:S04]  /*a0a0*/  IMNMX R235, R6, R3, PT ;  /* 0x0000000306eb7217 */ /* 0x000fc80003800200 */
[----:B------:R-:W-:-:S13]  /*a0b0*/  ISETP.GT.AND P0, PT, R235, R4, PT ;  /* 0x00000004eb00720c */ /* 0x000fda0003f04270 */
[----:B------:R-:W-:Y:S05]  /*a0c0*/  @!P0 BRA `(.L_x_1572) ;  /* 0x0001127000008947 */ /* 0x000fea0003800000 */
[----:B----4-:R-:W2:Y:S04]  /*a0d0*/  LDL R5, [R1+0x68] ;  /* 0x0000680001057983 */ /* 0x010ea80000100800 */
[----:B-1----:R-:W3:Y:S01]  /*a0e0*/  LDL R4, [R1+0x6c] ;  /* 0x00006c0001047983 */ /* 0x002ee20000100800 */
[----:B------:R-:W-:-:S03]  /*a0f0*/  ISETP.NE.U32.AND P0, PT, RZ, c[0x0][0x340], PT ;  /* 0x0000d000ff007a0c */ /* 0x000fc60003f05070 */
[----:B------:R-:W4:Y:S01]  /*a100*/  LDL R8, [R1+0x58] ;  /* 0x0000580001087983 */ /* 0x000f220000100800 */
[----:B------:R-:W-:-:S03]  /*a110*/  ISETP.NE.AND.EX P1, PT, RZ, c[0x0][0x344], PT, P0 ;  /* 0x0000d100ff007a0c */ /* 0x000fc60003f25300 */
[----:B------:R-:W4:Y:S04]  /*a120*/  LDL R10, [R1+0x74] ;  /* 0x00007400010a7983 */ /* 0x000f280000100800 */
[----:B------:R-:W4:Y:S06]  /*a130*/  LDL R9, [R1+0x70] ;  /* 0x0000700001097983 */ /* 0x000f2c0000100800 */
[----:B--2---:R-:W-:-:S04]  /*a140*/  @P1 IADD3 R2, P0, R5, c[0x0][0x340], RZ ;  /* 0x0000d00005021a10 */ /* 0x004fc80007f1e0ff */
[----:B---3--:R-:W-:-:S05]  /*a150*/  @P1 IADD3.X R3, R4, c[0x0][0x344], RZ, P0, !PT ;  /* 0x0000d10004031a10 */ /* 0x008fca00007fe4ff */
[----:B------:R1:W5:Y:S01]  /*a160*/  @P1 LDG.E R2, [R2.64] ;  /* 0x0000000802021981 */ /* 0x000362000c1e1900 */
[----:B------:R-:W-:Y:S01]  /*a170*/  ISETP.NE.U32.AND P0, PT, RZ, c[0x0][0x348], PT ;  /* 0x0000d200ff007a0c */ /* 0x000fe20003f05070 */
[----:B------:R-:W-:Y:S01]  /*a180*/  IMAD.WIDE.U32 R4, R137, c[0x0][0x178], RZ ;  /* 0x00005e0089047a25 */ /* 0x000fe200078e00ff */
[----:B------:R-:W-:Y:S01]  /*a190*/  WARPSYNC 0xffffffff ;  /* 0xffffffff00007948 */ /* 0x000fe20003800000 */
[----:B----4-:R-:W-:Y:S02]  /*a1a0*/  LOP3.LUT R86, R8, 0xffff, RZ, 0xc0, !PT ;  /* 0x0000ffff08567812 */ /* 0x010fe400078ec0ff */
[----:B------:R-:W-:Y:S02]  /*a1b0*/  ISETP.NE.AND.EX P0, PT, RZ, c[0x0][0x34c], PT, P0 ;  /* 0x0000d300ff007a0c */ /* 0x000fe40003f05300 */
[----:B------:R-:W-:Y:S02]  /*a1c0*/  IADD3 R122, R235, -0x1, RZ ;  /* 0xffffffffeb7a7810 */ /* 0x000fe40007ffe0ff */
[----:B------:R-:W-:-:S02]  /*a1d0*/  SEL R11, R10, RZ, !P0 ;  /* 0x000000ff0a0b7207 */ /* 0x000fc40004000000 */
[----:B------:R-:W-:Y:S02]  /*a1e0*/  SEL R8, R9, RZ, !P0 ;  /* 0x000000ff09087207 */ /* 0x000fe40004000000 */
[----:B-1----:R-:W-:-:S05]  /*a1f0*/  SHF.R.S32.HI R3, RZ, 0x1f, R137 ;  /* 0x0000001fff037819 */ /* 0x002fca0000011489 */
[----:B------:R-:W-:-:S04]  /*a200*/  IMAD R3, R3, c[0x0][0x178], RZ ;  /* 0x00005e0003037a24 */ /* 0x000fc800078e02ff */
[----:B------:R-:W-:-:S04]  /*a210*/  IMAD R3, R137, c[0x0][0x17c], R3 ;  /* 0x00005f0089037a24 */ /* 0x000fc800078e0203 */
[----:B------:R-:W-:Y:S02]  /*a220*/  IMAD.IADD R10, R5, 0x1, R3 ;  /* 0x00000001050a7824 */ /* 0x000fe400078e0203 */
[----:B------:R-:W-:Y:S02]  /*a230*/  @!P1 IMAD.MOV.U32 R2, RZ, RZ, R9 ;  /* 0x000000ffff029224 */ /* 0x000fe400078e0009 */
[----:B------:R-:W2:Y:S04]  /*a240*/  LDL R15, [R1+0x4] ;  /* 0x00000400010f7983 */ /* 0x000ea80000100800 */
[----:B------:R-:W3:Y:S04]  /*a250*/  LDL.LU R9, [R1+0x8] ;  /* 0x0000080001097983 */ /* 0x000ee80000300800 */
[----:B------:R-:W4:Y:S04]  /*a260*/  LDL R75, [R1+0x48] ;  /* 0x00004800014b7983 */ /* 0x000f280000100800 */
[----:B------:R-:W2:Y:S01]  /*a270*/  LDL R6, [R1+0x3c] ;  /* 0x00003c0001067983 */ /* 0x000ea20000100800 */
[----:B------:R-:W-:-:S02]  /*a280*/  IMAD.MOV.U32 R3, RZ, RZ, c[0x0][0x2b8] ;  /* 0x0000ae00ff037624 */ /* 0x000fc400078e00ff */
[----:B------:R-:W-:-:S03]  /*a290*/  IMAD.MOV.U32 R121, RZ, RZ, 0x70 ;  /* 0x00000070ff797424 */ /* 0x000fc600078e00ff */
[----:B------:R-:W-:Y:S01]  /*a2a0*/  ISETP.NE.AND P1, PT, R3, 0x1, PT ;  /* 0x000000010300780c */ /* 0x000fe20003f25270 */
[----:B------:R-:W-:-:S04]  /*a2b0*/  IMAD R121, R235, R121, -0x70 ;  /* 0xffffff90eb797424 */ /* 0x000fc800078e0279 */
[----:B------:R-:W-:Y:S01]  /*a2c0*/  IMAD.IADD R3, R0, 0x1, R121 ;  /* 0x0000000100037824 */ /* 0x000fe200078e0279 */
[----:B-----5:R-:W-:Y:S01]  /*a2d0*/  SHF.R.S32.HI R5, RZ, 0x1f, R2 ;  /* 0x0000001fff057819 */ /* 0x020fe20000011402 */
[----:B------:R-:W-:-:S04]  /*a2e0*/  IMAD.WIDE.U32 R18, R2, c[0x0][0x2b0], RZ ;  /* 0x0000ac0002127a25 */ /* 0x000fc800078e00ff */
[----:B------:R-:W-:Y:S01]  /*a2f0*/  IMAD.MOV.U32 R234, RZ, RZ, RZ ;  /* 0x000000ffffea7224 */ /* 0x000fe200078e00ff */
[----:B------:R-:W-:Y:S01]  /*a300*/  BAR.SYNC.DEFER_BLOCKING 0x0 ;  /* 0x0000000000007b1d */ /* 0x000fe20000010000 */
[----:B---3--:R-:W-:-:S04]  /*a310*/  LOP3.LUT R9, R9, 0xfffffffd, RZ, 0xc0, !PT ;  /* 0xfffffffd09097812 */ /* 0x008fc800078ec0ff */
[----:B------:R-:W-:Y:S02]  /*a320*/  @P1 LOP3.LUT R9, R9, 0x2, RZ, 0xfc, !PT ;  /* 0x0000000209091812 */ /* 0x000fe400078efcff */
[----:B----4-:R-:W-:-:S03]  /*a330*/  ISETP.GE.AND P0, PT, R3, R75, PT ;  /* 0x0000004b0300720c */ /* 0x010fc60003f06270 */
[----:B------:R2:W-:Y:S01]  /*a340*/  STL [R1+0x8], R9 ;  /* 0x0000080901007387 */ /* 0x0005e20000100800 */
[----:B------:R-:W-:-:S03]  /*a350*/  ISETP.GT.OR P0, PT, R0, 0x6f, P0 ;  /* 0x0000006f0000780c */ /* 0x000fc60000704670 */
[----:B------:R-:W-:Y:S01]  /*a360*/  STL.64 [R1+0x30], R18 ;  /* 0x0000301201007387 */ /* 0x000fe20000100a00 */
        /* <DEDUP_REMOVED lines=8> */
[----:B------:R1:W-:Y:S01]  /*a3f0*/  STL [R1+0x38], R16 ;  /* 0x0000381001007387 */ /* 0x0003e20000100800 */
[----:B------:R-:W-:Y:S02]  /*a400*/  @!P0 LEA.HI.X.SX32 R5, R6, R16, 0x1, P1 ;  /* 0x0000001006058211 */ /* 0x000fe400008f0eff */
[----:B------:R-:W-:-:S04]  /*a410*/  @!P0 LEA R2, P1, R3, c[0x0][0x2a0], 0x2 ;  /* 0x0000a80003028a11 */ /* 0x000fc800078210ff */
[----:B------:R-:W-:-:S05]  /*a420*/  @!P0 LEA.HI.X R3, R3, c[0x0][0x2a4], R5, 0x2, P1 ;  /* 0x0000a90003038a11 */ /* 0x000fca00008f1405 */
[----:B------:R2:W3:Y:S04]  /*a430*/  @!P0 LDG.E R234, [R2.64] ;  /* 0x0000000802ea8981 */ /* 0x0004e8000c1e1900 */
[----:B-1----:R-:W4:Y:S01]  /*a440*/  LDL R16, [R1+0x44] ;  /* 0x0000440001107983 */ /* 0x002f220000100800 */
[----:B------:R-:W-:-:S04]  /*a450*/  IMAD.MOV.U32 R5, RZ, RZ, R10 ;  /* 0x000000ffff057224 */ /* 0x000fc800078e000a */
[----:B------:R-:W-:-:S04]  /*a460*/  IMAD.WIDE.U32 R4, R86, c[0x0][0x1b8], R4 ;  /* 0x00006e0056047a25 */ /* 0x000fc800078e0004 */
[----:B--2---:R-:W-:-:S04]  /*a470*/  IMAD.IADD R3, R0, 0x1, R98 ;  /* 0x0000000100037824 */ /* 0x004fc800078e0262 */
[----:B------:R-:W-:-:S04]  /*a480*/  @P3 IMAD.HI.U32 R10, R3, c[0x0][0x2c8], RZ ;  /* 0x0000b200030a3a27 */ /* 0x000fc800078e00ff */
        /* <DEDUP_REMOVED lines=8> */
[----:B------:R-:W-:Y:S02]  /*a510*/  IMAD R10, R10, c[0x0][0x1b0], RZ ;  /* 0x00006c000a0a7a24 */ /* 0x000fe400078e02ff */
[----:B------:R-:W-:Y:S02]  /*a520*/  IMAD.IADD R5, R5, 0x1, R11 ;  /* 0x0000000105057824 */ /* 0x000fe400078e020b */
[----:B------:R-:W-:Y:S02]  /*a530*/  IMAD R8, R8, c[0x0][0x2c4], R3 ;  /* 0x0000b10008087a24 */ /* 0x000fe400078e0203 */
[----:B------:R-:W-:-:S02]  /*a540*/  IMAD R10, R2, c[0x0][0x1b4], R10 ;  /* 0x00006d00020a7a24 */ /* 0x000fc400078e020a */
[----:B------:R-:W-:Y:S01]  /*a550*/  IMAD.WIDE.U32 R2, R2, c[0x0][0x1b0], R4 ;  /* 0x00006c0002027a25 */ /* 0x000fe200078e0004 */
[----:B------:R-:W-:-:S03]  /*a560*/  SHF.R.S32.HI R4, RZ, 0x1f, R8 ;  /* 0x0000001fff047819 */ /* 0x000fc60000011408 */
[----:B------:R-:W-:Y:S02]  /*a570*/  IMAD.IADD R3, R3, 0x1, R10 ;  /* 0x0000000103037824 */ /* 0x000fe400078e020a */
[----:B------:R-:W-:Y:S02]  /*a580*/  IMAD R5, R4, c[0x0][0x1a8], RZ ;  /* 0x00006a0004057a24 */ /* 0x000fe400078e02ff */
[----:B------:R-:W-:Y:S02]  /*a590*/  IMAD.MOV R4, RZ, RZ, -R6 ;  /* 0x000000ffff047224 */ /* 0x000fe400078e0a06 */
[C---:B------:R-:W-:Y:S02]  /*a5a0*/  IMAD R5, R8.reuse, c[0x0][0x1ac], R5 ;  /* 0x00006b0008057a24 */ /* 0x040fe400078e0205 */
[----:B------:R-:W-:-:S04]  /*a5b0*/  IMAD.WIDE.U32 R2, R8, c[0x0][0x1a8], R2 ;  /* 0x00006a0008027a25 */ /* 0x000fc800078e0002 */
[----:B------:R-:W-:Y:S02]  /*a5c0*/  IMAD R237, R4, c[0x0][0x2b8], R9 ;  /* 0x0000ae0004ed7a24 */ /* 0x000fe400078e0209 */
[----:B------:R-:W-:Y:S01]  /*a5d0*/  IMAD.IADD R4, R3, 0x1, R5 ;  /* 0x0000000103047824 */ /* 0x000fe200078e0205 */
[C---:B------:R-:W-:Y:S02]  /*a5e0*/  LEA R3, P0, R2.reuse, c[0x0][0x160], 0x1 ;  /* 0x0000580002037a11 */ /* 0x040fe400078008ff */
[----:B------:R-:W-:Y:S02]  /*a5f0*/  SHF.R.S32.HI R94, RZ, 0x1f, R237 ;  /* 0x0000001fff5e7819 */ /* 0x000fe400000114ed */
[----:B------:R-:W-:Y:S01]  /*a600*/  LEA.HI.X R2, R2, c[0x0][0x164], R4, 0x1, P0 ;  /* 0x0000590002027a11 */ /* 0x000fe200000f0c04 */
[----:B------:R-:W1:Y:S02]  /*a610*/  SHFL.IDX PT, R8, R3, RZ, 0x181f ;  /* 0x00181fff03087589 */ /* 0x000e6400000e0000 */
[----:B------:R-:W-:-:S02]  /*a620*/  IMAD R10, R94, c[0x0][0x1e0], RZ ;  /* 0x000078005e0a7a24 */ /* 0x000fc400078e02ff */
[----:B------:R-:W2:Y:S01]  /*a630*/  SHFL.IDX PT, R9, R2, RZ, 0x181f ;  /* 0x00181fff02097589 */ /* 0x000ea200000e0000 */
[----:B------:R-:W-:Y:S02]  /*a640*/  IMAD.MOV.U32 R102, RZ, RZ, R15 ;  /* 0x000000ffff667224 */ /* 0x000fe400078e000f */
[----:B------:R-:W-:Y:S01]  /*a650*/  IMAD.IADD R15, R82, 0x1, R98 ;  /* 0x00000001520f7824 */ /* 0x000fe200078e0262 */
[----:B------:R-:W1:Y:S04]  /*a660*/  SHFL.IDX PT, R6, R3, 0x1, 0x181f ;  /* 0x00381f0003067f89 */ /* 0x000e6800000e0000 */
[----:B------:R-:W1:Y:S01]  /*a670*/  SHFL.IDX PT, R11, R2, 0x1, 0x181f ;  /* 0x00381f00020b7f89 */ /* 0x000e6200000e0000 */
[----:B------:R-:W-:-:S03]  /*a680*/  IADD3 R19, R15, 0x20, RZ ;  /* 0x000000200f137810 */ /* 0x000fc60007ffe0ff */
[----:B------:R-:W-:Y:S01]  /*a690*/  SHFL.IDX PT, R17, R2, 0x2, 0x181f ;  /* 0x00581f0002117f89 */ /* 0x000fe200000e0000 */
[----:B------:R-:W-:Y:S01]  /*a6a0*/  IADD3 R18, R15, 0x40, RZ ;  /* 0x000000400f127810 */ /* 0x000fe20007ffe0ff */
[----:B------:R-:W-:Y:S02]  /*a6b0*/  IMAD.WIDE.U32 R4, R237, c[0x0][0x1e0], RZ ;  /* 0x00007800ed047a25 */ /* 0x000fe400078e00ff */
[----:B------:R-:W-:Y:S02]  /*a6c0*/  SHFL.IDX PT, R29, R3, 0x3, 0x181f ;  /* 0x00781f00031d7f89 */ /* 0x000fe400000e0000 */
[----:B------:R-:W-:-:S04]  /*a6d0*/  IMAD.WIDE.U32 R32, R86, c[0x0][0x1e8], RZ ;  /* 0x00007a0056207a25 */ /* 0x000fc800078e00ff */
[----:B------:R-:W-:Y:S01]  /*a6e0*/  IMAD R31, R86, c[0x0][0x1ec], R33 ;  /* 0x00007b00561f7a24 */ /* 0x000fe200078e0221 */
[----:B------:R-:W-:Y:S01]  /*a6f0*/  IADD3 R30, R15, 0x60, RZ ;  /* 0x000000600f1e7810 */ /* 0x000fe20007ffe0ff */
[----:B------:R-:W-:Y:S02]  /*a700*/  IMAD R120, R122, -0x70, R75 ;  /* 0xffffff907a787824 */ /* 0x000fe400078e024b */
[----:B----4-:R-:W-:Y:S02]  /*a710*/  IMAD R56, R16, c[0x0][0x2c4], RZ ;  /* 0x0000b10010387a24 */ /* 0x010fe400078e02ff */
[----:B------:R-:W-:Y:S02]  /*a720*/  IMAD R16, R237, c[0x0][0x1e4], R10 ;  /* 0x00007900ed107a24 */ /* 0x000fe400078e020a */
[----:B------:R-:W4:Y:S01]  /*a730*/  SHFL.IDX PT, R10, R3, 0x2, 0x181f ;  /* 0x00581f00030a7f89 */ /* 0x000f2200000e0000 */
[-C--:B------:R-:W-:Y:S02]  /*a740*/  ISETP.GE.AND P3, PT, R15, R56.reuse, PT ;  /* 0x000000380f00720c */ /* 0x080fe40003f66270 */
[----:B------:R-:W-:-:S02]  /*a750*/  ISETP.GE.AND P4, PT, R19, R56, PT ;  /* 0x000000381300720c */ /* 0x000fc40003f86270 */
[----:B------:R-:W-:Y:S01]  /*a760*/  ISETP.GE.AND P6, PT, R18, R56, PT ;  /* 0x000000381200720c */ /* 0x000fe20003fc6270 */
[----:B------:R-:W-:Y:S01]  /*a770*/  IMAD.IADD R5, R5, 0x1, R16 ;  /* 0x0000000105057824 */ /* 0x000fe200078e0210 */
[----:B---3--:R-:W-:-:S07]  /*a780*/  SHF.R.S32.HI R93, RZ, 0x1f, R234 ;  /* 0x0000001fff5d7819 */ /* 0x008fce00000114ea */
[CC--:B-1----:R-:W-:Y:S02]  /*a790*/  @!P3 LEA R26, P0, R76.reuse, R8.reuse, 0x1 ;  /* 0x000000084c1ab211 */ /* 0x0c2fe400078008ff */
[C---:B------:R-:W-:Y:S02]  /*a7a0*/  @!P3 LEA R24, P1, R227.reuse, R8, 0x1 ;  /* 0x00000008e318b211 */ /* 0x040fe400078208ff */
[CCC-:B--2---:R-:W-:Y:S02]  /*a7b0*/  @!P3 LEA.HI.X R27, R76.reuse, R9.reuse, R77.reuse, 0x1, P0 ;  /* 0x000000094c1bb211 */ /* 0x1c4fe400000f0c4d */
[C---:B------:R-:W-:Y:S01]  /*a7c0*/  @!P4 LEA R22, P0, R76.reuse, R6, 0x1 ;  /* 0x000000064c16c211 */ /* 0x040fe200078008ff */
[----:B------:R1:W2:Y:S01]  /*a7d0*/  SHFL.IDX PT, R8, R2, 0x3, 0x181f ;  /* 0x00781f0002087f89 */ /* 0x0002a200000e0000 */
[----:B------:R-:W-:Y:S01]  /*a7e0*/  @!P3 LEA.HI.X R25, R227, R9, R102, 0x1, P1 ;  /* 0x00000009e319b211 */ /* 0x000fe200008f0c66 */
[----:B------:R-:W-:Y:S01]  /*a7f0*/  IMAD R28, R93, c[0x0][0x1f0], RZ ;  /* 0x00007c005d1c7a24 */ /* 0x000fe200078e02ff */
[----:B------:R-:W-:-:S02]  /*a800*/  @!P4 LEA.HI.X R23, R76, R11, R77, 0x1, P0 ;  /* 0x0000000b4c17c211 */ /* 0x000fc400000f0c4d */
[CC--:B----4-:R-:W-:Y:S02]  /*a810*/  @!P6 LEA R18, P1, R76.reuse, R10.reuse, 0x1 ;  /* 0x0000000a4c12e211 */ /* 0x0d0fe400078208ff */
[C---:B------:R-:W-:Y:S02]  /*a820*/  @!P6 LEA R16, P0, R227.reuse, R10, 0x1 ;  /* 0x0000000ae310e211 */ /* 0x040fe400078008ff */
[-C--:B------:R-:W-:Y:S02]  /*a830*/  @!P6 LEA.HI.X R19, R76, R17.reuse, R77, 0x1, P1 ;  /* 0x000000114c13e211 */ /* 0x080fe400008f0c4d */
[----:B------:R-:W-:Y:S01]  /*a840*/  @!P6 LEA.HI.X R17, R227, R17, R102, 0x1, P0 ;  /* 0x00000011e311e211 */ /* 0x000fe200000f0c66 */
[----:B-1----:R-:W-:-:S04]  /*a850*/  IMAD.WIDE.U32 R2, R234, c[0x0][0x1f0], R4 ;  /* 0x00007c00ea027a25 */ /* 0x002fc800078e0004 */
[----:B------:R-:W-:Y:S01]  /*a860*/  IMAD R4, R234, c[0x0][0x1f4], R28 ;  /* 0x00007d00ea047a24 */ /* 0x000fe200078e021c */
[----:B------:R-:W-:-:S04]  /*a870*/  IADD3 R2, P0, R2, R32, RZ ;  /* 0x0000002002027210 */ /* 0x000fc80007f1e0ff */
[----:B------:R-:W-:Y:S02]  /*a880*/  IADD3.X R4, R31, R3, R4, P0, !PT ;  /* 0x000000031f047210 */ /* 0x000fe400007fe404 */
[----:B------:R-:W-:Y:S02]  /*a890*/  LEA R3, P0, R2, c[0x0][0x1c8], 0x1 ;  /* 0x0000720002037a11 */ /* 0x000fe400078008ff */
[----:B------:R-:W-:Y:S02]  /*a8a0*/  ISETP.GE.AND P5, PT, R30, R56, PT ;  /* 0x000000381e00720c */ /* 0x000fe40003fa6270 */
[----:B------:R-:W-:Y:S02]  /*a8b0*/  @!P4 LEA R20, P2, R227, R6, 0x1 ;  /* 0x00000006e314c211 */ /* 0x000fe400078408ff */
[----:B------:R-:W-:Y:S01]  /*a8c0*/  LEA.HI.X R30, R2, c[0x0][0x1cc], R4, 0x1, P0 ;  /* 0x00007300021e7a11 */ /* 0x000fe200000f0c04 */
[----:B------:R-:W1:Y:S01]  /*a8d0*/  SHFL.IDX PT, R6, R3, RZ, 0x181f ;  /* 0x00181fff03067589 */ /* 0x000e6200000e0000 */
[----:B------:R-:W-:-:S03]  /*a8e0*/  IMNMX R2, R120, 0x70, PT ;  /* 0x0000007078027817 */ /* 0x000fc60003800200 */
[----:B------:R-:W3:Y:S02]  /*a8f0*/  SHFL.IDX PT, R28, R30, RZ, 0x181f ;  /* 0x00181fff1e1c7589 */ /* 0x000ee400000e0000 */
[----:B------:R-:W-:Y:S01]  /*a900*/  IMAD.IADD R2, R2, 0x1, -R82 ;  /* 0x0000000102027824 */ /* 0x000fe200078e0a52 */
[----:B------:R-:W-:-:S04]  /*a910*/  @!P4 LEA.HI.X R21, R227, R11, R102, 0x1, P2 ;  /* 0x0000000be315c211 */ /* 0x000fc800010f0c66 */
[----:B------:R-:W-:Y:S02]  /*a920*/  ISETP.GE.AND P2, PT, R2, 0x1, PT ;  /* 0x000000010200780c */ /* 0x000fe40003f46270 */
[----:B------:R-:W-:-:S04]  /*a930*/  @!P5 LEA R4, P0, R76, R29, 0x1 ;  /* 0x0000001d4c04d211 */ /* 0x000fc800078008ff */
[----:B--2---:R-:W-:Y:S02]  /*a940*/  @!P5 LEA.HI.X R5, R76, R8, R77, 0x1, P0 ;  /* 0x000000084c05d211 */ /* 0x004fe400000f0c4d */
[----:B------:R-:W-:-:S04]  /*a950*/  @!P5 LEA R10, P0, R227, R29, 0x1 ;  /* 0x0000001de30ad211 */ /* 0x000fc800078008ff */
[C---:B------:R-:W-:Y:S02]  /*a960*/  @!P5 LEA.HI.X R11, R227.reuse, R8, R102, 0x1, P0 ;  /* 0x00000008e30bd211 */ /* 0x040fe400000f0c66 */
[C---:B-1----:R-:W-:Y:S02]  /*a970*/  @P2 LEA R8, P0, R76.reuse, R6, 0x1 ;  /* 0x000000064c082211 */ /* 0x042fe400078008ff */
[C---:B------:R-:W-:Y:S02]  /*a980*/  ISETP.GE.AND P1, PT, R76.reuse, c[0x0][0x198], PT ;  /* 0x000066004c007a0c */ /* 0x040fe40003f26270 */
[----:B---3--:R-:W-:Y:S02]  /*a990*/  @P2 LEA.HI.X R9, R76, R28, R77, 0x1, P0 ;  /* 0x0000001c4c092211 */ /* 0x008fe400000f0c4d */
[----:B------:R-:W-:-:S09]  /*a9a0*/  ISETP.GE.AND P0, PT, R227, c[0x0][0x198], PT ;  /* 0x00006600e3007a0c */ /* 0x000fd20003f06270 */
[----:B------:R1:W-:Y:S04]  /*a9b0*/  @!P3 LDGSTS.E.BYPASS.LTC128B.128 [R228+0x100], [R26.64], !P1 ;  /* 0x001000001ae4bfae */ /* 0x0003e8000c901d48 */
        /* <DEDUP_REMOVED lines=12> */
[----:B------:R-:W-:-:S07]  /*aa80*/  @P2 LEA.HI.X R5, R227, R28, R102, 0x1, P1 ;  /* 0x0000001ce3052211 */ /* 0x000fce00008f0c66 */
[----:B------:R2:W-:Y:S01]  /*aa90*/  @P2 LDGSTS.E.BYPASS.LTC128B.128 [R228+0xb900], [R4.64], !P0 ;  /* 0x0b90000004e42fae */ /* 0x0005e2000c101d48 */
[----:B------:R-:W-:-:S03]  /*aaa0*/  ISETP.GE.AND P0, PT, R2, 0x21, PT ;  /* 0x000000210200780c */ /* 0x000fc60003f06270 */
[----:B--2---:R-:W3:Y:S04]  /*aab0*/  SHFL.IDX PT, R4, R3, 0x1, 0x181f ;  /* 0x00381f0003047f89 */ /* 0x004ee800000e0000 */
[----:B------:R-:W2:Y:S06]  /*aac0*/  SHFL.IDX PT, R5, R30, 0x1, 0x181f ;  /* 0x00381f001e057f89 */ /* 0x000eac00000e0000 */
        /* <DEDUP_REMOVED lines=14> */
[C---:B------:R-:W-:Y:S02]  /*abb0*/  @P0 LEA.HI.X R5, R227.reuse, R5, R102, 0x1, P1 ;  /* 0x00000005e3050211 */ /* 0x040fe400008f0c66 */
[----:B------:R-:W-:Y:S01]  /*abc0*/  @P0 ISETP.GE.AND P1, PT, R76, c[0x0][0x1d4], PT ;  /* 0x000075004c000a0c */ /* 0x000fe20003f26270 */
[----:B------:R-:W2:Y:S04]  /*abd0*/  SHFL.IDX PT, R3, R3, 0x3, 0x181f ;  /* 0x00781f0003037f89 */ /* 0x000ea800000e0000 */
[----:B------:R-:W3:Y:S08]  /*abe0*/  SHFL.IDX PT, R6, R30, 0x3, 0x181f ;  /* 0x00781f001e067f89 */ /* 0x000ef000000e0000 */
[----:B------:R1:W-:Y:S01]  /*abf0*/  @P0 LDGSTS.E.BYPASS.LTC128B.128 [R229+0xa100], [R8.64], !P1 ;  /* 0x0a10000008e50fae */ /* 0x0003e2000c901d48 */
[----:B------:R-:W-:-:S13]  /*ac00*/  @P0 ISETP.GE.AND P1, PT, R227, c[0x0][0x1d4], PT ;  /* 0x00007500e3000a0c */ /* 0x000fda0003f26270 */
[----:B------:R2:W-:Y:S01]  /*ac10*/  @P0 LDGSTS.E.BYPASS.LTC128B.128 [R229+0xd900], [R4.64], !P1 ;  /* 0x0d90000004e50fae */ /* 0x0005e2000c901d48 */
[----:B------:R-:W-:-:S13]  /*ac20*/  ISETP.GE.AND P0, PT, R2, 0x61, PT ;  /* 0x000000610200780c */ /* 0x000fda0003f06270 */
[----:B--2---:R-:W-:-:S04]  /*ac30*/  @P0 LEA R4, P1, R76, R3, 0x1 ;  /* 0x000000034c040211 */ /* 0x004fc800078208ff */
[----:B---3--:R-:W-:Y:S02]  /*ac40*/  @P0 LEA.HI.X R5, R76, R6, R77, 0x1, P1 ;  /* 0x000000064c050211 */ /* 0x008fe400008f0c4d */
[----:B------:R-:W-:-:S04]  /*ac50*/  @P0 LEA R2, P1, R227, R3, 0x1 ;  /* 0x00000003e3020211 */ /* 0x000fc800078208ff */
[----:B------:R-:W-:Y:S02]  /*ac60*/  @P0 LEA.HI.X R3, R227, R6, R102, 0x1, P1 ;  /* 0x00000006e3030211 */ /* 0x000fe400008f0c66 */
[----:B------:R-:W-:Y:S01]  /*ac70*/  @P0 ISETP.GE.AND P1, PT, R76, c[0x0][0x1d4], PT ;  /* 0x000075004c000a0c */ /* 0x000fe20003f26270 */
[----:B------:R1:W-:-:S12]  /*ac80*/  STL.64 [R1+0x28], R32 ;  /* 0x0000282001007387 */ /* 0x0003d80000100a00 */
[----:B------:R1:W-:Y:S01]  /*ac90*/  @P0 LDGSTS.E.BYPASS.LTC128B.128 [R229+0xb100], [R4.64], !P1 ;  /* 0x0b10000004e50fae */ /* 0x0003e2000c901d48 */
[----:B------:R-:W-:-:S03]  /*aca0*/  @P0 ISETP.GE.AND P1, PT, R227, c[0x0][0x1d4], PT ;  /* 0x00007500e3000a0c */ /* 0x000fc60003f26270 */
[----:B------:R1:W-:Y:S10]  /*acb0*/  STL [R1+0x24], R31 ;  /* 0x0000241f01007387 */ /* 0x0003f40000100800 */
[----:B------:R1:W-:Y:S01]  /*acc0*/  @P0 LDGSTS.E.BYPASS.LTC128B.128 [R229+0xe900], [R2.64], !P1 ;  /* 0x0e90000002e50fae */ /* 0x0003e2000c901d48 */
[----:B------:R-:W-:-:S03]  /*acd0*/  ISETP.LT.AND P0, PT, RZ, c[0x0][0x27c], PT ;  /* 0x00009f00ff007a0c */ /* 0x000fc60003f01270 */
[----:B------:R-:W0:Y:S01]  /*ace0*/  LDGDEPBAR ;  /* 0x00000000000079af */ /* 0x000e220000000000 */
[----:B------:R-:W-:Y:S02]  /*acf0*/  P2R R46, PR, RZ, 0x20 ;  /* 0x00000020ff2e7803 */ /* 0x000fe40000000000 */
[----:B------:R-:W-:-:S07]  /*ad00*/  ISETP.GT.AND P5, PT, R0, 0x6f, PT ;  /* 0x0000006f0000780c */ /* 0x000fce0003fa4270 */
[----:B------:R-:W-:Y:S05]  /*ad10*/  @P0 BRA `(.L_x_1573) ;  /* 0x0000002000000947 */ /* 0x000fea0003800000 */
[----:B------:R-:W-:-:S04]  /*ad20*/  DEPBAR.LE SB0, 0x1 ;  /* 0x000080400000791a */ /* 0x000fc80000000000 */
[----:B------:R-:W-:Y:S05]  /*ad30*/  BRA `(.L_x_1574) ;  /* 0x00004a7000007947 */ /* 0x000fea0003800000 */
.L_x_1573:
        /* <DEDUP_REMOVED lines=8> */
[C---:B------:R-:W-:Y:S01]  /*adc0*/  IMAD R6, R136.reuse, c[0x0][0x294], R2 ;  /* 0x0000a50088067a24 */ /* 0x040fe200078e0202 */
        /* <DEDUP_REMOVED lines=57> */
.L_x_1577:
[----:B--2---:R-:W-:Y:S05]  /*b160*/  BSYNC B0 ;  /* 0x0000000000007941 */ /* 0x004fea0003800000 */
.L_x_1576:
        /* <DEDUP_REMOVED lines=17> */
[----:B---3--:R2:W3:Y:S01]  /*b280*/  SHFL.IDX PT, R21, R28, 0x1, 0x181f ;  /* 0x00381f001c157f89 */ /* 0x0084e200000e0000 */
        /* <DEDUP_REMOVED lines=11> */
[----:B-1----:R-:W-:-:S05]  /*b340*/  @!P1 IADD3 R24, P0, R6, R2, RZ ;  /* 0x0000000206189210 */ /* 0x002fca0007f1e0ff */
[----:B------:R-:W-:Y:S01]  /*b350*/  @!P1 IMAD.X R25, R20, 0x1, R3, P0 ;  /* 0x0000000114199824 */ /* 0x000fe200000e0603 */
[----:B------:R-:W-:-:S05]  /*b360*/  @!P1 IADD3 R22, P0, R15, R2, RZ ;  /* 0x000000020f169210 */ /* 0x000fca0007f1e0ff */
[----:B---3--:R-:W-:Y:S01]  /*b370*/  @!P1 IMAD.X R23, R21, 0x1, R3, P0 ;  /* 0x0000000115179824 */ /* 0x008fe200000e0603 */
[----:B------:R-:W-:-:S13]  /*b380*/  ISETP.GE.AND P0, PT, R81, c[0x0][0x27c], PT ;  /* 0x00009f0051007a0c */ /* 0x000fda0003f06270 */
[C---:B------:R-:W-:Y:S01]  /*b390*/  @!P0 IMAD.SHL.U32 R4, R81.reuse, 0x2, RZ ;  /* 0x0000000251048824 */ /* 0x040fe200078e00ff */
[----:B------:R-:W-:-:S04]  /*b3a0*/  @!P0 SHF.L.U64.HI R5, R81, 0x1, R65 ;  /* 0x0000000151058819 */ /* 0x000fc80000010241 */
[----:B------:R-:W-:-:S05]  /*b3b0*/  @!P0 IADD3 R2, P2, R6, R4, RZ ;  /* 0x0000000406028210 */ /* 0x000fca0007f5e0ff */
[----:B------:R-:W-:Y:S01]  /*b3c0*/  @!P0 IMAD.X R3, R20, 0x1, R5, P2 ;  /* 0x0000000114038824 */ /* 0x000fe200010e0605 */
[----:B------:R-:W-:Y:S01]  /*b3d0*/  @!P0 IADD3 R20, P2, R15, R4, RZ ;  /* 0x000000040f148210 */ /* 0x000fe20007f5e0ff */
[----:B------:R-:W-:-:S03]  /*b3e0*/  CS2R R34, SRZ ;  /* 0x0000000000227805 */ /* 0x000fc6000001ff00 */
[----:B------:R1:W5:Y:S01]  /*b3f0*/  @!P0 LD.E.64 R38, [R2.64] ;  /* 0x0000000802268980 */ /* 0x000362000c101b00 */
[----:B------:R-:W-:Y:S02]  /*b400*/  @!P0 IMAD.X R21, R21, 0x1, R5, P2 ;  /* 0x0000000115158824 */ /* 0x000fe400010e0605 */
[----:B------:R-:W-:-:S03]  /*b410*/  CS2R R4, SRZ ;  /* 0x0000000000047805 */ /* 0x000fc6000001ff00 */
[----:B------:R3:W5:Y:S04]  /*b420*/  @!P0 LD.E.64 R34, [R20.64] ;  /* 0x0000000814228980 */ /* 0x000768000c101b00 */
[----:B------:R3:W5:Y:S01]  /*b430*/  @!P1 LD.E.64 R4, [R24.64] ;  /* 0x0000000818049980 */ /* 0x000762000c101b00 */
[----:B-1----:R-:W-:-:S06]  /*b440*/  CS2R R2, SRZ ;  /* 0x0000000000027805 */ /* 0x002fcc000001ff00 */
[----:B------:R3:W5:Y:S02]  /*b450*/  @!P1 LD.E.64 R2, [R22.64] ;  /* 0x0000000816029980 */ /* 0x000764000c101b00 */
.L_x_1579:
[----:B----4-:R-:W-:Y:S05]  /*b460*/  BSYNC B0 ;  /* 0x0000000000007941 */ /* 0x010fea0003800000 */
.L_x_1578:
[----:B-1-3-5:R-:W-:Y:S01]  /*b470*/  IMAD.MOV.U32 R24, RZ, RZ, R38 ;  /* 0x000000ffff187224 */ /* 0x02afe200078e0026 */
[----:B------:R1:W3:Y:S01]  /*b480*/  SHFL.IDX PT, R21, R32, 0x2, 0x181f ;  /* 0x00581f0020157f89 */ /* 0x0002e200000e0000 */
        /* <DEDUP_REMOVED lines=27> */
[----:B------:R-:W-:Y:S01]  /*b640*/  ISETP.GE.AND P0, PT, R81, c[0x0][0x27c], PT ;  /* 0x00009f0051007a0c */ /* 0x000fe20003f06270 */
[----:B------:R-:W-:-:S10]  /*b650*/  CS2R R36, SRZ ;  /* 0x0000000000247805 */ /* 0x000fd4000001ff00 */
[C---:B------:R-:W-:Y:S01]  /*b660*/  @!P1 IMAD.SHL.U32 R6, R78.reuse, 0x2, RZ ;  /* 0x000000024e069824 */ /* 0x040fe200078e00ff */
[----:B------:R-:W-:Y:S02]  /*b670*/  @!P1 SHF.L.U64.HI R15, R78, 0x1, R79 ;  /* 0x000000014e0f9819 */ /* 0x000fe4000001024f */
[----:B------:R-:W-:Y:S02]  /*b680*/  @!P0 SHF.L.U64.HI R29, R81, 0x1, R65 ;  /* 0x00000001511d8819 */ /* 0x000fe40000010241 */
[----:B----4-:R-:W-:-:S05]  /*b690*/  @!P1 IADD3 R26, P2, R22, R6, RZ ;  /* 0x00000006161a9210 */ /* 0x010fca0007f5e0ff */
[--C-:B------:R-:W-:Y:S01]  /*b6a0*/  @!P1 IMAD.X R27, R21, 0x1, R15.reuse, P2 ;  /* 0x00000001151b9824 */ /* 0x100fe200010e060f */
[----:B-1----:R-:W-:Y:S01]  /*b6b0*/  @!P1 IADD3 R24, P2, R20, R6, RZ ;  /* 0x0000000614189210 */ /* 0x002fe20007f5e0ff */
[----:B------:R-:W-:Y:S01]  /*b6c0*/  @!P0 IMAD.SHL.U32 R6, R81, 0x2, RZ ;  /* 0x0000000251068824 */ /* 0x000fe200078e00ff */
[----:B------:R-:W-:Y:S01]  /*b6d0*/  CS2R R40, SRZ ;  /* 0x0000000000287805 */ /* 0x000fe2000001ff00 */
[----:B------:R-:W-:Y:S01]  /*b6e0*/  CS2R R42, SRZ ;  /* 0x00000000002a7805 */ /* 0x000fe2000001ff00 */
[----:B------:R1:W5:Y:S01]  /*b6f0*/  @!P1 LD.E.64 R36, [R26.64] ;  /* 0x000000081a249980 */ /* 0x000362000c101b00 */
[----:B--2---:R-:W-:Y:S01]  /*b700*/  @!P1 IMAD.X R25, R30, 0x1, R15, P2 ;  /* 0x000000011e199824 */ /* 0x004fe200010e060f */
[----:B------:R-:W-:-:S04]  /*b710*/  @!P0 IADD3 R22, P2, R22, R6, RZ ;  /* 0x0000000616168210 */ /* 0x000fc80007f5e0ff */
[----:B------:R1:W5:Y:S01]  /*b720*/  @!P1 LD.E.64 R40, [R24.64] ;  /* 0x0000000818289980 */ /* 0x000362000c101b00 */
[----:B------:R-:W-:Y:S01]  /*b730*/  @!P0 IMAD.X R23, R21, 0x1, R29, P2 ;  /* 0x0000000115178824 */ /* 0x000fe200010e061d */
[----:B------:R-:W-:-:S04]  /*b740*/  @!P0 IADD3 R20, P2, R20, R6, RZ ;  /* 0x0000000614148210 */ /* 0x000fc80007f5e0ff */
[----:B------:R1:W5:Y:S01]  /*b750*/  @!P0 LD.E.64 R44, [R22.64] ;  /* 0x00000008162c8980 */ /* 0x000362000c101b00 */
[----:B------:R-:W-:-:S05]  /*b760*/  @!P0 IMAD.X R21, R30, 0x1, R29, P2 ;  /* 0x000000011e158824 */ /* 0x000fca00010e061d */
[----:B------:R1:W5:Y:S03]  /*b770*/  @!P0 LD.E.64 R42, [R20.64] ;  /* 0x00000008142a8980 */ /* 0x000366000c101b00 */
.L_x_1581:
[----:B---3--:R-:W-:Y:S05]  /*b780*/  BSYNC B0 ;  /* 0x0000000000007941 */ /* 0x008fea0003800000 */
.L_x_1580:
[----:B------:R-:W-:Y:S01]  /*b790*/  ISETP.NE.AND P0, PT, R46, RZ, PT ;  /* 0x000000ff2e00720c */ /* 0x000fe20003f05270 */
[----:B-1--45:R-:W-:Y:S01]  /*b7a0*/  IMAD.MOV.U32 R22, RZ, RZ, R44 ;  /* 0x000000ffff167224 */ /* 0x032fe200078e002c */
[----:B--2---:R-:W1:Y:S01]  /*b7b0*/  SHFL.IDX PT, R30, R32, 0x3, 0x181f ;  /* 0x00781f00201e7f89 */ /* 0x004e6200000e0000 */
        /* <DEDUP_REMOVED lines=16> */
[----:B------:R-:W-:Y:S01]  /*b8c0*/  PRMT R64, R21, 0x7610, R64 ;  /* 0x0000761015407816 */ /* 0x000fe20000000040 */
[----:B------:R-:W-:Y:S01]  /*b8d0*/  CS2R R46, SRZ ;  /* 0x00000000002e7805 */ /* 0x000fe2000001ff00 */
[----:B------:R-:W-:Y:S01]  /*b8e0*/  PRMT R60, R60, 0x5410, R20 ;  /* 0x000054103c3c7816 */ /* 0x000fe20000000014 */
[----:B------:R4:W1:Y:S01]  /*b8f0*/  SHFL.IDX PT, R23, R31, 0x3, 0x181f ;  /* 0x00781f001f177f89 */ /* 0x00086200000e0000 */
[----:B------:R-:W-:Y:S01]  /*b900*/  PRMT R62, R6, 0x7610, R62 ;  /* 0x00007610063e7816 */ /* 0x000fe2000000003e */
[----:B--2---:R-:W-:Y:S01]  /*b910*/  CS2R R32, SRZ ;  /* 0x0000000000207805 */ /* 0x004fe2000001ff00 */
[----:B------:R-:W-:Y:S05]  /*b920*/  @P0 BRA `(.L_x_1583) ;  /* 0x0000016000000947 */ /* 0x000fea0003800000 */
[----:B---3--:R-:W-:Y:S01]  /*b930*/  ISETP.GE.AND P1, PT, R78, c[0x0][0x27c], PT ;  /* 0x00009f004e007a0c */ /* 0x008fe20003f26270 */
[----:B------:R-:W-:Y:S01]  /*b940*/  CS2R R50, SRZ ;  /* 0x0000000000327805 */ /* 0x000fe2000001ff00 */
[----:B------:R-:W-:Y:S01]  /*b950*/  ISETP.GE.AND P0, PT, R81, c[0x0][0x27c], PT ;  /* 0x00009f0051007a0c */ /* 0x000fe20003f06270 */
[----:B------:R-:W-:-:S10]  /*b960*/  CS2R R32, SRZ ;  /* 0x0000000000207805 */ /* 0x000fd4000001ff00 */
[C---:B------:R-:W-:Y:S01]  /*b970*/  @!P1 IMAD.SHL.U32 R6, R78.reuse, 0x2, RZ ;  /* 0x000000024e069824 */ /* 0x040fe200078e00ff */
[----:B------:R-:W-:Y:S01]  /*b980*/  @!P1 SHF.L.U64.HI R21, R78, 0x1, R79 ;  /* 0x000000014e159819 */ /* 0x000fe2000001024f */
[C---:B------:R-:W-:Y:S01]  /*b990*/  @!P0 IMAD.SHL.U32 R20, R81.reuse, 0x2, RZ ;  /* 0x0000000251148824 */ /* 0x040fe200078e00ff */
[----:B----4-:R-:W-:Y:S02]  /*b9a0*/  @!P0 SHF.L.U64.HI R28, R81, 0x1, R65 ;  /* 0x00000001511c8819 */ /* 0x010fe40000010241 */
[-C--:B------:R-:W-:Y:S02]  /*b9b0*/  @!P1 IADD3 R26, P2, R15, R6.reuse, RZ ;  /* 0x000000060f1a9210 */ /* 0x080fe40007f5e0ff */
[----:B-1----:R-:W-:Y:S02]  /*b9c0*/  @!P1 IADD3 R24, P4, R23, R6, RZ ;  /* 0x0000000617189210 */ /* 0x002fe40007f9e0ff */
[-C--:B------:R-:W-:Y:S01]  /*b9d0*/  @!P0 IADD3 R22, P3, R15, R20.reuse, RZ ;  /* 0x000000140f168210 */ /* 0x080fe20007f7e0ff */
[C-C-:B------:R-:W-:Y:S01]  /*b9e0*/  @!P1 IMAD.X R27, R30.reuse, 0x1, R21.reuse, P2 ;  /* 0x000000011e1b9824 */ /* 0x140fe200010e0615 */
[----:B------:R-:W-:Y:S01]  /*b9f0*/  @!P0 IADD3 R20, P2, R23, R20, RZ ;  /* 0x0000001417148210 */ /* 0x000fe20007f5e0ff */
[C---:B------:R-:W-:Y:S01]  /*ba00*/  @!P1 IMAD.X R25, R29.reuse, 0x1, R21, P4 ;  /* 0x000000011d199824 */ /* 0x040fe200020e0615 */
[----:B------:R-:W-:Y:S01]  /*ba10*/  CS2R R46, SRZ ;  /* 0x00000000002e7805 */ /* 0x000fe2000001ff00 */
[----:B------:R-:W-:Y:S01]  /*ba20*/  CS2R R48, SRZ ;  /* 0x0000000000307805 */ /* 0x000fe2000001ff00 */
[--C-:B------:R-:W-:Y:S01]  /*ba30*/  @!P0 IMAD.X R23, R30, 0x1, R28.reuse, P3 ;  /* 0x000000011e178824 */ /* 0x100fe200018e061c */
[----:B------:R1:W5:Y:S01]  /*ba40*/  @!P1 LD.E.64 R32, [R26.64] ;  /* 0x000000081a209980 */ /* 0x000362000c101b00 */
[----:B------:R-:W-:-:S03]  /*ba50*/  @!P0 IMAD.X R21, R29, 0x1, R28, P2 ;  /* 0x000000011d158824 */ /* 0x000fc600010e061c */
[----:B------:R1:W5:Y:S04]  /*ba60*/  @!P0 LD.E.64 R50, [R22.64] ;  /* 0x0000000816328980 */ /* 0x000368000c101b00 */
[----:B------:R1:W5:Y:S04]  /*ba70*/  @!P1 LD.E.64 R46, [R24.64] ;  /* 0x00000008182e9980 */ /* 0x000368000c101b00 */
[----:B------:R1:W5:Y:S02]  /*ba80*/  @!P0 LD.E.64 R48, [R20.64] ;  /* 0x0000000814308980 */ /* 0x000364000c101b00 */
.L_x_1583:
[----:B---3--:R-:W-:Y:S05]  /*ba90*/  BSYNC B0 ;  /* 0x0000000000007941 */ /* 0x008fea0003800000 */
.L_x_1582:
[----:B-1----:R-:W-:Y:S01]  /*baa0*/  IMAD.IADD R20, R56, 0x1, -R98 ;  /* 0x0000000138147824 */ /* 0x002fe200078e0a62 */
[----:B------:R-:W-:-:S04]  /*bab0*/  DEPBAR.LE SB0, 0x1 ;  /* 0x000080400000791a */ /* 0x000fc80000000000 */
[----:B----4-:R-:W-:Y:S01]  /*bac0*/  IMNMX R31, R20, 0x80, PT ;  /* 0x00000080141f7817 */ /* 0x010fe20003800200 */
        /* <DEDUP_REMOVED lines=22> */
[----:B------:R-:W-:Y:S02]  /*bc30*/  SHF.R.U32.HI R6, RZ, 0x10, R9 ;  /* 0x00000010ff067819 */ /* 0x000fe40000011609 */
[----:B------:R-:W-:Y:S02]  /*bc40*/  SHF.R.U32.HI R26, RZ, 0x10, R17 ;  /* 0x00000010ff1a7819 */ /* 0x000fe40000011611 */
[----:B------:R-:W-:Y:S01]  /*bc50*/  SHF.R.U64 R29, R8, 0x10, R9 ;  /* 0x00000010081d7819 */ /* 0x000fe20000001209 */
[----:B------:R-:W-:Y:S01]  /*bc60*/  HADD2.F32 R9, -RZ, R52.H1_H1 ;  /* 0x30000034ff097230 */ /* 0x000fe20000004100 */
[----:B------:R-:W-:Y:S01]  /*bc70*/  SHF.R.U64 R30, R16, 0x10, R17 ;  /* 0x00000010101e7819 */ /* 0x000fe20000001211 */
[----:B------:R-:W-:Y:S02]  /*bc80*/  HADD2.F32 R27, -RZ, R26.H0_H0 ;  /* 0x2000001aff1b7230 */ /* 0x000fe40000004100 */
[----:B-1----:R-:W-:-:S02]  /*bc90*/  HADD2.F32 R25, -RZ, R22.H0_H0 ;  /* 0x20000016ff197230 */ /* 0x002fc40000004100 */
[----:B------:R-:W-:Y:S02]  /*bca0*/  HADD2.F32 R15, -RZ, R22.H1_H1 ;  /* 0x30000016ff0f7230 */ /* 0x000fe40000004100 */
[--C-:B------:R-:W-:Y:S02]  /*bcb0*/  HADD2.F32 R8, -RZ, R23.reuse.H1_H1 ;  /* 0x30000017ff087230 */ /* 0x100fe40000004100 */
[----:B------:R-:W-:Y:S02]  /*bcc0*/  HADD2.F32 R22, -RZ, R6.H0_H0 ;  /* 0x20000006ff167230 */ /* 0x000fe40000004100 */
[----:B------:R-:W-:Y:S02]  /*bcd0*/  HADD2.F32 R24, -RZ, R23.H0_H0 ;  /* 0x20000017ff187230 */ /* 0x000fe40000004100 */
[--C-:B------:R-:W-:Y:S02]  /*bce0*/  HADD2.F32 R17, -RZ, R21.reuse.H0_H0 ;  /* 0x20000015ff117230 */ /* 0x100fe40000004100 */
[----:B------:R-:W-:Y:S01]  /*bcf0*/  HADD2.F32 R16, -RZ, R21.H1_H1 ;  /* 0x30000015ff107230 */ /* 0x000fe20000004100 */
[-C--:B------:R-:W-:Y:S01]  /*bd00*/  FMUL.FTZ R21, R8, R22.reuse ;  /* 0x0000001608157220 */ /* 0x080fe20000410000 */
[----:B------:R-:W-:Y:S01]  /*bd10*/  HADD2.F32 R23, -RZ, R20.H0_H0 ;  /* 0x20000014ff177230 */ /* 0x000fe20000004100 */
[C---:B------:R-:W-:Y:S01]  /*bd20*/  FMUL.FTZ R22, R24.reuse, R22 ;  /* 0x0000001618167220 */ /* 0x040fe20000410000 */
[----:B------:R-:W-:Y:S01]  /*bd30*/  HADD2.F32 R6, -RZ, R52.H0_H0 ;  /* 0x20000034ff067230 */ /* 0x000fe20000004100 */
[-C--:B------:R-:W-:Y:S01]  /*bd40*/  FFMA.FTZ R28, R24, R27.reuse, -R21 ;  /* 0x0000001b181c7223 */ /* 0x080fe20000010815 */
[----:B------:R-:W-:Y:S01]  /*bd50*/  HADD2.F32 R20, -RZ, R20.H1_H1 ;  /* 0x30000014ff147230 */ /* 0x000fe20000004100 */
[----:B------:R-:W-:Y:S01]  /*bd60*/  FFMA.FTZ R27, R8, R27, R22 ;  /* 0x0000001b081b7223 */ /* 0x000fe20000010016 */
[----:B------:R-:W-:Y:S01]  /*bd70*/  HADD2.F32 R8, -RZ, R53.H1_H1 ;  /* 0x30000035ff087230 */ /* 0x000fe20000004100 */
[----:B------:R-:W-:-:S02]  /*bd80*/  FMUL.FTZ R21, R23, R6 ;  /* 0x0000000617157220 */ /* 0x000fc40000410000 */
[C---:B------:R-:W-:Y:S01]  /*bd90*/  FMUL.FTZ R26, R20.reuse, R6 ;  /* 0x00000006141a7220 */ /* 0x040fe20000410000 */
[----:B------:R-:W-:Y:S01]  /*bda0*/  HADD2.F32 R6, -RZ, R53.H0_H0 ;  /* 0x20000035ff067230 */ /* 0x000fe20000004100 */
[-C--:B------:R-:W-:Y:S01]  /*bdb0*/  FFMA.FTZ R24, R20, R9.reuse, R21 ;  /* 0x0000000914187223 */ /* 0x080fe20000010015 */
[----:B------:R-:W-:Y:S01]  /*bdc0*/  HADD2.F32 R21, -RZ, R29.H0_H0 ;  /* 0x2000001dff157230 */ /* 0x000fe20000004100 */
[----:B------:R-:W-:Y:S01]  /*bdd0*/  FFMA.FTZ R26, R23, R9, -R26 ;  /* 0x00000009171a7223 */ /* 0x000fe2000001081a */
[----:B------:R-:W-:Y:S01]  /*bde0*/  HADD2.F32 R23, -RZ, R30.H0_H0 ;  /* 0x2000001eff177230 */ /* 0x000fe20000004100 */
[-C--:B------:R-:W-:Y:S02]  /*bdf0*/  FMUL.FTZ R9, R15, R6.reuse ;  /* 0x000000060f097220 */ /* 0x080fe40000410000 */
[----:B------:R-:W-:Y:S02]  /*be00*/  FMUL.FTZ R6, R25, R6 ;  /* 0x0000000619067220 */ /* 0x000fe40000410000 */
[----:B------:R-:W-:-:S02]  /*be10*/  FMUL.FTZ R20, R16, R21 ;  /* 0x0000001510147220 */ /* 0x000fc40000410000 */
[----:B------:R-:W-:Y:S02]  /*be20*/  FMUL.FTZ R21, R17, R21 ;  /* 0x0000001511157220 */ /* 0x000fe40000410000 */
[-C--:B------:R-:W-:Y:S02]  /*be30*/  FFMA.FTZ R22, R25, R8.reuse, -R9 ;  /* 0x0000000819167223 */ /* 0x080fe40000010809 */
[----:B------:R-:W-:Y:S02]  /*be40*/  FFMA.FTZ R6, R15, R8, R6 ;  /* 0x000000080f067223 */ /* 0x000fe40000010006 */
[-C--:B------:R-:W-:Y:S01]  /*be50*/  FFMA.FTZ R9, R17, R23.reuse, -R20 ;  /* 0x0000001711097223 */ /* 0x080fe20000010814 */
[----:B------:R-:W-:Y:S01]  /*be60*/  F2FP.PACK_AB R20, R24, R26 ;  /* 0x0000001a1814723e */ /* 0x000fe200000000ff */
[----:B------:R-:W-:Y:S01]  /*be70*/  FFMA.FTZ R8, R16, R23, R21 ;  /* 0x0000001710087223 */ /* 0x000fe20000010015 */
[----:B------:R-:W-:Y:S02]  /*be80*/  F2FP.PACK_AB R23, R27, R28 ;  /* 0x0000001c1b17723e */ /* 0x000fe400000000ff */
[----:B------:R-:W-:-:S02]  /*be90*/  F2FP.PACK_AB R22, R6, R22 ;  /* 0x000000160616723e */ /* 0x000fc400000000ff */
[----:B------:R-:W-:-:S05]  /*bea0*/  F2FP.PACK_AB R21, R8, R9 ;  /* 0x000000090815723e */ /* 0x000fca00000000ff */
[----:B------:R1:W-:Y:S02]  /*beb0*/  STS.128 [R228+0x100], R20 ;  /* 0x00010014e4007388 */ /* 0x0003e40000000c00 */
.L_x_1587:
[----:B------:R-:W-:Y:S05]  /*bec0*/  BSYNC B0 ;  /* 0x0000000000007941 */ /* 0x000fea0003800000 */
.L_x_1586:
        /* <DEDUP_REMOVED lines=9> */
[--C-:B------:R-:W-:Y:S02]  /*bf60*/  HADD2.F32 R18, -RZ, R23.reuse.H0_H0 ;  /* 0x20000017ff127230 */ /* 0x100fe40000004100 */
[----:B------:R-:W-:Y:S02]  /*bf70*/  HADD2.F32 R8, -RZ, R23.H1_H1 ;  /* 0x30000017ff087230 */ /* 0x000fe40000004100 */
[----:B------:R-:W-:Y:S02]  /*bf80*/  HADD2.F32 R22, -RZ, R6.H0_H0 ;  /* 0x20000006ff167230 */ /* 0x000fe40000004100 */
[----:B------:R-:W-:Y:S02]  /*bf90*/  HADD2.F32 R16, -RZ, R20.H1_H1 ;  /* 0x30000014ff107230 */ /* 0x000fe40000004100 */
[----:B------:R-:W-:Y:S02]  /*bfa0*/  HADD2.F32 R6, -RZ, R54.H0_H0 ;  /* 0x20000036ff067230 */ /* 0x000fe40000004100 */
[----:B------:R-:W-:Y:S01]  /*bfb0*/  HADD2.F32 R17, -RZ, R20.H0_H0 ;  /* 0x20000014ff117230 */ /* 0x000fe20000004100 */
[----:B------:R-:W-:Y:S01]  /*bfc0*/  FMUL.FTZ R20, R8, R22 ;  /* 0x0000001608147220 */ /* 0x000fe20000410000 */
[----:B------:R-:W-:-:S02]  /*bfd0*/  HADD2.F32 R15, -RZ, R21.H0_H0 ;  /* 0x20000015ff0f7230 */ /* 0x000fc40000004100 */
[----:B------:R-:W-:Y:S01]  /*bfe0*/  HADD2.F32 R11, -RZ, R21.H1_H1 ;  /* 0x30000015ff0b7230 */ /* 0x000fe20000004100 */
[----:B------:R-:W-:Y:S01]  /*bff0*/  FMUL.FTZ R21, R18, R22 ;  /* 0x0000001612157220 */ /* 0x000fe20000410000 */
[----:B------:R-:W-:Y:S01]  /*c000*/  HADD2.F32 R23, -RZ, R9.H0_H0 ;  /* 0x20000009ff177230 */ /* 0x000fe20000004100 */
[----:B------:R-:W-:Y:S01]  /*c010*/  FMUL.FTZ R22, R16, R6 ;  /* 0x0000000610167220 */ /* 0x000fe20000410000 */
[----:B------:R-:W-:-:S03]  /*c020*/  HADD2.F32 R9, -RZ, R54.H1_H1 ;  /* 0x30000036ff097230 */ /* 0x000fc60000004100 */
[----:B------:R-:W-:Y:S02]  /*c030*/  FFMA.FTZ R20, R18, R23, -R20 ;  /* 0x0000001712147223 */ /* 0x000fe40000010814 */
[C---:B------:R-:W-:Y:S01]  /*c040*/  FMUL.FTZ R18, R17.reuse, R6 ;  /* 0x0000000611127220 */ /* 0x040fe20000410000 */
[--C-:B------:R-:W-:Y:S01]  /*c050*/  HADD2.F32 R6, -RZ, R55.reuse.H0_H0 ;  /* 0x20000037ff067230 */ /* 0x100fe20000004100 */
[----:B------:R-:W-:Y:S01]  /*c060*/  FFMA.FTZ R22, R17, R9, -R22 ;  /* 0x0000000911167223 */ /* 0x000fe20000010816 */
[----:B------:R-:W-:Y:S01]  /*c070*/  HADD2.F32 R17, -RZ, R24.H0_H0 ;  /* 0x20000018ff117230 */ /* 0x000fe20000004100 */
[----:B------:R-:W-:Y:S01]  /*c080*/  FFMA.FTZ R21, R8, R23, R21 ;  /* 0x0000001708157223 */ /* 0x000fe20000010015 */
[----:B------:R-:W-:Y:S01]  /*c090*/  HADD2.F32 R8, -RZ, R55.H1_H1 ;  /* 0x30000037ff087230 */ /* 0x000fe20000004100 */
[----:B------:R-:W-:Y:S01]  /*c0a0*/  FFMA.FTZ R18, R16, R9, R18 ;  /* 0x0000000910127223 */ /* 0x000fe20000010012 */
[----:B------:R-:W-:Y:S01]  /*c0b0*/  HADD2.F32 R23, -RZ, R25.H0_H0 ;  /* 0x20000019ff177230 */ /* 0x000fe20000004100 */
[----:B------:R-:W-:-:S02]  /*c0c0*/  FMUL.FTZ R9, R10, R6 ;  /* 0x000000060a097220 */ /* 0x000fc40000410000 */
[-C--:B------:R-:W-:Y:S02]  /*c0d0*/  FMUL.FTZ R16, R11, R17.reuse ;  /* 0x000000110b107220 */ /* 0x080fe40000410000 */
        /* <DEDUP_REMOVED lines=11> */
.L_x_1585:
[----:B------:R-:W-:Y:S05]  /*c190*/  BSYNC B1 ;  /* 0x0000000000017941 */ /* 0x000fea0003800000 */
.L_x_1584:
        /* <DEDUP_REMOVED lines=11> */
[----:B------:R-:W-:-:S03]  /*c250*/  SHF.R.U32.HI R4, RZ, 0x10, R5 ;  /* 0x00000010ff047819 */ /* 0x000fc60000011605 */
[----:B------:R-:W-:Y:S02]  /*c260*/  HADD2.F32 R21, -RZ, R21.H0_H0 ;  /* 0x20000015ff157230 */ /* 0x000fe40000004100 */
[----:B------:R-:W-:Y:S02]  /*c270*/  HADD2.F32 R22, -RZ, R4.H0_H0 ;  /* 0x20000004ff167230 */ /* 0x000fe40000004100 */
[----:B------:R-:W-:Y:S02]  /*c280*/  HADD2.F32 R4, -RZ, R57.H1_H1 ;  /* 0x30000039ff047230 */ /* 0x000fe40000004100 */
[--C-:B-1----:R-:W-:Y:S02]  /*c290*/  HADD2.F32 R17, -RZ, R10.reuse.H0_H0 ;  /* 0x2000000aff117230 */ /* 0x102fe40000004100 */
[----:B------:R-:W-:Y:S02]  /*c2a0*/  HADD2.F32 R5, -RZ, R10.H1_H1 ;  /* 0x3000000aff057230 */ /* 0x000fe40000004100 */
[----:B------:R-:W-:-:S02]  /*c2b0*/  HADD2.F32 R3, -RZ, R11.H1_H1 ;  /* 0x3000000bff037230 */ /* 0x000fc40000004100 */
[----:B------:R-:W-:Y:S02]  /*c2c0*/  HADD2.F32 R10, -RZ, R2.H0_H0 ;  /* 0x20000002ff0a7230 */ /* 0x000fe40000004100 */
        /* <DEDUP_REMOVED lines=8> */
[----:B------:R-:W-:Y:S02]  /*c350*/  FFMA.FTZ R19, R16, R22, -R9 ;  /* 0x0000001610137223 */ /* 0x000fe40000010809 */
[-C--:B------:R-:W-:Y:S02]  /*c360*/  FMUL.FTZ R18, R11, R2.reuse ;  /* 0x000000020b127220 */ /* 0x080fe40000410000 */
        /* <DEDUP_REMOVED lines=8> */
[C---:B------:R-:W-:Y:S02]  /*c3f0*/  FMUL.FTZ R2, R17.reuse, R2 ;  /* 0x0000000211027220 */ /* 0x040fe40000410000 */
[-C--:B------:R-:W-:Y:S02]  /*c400*/  FMUL.FTZ R9, R6, R11.reuse ;  /* 0x0000000b06097220 */ /* 0x080fe40000410000 */
[C---:B------:R-:W-:Y:S02]  /*c410*/  FMUL.FTZ R11, R8.reuse, R11 ;  /* 0x0000000b080b7220 */ /* 0x040fe40000410000 */
[-C--:B------:R-:W-:Y:S02]  /*c420*/  FFMA.FTZ R10, R17, R3.reuse, -R4 ;  /* 0x00000003110a7223 */ /* 0x080fe40000010804 */
[----:B------:R-:W-:Y:S02]  /*c430*/  FFMA.FTZ R3, R5, R3, R2 ;  /* 0x0000000305037223 */ /* 0x000fe40000010002 */
[-C--:B------:R-:W-:Y:S01]  /*c440*/  FFMA.FTZ R4, R8, R21.reuse, -R9 ;  /* 0x0000001508047223 */ /* 0x080fe20000010809 */
[----:B------:R-:W-:Y:S01]  /*c450*/  F2FP.PACK_AB R8, R15, R18 ;  /* 0x000000120f08723e */ /* 0x000fe200000000ff */
[----:B------:R-:W-:Y:S01]  /*c460*/  FFMA.FTZ R2, R6, R21, R11 ;  /* 0x0000001506027223 */ /* 0x000fe2000001000b */
[----:B------:R-:W-:-:S02]  /*c470*/  F2FP.PACK_AB R11, R16, R19 ;  /* 0x00000013100b723e */ /* 0x000fc400000000ff */
[----:B------:R-:W-:Y:S02]  /*c480*/  F2FP.PACK_AB R10, R3, R10 ;  /* 0x0000000a030a723e */ /* 0x000fe400000000ff */
[----:B------:R-:W-:-:S05]  /*c490*/  F2FP.PACK_AB R9, R2, R4 ;  /* 0x000000040209723e */ /* 0x000fca00000000ff */
[----:B------:R1:W-:Y:S02]  /*c4a0*/  STS.128 [R228+0x1100], R8 ;  /* 0x00110008e4007388 */ /* 0x0003e40000000c00 */
.L_x_1591:
[----:B------:R-:W-:Y:S05]  /*c4b0*/  BSYNC B0 ;  /* 0x0000000000007941 */ /* 0x000fea0003800000 */
.L_x_1590:
        /* <DEDUP_REMOVED lines=9> */
[--C-:B-1----:R-:W-:Y:S02]  /*c550*/  HADD2.F32 R17, -RZ, R10.reuse.H0_H0 ;  /* 0x2000000aff117230 */ /* 0x102fe40000004100 */
[----:B------:R-:W-:Y:S02]  /*c560*/  HADD2.F32 R6, -RZ, R10.H1_H1 ;  /* 0x3000000aff067230 */ /* 0x000fe40000004100 */
[--C-:B------:R-:W-:Y:S02]  /*c570*/  HADD2.F32 R5, -RZ, R11.reuse.H1_H1 ;  /* 0x3000000bff057230 */ /* 0x100fe40000004100 */
[----:B------:R-:W-:Y:S02]  /*c580*/  HADD2.F32 R10, -RZ, R2.H0_H0 ;  /* 0x20000002ff0a7230 */ /* 0x000fe40000004100 */
[----:B------:R-:W-:Y:S02]  /*c590*/  HADD2.F32 R16, -RZ, R11.H0_H0 ;  /* 0x2000000bff107230 */ /* 0x000fe40000004100 */
[----:B------:R-:W-:-:S02]  /*c5a0*/  HADD2.F32 R15, -RZ, R8.H0_H0 ;  /* 0x20000008ff0f7230 */ /* 0x000fc40000004100 */
[----:B------:R-:W-:Y:S02]  /*c5b0*/  HADD2.F32 R11, -RZ, R8.H1_H1 ;  /* 0x30000008ff0b7230 */ /* 0x000fe40000004100 */
[--C-:B------:R-:W-:Y:S02]  /*c5c0*/  HADD2.F32 R8, -RZ, R9.reuse.H0_H0 ;  /* 0x20000009ff087230 */ /* 0x100fe40000004100 */
[----:B------:R-:W-:Y:S01]  /*c5d0*/  HADD2.F32 R4, -RZ, R9.H1_H1 ;  /* 0x30000009ff047230 */ /* 0x000fe20000004100 */
[-C--:B------:R-:W-:Y:S01]  /*c5e0*/  FMUL.FTZ R9, R5, R10.reuse ;  /* 0x0000000a05097220 */ /* 0x080fe20000410000 */
[----:B------:R-:W-:Y:S01]  /*c5f0*/  HADD2.F32 R2, -RZ, R59.H0_H0 ;  /* 0x2000003bff027230 */ /* 0x000fe20000004100 */
[C---:B------:R-:W-:Y:S02]  /*c600*/  FMUL.FTZ R10, R16.reuse, R10 ;  /* 0x0000000a100a7220 */ /* 0x040fe40000410000 */
[----:B------:R-:W-:Y:S02]  /*c610*/  FFMA.FTZ R21, R16, R22, -R9 ;  /* 0x0000001610157223 */ /* 0x000fe40000010809 */
[----:B------:R-:W-:-:S02]  /*c620*/  FMUL.FTZ R18, R11, R2 ;  /* 0x000000020b127220 */ /* 0x000fc40000410000 */
[C---:B------:R-:W-:Y:S01]  /*c630*/  FMUL.FTZ R9, R15.reuse, R2 ;  /* 0x000000020f097220 */ /* 0x040fe20000410000 */
[----:B------:R-:W-:Y:S01]  /*c640*/  HADD2.F32 R2, -RZ, R60.H0_H0 ;  /* 0x2000003cff027230 */ /* 0x000fe20000004100 */
[-C--:B------:R-:W-:Y:S02]  /*c650*/  FFMA.FTZ R18, R15, R3.reuse, -R18 ;  /* 0x000000030f127223 */ /* 0x080fe40000010812 */
[----:B------:R-:W-:Y:S01]  /*c660*/  FFMA.FTZ R15, R11, R3, R9 ;  /* 0x000000030b0f7223 */ /* 0x000fe20000010009 */
[----:B------:R-:W-:Y:S01]  /*c670*/  HADD2.F32 R11, -RZ, R19.H0_H0 ;  /* 0x20000013ff0b7230 */ /* 0x000fe20000004100 */
[----:B------:R-:W-:Y:S01]  /*c680*/  FFMA.FTZ R16, R5, R22, R10 ;  /* 0x0000001605107223 */ /* 0x000fe2000001000a */
[----:B------:R-:W-:Y:S01]  /*c690*/  HADD2.F32 R3, -RZ, R61.H0_H0 ;  /* 0x2000003dff037230 */ /* 0x000fe20000004100 */
[-C--:B------:R-:W-:Y:S01]  /*c6a0*/  FMUL.FTZ R5, R6, R2.reuse ;  /* 0x0000000206057220 */ /* 0x080fe20000410000 */
[----:B------:R-:W-:Y:S01]  /*c6b0*/  HADD2.F32 R19, -RZ, R20.H0_H0 ;  /* 0x20000014ff137230 */ /* 0x000fe20000004100 */
[----:B------:R-:W-:-:S02]  /*c6c0*/  FMUL.FTZ R2, R17, R2 ;  /* 0x0000000211027220 */ /* 0x000fc40000410000 */
[-C--:B------:R-:W-:Y:S02]  /*c6d0*/  FMUL.FTZ R9, R4, R11.reuse ;  /* 0x0000000b04097220 */ /* 0x080fe40000410000 */
[----:B------:R-:W-:Y:S02]  /*c6e0*/  FMUL.FTZ R11, R8, R11 ;  /* 0x0000000b080b7220 */ /* 0x000fe40000410000 */
        /* <DEDUP_REMOVED lines=9> */
.L_x_1589:
[----:B------:R-:W-:Y:S05]  /*c780*/  BSYNC B1 ;  /* 0x0000000000017941 */ /* 0x000fea0003800000 */
.L_x_1588:
        /* <DEDUP_REMOVED lines=24> */
[----:B------:R-:W-:Y:S01]  /*c910*/  HADD2.F32 R2, -RZ, R60.H1_H1 ;  /* 0x3000003cff027230 */ /* 0x000fe20000004100 */
[C---:B------:R-:W-:Y:S02]  /*c920*/  FMUL.FTZ R10, R16.reuse, R10 ;  /* 0x0000000a100a7220 */ /* 0x040fe40000410000 */
[----:B------:R-:W-:Y:S02]  /*c930*/  FFMA.FTZ R21, R16, R22, -R9 ;  /* 0x0000001610157223 */ /* 0x000fe40000010809 */
[----:B------:R-:W-:-:S02]  /*c940*/  FMUL.FTZ R18, R11, R2 ;  /* 0x000000020b127220 */ /* 0x000fc40000410000 */
        /* <DEDUP_REMOVED lines=21> */
.L_x_1595:
[----:B------:R-:W-:Y:S05]  /*caa0*/  BSYNC B0 ;  /* 0x0000000000007941 */ /* 0x000fea0003800000 */
.L_x_1594:
        /* <DEDUP_REMOVED lines=44> */
.L_x_1593:
[----:B------:R-:W-:Y:S05]  /*cd70*/  BSYNC B1 ;  /* 0x0000000000017941 */ /* 0x000fea0003800000 */
.L_x_1592:
        /* <DEDUP_REMOVED lines=48> */
.L_x_1598:
[----:B------:R-:W-:Y:S05]  /*d080*/  BSYNC B0 ;  /* 0x0000000000007941 */ /* 0x000fea0003800000 */
.L_x_1597:
        /* <DEDUP_REMOVED lines=24> */
[----:B------:R-:W-:Y:S01]  /*d210*/  HADD2.F32 R2, -RZ, R66.H1_H1 ;  /* 0x30000042ff027230 */ /* 0x000fe20000004100 */
        /* <DEDUP_REMOVED lines=18> */
[----:B------:R1:W-:Y:S01]  /*d340*/  STS.128 [R228+0x7100], R8 ;  /* 0x00710008e4007388 */ /* 0x0003e20000000c00 */
[----:B------:R-:W-:Y:S05]  /*d350*/  BRA `(.L_x_1596) ;  /* 0x0000244000007947 */ /* 0x000fea0003800000 */
.L_x_1575:
        /* <DEDUP_REMOVED lines=34> */
[----:B------:R1:W2:Y:S01]  /*d580*/  @!P0 LD.E.128 R20, [R4.64] ;  /* 0x0000000804148980 */ /* 0x0002a2000c101d00 */
[----:B------:R-:W-:Y:S03]  /*d590*/  BSSY B0, `(.L_x_1599) ;  /* 0x0000025000007945 */ /* 0x000fe60003800000 */
[----:B------:R4:W1:Y:S01]  /*d5a0*/  SHFL.IDX PT, R30, R29, 0x1, 0x181f ;  /* 0x00381f001d1e7f89 */ /* 0x00086200000e0000 */
[----:B------:R-:W-:-:S03]  /*d5b0*/  ISETP.GE.AND P2, PT, R76, c[0x0][0x27c], PT ;  /* 0x00009f004c007a0c */ /* 0x000fc60003f46270 */
[----:B------:R4:W1:Y:S01]  /*d5c0*/  SHFL.IDX PT, R31, R15, 0x1, 0x181f ;  /* 0x00381f000f1f7f89 */ /* 0x00086200000e0000 */
[----:B------:R-:W-:-:S03]  /*d5d0*/  CS2R R18, SRZ ;  /* 0x0000000000127805 */ /* 0x000fc6000001ff00 */
[----:B------:R4:W1:Y:S01]  /*d5e0*/  SHFL.IDX PT, R32, R28, 0x1, 0x181f ;  /* 0x00381f001c207f89 */ /* 0x00086200000e0000 */
[----:B------:R-:W-:-:S03]  /*d5f0*/  CS2R R16, SRZ ;  /* 0x0000000000107805 */ /* 0x000fc6000001ff00 */
[----:B------:R4:W1:Y:S01]  /*d600*/  SHFL.IDX PT, R33, R6, 0x1, 0x181f ;  /* 0x00381f0006217f89 */ /* 0x00086200000e0000 */
[----:B------:R-:W-:Y:S01]  /*d610*/  CS2R R10, SRZ ;  /* 0x00000000000a7805 */ /* 0x000fe2000001ff00 */
[----:B---3--:R-:W-:Y:S01]  /*d620*/  IMAD.MOV.U32 R8, RZ, RZ, R26 ;  /* 0x000000ffff087224 */ /* 0x008fe200078e001a */
[----:B-1----:R-:W-:Y:S01]  /*d630*/  MOV R4, R24 ;  /* 0x0000001800047202 */ /* 0x002fe20000000f00 */
[----:B------:R-:W-:-:S03]  /*d640*/  IMAD.MOV.U32 R3, RZ, RZ, R25 ;  /* 0x000000ffff037224 */ /* 0x000fc600078e0019 */
[----:B------:R-:W-:Y:S01]  /*d650*/  PRMT R71, R8, 0x7610, R71 ;  /* 0x0000761008477816 */ /* 0x000fe20000000047 */
[----:B--2---:R-:W-:Y:S02]  /*d660*/  IMAD.MOV.U32 R2, RZ, RZ, R22 ;  /* 0x000000ffff027224 */ /* 0x004fe400078e0016 */
[----:B------:R-:W-:Y:S01]  /*d670*/  IMAD.MOV.U32 R8, RZ, RZ, R27 ;  /* 0x000000ffff087224 */ /* 0x000fe200078e001b */
[----:B------:R-:W-:Y:S01]  /*d680*/  PRMT R43, R3, 0x5410, R4 ;  /* 0x00005410032b7816 */ /* 0x000fe20000000004 */
[----:B------:R-:W-:Y:S01]  /*d690*/  IMAD.MOV.U32 R4, RZ, RZ, R23 ;  /* 0x000000ffff047224 */ /* 0x000fe200078e0017 */
[----:B------:R-:W-:Y:S01]  /*d6a0*/  PRMT R57, R2, 0x7610, R57 ;  /* 0x0000761002397816 */ /* 0x000fe20000000039 */
[----:B------:R-:W-:Y:S01]  /*d6b0*/  IMAD.MOV.U32 R2, RZ, RZ, R21 ;  /* 0x000000ffff027224 */ /* 0x000fe200078e0015 */
[----:B------:R-:W-:Y:S02]  /*d6c0*/  PRMT R59, R59, 0x5410, R8 ;  /* 0x000054103b3b7816 */ /* 0x000fe40000000008 */
[----:B------:R-:W-:Y:S01]  /*d6d0*/  MOV R3, R20 ;  /* 0x0000001400037202 */ /* 0x000fe20000000f00 */
[----:B------:R-:W-:Y:S01]  /*d6e0*/  CS2R R8, SRZ ;  /* 0x0000000000087805 */ /* 0x000fe2000001ff00 */
[----:B------:R-:W-:-:S02]  /*d6f0*/  PRMT R59, R4, 0x7610, R59 ;  /* 0x00007610043b7816 */ /* 0x000fc4000000003b */
[----:B------:R-:W-:Y:S01]  /*d700*/  PRMT R41, R2, 0x5410, R3 ;  /* 0x0000541002297816 */ /* 0x000fe20000000003 */
[----:B------:R-:W-:Y:S05]  /*d710*/  @P4 BRA `(.L_x_1600) ;  /* 0x000000c000004947 */ /* 0x000fea0003800000 */
[----:B----4-:R-:W-:Y:S01]  /*d720*/  CS2R R16, SRZ ;  /* 0x0000000000107805 */ /* 0x010fe2000001ff00 */
        /* <DEDUP_REMOVED lines=11> */
.L_x_1600:
[----:B----4-:R-:W-:Y:S05]  /*d7e0*/  BSYNC B0 ;  /* 0x0000000000007941 */ /* 0x010fea0003800000 */
.L_x_1599:
[----:B-1----:R-:W1:Y:S01]  /*d7f0*/  SHFL.IDX PT, R4, R29, 0x2, 0x181f ;  /* 0x00581f001d047f89 */ /* 0x002e6200000e0000 */
[----:B------:R-:W-:Y:S01]  /*d800*/  ISETP.GE.OR P0, PT, R76, c[0x0][0x27c], P6 ;  /* 0x00009f004c007a0c */ /* 0x000fe20003706670 */
[----:B------:R-:W-:Y:S01]  /*d810*/  CS2R R50, SRZ ;  /* 0x0000000000327805 */ /* 0x000fe2000001ff00 */
[----:B------:R-:W-:Y:S01]  /*d820*/  CS2R R48, SRZ ;  /* 0x0000000000307805 */ /* 0x000fe2000001ff00 */
[----:B------:R-:W2:Y:S01]  /*d830*/  SHFL.IDX PT, R5, R28, 0x2, 0x181f ;  /* 0x00581f001c057f89 */ /* 0x000ea200000e0000 */
[----:B------:R-:W-:-:S03]  /*d840*/  ISETP.NE.AND P3, PT, R46, RZ, PT ;  /* 0x000000ff2e00720c */ /* 0x000fc60003f65270 */
        /* <DEDUP_REMOVED lines=12> */
[----:B------:R-:W-:Y:S01]  /*d910*/  BSSY B0, `(.L_x_1601) ;  /* 0x000002e000007945 */ /* 0x000fe20003800000 */
[----:B------:R-:W-:Y:S01]  /*d920*/  CS2R R62, SRZ ;  /* 0x00000000003e7805 */ /* 0x000fe2000001ff00 */
[----:B------:R-:W-:Y:S01]  /*d930*/  CS2R R60, SRZ ;  /* 0x00000000003c7805 */ /* 0x000fe2000001ff00 */
[----:B------:R-:W2:Y:S01]  /*d940*/  SHFL.IDX PT, R28, R28, 0x3, 0x181f ;  /* 0x00781f001c1c7f89 */ /* 0x000ea200000e0000 */
[----:B------:R-:W-:Y:S01]  /*d950*/  CS2R R54, SRZ ;  /* 0x0000000000367805 */ /* 0x000fe2000001ff00 */
[----:B------:R-:W-:Y:S02]  /*d960*/  CS2R R52, SRZ ;  /* 0x0000000000347805 */ /* 0x000fe4000001ff00 */
[----:B------:R-:W2:Y:S04]  /*d970*/  SHFL.IDX PT, R29, R29, 0x3, 0x181f ;  /* 0x00781f001d1d7f89 */ /* 0x000ea800000e0000 */
[----:B------:R-:W2:Y:S04]  /*d980*/  SHFL.IDX PT, R15, R15, 0x3, 0x181f ;  /* 0x00781f000f0f7f89 */ /* 0x000ea800000e0000 */
[----:B------:R-:W2:Y:S01]  /*d990*/  SHFL.IDX PT, R6, R6, 0x3, 0x181f ;  /* 0x00781f0006067f89 */ /* 0x000ea200000e0000 */
[----:B-1---5:R-:W-:Y:S01]  /*d9a0*/  IMAD.MOV.U32 R5, RZ, RZ, R18 ;  /* 0x000000ffff057224 */ /* 0x022fe200078e0012 */
[----:B------:R-:W-:-:S04]  /*d9b0*/  MOV R4, R19 ;  /* 0x0000001300047202 */ /* 0x000fc80000000f00 */
[----:B------:R-:W-:Y:S01]  /*d9c0*/  PRMT R80, R4, 0x5410, R5 ;  /* 0x0000541004507816 */ /* 0x000fe20000000005 */
[----:B------:R-:W-:Y:S01]  /*d9d0*/  IMAD.MOV.U32 R5, RZ, RZ, R10 ;  /* 0x000000ffff057224 */ /* 0x000fe200078e000a */
[----:B------:R-:W-:Y:S01]  /*d9e0*/  MOV R4, R11 ;  /* 0x0000000b00047202 */ /* 0x000fe20000000f00 */
[----:B---3--:R-:W-:Y:S02]  /*d9f0*/  IMAD.MOV.U32 R3, RZ, RZ, R16 ;  /* 0x000000ffff037224 */ /* 0x008fe400078e0010 */
[----:B------:R-:W-:Y:S01]  /*da00*/  IMAD.MOV.U32 R2, RZ, RZ, R17 ;  /* 0x000000ffff027224 */ /* 0x000fe200078e0011 */
[----:B------:R-:W-:-:S04]  /*da10*/  PRMT R75, R5, 0x5410, R4 ;  /* 0x00005410054b7816 */ /* 0x000fc80000000004 */
[----:B------:R-:W-:Y:S01]  /*da20*/  PRMT R74, R2, 0x5410, R3 ;  /* 0x00005410024a7816 */ /* 0x000fe20000000003 */
[----:B------:R-:W-:Y:S02]  /*da30*/  IMAD.MOV.U32 R3, RZ, RZ, R8 ;  /* 0x000000ffff037224 */ /* 0x000fe400078e0008 */
[----:B------:R-:W-:-:S05]  /*da40*/  IMAD.MOV.U32 R2, RZ, RZ, R9 ;  /* 0x000000ffff027224 */ /* 0x000fca00078e0009 */
[----:B------:R-:W-:Y:S01]  /*da50*/  PRMT R73, R2, 0x5410, R3 ;  /* 0x0000541002497816 */ /* 0x000fe20000000003 */
[----:B--2---:R-:W-:Y:S01]  /*da60*/  IMAD.MOV.U32 R5, RZ, RZ, R50 ;  /* 0x000000ffff057224 */ /* 0x004fe200078e0032 */
[----:B------:R-:W-:Y:S01]  /*da70*/  MOV R4, R51 ;  /* 0x0000003300047202 */ /* 0x000fe20000000f00 */
[----:B------:R-:W-:Y:S02]  /*da80*/  IMAD.MOV.U32 R3, RZ, RZ, R48 ;  /* 0x000000ffff037224 */ /* 0x000fe400078e0030 */
[----:B------:R-:W-:Y:S01]  /*da90*/  IMAD.MOV.U32 R2, RZ, RZ, R49 ;  /* 0x000000ffff027224 */ /* 0x000fe200078e0031 */
[----:B------:R-:W-:Y:S01]  /*daa0*/  PRMT R88, R4, 0x5410, R5 ;  /* 0x0000541004587816 */ /* 0x000fe20000000005 */
[----:B----4-:R-:W-:-:S03]  /*dab0*/  IMAD.MOV.U32 R5, RZ, RZ, R46 ;  /* 0x000000ffff057224 */ /* 0x010fc600078e002e */
[----:B------:R-:W-:Y:S01]  /*dac0*/  PRMT R85, R2, 0x5410, R3 ;  /* 0x0000541002557816 */ /* 0x000fe20000000003 */
[----:B------:R-:W-:Y:S01]  /*dad0*/  IMAD.MOV.U32 R3, RZ, RZ, R44 ;  /* 0x000000ffff037224 */ /* 0x000fe200078e002c */
[----:B------:R-:W-:Y:S01]  /*dae0*/  MOV R4, R47 ;  /* 0x0000002f00047202 */ /* 0x000fe20000000f00 */
[----:B------:R-:W-:-:S03]  /*daf0*/  IMAD.MOV.U32 R2, RZ, RZ, R45 ;  /* 0x000000ffff027224 */ /* 0x000fc600078e002d */
[----:B------:R-:W-:Y:S02]  /*db00*/  PRMT R87, R5, 0x5410, R4 ;  /* 0x0000541005577816 */ /* 0x000fe40000000004 */
[----:B------:R-:W-:Y:S01]  /*db10*/  PRMT R84, R2, 0x5410, R3 ;  /* 0x0000541002547816 */ /* 0x000fe20000000003 */
[----:B------:R-:W-:Y:S05]  /*db20*/  @P3 BRA `(.L_x_1602) ;  /* 0x000000c000003947 */ /* 0x000fea0003800000 */
[----:B------:R-:W-:Y:S01]  /*db30*/  CS2R R60, SRZ ;  /* 0x00000000003c7805 */ /* 0x000fe2000001ff00 */
        /* <DEDUP_REMOVED lines=11> */
.L_x_1602:
[----:B------:R-:W-:Y:S05]  /*dbf0*/  BSYNC B0 ;  /* 0x0000000000007941 */ /* 0x000fea0003800000 */
.L_x_1601:
[----:B-1----:R-:W-:Y:S01]  /*dc00*/  IADD3 R4, -R98, R56, RZ ;  /* 0x0000003862047210 */ /* 0x002fe20007ffe1ff */
        /* <DEDUP_REMOVED lines=20> */
[----:B------:R-:W-:Y:S02]  /*dd50*/  SHF.L.U32 R6, R82, 0x6, RZ ;  /* 0x0000000652067819 */ /* 0x000fe400000006ff */
        /* <DEDUP_REMOVED lines=18> */
[----:B------:R-:W-:Y:S01]  /*de80*/  SHF.R.U32.HI R39, RZ, 0x10, R25 ;  /* 0x00000010ff277819 */ /* 0x000fe20000011619 */
[----:B------:R-:W2:Y:S01]  /*de90*/  LDS.128 R32, [R42+0x100] ;  /* 0x000100002a207984 */ /* 0x000ea20000000c00 */
[----:B------:R-:W-:Y:S01]  /*dea0*/  SHF.R.U64 R67, R20, 0x10, R21 ;  /* 0x0000001014437819 */ /* 0x000fe20000001215 */
[----:B-1----:R-:W-:Y:S01]  /*deb0*/  HADD2.F32 R37, -RZ, R29.H0_H0 ;  /* 0x2000001dff257230 */ /* 0x002fe20000004100 */
[--C-:B------:R-:W-:Y:S01]  /*dec0*/  SHF.R.U32.HI R40, RZ, 0x10, R23.reuse ;  /* 0x00000010ff287819 */ /* 0x100fe20000011617 */
[--C-:B------:R-:W-:Y:S01]  /*ded0*/  HADD2.F32 R27, -RZ, R31.reuse.H0_H0 ;  /* 0x2000001fff1b7230 */ /* 0x100fe20000004100 */
[----:B------:R-:W-:Y:S01]  /*dee0*/  SHF.R.U64 R64, R22, 0x10, R23 ;  /* 0x0000001016407819 */ /* 0x000fe20000001217 */
[----:B------:R-:W-:Y:S01]  /*def0*/  HADD2.F32 R26, -RZ, R31.H1_H1 ;  /* 0x3000001fff1a7230 */ /* 0x000fe20000004100 */
[----:B------:R-:W-:Y:S01]  /*df00*/  FMUL.FTZ R15, R37, R2 ;  /* 0x00000002250f7220 */ /* 0x000fe20000410000 */
[----:B------:R-:W-:Y:S01]  /*df10*/  HADD2.F32 R29, -RZ, R29.H1_H1 ;  /* 0x3000001dff1d7230 */ /* 0x000fe20000004100 */
[----:B------:R-:W-:Y:S01]  /*df20*/  SHF.R.U64 R69, R24, 0x10, R25 ;  /* 0x0000001018457819 */ /* 0x000fe20000001219 */
[----:B------:R-:W-:-:S02]  /*df30*/  HADD2.F32 R31, -RZ, R5.H0_H0 ;  /* 0x20000005ff1f7230 */ /* 0x000fc40000004100 */
[----:B------:R-:W-:Y:S02]  /*df40*/  HADD2.F32 R20, -RZ, R43.H0_H0 ;  /* 0x2000002bff147230 */ /* 0x000fe40000004100 */
[--C-:B------:R-:W-:Y:S02]  /*df50*/  HADD2.F32 R36, -RZ, R28.reuse.H0_H0 ;  /* 0x2000001cff247230 */ /* 0x100fe40000004100 */
[----:B------:R-:W-:Y:S02]  /*df60*/  HADD2.F32 R5, -RZ, R41.H1_H1 ;  /* 0x30000029ff057230 */ /* 0x000fe40000004100 */
[----:B------:R-:W-:Y:S02]  /*df70*/  HADD2.F32 R72, -RZ, R39.H0_H0 ;  /* 0x20000027ff487230 */ /* 0x000fe40000004100 */
[----:B------:R-:W-:Y:S02]  /*df80*/  HADD2.F32 R38, -RZ, R28.H1_H1 ;  /* 0x3000001cff267230 */ /* 0x000fe40000004100 */
[----:B------:R-:W-:-:S02]  /*df90*/  HADD2.F32 R28, -RZ, R30.H0_H0 ;  /* 0x2000001eff1c7230 */ /* 0x000fc40000004100 */
[----:B------:R-:W-:Y:S02]  /*dfa0*/  HADD2.F32 R30, -RZ, R30.H1_H1 ;  /* 0x3000001eff1e7230 */ /* 0x000fe40000004100 */
        /* <DEDUP_REMOVED lines=8> */
[----:B------:R-:W-:Y:S01]  /*e030*/  HADD2.F32 R15, -RZ, R43.H1_H1 ;  /* 0x3000002bff0f7230 */ /* 0x000fe20000004100 */
[----:B------:R-:W-:Y:S01]  /*e040*/  FMUL.FTZ R4, R36, R5 ;  /* 0x0000000524047220 */ /* 0x000fe20000410000 */
[----:B------:R-:W-:Y:S01]  /*e050*/  HADD2.F32 R32, -RZ, R40.H0_H0 ;  /* 0x20000028ff207230 */ /* 0x000fe20000004100 */
[C---:B------:R-:W-:Y:S01]  /*e060*/  FFMA.FTZ R65, R3.reuse, R72, R2 ;  /* 0x0000004803417223 */ /* 0x040fe20000010002 */
[----:B------:R-:W-:Y:S01]  /*e070*/  HADD2.F32 R2, -RZ, R59.H0_H0 ;  /* 0x2000003bff027230 */ /* 0x000fe20000004100 */
[----:B------:R-:W-:Y:S01]  /*e080*/  FMUL.FTZ R43, R3, R31 ;  /* 0x0000001f032b7220 */ /* 0x000fe20000410000 */
[----:B------:R-:W-:Y:S01]  /*e090*/  HADD2.F32 R3, -RZ, R57.H0_H0 ;  /* 0x20000039ff037230 */ /* 0x000fe20000004100 */
[C---:B------:R-:W-:Y:S01]  /*e0a0*/  FFMA.FTZ R57, R6.reuse, R15, R4 ;  /* 0x0000000f06397223 */ /* 0x040fe20000010004 */
[----:B------:R-:W-:Y:S01]  /*e0b0*/  HADD2.F32 R4, -RZ, R59.H1_H1 ;  /* 0x3000003bff047230 */ /* 0x000fe20000004100 */
[----:B------:R-:W-:Y:S01]  /*e0c0*/  FMUL.FTZ R41, R6, R5 ;  /* 0x0000000506297220 */ /* 0x000fe20000410000 */
[----:B------:R-:W-:Y:S01]  /*e0d0*/  HADD2.F32 R24, -RZ, R34.H0_H0 ;  /* 0x20000022ff187230 */ /* 0x000fe20000004100 */
[----:B------:R-:W-:Y:S01]  /*e0e0*/  FMUL.FTZ R6, R27, R2 ;  /* 0x000000021b067220 */ /* 0x000fe20000410000 */
[----:B------:R-:W-:Y:S01]  /*e0f0*/  HADD2.F32 R21, -RZ, R35.H1_H1 ;  /* 0x30000023ff157230 */ /* 0x000fe20000004100 */
[----:B------:R-:W-:Y:S01]  /*e100*/  FMUL.FTZ R31, R28, R3 ;  /* 0x000000031c1f7220 */ /* 0x000fe20000410000 */
[----:B------:R-:W-:Y:S01]  /*e110*/  HADD2.F32 R5, -RZ, R71.H0_H0 ;  /* 0x20000047ff057230 */ /* 0x000fe20000004100 */
[C---:B------:R-:W-:Y:S01]  /*e120*/  FFMA.FTZ R35, R22.reuse, R4, R6 ;  /* 0x0000000416237223 */ /* 0x040fe20000010006 */
[----:B------:R-:W-:Y:S01]  /*e130*/  HADD2.F32 R71, -RZ, R58.H0_H0 ;  /* 0x2000003aff477230 */ /* 0x000fe20000004100 */
[----:B------:R-:W-:Y:S01]  /*e140*/  FMUL.FTZ R33, R22, R2 ;  /* 0x0000000216217220 */ /* 0x000fe20000410000 */
[----:B------:R-:W-:Y:S01]  /*e150*/  HADD2.F32 R6, -RZ, R67.H0_H0 ;  /* 0x20000043ff067230 */ /* 0x000fe20000004100 */
[-C--:B------:R-:W-:Y:S01]  /*e160*/  FMUL.FTZ R2, R26, R32.reuse ;  /* 0x000000201a027220 */ /* 0x080fe20000410000 */
[----:B------:R-:W-:Y:S01]  /*e170*/  HADD2.F32 R22, -RZ, R64.H0_H0 ;  /* 0x20000040ff167230 */ /* 0x000fe20000004100 */
[C---:B------:R-:W-:Y:S01]  /*e180*/  FFMA.FTZ R59, R24.reuse, R5, R31 ;  /* 0x00000005183b7223 */ /* 0x040fe2000001001f */
[----:B------:R-:W-:Y:S01]  /*e190*/  HADD2.F32 R23, -RZ, R34.H1_H1 ;  /* 0x30000022ff177230 */ /* 0x000fe20000004100 */
[----:B------:R-:W-:Y:S01]  /*e1a0*/  FMUL.FTZ R39, R24, R3 ;  /* 0x0000000318277220 */ /* 0x000fe20000410000 */
[----:B------:R-:W-:Y:S01]  /*e1b0*/  HADD2.F32 R64, -RZ, R69.H0_H0 ;  /* 0x20000045ff407230 */ /* 0x000fe20000004100 */
[C---:B------:R-:W-:Y:S01]  /*e1c0*/  FMUL.FTZ R31, R21.reuse, R32 ;  /* 0x00000020151f7220 */ /* 0x040fe20000410000 */
[----:B------:R-:W-:Y:S01]  /*e1d0*/  HADD2.F32 R58, -RZ, R68.H0_H0 ;  /* 0x20000044ff3a7230 */ /* 0x000fe20000004100 */
[----:B------:R-:W-:-:S02]  /*e1e0*/  FFMA.FTZ R32, R21, R71, R2 ;  /* 0x0000004715207223 */ /* 0x000fc40000010002 */
[----:B------:R-:W-:Y:S02]  /*e1f0*/  FMUL.FTZ R3, R38, R6 ;  /* 0x0000000626037220 */ /* 0x000fe40000410000 */
[----:B------:R-:W-:Y:S02]  /*e200*/  FMUL.FTZ R2, R30, R22 ;  /* 0x000000161e027220 */ /* 0x000fe40000410000 */
[----:B------:R-:W-:Y:S02]  /*e210*/  FMUL.FTZ R24, R25, R6 ;  /* 0x0000000619187220 */ /* 0x000fe40000410000 */
[----:B------:R-:W-:Y:S02]  /*e220*/  FMUL.FTZ R21, R23, R22 ;  /* 0x0000001617157220 */ /* 0x000fe40000410000 */
[----:B------:R-:W-:Y:S02]  /*e230*/  FFMA.FTZ R34, R25, R64, R3 ;  /* 0x0000004019227223 */ /* 0x000fe40000010003 */
[----:B------:R-:W-:Y:S01]  /*e240*/  FFMA.FTZ R40, R23, R58, R2 ;  /* 0x0000003a17287223 */ /* 0x000fe20000010002 */
[----:B------:R-:W-:Y:S01]  /*e250*/  F2FP.PACK_AB R23, R32, R35 ;  /* 0x000000232017723e */ /* 0x000fe200000000ff */
[----:B------:R-:W-:-:S02]  /*e260*/  FFMA.FTZ R6, R28, R5, -R39 ;  /* 0x000000051c067223 */ /* 0x000fc40000010827 */
[----:B------:R-:W-:Y:S02]  /*e270*/  FFMA.FTZ R3, R27, R4, -R33 ;  /* 0x000000041b037223 */ /* 0x000fe40000010821 */
[----:B------:R-:W-:Y:S01]  /*e280*/  FFMA.FTZ R25, R37, R20, -R56 ;  /* 0x0000001425197223 */ /* 0x000fe20000010838 */
[----:B------:R-:W-:Y:S01]  /*e290*/  F2FP.PACK_AB R20, R34, R57 ;  /* 0x000000392214723e */ /* 0x000fe200000000ff */
        /* <DEDUP_REMOVED lines=10> */
[----:B------:R-:W-:-:S03]  /*e340*/  F2FP.PACK_AB R21, R65, R66 ;  /* 0x000000424115723e */ /* 0x000fc600000000ff */
[----:B------:R1:W-:Y:S04]  /*e350*/  STS.128 [R228+0x100], R24 ;  /* 0x00010018e4007388 */ /* 0x0003e80000000c00 */
[----:B------:R1:W-:Y:S02]  /*e360*/  STS.128 [R42+0x100], R20 ;  /* 0x000100142a007388 */ /* 0x0003e40000000c00 */
.L_x_1604:
[----:B------:R-:W-:Y:S05]  /*e370*/  BSYNC B0 ;  /* 0x0000000000007941 */ /* 0x000fea0003800000 */
.L_x_1603:
[----:B------:R-:W-:Y:S01]  /*e380*/  IADD3 R2, R82, 0x20, RZ ;  /* 0x0000002052027810 */ /* 0x000fe20007ffe0ff */
[----:B------:R-:W-:Y:S03]  /*e390*/  BSSY B0, `(.L_x_1605) ;  /* 0x000006a000007945 */ /* 0x000fe60003800000 */
[----:B------:R-:W-:-:S13]  /*e3a0*/  ISETP.GE.OR P0, PT, R2, R70, P2 ;  /* 0x000000460200720c */ /* 0x000fda0001706670 */
[----:B------:R-:W-:Y:S05]  /*e3b0*/  @P0 BRA `(.L_x_1606) ;  /* 0x0000067000000947 */ /* 0x000fea0003800000 */
[----:B------:R-:W2:Y:S01]  /*e3c0*/  LDL R64, [R1+0x120] ;  /* 0x0001200001407983 */ /* 0x000ea20000100800 */
[----:B------:R-:W-:Y:S02]  /*e3d0*/  MOV R2, c[0x0][0x27c] ;  /* 0x00009f0000027a02 */ /* 0x000fe40000000f00 */
[----:B------:R-:W-:Y:S02]  /*e3e0*/  IADD3 R5, R82, 0x20, RZ ;  /* 0x0000002052057810 */ /* 0x000fe40007ffe0ff */
        /* <DEDUP_REMOVED lines=16> */
[--C-:B------:R-:W-:Y:S02]  /*e4f0*/  SHF.R.U64 R56, R18, 0x10, R19.reuse ;  /* 0x0000001012387819 */ /* 0x100fe40000001213 */
[----:B------:R-:W-:Y:S01]  /*e500*/  SHF.L.U32 R35, R2, 0x1, RZ ;  /* 0x0000000102237819 */ /* 0x000fe200000006ff */
[----:B------:R-:W-:Y:S01]  /*e510*/  HADD2.F32 R2, -RZ, R73.H0_H0 ;  /* 0x20000049ff027230 */ /* 0x000fe20000004100 */
[----:B------:R-:W-:Y:S02]  /*e520*/  SHF.R.U32.HI R38, RZ, 0x10, R19 ;  /* 0x00000010ff267819 */ /* 0x000fe40000011613 */
[----:B------:R-:W-:Y:S01]  /*e530*/  SHF.R.U32.HI R31, RZ, 0x10, R17 ;  /* 0x00000010ff1f7819 */ /* 0x000fe20000011611 */
[----:B-1----:R-:W1:Y:S01]  /*e540*/  LDS.128 R24, [R35+0x100] ;  /* 0x0001000023187984 */ /* 0x002e620000000c00 */
[----:B------:R-:W-:Y:S01]  /*e550*/  SHF.R.U64 R43, R8, 0x10, R9 ;  /* 0x00000010082b7819 */ /* 0x000fe20000001209 */
[----:B------:R-:W-:Y:S01]  /*e560*/  HADD2.F32 R9, -RZ, R74.H0_H0 ;  /* 0x2000004aff097230 */ /* 0x000fe20000004100 */
[--C-:B------:R-:W-:Y:S01]  /*e570*/  SHF.R.U32.HI R32, RZ, 0x10, R11.reuse ;  /* 0x00000010ff207819 */ /* 0x100fe2000001160b */
[----:B------:R-:W-:Y:S01]  /*e580*/  HADD2.F32 R59, -RZ, R31.H0_H0 ;  /* 0x2000001fff3b7230 */ /* 0x000fe20000004100 */
[----:B------:R-:W-:Y:S01]  /*e590*/  SHF.R.U64 R40, R10, 0x10, R11 ;  /* 0x000000100a287819 */ /* 0x000fe2000000120b */
[----:B------:R-:W-:Y:S01]  /*e5a0*/  HADD2.F32 R58, -RZ, R38.H0_H0 ;  /* 0x20000026ff3a7230 */ /* 0x000fe20000004100 */
[----:B------:R-:W-:Y:S01]  /*e5b0*/  SHF.R.U64 R57, R16, 0x10, R17 ;  /* 0x0000001010397819 */ /* 0x000fe20000001211 */
[----:B------:R-:W-:-:S02]  /*e5c0*/  HADD2.F32 R38, -RZ, R56.H0_H0 ;  /* 0x20000038ff267230 */ /* 0x000fc40000004100 */
[--C-:B-1----:R-:W-:Y:S02]  /*e5d0*/  HADD2.F32 R4, -RZ, R25.reuse.H0_H0 ;  /* 0x20000019ff047230 */ /* 0x102fe40000004100 */
[----:B------:R-:W-:Y:S02]  /*e5e0*/  HADD2.F32 R3, -RZ, R25.H1_H1 ;  /* 0x30000019ff037230 */ /* 0x000fe40000004100 */
[--C-:B------:R-:W-:Y:S01]  /*e5f0*/  HADD2.F32 R6, -RZ, R24.reuse.H0_H0 ;  /* 0x20000018ff067230 */ /* 0x100fe20000004100 */
[----:B------:R-:W-:Y:S01]  /*e600*/  FMUL.FTZ R36, R4, R2 ;  /* 0x0000000204247220 */ /* 0x000fe20000410000 */
[----:B------:R-:W-:Y:S02]  /*e610*/  HADD2.F32 R11, -RZ, R27.H0_H0 ;  /* 0x2000001bff0b7230 */ /* 0x000fe40000004100 */
[----:B------:R-:W-:Y:S02]  /*e620*/  HADD2.F32 R17, -RZ, R24.H1_H1 ;  /* 0x30000018ff117230 */ /* 0x000fe40000004100 */
[----:B------:R-:W-:-:S02]  /*e630*/  HADD2.F32 R24, -RZ, R32.H0_H0 ;  /* 0x20000020ff187230 */ /* 0x000fc40000004100 */
[--C-:B------:R-:W-:Y:S02]  /*e640*/  HADD2.F32 R16, -RZ, R26.reuse.H0_H0 ;  /* 0x2000001aff107230 */ /* 0x100fe40000004100 */
[----:B------:R-:W-:Y:S02]  /*e650*/  HADD2.F32 R10, -RZ, R27.H1_H1 ;  /* 0x3000001bff0a7230 */ /* 0x000fe40000004100 */
[----:B------:R-:W-:Y:S01]  /*e660*/  HADD2.F32 R15, -RZ, R26.H1_H1 ;  /* 0x3000001aff0f7230 */ /* 0x000fe20000004100 */
[----:B--2---:R-:W1:Y:S02]  /*e670*/  LDS.128 R20, [R64] ;  /* 0x0000000040147984 */ /* 0x004e640000000c00 */
[----:B-1----:R-:W-:Y:S02]  /*e680*/  HADD2.F32 R29, -RZ, R21.H0_H0 ;  /* 0x20000015ff1d7230 */ /* 0x002fe40000004100 */
[--C-:B------:R-:W-:Y:S02]  /*e690*/  HADD2.F32 R19, -RZ, R23.reuse.H0_H0 ;  /* 0x20000017ff137230 */ /* 0x100fe40000004100 */
[----:B------:R-:W-:Y:S01]  /*e6a0*/  HADD2.F32 R18, -RZ, R23.H1_H1 ;  /* 0x30000017ff127230 */ /* 0x000fe20000004100 */
[----:B------:R-:W-:Y:S01]  /*e6b0*/  FMUL.FTZ R8, R29, R2 ;  /* 0x000000021d087220 */ /* 0x000fe20000410000 */
[----:B------:R-:W-:-:S02]  /*e6c0*/  HADD2.F32 R21, -RZ, R21.H1_H1 ;  /* 0x30000015ff157230 */ /* 0x000fc40000004100 */
[----:B------:R-:W-:Y:S01]  /*e6d0*/  HADD2.F32 R23, -RZ, R5.H0_H0 ;  /* 0x20000005ff177230 */ /* 0x000fe20000004100 */
[----:B------:R-:W-:Y:S01]  /*e6e0*/  FFMA.FTZ R42, R4, R9, R8 ;  /* 0x00000009042a7223 */ /* 0x000fe20000010008 */
[----:B------:R-:W-:Y:S02]  /*e6f0*/  HADD2.F32 R28, -RZ, R20.H0_H0 ;  /* 0x20000014ff1c7230 */ /* 0x000fe40000004100 */
[----:B------:R-:W-:Y:S01]  /*e700*/  HADD2.F32 R5, -RZ, R73.H1_H1 ;  /* 0x30000049ff057230 */ /* 0x000fe20000004100 */
[-C--:B------:R-:W-:Y:S01]  /*e710*/  FMUL.FTZ R2, R21, R23.reuse ;  /* 0x0000001715027220 */ /* 0x080fe20000410000 */
[----:B------:R-:W-:Y:S01]  /*e720*/  HADD2.F32 R8, -RZ, R74.H1_H1 ;  /* 0x3000004aff087230 */ /* 0x000fe20000004100 */
[C---:B------:R-:W-:Y:S01]  /*e730*/  FMUL.FTZ R34, R3.reuse, R23 ;  /* 0x0000001703227220 */ /* 0x040fe20000410000 */
[----:B------:R-:W-:Y:S01]  /*e740*/  HADD2.F32 R30, -RZ, R20.H1_H1 ;  /* 0x30000014ff1e7230 */ /* 0x000fe20000004100 */
[----:B------:R-:W-:Y:S01]  /*e750*/  FMUL.FTZ R4, R28, R5 ;  /* 0x000000051c047220 */ /* 0x000fe20000410000 */
[----:B------:R-:W-:Y:S01]  /*e760*/  HADD2.F32 R20, -RZ, R22.H0_H0 ;  /* 0x20000016ff147230 */ /* 0x000fe20000004100 */
[----:B------:R-:W-:Y:S01]  /*e770*/  FFMA.FTZ R41, R3, R59, R2 ;  /* 0x0000003b03297223 */ /* 0x000fe20000010002 */
[--C-:B------:R-:W-:Y:S01]  /*e780*/  HADD2.F32 R2, -RZ, R75.reuse.H1_H1 ;  /* 0x3000004bff027230 */ /* 0x100fe20000004100 */
[C---:B------:R-:W-:Y:S01]  /*e790*/  FFMA.FTZ R37, R6.reuse, R8, R4 ;  /* 0x0000000806257223 */ /* 0x040fe20000010004 */
[----:B------:R-:W-:Y:S01]  /*e7a0*/  HADD2.F32 R3, -RZ, R75.H0_H0 ;  /* 0x2000004bff037230 */ /* 0x000fe20000004100 */
[----:B------:R-:W-:Y:S01]  /*e7b0*/  FMUL.FTZ R33, R6, R5 ;  /* 0x0000000506217220 */ /* 0x000fe20000410000 */
[--C-:B------:R-:W-:Y:S01]  /*e7c0*/  HADD2.F32 R4, -RZ, R80.reuse.H0_H0 ;  /* 0x20000050ff047230 */ /* 0x100fe20000004100 */
[----:B------:R-:W-:Y:S01]  /*e7d0*/  FMUL.FTZ R6, R19, R2 ;  /* 0x0000000213067220 */ /* 0x000fe20000410000 */
[----:B------:R-:W-:Y:S01]  /*e7e0*/  HADD2.F32 R5, -RZ, R80.H1_H1 ;  /* 0x30000050ff057230 */ /* 0x000fe20000004100 */
[----:B------:R-:W-:Y:S01]  /*e7f0*/  FMUL.FTZ R23, R20, R3 ;  /* 0x0000000314177220 */ /* 0x000fe20000410000 */
[----:B------:R-:W-:Y:S01]  /*e800*/  HADD2.F32 R22, -RZ, R22.H1_H1 ;  /* 0x30000016ff167230 */ /* 0x000fe20000004100 */
[C---:B------:R-:W-:Y:S01]  /*e810*/  FFMA.FTZ R27, R11.reuse, R4, R6 ;  /* 0x000000040b1b7223 */ /* 0x040fe20000010006 */
[----:B------:R-:W-:Y:S01]  /*e820*/  HADD2.F32 R6, -RZ, R43.H0_H0 ;  /* 0x2000002bff067230 */ /* 0x000fe20000004100 */
[----:B------:R-:W-:Y:S01]  /*e830*/  FMUL.FTZ R25, R11, R2 ;  /* 0x000000020b197220 */ /* 0x000fe20000410000 */
[----:B------:R-:W-:Y:S01]  /*e840*/  HADD2.F32 R11, -RZ, R40.H0_H0 ;  /* 0x20000028ff0b7230 */ /* 0x000fe20000004100 */
[----:B------:R-:W-:Y:S01]  /*e850*/  FMUL.FTZ R2, R18, R24 ;  /* 0x0000001812027220 */ /* 0x000fe20000410000 */
[----:B------:R-:W-:Y:S01]  /*e860*/  HADD2.F32 R40, -RZ, R57.H0_H0 ;  /* 0x20000039ff287230 */ /* 0x000fe20000004100 */
[----:B------:R-:W-:-:S02]  /*e870*/  FFMA.FTZ R39, R16, R5, R23 ;  /* 0x0000000510277223 */ /* 0x000fc40000010017 */
[----:B------:R-:W-:Y:S02]  /*e880*/  FMUL.FTZ R31, R16, R3 ;  /* 0x00000003101f7220 */ /* 0x000fe40000410000 */
[C---:B------:R-:W-:Y:S02]  /*e890*/  FMUL.FTZ R23, R10.reuse, R24 ;  /* 0x000000180a177220 */ /* 0x040fe40000410000 */
[----:B------:R-:W-:Y:S02]  /*e8a0*/  FFMA.FTZ R24, R10, R58, R2 ;  /* 0x0000003a0a187223 */ /* 0x000fe40000010002 */
[-C--:B------:R-:W-:Y:S02]  /*e8b0*/  FMUL.FTZ R3, R30, R6.reuse ;  /* 0x000000061e037220 */ /* 0x080fe40000410000 */
[----:B------:R-:W-:Y:S02]  /*e8c0*/  FMUL.FTZ R2, R22, R11 ;  /* 0x0000000b16027220 */ /* 0x000fe40000410000 */
[----:B------:R-:W-:-:S02]  /*e8d0*/  FMUL.FTZ R16, R17, R6 ;  /* 0x0000000611107220 */ /* 0x000fc40000410000 */
[----:B------:R-:W-:Y:S02]  /*e8e0*/  FMUL.FTZ R11, R15, R11 ;  /* 0x0000000b0f0b7220 */ /* 0x000fe40000410000 */
        /* <DEDUP_REMOVED lines=20> */
.L_x_1606:
[----:B------:R-:W-:Y:S05]  /*ea30*/  BSYNC B0 ;  /* 0x0000000000007941 */ /* 0x000fea0003800000 */
.L_x_1605:
        /* <DEDUP_REMOVED lines=28> */
[----:B------:R-:W-:Y:S01]  /*ec00*/  SHF.R.U32.HI R29, RZ, 0x10, R47 ;  /* 0x00000010ff1d7819 */ /* 0x000fe2000001162f */
[----:B-1----:R-:W1:Y:S01]  /*ec10*/  LDS.128 R16, [R31+0x100] ;  /* 0x000100001f107984 */ /* 0x002e620000000c00 */
[----:B------:R-:W-:Y:S02]  /*ec20*/  SHF.R.U32.HI R32, RZ, 0x10, R51 ;  /* 0x00000010ff207819 */ /* 0x000fe40000011633 */
[----:B------:R-:W-:Y:S01]  /*ec30*/  SHF.R.U64 R38, R46, 0x10, R47 ;  /* 0x000000102e267819 */ /* 0x000fe2000000122f */
[----:B------:R-:W-:Y:S01]  /*ec40*/  HADD2.F32 R28, -RZ, R29.H0_H0 ;  /* 0x2000001dff1c7230 */ /* 0x000fe20000004100 */
[----:B------:R-:W-:Y:S01]  /*ec50*/  SHF.R.U64 R43, R48, 0x10, R49 ;  /* 0x00000010302b7819 */ /* 0x000fe20000001231 */
[----:B------:R-:W-:Y:S01]  /*ec60*/  HADD2.F32 R44, -RZ, R32.H0_H0 ;  /* 0x20000020ff2c7230 */ /* 0x000fe20000004100 */
[----:B------:R-:W-:-:S03]  /*ec70*/  SHF.R.U64 R42, R50, 0x10, R51 ;  /* 0x00000010322a7819 */ /* 0x000fc60000001233 */
[----:B------:R-:W-:Y:S02]  /*ec80*/  HADD2.F32 R43, -RZ, R43.H0_H0 ;  /* 0x2000002bff2b7230 */ /* 0x000fe40000004100 */
[--C-:B-1----:R-:W-:Y:S02]  /*ec90*/  HADD2.F32 R4, -RZ, R17.reuse.H0_H0 ;  /* 0x20000011ff047230 */ /* 0x102fe40000004100 */
[----:B------:R-:W-:Y:S02]  /*eca0*/  HADD2.F32 R3, -RZ, R17.H1_H1 ;  /* 0x30000011ff037230 */ /* 0x000fe40000004100 */
[----:B------:R-:W-:Y:S01]  /*ecb0*/  HADD2.F32 R17, -RZ, R16.H1_H1 ;  /* 0x30000010ff117230 */ /* 0x000fe20000004100 */
[----:B------:R-:W-:Y:S01]  /*ecc0*/  FMUL.FTZ R35, R4, R2 ;  /* 0x0000000204237220 */ /* 0x000fe20000410000 */
[----:B------:R-:W-:Y:S01]  /*ecd0*/  HADD2.F32 R15, -RZ, R18.H1_H1 ;  /* 0x30000012ff0f7230 */ /* 0x000fe20000004100 */
[----:B--2---:R-:W1:Y:S02]  /*ece0*/  LDS.128 R8, [R56] ;  /* 0x0000000038087984 */ /* 0x004e640000000c00 */
[----:B-1----:R-:W-:-:S02]  /*ecf0*/  HADD2.F32 R22, -RZ, R10.H0_H0 ;  /* 0x2000000aff167230 */ /* 0x002fc40000004100 */
[----:B------:R-:W-:Y:S02]  /*ed00*/  HADD2.F32 R25, -RZ, R10.H1_H1 ;  /* 0x3000000aff197230 */ /* 0x000fe40000004100 */
[--C-:B------:R-:W-:Y:S02]  /*ed10*/  HADD2.F32 R26, -RZ, R9.reuse.H0_H0 ;  /* 0x20000009ff1a7230 */ /* 0x100fe40000004100 */
[----:B------:R-:W-:Y:S02]  /*ed20*/  HADD2.F32 R10, -RZ, R16.H0_H0 ;  /* 0x20000010ff0a7230 */ /* 0x000fe40000004100 */
[----:B------:R-:W-:Y:S01]  /*ed30*/  HADD2.F32 R16, -RZ, R18.H0_H0 ;  /* 0x20000012ff107230 */ /* 0x000fe20000004100 */
[----:B------:R-:W-:Y:S01]  /*ed40*/  FMUL.FTZ R6, R26, R2 ;  /* 0x000000021a067220 */ /* 0x000fe20000410000 */
[----:B------:R-:W-:Y:S02]  /*ed50*/  HADD2.F32 R23, -RZ, R9.H1_H1 ;  /* 0x30000009ff177230 */ /* 0x000fe40000004100 */
[----:B------:R-:W-:-:S02]  /*ed60*/  HADD2.F32 R18, -RZ, R5.H0_H0 ;  /* 0x20000005ff127230 */ /* 0x000fc40000004100 */
[--C-:B------:R-:W-:Y:S02]  /*ed70*/  HADD2.F32 R24, -RZ, R8.reuse.H0_H0 ;  /* 0x20000008ff187230 */ /* 0x100fe40000004100 */
[----:B------:R-:W-:Y:S01]  /*ed80*/  HADD2.F32 R27, -RZ, R8.H1_H1 ;  /* 0x30000008ff1b7230 */ /* 0x000fe20000004100 */
[-C--:B------:R-:W-:Y:S01]  /*ed90*/  FMUL.FTZ R2, R23, R18.reuse ;  /* 0x0000001217027220 */ /* 0x080fe20000410000 */
[----:B------:R-:W-:Y:S01]  /*eda0*/  HADD2.F32 R8, -RZ, R85.H0_H0 ;  /* 0x20000055ff087230 */ /* 0x000fe20000004100 */
[C---:B------:R-:W-:Y:S01]  /*edb0*/  FMUL.FTZ R34, R3.reuse, R18 ;  /* 0x0000001203227220 */ /* 0x040fe20000410000 */
[----:B------:R-:W-:Y:S01]  /*edc0*/  HADD2.F32 R5, -RZ, R84.H1_H1 ;  /* 0x30000054ff057230 */ /* 0x000fe20000004100 */
[----:B------:R-:W-:Y:S01]  /*edd0*/  FFMA.FTZ R39, R3, R45, R2 ;  /* 0x0000002d03277223 */ /* 0x000fe20000010002 */
[----:B------:R-:W-:Y:S01]  /*ede0*/  HADD2.F32 R21, -RZ, R11.H0_H0 ;  /* 0x2000000bff157230 */ /* 0x000fe20000004100 */
[----:B------:R-:W-:Y:S01]  /*edf0*/  FFMA.FTZ R40, R4, R8, R6 ;  /* 0x0000000804287223 */ /* 0x000fe20000010006 */
[----:B------:R-:W-:Y:S01]  /*ee00*/  HADD2.F32 R6, -RZ, R85.H1_H1 ;  /* 0x30000055ff067230 */ /* 0x000fe20000004100 */
[-C--:B------:R-:W-:Y:S01]  /*ee10*/  FMUL.FTZ R4, R24, R5.reuse ;  /* 0x0000000518047220 */ /* 0x080fe20000410000 */
[----:B------:R-:W-:Y:S01]  /*ee20*/  HADD2.F32 R2, -RZ, R87.H1_H1 ;  /* 0x30000057ff027230 */ /* 0x000fe20000004100 */
[C---:B------:R-:W-:Y:S01]  /*ee30*/  FMUL.FTZ R33, R10.reuse, R5 ;  /* 0x000000050a217220 */ /* 0x040fe20000410000 */
[----:B------:R-:W-:Y:S01]  /*ee40*/  HADD2.F32 R20, -RZ, R11.H1_H1 ;  /* 0x3000000bff147230 */ /* 0x000fe20000004100 */
[----:B------:R-:W-:Y:S01]  /*ee50*/  FFMA.FTZ R36, R10, R6, R4 ;  /* 0x000000060a247223 */ /* 0x000fe20000010004 */
[----:B------:R-:W-:Y:S01]  /*ee60*/  HADD2.F32 R11, -RZ, R19.H0_H0 ;  /* 0x20000013ff0b7230 */ /* 0x000fe20000004100 */
[----:B------:R-:W-:Y:S01]  /*ee70*/  FMUL.FTZ R10, R21, R2 ;  /* 0x00000002150a7220 */ /* 0x000fe20000410000 */
[----:B------:R-:W-:-:S02]  /*ee80*/  HADD2.F32 R4, -RZ, R88.H0_H0 ;  /* 0x20000058ff047230 */ /* 0x000fc40000004100 */
[----:B------:R-:W-:Y:S02]  /*ee90*/  HADD2.F32 R3, -RZ, R87.H0_H0 ;  /* 0x20000057ff037230 */ /* 0x000fe40000004100 */
[----:B------:R-:W-:Y:S01]  /*eea0*/  HADD2.F32 R9, -RZ, R19.H1_H1 ;  /* 0x30000013ff097230 */ /* 0x000fe20000004100 */
[C---:B------:R-:W-:Y:S01]  /*eeb0*/  FMUL.FTZ R19, R11.reuse, R2 ;  /* 0x000000020b137220 */ /* 0x040fe20000410000 */
[----:B------:R-:W-:Y:S01]  /*eec0*/  HADD2.F32 R5, -RZ, R88.H1_H1 ;  /* 0x30000058ff057230 */ /* 0x000fe20000004100 */
[----:B------:R-:W-:Y:S01]  /*eed0*/  FFMA.FTZ R29, R11, R4, R10 ;  /* 0x000000040b1d7223 */ /* 0x000fe2000001000a */
[----:B------:R-:W-:Y:S01]  /*eee0*/  HADD2.F32 R11, -RZ, R41.H0_H0 ;  /* 0x20000029ff0b7230 */ /* 0x000fe20000004100 */
[-C--:B------:R-:W-:Y:S01]  /*eef0*/  FMUL.FTZ R18, R22, R3.reuse ;  /* 0x0000000316127220 */ /* 0x080fe20000410000 */
[----:B------:R-:W-:Y:S01]  /*ef00*/  HADD2.F32 R10, -RZ, R38.H0_H0 ;  /* 0x20000026ff0a7230 */ /* 0x000fe20000004100 */
[----:B------:R-:W-:Y:S01]  /*ef10*/  FMUL.FTZ R2, R20, R28 ;  /* 0x0000001c14027220 */ /* 0x000fe20000410000 */
[----:B------:R-:W-:Y:S01]  /*ef20*/  HADD2.F32 R38, -RZ, R42.H0_H0 ;  /* 0x2000002aff267230 */ /* 0x000fe20000004100 */
[----:B------:R-:W-:-:S02]  /*ef30*/  FMUL.FTZ R30, R16, R3 ;  /* 0x00000003101e7220 */ /* 0x000fc40000410000 */
[----:B------:R-:W-:Y:S02]  /*ef40*/  FFMA.FTZ R37, R16, R5, R18 ;  /* 0x0000000510257223 */ /* 0x000fe40000010012 */
[----:B------:R-:W-:Y:S02]  /*ef50*/  FFMA.FTZ R18, R9, R44, R2 ;  /* 0x0000002c09127223 */ /* 0x000fe40000010002 */
[-C--:B------:R-:W-:Y:S02]  /*ef60*/  FMUL.FTZ R3, R27, R11.reuse ;  /* 0x0000000b1b037220 */ /* 0x080fe40000410000 */
[----:B------:R-:W-:Y:S02]  /*ef70*/  FMUL.FTZ R16, R9, R28 ;  /* 0x0000001c09107220 */ /* 0x000fe40000410000 */
        /* <DEDUP_REMOVED lines=23> */
.L_x_1608:
[----:B------:R-:W-:Y:S05]  /*f0f0*/  BSYNC B0 ;  /* 0x0000000000007941 */ /* 0x000fea0003800000 */
.L_x_1607:
[----:B------:R-:W-:-:S04]  /*f100*/  IADD3 R2, R82, 0x60, RZ ;  /* 0x0000006052027810 */ /* 0x000fc80007ffe0ff */
        /* <DEDUP_REMOVED lines=22> */
[----:B-1----:R-:W-:Y:S01]  /*f270*/  SHF.L.U32 R31, R2, 0x1, RZ ;  /* 0x00000001021f7819 */ /* 0x002fe200000006ff */
[----:B------:R-:W-:Y:S01]  /*f280*/  HADD2.F32 R2, -RZ, R89.H0_H0 ;  /* 0x20000059ff027230 */ /* 0x000fe20000004100 */
[----:B------:R-:W-:Y:S01]  /*f290*/  SHF.R.U32.HI R29, RZ, 0x10, R55 ;  /* 0x00000010ff1d7819 */ /* 0x000fe20000011637 */
[----:B------:R-:W-:Y:S01]  /*f2a0*/  HADD2.F32 R45, -RZ, R28.H0_H0 ;  /* 0x2000001cff2d7230 */ /* 0x000fe20000004100 */
[----:B------:R-:W-:Y:S01]  /*f2b0*/  SHF.R.U64 R36, R52, 0x10, R53 ;  /* 0x0000001034247819 */ /* 0x000fe20000001235 */
[----:B------:R-:W1:Y:S01]  /*f2c0*/  LDS.128 R16, [R31+0x100] ;  /* 0x000100001f107984 */ /* 0x000e620000000c00 */
[----:B------:R-:W-:Y:S01]  /*f2d0*/  SHF.R.U32.HI R32, RZ, 0x10, R63 ;  /* 0x00000010ff207819 */ /* 0x000fe2000001163f */
[----:B------:R-:W-:Y:S01]  /*f2e0*/  HADD2.F32 R28, -RZ, R29.H0_H0 ;  /* 0x2000001dff1c7230 */ /* 0x000fe20000004100 */
[----:B------:R-:W-:-:S02]  /*f2f0*/  SHF.R.U64 R37, R54, 0x10, R55 ;  /* 0x0000001036257819 */ /* 0x000fc40000001237 */
[----:B------:R-:W-:Y:S01]  /*f300*/  SHF.R.U64 R43, R60, 0x10, R61 ;  /* 0x000000103c2b7819 */ /* 0x000fe2000000123d */
[----:B------:R-:W-:Y:S01]  /*f310*/  HADD2.F32 R44, -RZ, R32.H0_H0 ;  /* 0x20000020ff2c7230 */ /* 0x000fe20000004100 */
[----:B------:R-:W-:Y:S01]  /*f320*/  SHF.R.U64 R41, R62, 0x10, R63 ;  /* 0x000000103e297819 */ /* 0x000fe2000000123f */
        /* <DEDUP_REMOVED lines=17> */
[--C-:B------:R-:W-:Y:S01]  /*f440*/  HADD2.F32 R8, -RZ, R90.reuse.H0_H0 ;  /* 0x2000005aff087230 */ /* 0x100fe20000004100 */
        /* <DEDUP_REMOVED lines=24> */
[C---:B------:R-:W-:Y:S01]  /*f5d0*/  FMUL.FTZ R30, R16.reuse, R3 ;  /* 0x00000003101e7220 */ /* 0x040fe20000410000 */
[----:B------:R-:W-:Y:S01]  /*f5e0*/  HADD2.F32 R36, -RZ, R41.H0_H0 ;  /* 0x20000029ff247230 */ /* 0x000fe20000004100 */
[----:B------:R-:W-:-:S02]  /*f5f0*/  FFMA.FTZ R39, R16, R5, R18 ;  /* 0x0000000510277223 */ /* 0x000fc40000010012 */
[----:B------:R-:W-:Y:S02]  /*f600*/  FFMA.FTZ R18, R9, R44, R2 ;  /* 0x0000002c09127223 */ /* 0x000fe40000010002 */
[-C--:B------:R-:W-:Y:S02]  /*f610*/  FMUL.FTZ R3, R27, R11.reuse ;  /* 0x0000000b1b037220 */ /* 0x080fe40000410000 */
[----:B------:R-:W-:Y:S02]  /*f620*/  FMUL.FTZ R16, R9, R28 ;  /* 0x0000001c09107220 */ /* 0x000fe40000410000 */
[-C--:B------:R-:W-:Y:S02]  /*f630*/  FMUL.FTZ R2, R25, R10.reuse ;  /* 0x0000000a19027220 */ /* 0x080fe40000410000 */
[----:B------:R-:W-:Y:S02]  /*f640*/  FMUL.FTZ R11, R17, R11 ;  /* 0x0000000b110b7220 */ /* 0x000fe40000410000 */
[----:B------:R-:W-:-:S02]  /*f650*/  FMUL.FTZ R9, R15, R10 ;  /* 0x0000000a0f097220 */ /* 0x000fc40000410000 */
[----:B------:R-:W-:Y:S02]  /*f660*/  FFMA.FTZ R28, R17, R37, R3 ;  /* 0x00000025111c7223 */ /* 0x000fe40000010003 */
        /* <DEDUP_REMOVED lines=19> */
.L_x_1596:
[----:B------:R-:W-:Y:S05]  /*f7a0*/  BSYNC B2 ;  /* 0x0000000000027941 */ /* 0x000fea0003800000 */
.L_x_1574:
[----:B------:R-:W-:Y:S01]  /*f7b0*/  BAR.SYNC.DEFER_BLOCKING 0x0 ;  /* 0x0000000000007b1d */ /* 0x000fe20000010000 */
[----:B-1----:R-:W-:Y:S01]  /*f7c0*/  IMAD R4, R94, c[0x0][0x208], RZ ;  /* 0x000082005e047a24 */ /* 0x002fe200078e02ff */
[----:B------:R-:W-:Y:S01]  /*f7d0*/  ISETP.GE.AND P1, PT, R76, c[0x0][0x1d4], PT ;  /* 0x000075004c007a0c */ /* 0x000fe20003f26270 */
[----:B------:R-:W-:Y:S01]  /*f7e0*/  IMAD.WIDE.U32 R2, R237, c[0x0][0x208], RZ ;  /* 0x00008200ed027a25 */ /* 0x000fe200078e00ff */
[----:B------:R-:W-:-:S02]  /*f7f0*/  IADD3 R207, R202, 0x20, RZ ;  /* 0x00000020cacf7810 */ /* 0x000fc40007ffe0ff */
[----:B------:R-:W-:Y:S01]  /*f800*/  SHF.L.U64.HI R231, R76, 0x1, R77 ;  /* 0x000000014ce77819 */ /* 0x000fe2000001024d */
[----:B------:R-:W-:Y:S01]  /*f810*/  IMAD R4, R237, c[0x0][0x20c], R4 ;  /* 0x00008300ed047a24 */ /* 0x000fe200078e0204 */
[C---:B------:R-:W-:Y:S01]  /*f820*/  ISETP.GE.AND P2, PT, R227.reuse, c[0x0][0x1d4], PT ;  /* 0x00007500e3007a0c */ /* 0x040fe20003f46270 */
[----:B------:R-:W-:Y:S01]  /*f830*/  IMAD.WIDE.U32 R8, R86, c[0x0][0x210], RZ ;  /* 0x0000840056087a25 */ /* 0x000fe200078e00ff */
[----:B------:R-:W-:Y:S01]  /*f840*/  SHF.L.U64.HI R232, R227, 0x1, R102 ;  /* 0x00000001e3e87819 */ /* 0x000fe20000010266 */
[----:B------:R-:W1:Y:S01]  /*f850*/  S2R R15, SR_TID.X ;  /* 0x00000000000f7919 */ /* 0x000e620000002100 */
[----:B------:R-:W-:Y:S01]  /*f860*/  BSSY B0, `(.L_x_1609) ;  /* 0x0000061000007945 */ /* 0x000fe20003800000 */
[----:B------:R-:W-:Y:S02]  /*f870*/  IMAD.IADD R3, R3, 0x1, R4 ;  /* 0x0000000103037824 */ /* 0x000fe400078e0204 */
[----:B------:R-:W-:Y:S01]  /*f880*/  IMAD R4, R93, c[0x0][0x218], RZ ;  /* 0x000086005d047a24 */ /* 0x000fe200078e02ff */
[----:B------:R-:W-:Y:S01]  /*f890*/  STL.64 [R1+0x18], R8 ;  /* 0x0000180801007387 */ /* 0x000fe20000100a00 */
        /* <DEDUP_REMOVED lines=23> */
[----:B------:R-:W-:Y:S01]  /*fa10*/  SHFL.IDX PT, R10, R5, 0x1, 0x181f ;  /* 0x00381f00050a7f89 */ /* 0x000fe200000e0000 */
[----:B------:R-:W-:-:S03]  /*fa20*/  LOP3.LUT P0, RZ, R83, 0x2, RZ, 0xc0, !PT ;  /* 0x0000000253ff7812 */ /* 0x000fc6000780c0ff */
[----:B------:R-:W2:Y:S04]  /*fa30*/  SHFL.IDX PT, R2, R5, RZ, 0x181f ;  /* 0x00181fff05027589 */ /* 0x000ea800000e0000 */
[----:B------:R-:W3:Y:S04]  /*fa40*/  SHFL.IDX PT, R6, R3, RZ, 0x181f ;  /* 0x00181fff03067589 */ /* 0x000ee800000e0000 */
[----:B------:R-:W4:Y:S02]  /*fa50*/  SHFL.IDX PT, R11, R3, 0x1, 0x181f ;  /* 0x00381f00030b7f89 */ /* 0x000f2400000e0000 */
[----:B------:R-:W-:-:S02]  /*fa60*/  @P0 IADD3 R207, R202, -0x20, RZ ;  /* 0xffffffe0cacf0810 */ /* 0x000fc40007ffe0ff */
[----:B------:R-:W-:Y:S01]  /*fa70*/  ISETP.LT.OR P0, PT, R4, 0x1, P1 ;  /* 0x000000010400780c */ /* 0x000fe20000f01670 */
        /* <DEDUP_REMOVED lines=8> */
[----:B--2---:R-:W-:Y:S01]  /*fb00*/  IADD3 R8, P3, R2, R230, RZ ;  /* 0x000000e602087210 */ /* 0x004fe20007f7e0ff */
[----:B------:R-:W-:Y:S01]  /*fb10*/  LDSM.16.M88.4 R48, [R202+0x1800] ;  /* 0x00180000ca30783b */ /* 0x000fe20000000200 */
[----:B------:R-:W-:-:S03]  /*fb20*/  IADD3 R215, R207, 0x800, RZ ;  /* 0x00000800cfd77810 */ /* 0x000fc60007ffe0ff */
[----:B---3--:R-:W-:Y:S01]  /*fb30*/  IMAD.X R9, R6, 0x1, R231, P3 ;  /* 0x0000000106097824 */ /* 0x008fe200018e06e7 */
[----:B------:R-:W-:Y:S01]  /*fb40*/  LDSM.16.M88.4 R60, [R202+0x2000] ;  /* 0x00200000ca3c783b */ /* 0x000fe20000000200 */
[----:B------:R-:W-:-:S03]  /*fb50*/  ISETP.LT.OR P3, PT, R4, 0x21, P1 ;  /* 0x000000210400780c */ /* 0x000fc60000f61670 */
[----:B------:R-:W-:Y:S04]  /*fb60*/  LDSM.16.M88.4 R68, [R202+0x2800] ;  /* 0x00280000ca44783b */ /* 0x000fe80000000200 */
[----:B------:R-:W-:Y:S04]  /*fb70*/  LDSM.16.M88.4 R112, [R202+0x3000] ;  /* 0x00300000ca70783b */ /* 0x000fe80000000200 */
[----:B------:R-:W-:Y:S04]  /*fb80*/  LDSM.16.M88.4 R24, [R207] ;  /* 0x00000000cf18783b */ /* 0x000fe80000000200 */
[----:B------:R-:W-:Y:S04]  /*fb90*/  LDSM.16.M88.4 R96, [R207+0x800] ;  /* 0x00080000cf60783b */ /* 0x000fe80000000200 */
[----:B------:R-:W-:Y:S04]  /*fba0*/  LDSM.16.M88.4 R88, [R207+0x1000] ;  /* 0x00100000cf58783b */ /* 0x000fe80000000200 */
[----:B------:R-:W-:Y:S04]  /*fbb0*/  LDSM.16.M88.4 R72, [R207+0x1800] ;  /* 0x00180000cf48783b */ /* 0x000fe80000000200 */
[----:B------:R-:W-:Y:S04]  /*fbc0*/  LDSM.16.M88.4 R104, [R207+0x2000] ;  /* 0x00200000cf68783b */ /* 0x000fe80000000200 */
[----:B------:R-:W-:Y:S04]  /*fbd0*/  LDSM.16.M88.4 R108, [R207+0x2800] ;  /* 0x00280000cf6c783b */ /* 0x000fe80000000200 */
[----:B------:R-:W-:Y:S04]  /*fbe0*/  LDSM.16.M88.4 R116, [R207+0x3000] ;  /* 0x00300000cf74783b */ /* 0x000fe80000000200 */
[----:B------:R-:W-:Y:S01]  /*fbf0*/  @!PT LDS RZ, [RZ] ;  /* 0x00000000fffff984 */ /* 0x000fe20000000800 */
[----:B------:R-:W-:Y:S01]  /*fc00*/  @!PT LDS RZ, [RZ] ;  /* 0x00000000fffff984 */ /* 0x000fe20000000800 */
[----:B------:R-:W-:Y:S01]  /*fc10*/  @!PT LDS RZ, [RZ] ;  /* 0x00000000fffff984 */ /* 0x000fe20000000800 */
[----:B------:R2:W-:Y:S02]  /*fc20*/  LDGSTS.E.BYPASS.LTC128B.128 [R228+0x100], [R8.64], !P0 ;  /* 0x0010000008e47fae */ /* 0x0005e4000c101d48 */
[----:B--2---:R-:W-:-:S02]  /*fc30*/  IADD3 R8, P0, R2, R233, RZ ;  /* 0x000000e902087210 */ /* 0x004fc40007f1e0ff */
[----:B------:R-:W2:Y:S03]  /*fc40*/  SHFL.IDX PT, R2, R5, 0x2, 0x181f ;  /* 0x00581f0005027f89 */ /* 0x000ea600000e0000 */
[----:B------:R-:W-:Y:S02]  /*fc50*/  IMAD.X R9, R6, 0x1, R232, P0 ;  /* 0x0000000106097824 */ /* 0x000fe400000e06e8 */
[----:B------:R-:W3:Y:S04]  /*fc60*/  SHFL.IDX PT, R6, R3, 0x2, 0x181f ;  /* 0x00581f0003067f89 */ /* 0x000ee800000e0000 */
[----:B------:R5:W-:Y:S01]  /*fc70*/  LDGSTS.E.BYPASS.LTC128B.128 [R228+0x3900], [R8.64], !P4 ;  /* 0x0390000008e47fae */ /* 0x000be2000e101d48 */
[----:B------:R-:W-:-:S02]  /*fc80*/  ISETP.LT.OR P4, PT, R4, 0x21, P2 ;  /* 0x000000210400780c */ /* 0x000fc40001781670 */
[----:B-----5:R-:W-:-:S05]  /*fc90*/  IADD3 R8, P0, R10, R230, RZ ;  /* 0x000000e60a087210 */ /* 0x020fca0007f1e0ff */
[----:B----4-:R-:W-:-:S05]  /*fca0*/  IMAD.X R9, R11, 0x1, R231, P0 ;  /* 0x000000010b097824 */ /* 0x010fca00000e06e7 */
[----:B------:R4:W-:Y:S02]  /*fcb0*/  LDGSTS.E.BYPASS.LTC128B.128 [R228+0x1100], [R8.64], !P3 ;  /* 0x0110000008e47fae */ /* 0x0009e4000d901d48 */
[----:B----4-:R-:W-:Y:S02]  /*fcc0*/  IADD3 R8, P0, R10, R233, RZ ;  /* 0x000000e90a087210 */ /* 0x010fe40007f1e0ff */
[----:B--2---:R-:W-:-:S03]  /*fcd0*/  IADD3 R10, P3, R2, R230, RZ ;  /* 0x000000e6020a7210 */ /* 0x004fc60007f7e0ff */
[----:B------:R-:W-:Y:S02]  /*fce0*/  IMAD.X R9, R11, 0x1, R232, P0 ;  /* 0x000000010b097824 */ /* 0x000fe400000e06e8 */
[----:B---3--:R-:W-:Y:S01]  /*fcf0*/  IMAD.X R11, R6, 0x1, R231, P3 ;  /* 0x00000001060b7824 */ /* 0x008fe200018e06e7 */
[----:B------:R-:W-:Y:S02]  /*fd00*/  ISETP.LT.OR P3, PT, R4, 0x41, P1 ;  /* 0x000000410400780c */ /* 0x000fe40000f61670 */
[----:B------:R2:W-:Y:S11]  /*fd10*/  LDGSTS.E.BYPASS.LTC128B.128 [R228+0x4900], [R8.64], !P4 ;  /* 0x0490000008e47fae */ /* 0x0005f6000e101d48 */
[----:B------:R3:W-:Y:S01]  /*fd20*/  LDGSTS.E.BYPASS.LTC128B.128 [R228+0x2100], [R10.64], !P3 ;  /* 0x021000000ae47fae */ /* 0x0007e2000d901d48 */
[----:B--2---:R-:W-:-:S05]  /*fd30*/  IADD3 R8, P0, R2, R233, RZ ;  /* 0x000000e902087210 */ /* 0x004fca0007f1e0ff */
[----:B------:R-:W-:Y:S01]  /*fd40*/  IMAD.X R9, R6, 0x1, R232, P0 ;  /* 0x0000000106097824 */ /* 0x000fe200000e06e8 */
[----:B------:R-:W-:-:S13]  /*fd50*/  ISETP.LT.OR P0, PT, R4, 0x41, P2 ;  /* 0x000000410400780c */ /* 0x000fda0001701670 */
[----:B------:R3:W-:Y:S01]  /*fd60*/  LDGSTS.E.BYPASS.LTC128B.128 [R228+0x5900], [R8.64], !P0 ;  /* 0x0590000008e47fae */ /* 0x0007e2000c101d48 */
[----:B-1----:R-:W-:-:S13]  /*fd70*/  ISETP.GT.AND P0, PT, R15, 0x7f, PT ;  /* 0x0000007f0f00780c */ /* 0x002fda0003f04270 */
[----:B------:R-:W-:Y:S05]  /*fd80*/  @P0 BRA `(.L_x_1610) ;  /* 0x000000e000000947 */ /* 0x000fea0003800000 */
[----:B------:R-:W-:Y:S05]  /*fd90*/  BRA.DIV ~URZ, `(.L_x_1611) ;  /* 0x0000f8527f007947 */ /* 0x000fea000b800000 */
[----:B------:R1:W2:Y:S04]  /*fda0*/  SHFL.IDX PT, R6, R3, 0x3, 0x181f ;  /* 0x00781f0003067f89 */ /* 0x0002a800000e0000 */
[----:B------:R1:W4:Y:S02]  /*fdb0*/  SHFL.IDX PT, R2, R5, 0x3, 0x181f ;  /* 0x00781f0005027f89 */ /* 0x00032400000e0000 */
.L_x_1728:
[C---:B------:R-:W-:Y:S02]  /*fdc0*/  ISETP.LT.OR P3, PT, R4.reuse, 0x61, P1 ;  /* 0x000000610400780c */ /* 0x040fe40000f61670 */
[----:B------:R-:W-:Y:S02]  /*fdd0*/  ISETP.LT.OR P2, PT, R4, 0x61, P2 ;  /* 0x000000610400780c */ /* 0x000fe40001741670 */
[C---:B----4-:R-:W-:Y:S02]  /*fde0*/  IADD3 R4, P1, R2.reuse, R230, RZ ;  /* 0x000000e602047210 */ /* 0x050fe40007f3e0ff */
[----:B------:R-:W-:-:S03]  /*fdf0*/  IADD3 R2, P0, R2, R233, RZ ;  /* 0x000000e902027210 */ /* 0x000fc60007f1e0ff */
[C---:B-12---:R-:W-:Y:S02]  /*fe00*/  IMAD.X R5, R6.reuse, 0x1, R231, P1 ;  /* 0x0000000106057824 */ /* 0x046fe400008e06e7 */
[----:B------:R-:W-:-:S03]  /*fe10*/  IMAD.X R3, R6, 0x1, R232, P0 ;  /* 0x0000000106037824 */ /* 0x000fc600000e06e8 */
[----:B------:R-:W-:Y:S01]  /*fe20*/  @!PT LDS RZ, [RZ] ;  /* 0x00000000fffff984 */ /* 0x000fe20000000800 */
[----:B------:R-:W-:Y:S01]  /*fe30*/  @!PT LDS RZ, [RZ] ;  /* 0x00000000fffff984 */ /* 0x000fe20000000800 */
[----:B------:R-:W-:Y:S01]  /*fe40*/  @!PT LDS RZ, [RZ] ;  /* 0x00000000fffff984 */ /* 0x000fe20000000800 */
[----:B------:R1:W-:Y:S04]  /*fe50*/  LDGSTS.E.BYPASS.LTC128B.128 [R229+0x3100], [R4.64], !P3 ;  /* 0x0310000004e57fae */ /* 0x0003e8000d901d48 */
[----:B------:R1:W-:Y:S02]  /*fe60*/  LDGSTS.E.BYPASS.LTC128B.128 [R229+0x6900], [R2.64], !P2 ;  /* 0x0690000002e57fae */ /* 0x0003e4000d101d48 */
.L_x_1610:
[----:B------:R-:W-:Y:S05]  /*fe70*/  BSYNC B0 ;  /* 0x0000000000007941 */ /* 0x000fea0003800000 */
.L_x_1609:
[----:B-1----:R-:W2:Y:S01]  /*fe80*/  LDL R3, [R1+0xc] ;  /* 0x00000c0001037983 */ /* 0x002ea20000100800 */
[----:B------:R-:W-:Y:S01]  /*fe90*/  IMAD.MOV.U32 R2, RZ, RZ, 0x40 ;  /* 0x00000040ff027424 */ /* 0x000fe200078e00ff */
[----:B------:R-:W-:Y:S02]  /*fea0*/  LOP3.LUT P0, RZ, R83, 0x4, RZ, 0xc0, !PT ;  /* 0x0000000453ff7812 */ /* 0x000fe4000780c0ff */
[----:B------:R-:W0:Y:S01]  /*feb0*/  LDGDEPBAR ;  /* 0x00000000000079af */ /* 0x000e220000000000 */
[----:B------:R-:W-:Y:S01]  /*fec0*/  WARPSYNC 0xffffffff ;  /* 0xffffffff00007948 */ /* 0x000fe20003800000 */
[----:B---3--:R-:W-:Y:S01]  /*fed0*/  HMMA.16816.F32 R8, R140, R22, RZ ;  /* 0x000000168c08723c */ /* 0x008fe200000018ff */
[----:B------:R-:W-:Y:S01]  /*fee0*/  SEL R2, R2, 0xffffffc0, !P0 ;  /* 0xffffffc002027807 */ /* 0x000fe20004000000 */
[----:B------:R-:W-:Y:S01]  /*fef0*/  BSSY B1, `(.L_x_1612) ;  /* 0x0000111000017945 */ /* 0x000fe20003800000 */
[----:B------:R-:W-:-:S02]  /*ff00*/  IADD3 R214, R207, 0x3800, RZ ;  /* 0x00003800cfd67810 */ /* 0x000fc40007ffe0ff */
[C---:B------:R-:W-:Y:S01]  /*ff10*/  IADD3 R213, R207.reuse, 0x6800, RZ ;  /* 0x00006800cfd57810 */ /* 0x040fe20007ffe0ff */
[--C-:B------:R-:W-:Y:S01]  /*ff20*/  IMAD.IADD R201, R202, 0x1, R2.reuse ;  /* 0x00000001cac97824 */ /* 0x100fe200078e0202 */
[C---:B------:R-:W-:Y:S01]  /*ff30*/  IADD3 R212, R207.reuse, 0x6000, RZ ;  /* 0x00006000cfd47810 */ /* 0x040fe20007ffe0ff */
[C---:B------:R-:W-:Y:S01]  /*ff40*/  HMMA.16816.F32 R16, R140.reuse, R20, RZ ;  /* 0x000000148c10723c */ /* 0x040fe200000018ff */
[C---:B------:R-:W-:Y:S01]  /*ff50*/  IMAD.IADD R200, R207.reuse, 0x1, R2 ;  /* 0x00000001cfc87824 */ /* 0x040fe200078e0202 */
[C---:B------:R-:W-:Y:S01]  /*ff60*/  IADD3 R211, R207.reuse, 0x5800, RZ ;  /* 0x00005800cfd37810 */ /* 0x040fe20007ffe0ff */
[----:B------:R-:W-:Y:S01]  /*ff70*/  LDSM.16.M88.4 R56, [R201] ;  /* 0x00000000c938783b */ /* 0x000fe20000000200 */
[C---:B------:R-:W-:Y:S02]  /*ff80*/  IADD3 R210, R207.reuse, 0x5000, RZ ;  /* 0x00005000cfd27810 */ /* 0x040fe40007ffe0ff */
[C---:B------:R-:W-:Y:S02]  /*ff90*/  IADD3 R209, R207.reuse, 0x4800, RZ ;  /* 0x00004800cfd17810 */ /* 0x040fe40007ffe0ff */
[----:B------:R-:W-:Y:S01]  /*ffa0*/  HMMA.16816.F32 R20, R140, R60, RZ ;  /* 0x0000003c8c14723c */ /* 0x000fe200000018ff */
[----:B------:R-:W-:-:S07]  /*ffb0*/  IADD3 R208, R207, 0x4000, RZ ;  /* 0x00004000cfd07810 */ /* 0x000fce0007ffe0ff */
[----:B------:R-:W-:Y:S08]  /*ffc0*/  HMMA.16816.F32 R52, R144, R26, R8 ;  /* 0x0000001a9034723c */ /* 0x000ff00000001808 */
[C---:B------:R-:W-:Y:S08]  /*ffd0*/  HMMA.16816.F32 R8, R140.reuse, R68, RZ ;  /* 0x000000448c08723c */ /* 0x040ff000000018ff */
[----:B------:R-:W-:Y:S08]  /*ffe0*/  HMMA.16816.F32 R44, R140, R40, RZ ;  /* 0x000000288c2c723c */ /* 0x000ff000000018ff */
[----:B------:R-:W-:Y:S08]  /*fff0*/  HMMA.16816.F32 R64, R144, R24, R16 ;  /* 0x000000189040723c */ /* 0x000ff00000001810 */
        /* <DEDUP_REMOVED lines=8> */
[C---:B------:R-:W-:Y:S08]  /*10080*/  HMMA.16816.F32 R20, R144.reuse, R108, R8 ;  /* 0x0000006c9014723c */ /* 0x040ff00000001808 */
[----:B------:R-:W-:Y:S08]  /*10090*/  HMMA.16816.F32 R100, R144, R96, R44 ;  /* 0x000000609064723c */ /* 0x000ff0000000182c */
[C---:B------:R-:W-:Y:S08]  /*100a0*/  HMMA.16816.F32 R8, R140.reuse, R112, RZ ;  /* 0x000000708c08723c */ /* 0x040ff000000018ff */
[----:B------:R-:W-:Y:S08]  /*100b0*/  HMMA.16816.F32 R44, R140, R114, RZ ;  /* 0x000000728c2c723c */ /* 0x000ff000000018ff */
[C---:B------:R-:W-:Y:S01]  /*100c0*/  HMMA.16816.F32 R96, R144.reuse, R98, R40 ;  /* 0x000000629060723c */ /* 0x040fe20000001828 */
[----:B------:R-:W1:Y:S07]  /*100d0*/  LDSM.16.M88.4 R40, [R201+0x800] ;  /* 0x00080000c928783b */ /* 0x000e6e0000000200 */
[C---:B------:R-:W-:Y:S01]  /*100e0*/  HMMA.16816.F32 R84, R144.reuse, R72, R28 ;  /* 0x000000489054723c */ /* 0x040fe2000000181c */
[----:B------:R-:W-:Y:S07]  /*100f0*/  LDSM.16.M88.4 R28, [R201+0x2000] ;  /* 0x00200000c91c783b */ /* 0x000fee0000000200 */
[C---:B------:R-:W-:Y:S01]  /*10100*/  HMMA.16816.F32 R92, R144.reuse, R88, R36 ;  /* 0x00000058905c723c */ /* 0x040fe20000001824 */
[----:B------:R-:W3:Y:S07]  /*10110*/  LDSM.16.M88.4 R36, [R201+0x1000] ;  /* 0x00100000c924783b */ /* 0x000eee0000000200 */
[C---:B------:R-:W-:Y:S01]  /*10120*/  HMMA.16816.F32 R72, R144.reuse, R74, R24 ;  /* 0x0000004a9048723c */ /* 0x040fe20000001818 */
[----:B------:R-:W4:Y:S07]  /*10130*/  LDSM.16.M88.4 R24, [R201+0x2800] ;  /* 0x00280000c918783b */ /* 0x000f2e0000000200 */
[C---:B------:R-:W-:Y:S08]  /*10140*/  HMMA.16816.F32 R60, R144.reuse, R106, R16 ;  /* 0x0000006a903c723c */ /* 0x040ff00000001810 */
[C---:B------:R-:W-:Y:S01]  /*10150*/  HMMA.16816.F32 R16, R144.reuse, R110, R48 ;  /* 0x0000006e9010723c */ /* 0x040fe20000001830 */
[----:B------:R-:W5:Y:S07]  /*10160*/  LDSM.16.M88.4 R48, [R201+0x3000] ;  /* 0x00300000c930783b */ /* 0x000f6e0000000200 */
[C---:B------:R-:W-:Y:S01]  /*10170*/  HMMA.16816.F32 R88, R144.reuse, R90, R32 ;  /* 0x0000005a9058723c */ /* 0x040fe20000001820 */
[----:B------:R-:W2:Y:S07]  /*10180*/  LDSM.16.M88.4 R32, [R201+0x1800] ;  /* 0x00180000c920783b */ /* 0x000eae0000000200 */
[C---:B------:R-:W-:Y:S08]  /*10190*/  HMMA.16816.F32 R8, R144.reuse, R116, R8 ;  /* 0x000000749008723c */ /* 0x040ff00000001808 */
[----:B------:R-:W-:Y:S08]  /*101a0*/  HMMA.16816.F32 R44, R144, R118, R44 ;  /* 0x00000076902c723c */ /* 0x000ff0000000182c */
[C---:B-1----:R-:W-:Y:S08]  /*101b0*/  HMMA.16816.F32 R100, R176.reuse, R40, R100 ;  /* 0x00000028b064723c */ /* 0x042ff00000001864 */
[C---:B------:R-:W-:Y:S08]  /*101c0*/  HMMA.16816.F32 R96, R176.reuse, R42, R96 ;  /* 0x0000002ab060723c */ /* 0x040ff00000001860 */
[C---:B------:R-:W-:Y:S08]  /*101d0*/  HMMA.16816.F32 R108, R176.reuse, R56, R64 ;  /* 0x00000038b06c723c */ /* 0x040ff00000001840 */
[C---:B---3--:R-:W-:Y:S08]  /*101e0*/  HMMA.16816.F32 R92, R176.reuse, R36, R92 ;  /* 0x00000024b05c723c */ /* 0x048ff0000000185c */
[C---:B------:R-:W-:Y:S08]  /*101f0*/  HMMA.16816.F32 R88, R176.reuse, R38, R88 ;  /* 0x00000026b058723c */ /* 0x040ff00000001858 */
[C---:B----4-:R-:W-:Y:S01]  /*10200*/  HMMA.16816.F32 R40, R176.reuse, R26, R16 ;  /* 0x0000001ab028723c */ /* 0x050fe20000001810 */
[----:B------:R-:W1:Y:S07]  /*10210*/  LDSM.16.M88.4 R16, [R200+0x2000] ;  /* 0x00200000c810783b */ /* 0x000e6e0000000200 */
[C---:B------:R-:W-:Y:S08]  /*10220*/  HMMA.16816.F32 R64, R176.reuse, R30, R60 ;  /* 0x0000001eb040723c */ /* 0x040ff0000000183c */
[C---:B-----5:R-:W-:Y:S01]  /*10230*/  HMMA.16816.F32 R36, R176.reuse, R48, R8 ;  /* 0x00000030b024723c */ /* 0x060fe20000001808 */
[----:B------:R-:W3:Y:S07]  /*10240*/  LDSM.16.M88.4 R8, [R200+0x2800] ;  /* 0x00280000c808783b */ /* 0x000eee0000000200 */
[----:B------:R-:W-:Y:S01]  /*10250*/  HMMA.16816.F32 R60, R176, R50, R44 ;  /* 0x00000032b03c723c */ /* 0x000fe2000000182c */
[----:B------:R-:W4:Y:S01]  /*10260*/  LDSM.16.M88.4 R48, [R200+0x3000] ;  /* 0x00300000c830783b */ /* 0x000f220000000200 */
[----:B--2---:R-:W-:-:S06]  /*10270*/  ISETP.GT.AND P0, PT, R122, R3, PT ;  /* 0x000000037a00720c */ /* 0x004fcc0003f04270 */
[C---:B------:R-:W-:Y:S08]  /*10280*/  HMMA.16816.F32 R104, R176.reuse, R58, R52 ;  /* 0x0000003ab068723c */ /* 0x040ff00000001834 */
[C---:B------:R-:W-:Y:S08]  /*10290*/  HMMA.16816.F32 R84, R176.reuse, R32, R84 ;  /* 0x00000020b054723c */ /* 0x040ff00000001854 */
[C---:B------:R-:W-:Y:S01]  /*102a0*/  HMMA.16816.F32 R72, R176.reuse, R34, R72 ;  /* 0x00000022b048723c */ /* 0x040fe20000001848 */
[----:B------:R-:W2:Y:S07]  /*102b0*/  LDSM.16.M88.4 R32, [R200] ;  /* 0x00000000c820783b */ /* 0x000eae0000000200 */
[C---:B------:R-:W-:Y:S01]  /*102c0*/  HMMA.16816.F32 R68, R176.reuse, R28, R68 ;  /* 0x0000001cb044723c */ /* 0x040fe20000001844 */
[----:B------:R-:W5:Y:S07]  /*102d0*/  LDSM.16.M88.4 R28, [R200+0x800] ;  /* 0x00080000c81c783b */ /* 0x000f6e0000000200 */
[----:B------:R-:W-:Y:S01]  /*102e0*/  HMMA.16816.F32 R52, R176, R24, R20 ;  /* 0x00000018b034723c */ /* 0x000fe20000001814 */
[----:B------:R-:W2:Y:S04]  /*102f0*/  LDSM.16.M88.4 R24, [R200+0x1000] ;  /* 0x00100000c818783b */ /* 0x000ea80000000200 */
[----:B------:R-:W2:Y:S03]  /*10300*/  LDSM.16.M88.4 R20, [R200+0x1800] ;  /* 0x00180000c814783b */ /* 0x000ea60000000200 */
[C---:B-1----:R-:W-:Y:S08]  /*10310*/  HMMA.16816.F32 R64, R180.reuse, R18, R64 ;  /* 0x00000012b440723c */ /* 0x042ff00000001840 */
[C---:B------:R-:W-:Y:S01]  /*10320*/  HMMA.16816.F32 R68, R180.reuse, R16, R68 ;  /* 0x00000010b444723c */ /* 0x040fe20000001844 */
[----:B------:R-:W1:Y:S07]  /*10330*/  LDSM.16.M88.4 R16, [R202+0x6000] ;  /* 0x00600000ca10783b */ /* 0x000e6e0000000200 */
[C---:B---3--:R-:W-:Y:S01]  /*10340*/  HMMA.16816.F32 R44, R180.reuse, R8, R52 ;  /* 0x00000008b42c723c */ /* 0x048fe20000001834 */
[----:B------:R-:W-:Y:S07]  /*10350*/  LDSM.16.M88.4 R52, [R201+0x6800] ;  /* 0x00680000c934783b */ /* 0x000fee0000000200 */
[C---:B------:R-:W-:Y:S08]  /*10360*/  HMMA.16816.F32 R40, R180.reuse, R10, R40 ;  /* 0x0000000ab428723c */ /* 0x040ff00000001828 */
[C---:B----4-:R-:W-:Y:S01]  /*10370*/  HMMA.16816.F32 R8, R180.reuse, R48, R36 ;  /* 0x00000030b408723c */ /* 0x050fe20000001824 */
[----:B------:R-:W3:Y:S07]  /*10380*/  LDSM.16.M88.4 R36, [R202+0x3800] ;  /* 0x00380000ca24783b */ /* 0x000eee0000000200 */
[C---:B--2---:R-:W-:Y:S08]  /*10390*/  HMMA.16816.F32 R56, R180.reuse, R32, R108 ;  /* 0x00000020b438723c */ /* 0x044ff0000000186c */
[C---:B------:R-:W-:Y:S01]  /*103a0*/  HMMA.16816.F32 R104, R180.reuse, R34, R104 ;  /* 0x00000022b468723c */ /* 0x040fe20000001868 */
[----:B------:R-:W2:Y:S07]  /*103b0*/  LDSM.16.M88.4 R32, [R202+0x4000] ;  /* 0x00400000ca20783b */ /* 0x000eae0000000200 */
[C---:B-----5:R-:W-:Y:S08]  /*103c0*/  HMMA.16816.F32 R100, R180.reuse, R28, R100 ;  /* 0x0000001cb464723c */ /* 0x060ff00000001864 */
        /* <DEDUP_REMOVED lines=8> */
[----:B------:R-:W-:Y:S01]  /*10450*/  HMMA.16816.F32 R60, R180, R50, R60 ;  /* 0x00000032b43c723c */ /* 0x000fe2000000183c */
[----:B------:R-:W4:Y:S07]  /*10460*/  LDSM.16.M88.4 R48, [R202+0x6800] ;  /* 0x00680000ca30783b */ /* 0x000f2e0000000200 */
[C---:B-1----:R-:W-:Y:S08]  /*10470*/  HMMA.16816.F32 R44, R184.reuse, R16, R44 ;  /* 0x00000010b82c723c */ /* 0x042ff0000000182c */
[C---:B------:R-:W-:Y:S01]  /*10480*/  HMMA.16816.F32 R40, R184.reuse, R18, R40 ;  /* 0x00000012b828723c */ /* 0x040fe20000001828 */
[----:B------:R-:W1:Y:S07]  /*10490*/  LDSM.16.M88.4 R16, [R207+0x6000] ;  /* 0x00600000cf10783b */ /* 0x000e6e0000000200 */
[C---:B---3--:R-:W-:Y:S08]  /*104a0*/  HMMA.16816.F32 R56, R184.reuse, R36, R56 ;  /* 0x00000024b838723c */ /* 0x048ff00000001838 */
[C---:B------:R-:W-:Y:S01]  /*104b0*/  HMMA.16816.F32 R104, R184.reuse, R38, R104 ;  /* 0x00000026b868723c */ /* 0x040fe20000001868 */
[----:B------:R-:W3:Y:S07]  /*104c0*/  LDSM.16.M88.4 R36, [R207+0x3800] ;  /* 0x00380000cf24783b */ /* 0x000eee0000000200 */
        /* <DEDUP_REMOVED lines=34> */
[----:B------:R-:W-:Y:S08]  /*106f0*/  HMMA.16816.F32 R60, R188, R50, R60 ;  /* 0x00000032bc3c723c */ /* 0x000ff0000000183c */
[C---:B-1----:R-:W-:Y:S01]  /*10700*/  HMMA.16816.F32 R56, R192.reuse, R16, R44 ;  /* 0x00000010c038723c */ /* 0x042fe2000000182c */
[----:B------:R-:W1:Y:S07]  /*10710*/  LDSM.16.M88.4 R44, [R200+0x3800] ;  /* 0x00380000c82c783b */ /* 0x000e6e0000000200 */
        /* <DEDUP_REMOVED lines=23> */
[C---:B------:R-:W-:Y:S08]  /*10890*/  HMMA.16816.F32 R104, R196.reuse, R42, R96 ;  /* 0x0000002ac468723c */ /* 0x040ff00000001860 */
[C---:B---3--:R-:W-:Y:S08]  /*108a0*/  HMMA.16816.F32 R60, R196.reuse, R36, R92 ;  /* 0x00000024c43c723c */ /* 0x048ff0000000185c */
[C---:B------:R-:W-:Y:S08]  /*108b0*/  HMMA.16816.F32 R100, R196.reuse, R38, R88 ;  /* 0x00000026c464723c */ /* 0x040ff00000001858 */
[C---:B--2---:R-:W-:Y:S08]  /*108c0*/  HMMA.16816.F32 R96, R196.reuse, R32, R84 ;  /* 0x00000020c460723c */ /* 0x044ff00000001854 */
[C---:B------:R-:W-:Y:S08]  /*108d0*/  HMMA.16816.F32 R92, R196.reuse, R34, R72 ;  /* 0x00000022c45c723c */ /* 0x040ff00000001848 */
[C---:B----4-:R-:W-:Y:S08]  /*108e0*/  HMMA.16816.F32 R52, R196.reuse, R28, R68 ;  /* 0x0000001cc434723c */ /* 0x050ff00000001844 */
[C---:B------:R-:W-:Y:S08]  /*108f0*/  HMMA.16816.F32 R88, R196.reuse, R30, R64 ;  /* 0x0000001ec458723c */ /* 0x040ff00000001840 */
[C---:B-----5:R-:W-:Y:S08]  /*10900*/  HMMA.16816.F32 R84, R196.reuse, R24, R56 ;  /* 0x00000018c454723c */ /* 0x060ff00000001838 */
[C---:B------:R-:W-:Y:S08]  /*10910*/  HMMA.16816.F32 R32, R196.reuse, R26, R48 ;  /* 0x0000001ac420723c */ /* 0x040ff00000001830 */
[C---:B------:R-:W-:Y:S08]  /*10920*/  HMMA.16816.F32 R44, R196.reuse, R20, R16 ;  /* 0x00000014c42c723c */ /* 0x040ff00000001810 */
[----:B------:R-:W-:Y:S01]  /*10930*/  HMMA.16816.F32 R28, R196, R22, R8 ;  /* 0x00000016c41c723c */ /* 0x000fe20000001808 */
[----:B------:R-:W-:Y:S06]  /*10940*/  BAR.SYNC.DEFER_BLOCKING 0x0 ;  /* 0x0000000000007b1d */ /* 0x000fec0000010000 */
[----:B------:R-:W-:Y:S01]  /*10950*/  @!UPT UIADD3 URZ, URZ, URZ, URZ ;  /* 0x0000003f3f3ff290 */ /* 0x000fe2000fffe03f */
[----:B------:R-:W-:Y:S11]  /*10960*/  @!P0 BRA `(.L_x_1613) ;  /* 0x0000069000008947 */ /* 0x000ff60003800000 */
[----:B------:R-:W2:Y:S04]  /*10970*/  LDL R3, [R1+0x3c] ;  /* 0x00003c0001037983 */ /* 0x000ea80000100800 */
[----:B------:R-:W3:Y:S01]  /*10980*/  LDL.64 R124, [R1+0x30] ;  /* 0x00003000017c7983 */ /* 0x000ee20000100a00 */
[----:B------:R-:W-:-:S03]  /*10990*/  IMAD.MOV.U32 R4, RZ, RZ, c[0x0][0x2b8] ;  /* 0x0000ae00ff047624 */ /* 0x000fc600078e00ff */
[----:B------:R-:W4:Y:S02]  /*109a0*/  LDL R6, [R1+0x38] ;  /* 0x0000380001067983 */ /* 0x000f240000100800 */
[----:B------:R-:W-:Y:S01]  /*109b0*/  ISETP.NE.AND P1, PT, R4, 0x1, PT ;  /* 0x000000010400780c */ /* 0x000fe20003f25270 */
[----:B------:R-:W-:Y:S01]  /*109c0*/  IMAD.MOV.U32 R234, RZ, RZ, RZ ;  /* 0x000000ffffea7224 */ /* 0x000fe200078e00ff */
        /* <DEDUP_REMOVED lines=29> */
.L_x_1729:
[----:B------:R-:W-:Y:S05]  /*10ba0*/  BRA.DIV ~URZ, `(.L_x_1615) ;  /* 0x0000eb827f007947 */ /* 0x000fea000b800000 */
[----:B------:R3:W4:Y:S02]  /*10bb0*/  SHFL.IDX PT, R2, R5, RZ, 0x181f ;  /* 0x00181fff05027589 */ /* 0x00072400000e0000 */
.L_x_1730:
[----:B------:R-:W-:Y:S01]  /*10bc0*/  ISETP.GE.AND P0, PT, R236, 0x1, PT ;  /* 0x00000001ec00780c */ /* 0x000fe20003f06270 */
[----:B------:R-:W-:-:S12]  /*10bd0*/  BSSY B0, `(.L_x_1616) ;  /* 0x000000d000007945 */ /* 0x000fd80003800000 */
[----:B------:R-:W-:Y:S05]  /*10be0*/  @!P0 BRA `(.L_x_1617) ;  /* 0x000000b000008947 */ /* 0x000fea0003800000 */
[----:B------:R-:W-:Y:S02]  /*10bf0*/  ISETP.GE.AND P1, PT, R76, c[0x0][0x1d4], PT ;  /* 0x000075004c007a0c */ /* 0x000fe40003f26270 */
        /* <DEDUP_REMOVED lines=10> */
.L_x_1617:
[----:B------:R-:W-:Y:S05]  /*10ca0*/  BSYNC B0 ;  /* 0x0000000000007941 */ /* 0x000fea0003800000 */
.L_x_1616:
[----:B------:R-:W-:Y:S05]  /*10cb0*/  BRA.DIV ~URZ, `(.L_x_1618) ;  /* 0x0000eae27f007947 */ /* 0x000fea000b800000 */
[----:B--2---:R2:W1:Y:S04]  /*10cc0*/  SHFL.IDX PT, R6, R4, 0x1, 0x181f ;  /* 0x00381f0004067f89 */ /* 0x00446800000e0000 */
[----:B----4-:R2:W4:Y:S02]  /*10cd0*/  SHFL.IDX PT, R2, R5, 0x1, 0x181f ;  /* 0x00381f0005027f89 */ /* 0x01052400000e0000 */
.L_x_1731:
[----:B------:R-:W-:Y:S01]  /*10ce0*/  ISETP.GE.AND P0, PT, R236, 0x21, PT ;  /* 0x00000021ec00780c */ /* 0x000fe20003f06270 */
[----:B------:R-:W-:-:S12]  /*10cf0*/  BSSY B0, `(.L_x_1619) ;  /* 0x000000d000007945 */ /* 0x000fd80003800000 */
[----:B------:R-:W-:Y:S05]  /*10d00*/  @!P0 BRA `(.L_x_1620) ;  /* 0x000000b000008947 */ /* 0x000fea0003800000 */
[----:B------:R-:W-:Y:S02]  /*10d10*/  ISETP.GE.AND P1, PT, R76, c[0x0][0x1d4], PT ;  /* 0x000075004c007a0c */ /* 0x000fe40003f26270 */
        /* <DEDUP_REMOVED lines=10> */
.L_x_1620:
[----:B------:R-:W-:Y:S05]  /*10dc0*/  BSYNC B0 ;  /* 0x0000000000007941 */ /* 0x000fea0003800000 */
.L_x_1619:
[----:B------:R-:W-:Y:S05]  /*10dd0*/  BRA.DIV ~URZ, `(.L_x_1621) ;  /* 0x0000ea927f007947 */ /* 0x000fea000b800000 */
[----:B-1----:R1:W2:Y:S02]  /*10de0*/  SHFL.IDX PT, R6, R4, 0x2, 0x181f ;  /* 0x00581f0004067f89 */ /* 0x0022a400000e0000 */
.L_x_1732:
[----:B------:R-:W-:Y:S05]  /*10df0*/  BRA.DIV ~URZ, `(.L_x_1622) ;  /* 0x0000eae27f007947 */ /* 0x000fea000b800000 */
[----:B----4-:R4:W1:Y:S02]  /*10e00*/  SHFL.IDX PT, R2, R5, 0x2, 0x181f ;  /* 0x00581f0005027f89 */ /* 0x01086400000e0000 */
.L_x_1733:
[----:B------:R-:W-:Y:S01]  /*10e10*/  ISETP.GE.AND P0, PT, R236, 0x41, PT ;  /* 0x00000041ec00780c */ /* 0x000fe20003f06270 */
[----:B------:R-:W-:-:S12]  /*10e20*/  BSSY B0, `(.L_x_1623) ;  /* 0x000000d000007945 */ /* 0x000fd80003800000 */
[----:B------:R-:W-:Y:S05]  /*10e30*/  @!P0 BRA `(.L_x_1624) ;  /* 0x000000b000008947 */ /* 0x000fea0003800000 */
[----:B------:R-:W-:Y:S02]  /*10e40*/  ISETP.GE.AND P1, PT, R76, c[0x0][0x1d4], PT ;  /* 0x000075004c007a0c */ /* 0x000fe40003f26270 */
        /* <DEDUP_REMOVED lines=10> */
.L_x_1624:
[----:B------:R-:W-:Y:S05]  /*10ef0*/  BSYNC B0 ;  /* 0x0000000000007941 */ /* 0x000fea0003800000 */
.L_x_1623:
[----:B------:R-:W-:Y:S05]  /*10f00*/  BRA.DIV ~URZ, `(.L_x_1625) ;  /* 0x0000ea427f007947 */ /* 0x000fea000b800000 */
[----:B--2---:R2:W3:Y:S04]  /*10f10*/  SHFL.IDX PT, R6, R4, 0x3, 0x181f ;  /* 0x00781f0004067f89 */ /* 0x0044e800000e0000 */
[----:B-1----:R2:W1:Y:S02]  /*10f20*/  SHFL.IDX PT, R2, R5, 0x3, 0x181f ;  /* 0x00781f0005027f89 */ /* 0x00246400000e0000 */
.L_x_1734:
[----:B------:R-:W-:-:S13]  /*10f30*/  ISETP.GE.AND P0, PT, R236, 0x61, PT ;  /* 0x00000061ec00780c */ /* 0x000fda0003f06270 */
[----:B------:R-:W-:Y:S05]  /*10f40*/  @!P0 BRA `(.L_x_1613) ;  /* 0x000000b000008947 */ /* 0x000fea0003800000 */
[----:B------:R-:W-:Y:S02]  /*10f50*/  ISETP.GE.AND P1, PT, R76, c[0x0][0x1d4], PT ;  /* 0x000075004c007a0c */ /* 0x000fe40003f26270 */
[----:B------:R-:W-:Y:S02]  /*10f60*/  ISETP.GE.AND P0, PT, R227, c[0x0][0x1d4], PT ;  /* 0x00007500e3007a0c */ /* 0x000fe40003f06270 */
        /* <DEDUP_REMOVED lines=9> */
.L_x_1613:
[----:B------:R-:W-:Y:S05]  /*11000*/  BSYNC B1 ;  /* 0x0000000000017941 */ /* 0x000fea0003800000 */
.L_x_1612:
[----:B-1----:R-:W5:Y:S01]  /*11010*/  LDL R3, [R1+0x40] ;  /* 0x0000400001037983 */ /* 0x002f620000100800 */
[----:B--2---:R-:W-:-:S03]  /*11020*/  IMAD.MOV.U32 R4, RZ, RZ, c[0x0][0x2c4] ;  /* 0x0000b100ff047624 */ /* 0x004fc600078e00ff */
[----:B------:R-:W5:Y:S04]  /*11030*/  LDL R2, [R1+0x64] ;  /* 0x0000640001027983 */ /* 0x000f680000100800 */
[----:B---3--:R-:W2:Y:S04]  /*11040*/  LDL R6, [R1+0x60] ;  /* 0x0000600001067983 */ /* 0x008ea80000100800 */
[----:B----4-:R-:W3:Y:S01]  /*11050*/  LDL R5, [R1+0x44] ;  /* 0x0000440001057983 */ /* 0x010ee20000100800 */
[----:B------:R-:W-:-:S03]  /*11060*/  ISETP.NE.AND P0, PT, R4, 0x1, PT ;  /* 0x000000010400780c */ /* 0x000fc60003f05270 */
[----:B------:R-:W0:Y:S01]  /*11070*/  LDGDEPBAR ;  /* 0x00000000000079af */ /* 0x000e220000000000 */
[----:B-----5:R-:W-:-:S09]  /*11080*/  IADD3 R2, R2, R3, RZ ;  /* 0x0000000302027210 */ /* 0x020fd20007ffe0ff */
[----:B------:R-:W-:-:S04]  /*11090*/  @P0 IMAD.HI.U32 R3, R2, c[0x0][0x2c8], RZ ;  /* 0x0000b20002030a27 */ /* 0x000fc800078e00ff */
[----:B------:R-:W-:Y:S01]  /*110a0*/  IMAD.MOV.U32 R4, RZ, RZ, R2 ;  /* 0x000000ffff047224 */ /* 0x000fe200078e0002 */
[C---:B--2---:R-:W-:Y:S02]  /*110b0*/  IADD3 R2, -R6.reuse, 0x1, R120 ;  /* 0x0000000106027810 */ /* 0x044fe40007ffe178 */
[----:B------:R-:W-:Y:S02]  /*110c0*/  @P0 SHF.R.U32.HI R4, RZ, c[0x0][0x2cc], R3 ;  /* 0x0000b300ff040a19 */ /* 0x000fe40000011603 */
[----:B------:R-:W-:Y:S01]  /*110d0*/  IADD3 R6, -R6, R120, RZ ;  /* 0x0000007806067210 */ /* 0x000fe20007ffe1ff */
[----:B---3--:R-:W-:Y:S01]  /*110e0*/  IMAD.IADD R5, R2, 0x1, -R5 ;  /* 0x0000000102057824 */ /* 0x008fe200078e0a05 */
[----:B------:R-:W-:Y:S05]  /*110f0*/  BRA.DIV ~URZ, `(.L_x_1626) ;  /* 0x0000e9227f007947 */ /* 0x000fea000b800000 */
[----:B------:R1:W2:Y:S02]  /*11100*/  SHFL.IDX PT, R2, R4, RZ, 0x1c1f ;  /* 0x001c1fff04027589 */ /* 0x0002a400000e0000 */
.L_x_1735:
[----:B--2---:R-:W-:-:S05]  /*11110*/  IMAD.IADD R2, R5, 0x1, R2 ;  /* 0x0000000105027824 */ /* 0x004fca00078e0202 */
[----:B------:R-:W-:-:S04]  /*11120*/  IMNMX R2, R6, R2, PT ;  /* 0x0000000206027217 */ /* 0x000fc80003800200 */
[C---:B------:R-:W-:Y:S02]  /*11130*/  ISETP.GT.AND P0, PT, R2.reuse, RZ, PT ;  /* 0x000000ff0200720c */ /* 0x040fe40003f04270 */
[----:B------:R-:W-:Y:S02]  /*11140*/  ISETP.GT.AND P1, PT, R2, 0x1, PT ;  /* 0x000000010200780c */ /* 0x000fe40003f24270 */
[----:B------:R-:W-:Y:S02]  /*11150*/  FSEL R9, R116, -INF , P0 ;  /* 0xff80000074097808 */ /* 0x000fe40000000000 */
[----:B------:R-:W-:Y:S02]  /*11160*/  ISETP.GT.AND P0, PT, R2, 0x10, PT ;  /* 0x000000100200780c */ /* 0x000fe40003f04270 */
[----:B------:R-:W-:Y:S02]  /*11170*/  FSEL R10, R117, -INF , P1 ;  /* 0xff800000750a7808 */ /* 0x000fe40000800000 */
[----:B------:R-:W-:-:S02]  /*11180*/  FSEL R21, R108, -INF , P0 ;  /* 0xff8000006c157808 */ /* 0x000fc40000000000 */
[C---:B------:R-:W-:Y:S02]  /*11190*/  ISETP.GT.AND P2, PT, R2.reuse, 0x8, PT ;  /* 0x000000080200780c */ /* 0x040fe40003f44270 */
[C---:B------:R-:W-:Y:S02]  /*111a0*/  ISETP.GT.AND P3, PT, R2.reuse, 0x9, PT ;  /* 0x000000090200780c */ /* 0x040fe40003f64270 */
[C---:B------:R-:W-:Y:S02]  /*111b0*/  ISETP.GT.AND P1, PT, R2.reuse, 0x11, PT ;  /* 0x000000110200780c */ /* 0x040fe40003f24270 */
[C---:B------:R-:W-:Y:S02]  /*111c0*/  ISETP.GT.AND P4, PT, R2.reuse, 0x19, PT ;  /* 0x000000190200780c */ /* 0x040fe40003f84270 */
[----:B------:R-:W-:Y:S02]  /*111d0*/  ISETP.GT.AND P0, PT, R2, 0x20, PT ;  /* 0x000000200200780c */ /* 0x000fe40003f04270 */
[----:B------:R-:W-:-:S02]  /*111e0*/  FSEL R11, R112, -INF , P2 ;  /* 0xff800000700b7808 */ /* 0x000fc40001000000 */
[----:B------:R-:W-:Y:S02]  /*111f0*/  FSEL R20, R113, -INF , P3 ;  /* 0xff80000071147808 */ /* 0x000fe40001800000 */
[----:B------:R-:W-:Y:S02]  /*11200*/  FSEL R22, R109, -INF , P1 ;  /* 0xff8000006d167808 */ /* 0x000fe40000800000 */
[----:B------:R-:W-:Y:S02]  /*11210*/  FSEL R26, R105, -INF , P4 ;  /* 0xff800000691a7808 */ /* 0x000fe40002000000 */
[----:B------:R-:W-:Y:S02]  /*11220*/  FSEL R39, R60, -INF , P0 ;  /* 0xff8000003c277808 */ /* 0x000fe40000000000 */
[C---:B------:R-:W-:Y:S02]  /*11230*/  ISETP.GT.AND P2, PT, R2.reuse, 0x18, PT ;  /* 0x000000180200780c */ /* 0x040fe40003f44270 */
[----:B------:R-:W-:-:S02]  /*11240*/  ISETP.GT.AND P1, PT, R2, 0x21, PT ;  /* 0x000000210200780c */ /* 0x000fc40003f24270 */
[C---:B------:R-:W-:Y:S02]  /*11250*/  ISETP.GT.AND P3, PT, R2.reuse, 0x28, PT ;  /* 0x000000280200780c */ /* 0x040fe40003f64270 */
[C---:B------:R-:W-:Y:S02]  /*11260*/  ISETP.GT.AND P4, PT, R2.reuse, 0x29, PT ;  /* 0x000000290200780c */ /* 0x040fe40003f84270 */
[----:B------:R-:W-:Y:S02]  /*11270*/  ISETP.GT.AND P0, PT, R2, 0x30, PT ;  /* 0x000000300200780c */ /* 0x000fe40003f04270 */
[----:B------:R-:W-:Y:S02]  /*11280*/  FSEL R23, R104, -INF , P2 ;  /* 0xff80000068177808 */ /* 0x000fe40001000000 */
        /* <DEDUP_REMOVED lines=8> */
[----:B------:R-:W-:Y:S02]  /*11310*/  ISETP.GT.AND P0, PT, R2, 0x41, PT ;  /* 0x000000410200780c */ /* 0x000fe40003f04270 */
[----:B------:R-:W-:Y:S02]  /*11320*/  FSEL R41, R97, -INF , P2 ;  /* 0xff80000061297808 */ /* 0x000fe40001000000 */
[----:B------:R-:W-:Y:S02]  /*11330*/  FSEL R42, R92, -INF , P3 ;  /* 0xff8000005c2a7808 */ /* 0x000fe40001800000 */
[----:B------:R-:W-:Y:S02]  /*11340*/  FSEL R43, R93, -INF , P4 ;  /* 0xff8000005d2b7808 */ /* 0x000fe40002000000 */
        /* <DEDUP_REMOVED lines=41> */
[----:B-1----:R-:W-:Y:S02]  /*115e0*/  FMNMX.FTZ R4, R8, R15, !PT ;  /* 0x0000000f08047209 */ /* 0x002fe40007810000 */
        /* <DEDUP_REMOVED lines=101> */
.L_x_1736:
[C---:B------:R-:W-:Y:S01]  /*11c40*/  FMUL.FTZ R3, R6.reuse, c[0x0][0x2d0] ;  /* 0x0000b40006037a20 */ /* 0x040fe20000410000 */
[----:B------:R-:W-:Y:S01]  /*11c50*/  FSETP.NEU.FTZ.AND P0, PT, R6, -INF , PT ;  /* 0xff8000000600780b */ /* 0x000fe20003f1d000 */
[----:B------:R-:W-:Y:S01]  /*11c60*/  WARPSYNC 0xffffffff ;  /* 0xffffffff00007948 */ /* 0x000fe20003800000 */
[----:B--23--:R-:W-:Y:S01]  /*11c70*/  FMNMX.FTZ R5, R4, R5, !PT ;  /* 0x0000000504057209 */ /* 0x00cfe20007810000 */
[----:B------:R-:W2:Y:S01]  /*11c80*/  LDL R149, [R1+0x40] ;  /* 0x0000400001957983 */ /* 0x000ea20000100800 */
[----:B------:R-:W-:Y:S02]  /*11c90*/  FSEL R3, R3, RZ, P0 ;  /* 0x000000ff03037208 */ /* 0x000fe40000000000 */
[----:B------:R-:W-:Y:S01]  /*11ca0*/  FSETP.NEU.FTZ.AND P0, PT, R5, -INF , PT ;  /* 0xff8000000500780b */ /* 0x000fe20003f1d000 */
[----:B------:R-:W3:Y:S02]  /*11cb0*/  LDL R148, [R1+0x44] ;  /* 0x0000440001947983 */ /* 0x000ee40000100800 */
        /* <DEDUP_REMOVED lines=11> */
[----:B------:R1:W5:Y:S01]  /*11d70*/  MUFU.EX2 R86, R2 ;  /* 0x0000000200567308 */ /* 0x0003620000000800 */
[----:B----4-:R-:W-:-:S07]  /*11d80*/  FFMA.FTZ R4, R26, c[0x0][0x2d0], -R3 ;  /* 0x0000b4001a047a23 */ /* 0x010fce0000010803 */
[----:B------:R-:W4:Y:S01]  /*11d90*/  MUFU.EX2 R96, R4 ;  /* 0x0000000400607308 */ /* 0x000f220000000800 */
[----:B-1----:R-:W-:Y:S01]  /*11da0*/  FFMA.FTZ R2, R11, c[0x0][0x2d0], -R3 ;  /* 0x0000b4000b027a23 */ /* 0x002fe20000010803 */
[----:B-----5:R-:W-:-:S06]  /*11db0*/  F2FP.PACK_AB R32, R86, R87 ;  /* 0x000000575620723e */ /* 0x020fcc00000000ff */
[----:B------:R1:W-:Y:S01]  /*11dc0*/  MUFU.EX2 R89, R2 ;  /* 0x0000000200597308 */ /* 0x0003e20000000800 */
[----:B----4-:R-:W-:Y:S01]  /*11dd0*/  F2FP.PACK_AB R30, R96, R94 ;  /* 0x0000005e601e723e */ /* 0x010fe200000000ff */
[----:B-1----:R-:W-:-:S06]  /*11de0*/  FFMA.FTZ R2, R20, c[0x0][0x2d0], -R3 ;  /* 0x0000b40014027a23 */ /* 0x002fcc0000010803 */
[----:B------:R1:W4:Y:S02]  /*11df0*/  MUFU.EX2 R88, R2 ;  /* 0x0000000200587308 */ /* 0x0003240000000800 */
[----:B-1----:R-:W-:Y:S01]  /*11e00*/  FFMA.FTZ R2, R21, c[0x0][0x2d0], -R3 ;  /* 0x0000b40015027a23 */ /* 0x002fe20000010803 */
[----:B----4-:R-:W-:-:S05]  /*11e10*/  F2FP.PACK_AB R34, R88, R89 ;  /* 0x000000595822723e */ /* 0x010fca00000000ff */
[----:B------:R1:W-:Y:S02]  /*11e20*/  MUFU.EX2 R91, R2 ;  /* 0x00000002005b7308 */ /* 0x0003e40000000800 */
[----:B-1----:R-:W-:Y:S02]  /*11e30*/  FFMA.FTZ R2, R22, c[0x0][0x2d0], -R3 ;  /* 0x0000b40016027a23 */ /* 0x002fe40000010803 */
[----:B------:R-:W-:Y:S04]  /*11e40*/  LDSM.16.MT88.4 R20, [R203+0x800] ;  /* 0x00080000cb14783b */ /* 0x000fe80000004200 */
[----:B------:R1:W4:Y:S02]  /*11e50*/  MUFU.EX2 R92, R2 ;  /* 0x00000002005c7308 */ /* 0x0003240000000800 */
[----:B-1----:R-:W-:Y:S01]  /*11e60*/  FMUL.FTZ R2, R5, c[0x0][0x2d0] ;  /* 0x0000b40005027a20 */ /* 0x002fe20000410000 */
[----:B----4-:R-:W-:-:S04]  /*11e70*/  F2FP.PACK_AB R28, R92, R91 ;  /* 0x0000005b5c1c723e */ /* 0x010fc800000000ff */
[----:B------:R-:W-:-:S05]  /*11e80*/  FSEL R2, R2, RZ, P0 ;  /* 0x000000ff02027208 */ /* 0x000fca0000000000 */
[--C-:B------:R-:W-:Y:S02]  /*11e90*/  FFMA.FTZ R4, R8, c[0x0][0x2d0], -R2.reuse ;  /* 0x0000b40008047a23 */ /* 0x100fe40000010802 */
[----:B------:R-:W1:Y:S01]  /*11ea0*/  LDSM.16.MT88.4 R8, [R203] ;  /* 0x00000000cb08783b */ /* 0x000e620000004200 */
[--C-:B------:R-:W-:Y:S01]  /*11eb0*/  FFMA.FTZ R64, R64, c[0x0][0x2d0], -R2.reuse ;  /* 0x0000b40040407a23 */ /* 0x100fe20000010802 */
[----:B------:R4:W-:Y:S01]  /*11ec0*/  MUFU.EX2 R84, R4 ;  /* 0x0000000400547308 */ /* 0x0009e20000000800 */
[--C-:B------:R-:W-:Y:S02]  /*11ed0*/  FFMA.FTZ R63, R63, c[0x0][0x2d0], -R2.reuse ;  /* 0x0000b4003f3f7a23 */ /* 0x100fe40000010802 */
[--C-:B------:R-:W-:Y:S02]  /*11ee0*/  FFMA.FTZ R62, R62, c[0x0][0x2d0], -R2.reuse ;  /* 0x0000b4003e3e7a23 */ /* 0x100fe40000010802 */
[--C-:B------:R-:W-:Y:S02]  /*11ef0*/  FFMA.FTZ R61, R61, c[0x0][0x2d0], -R2.reuse ;  /* 0x0000b4003d3d7a23 */ /* 0x100fe40000010802 */
[----:B------:R-:W-:-:S02]  /*11f00*/  FFMA.FTZ R60, R60, c[0x0][0x2d0], -R2 ;  /* 0x0000b4003c3c7a23 */ /* 0x000fc40000010802 */
[--C-:B------:R-:W-:Y:S02]  /*11f10*/  FFMA.FTZ R58, R58, c[0x0][0x2d0], -R2.reuse ;  /* 0x0000b4003a3a7a23 */ /* 0x100fe40000010802 */
[--C-:B------:R-:W-:Y:S02]  /*11f20*/  FFMA.FTZ R59, R59, c[0x0][0x2d0], -R2.reuse ;  /* 0x0000b4003b3b7a23 */ /* 0x100fe40000010802 */
[--C-:B------:R-:W-:Y:S02]  /*11f30*/  FFMA.FTZ R57, R57, c[0x0][0x2d0], -R2.reuse ;  /* 0x0000b40039397a23 */ /* 0x100fe40000010802 */
[--C-:B------:R-:W-:Y:S02]  /*11f40*/  FFMA.FTZ R56, R56, c[0x0][0x2d0], -R2.reuse ;  /* 0x0000b40038387a23 */ /* 0x100fe40000010802 */
[--C-:B----4-:R-:W-:Y:S02]  /*11f50*/  FFMA.FTZ R4, R15, c[0x0][0x2d0], -R2.reuse ;  /* 0x0000b4000f047a23 */ /* 0x110fe40000010802 */
[----:B------:R-:W-:-:S02]  /*11f60*/  FFMA.FTZ R55, R55, c[0x0][0x2d0], -R2 ;  /* 0x0000b40037377a23 */ /* 0x000fc40000010802 */
[----:B------:R4:W5:Y:S01]  /*11f70*/  MUFU.EX2 R44, R4 ;  /* 0x00000004002c7308 */ /* 0x0009620000000800 */
[--C-:B------:R-:W-:Y:S02]  /*11f80*/  FFMA.FTZ R54, R54, c[0x0][0x2d0], -R2.reuse ;  /* 0x0000b40036367a23 */ /* 0x100fe40000010802 */
[--C-:B------:R-:W-:Y:S02]  /*11f90*/  FFMA.FTZ R53, R53, c[0x0][0x2d0], -R2.reuse ;  /* 0x0000b40035357a23 */ /* 0x100fe40000010802 */
[--C-:B------:R-:W-:Y:S02]  /*11fa0*/  FFMA.FTZ R52, R52, c[0x0][0x2d0], -R2.reuse ;  /* 0x0000b40034347a23 */ /* 0x100fe40000010802 */
[--C-:B------:R-:W-:Y:S02]  /*11fb0*/  FFMA.FTZ R51, R51, c[0x0][0x2d0], -R2.reuse ;  /* 0x0000b40033337a23 */ /* 0x100fe40000010802 */
[--C-:B------:R-:W-:Y:S02]  /*11fc0*/  FFMA.FTZ R50, R50, c[0x0][0x2d0], -R2.reuse ;  /* 0x0000b40032327a23 */ /* 0x100fe40000010802 */
[----:B------:R-:W-:-:S02]  /*11fd0*/  FFMA.FTZ R49, R49, c[0x0][0x2d0], -R2 ;  /* 0x0000b40031317a23 */ /* 0x000fc40000010802 */
[--C-:B------:R-:W-:Y:S02]  /*11fe0*/  FFMA.FTZ R48, R48, c[0x0][0x2d0], -R2.reuse ;  /* 0x0000b40030307a23 */ /* 0x100fe40000010802 */
[----:B----4-:R-:W-:Y:S01]  /*11ff0*/  FFMA.FTZ R4, R19, c[0x0][0x2d0], -R2 ;  /* 0x0000b40013047a23 */ /* 0x010fe20000010802 */
[----:B-----5:R-:W-:-:S03]  /*12000*/  F2FP.PACK_AB R33, R44, R84 ;  /* 0x000000542c21723e */ /* 0x020fc600000000ff */
[----:B------:R4:W-:Y:S02]  /*12010*/  MUFU.EX2 R15, R4 ;  /* 0x00000004000f7308 */ /* 0x0009e40000000800 */
[----:B----4-:R-:W-:-:S06]  /*12020*/  FFMA.FTZ R4, R18, c[0x0][0x2d0], -R2 ;  /* 0x0000b40012047a23 */ /* 0x010fcc0000010802 */
[----:B------:R4:W5:Y:S02]  /*12030*/  MUFU.EX2 R85, R4 ;  /* 0x0000000400557308 */ /* 0x0009640000000800 */
[----:B----4-:R-:W-:Y:S01]  /*12040*/  FFMA.FTZ R4, R17, c[0x0][0x2d0], -R2 ;  /* 0x0000b40011047a23 */ /* 0x010fe20000010802 */
[----:B-----5:R-:W-:-:S05]  /*12050*/  F2FP.PACK_AB R35, R85, R15 ;  /* 0x0000000f5523723e */ /* 0x020fca00000000ff */
[----:B------:R4:W-:Y:S02]  /*12060*/  MUFU.EX2 R90, R4 ;  /* 0x00000004005a7308 */ /* 0x0009e40000000800 */
[--C-:B----4-:R-:W-:Y:S02]  /*12070*/  FFMA.FTZ R4, R16, c[0x0][0x2d0], -R2.reuse ;  /* 0x0000b40010047a23 */ /* 0x110fe40000010802 */
[C---:B-1----:R-:W-:Y:S04]  /*12080*/  HMMA.16816.F32 R16, R32.reuse, R8, RZ ;  /* 0x000000082010723c */ /* 0x042fe800000018ff */
[----:B------:R1:W4:Y:S04]  /*12090*/  MUFU.EX2 R93, R4 ;  /* 0x00000004005d7308 */ /* 0x0003280000000800 */
[----:B------:R-:W-:Y:S01]  /*120a0*/  HMMA.16816.F32 R8, R32, R10, RZ ;  /* 0x0000000a2008723c */ /* 0x000fe200000018ff */
[----:B-1----:R-:W-:Y:S01]  /*120b0*/  FFMA.FTZ R4, R24, c[0x0][0x2d0], -R2 ;  /* 0x0000b40018047a23 */ /* 0x002fe20000010802 */
[----:B----4-:R-:W-:-:S03]  /*120c0*/  F2FP.PACK_AB R29, R93, R90 ;  /* 0x0000005a5d1d723e */ /* 0x010fc600000000ff */
[----:B------:R1:W-:Y:S02]  /*120d0*/  MUFU.EX2 R95, R4 ;  /* 0x00000004005f7308 */ /* 0x0003e40000000800 */
[----:B-1----:R-:W-:Y:S02]  /*120e0*/  FFMA.FTZ R4, R25, c[0x0][0x2d0], -R2 ;  /* 0x0000b40019047a23 */ /* 0x002fe40000010802 */
[----:B------:R-:W1:Y:S04]  /*120f0*/  LDSM.16.MT88.4 R24, [R204] ;  /* 0x00000000cc18783b */ /* 0x000e680000004200 */
[----:B------:R-:W4:Y:S02]  /*12100*/  MUFU.EX2 R97, R4 ;  /* 0x0000000400617308 */ /* 0x000f240000000800 */
[----:B----4-:R-:W-:Y:S01]  /*12110*/  F2FP.PACK_AB R31, R97, R95 ;  /* 0x0000005f611f723e */ /* 0x010fe200000000ff */
[----:B------:R-:W-:-:S04]  /*12120*/  FADD.FTZ R4, R87, R86 ;  /* 0x0000005657047221 */ /* 0x000fc80000010000 */
[----:B------:R-:W-:Y:S02]  /*12130*/  FADD.FTZ R4, R89, R4 ;  /* 0x0000000459047221 */ /* 0x000fe40000010000 */
[----:B------:R-:W-:Y:S02]  /*12140*/  HMMA.16816.F32 R136, R28, R20, R16 ;  /* 0x000000141c88723c */ /* 0x000fe40000001810 */
[----:B------:R-:W-:-:S04]  /*12150*/  FADD.FTZ R4, R88, R4 ;  /* 0x0000000458047221 */ /* 0x000fc80000010000 */
[----:B------:R-:W-:Y:S02]  /*12160*/  FADD.FTZ R4, R91, R4 ;  /* 0x000000045b047221 */ /* 0x000fe40000010000 */
[----:B------:R-:W-:Y:S01]  /*12170*/  HMMA.16816.F32 R132, R28, R22, R8 ;  /* 0x000000161c84723c */ /* 0x000fe20000001808 */
[----:B------:R-:W4:Y:S01]  /*12180*/  LDSM.16.MT88.4 R20, [R204+0x800] ;  /* 0x00080000cc14783b */ /* 0x000f220000004200 */
[----:B------:R-:W-:-:S06]  /*12190*/  FADD.FTZ R4, R92, R4 ;  /* 0x000000045c047221 */ /* 0x000fcc0000010000 */
[C---:B-1----:R-:W-:Y:S08]  /*121a0*/  HMMA.16816.F32 R16, R32.reuse, R24, RZ ;  /* 0x000000182010723c */ /* 0x042ff000000018ff */
[----:B------:R-:W-:Y:S01]  /*121b0*/  HMMA.16816.F32 R8, R32, R26, RZ ;  /* 0x0000001a2008723c */ /* 0x000fe200000018ff */
[----:B------:R-:W1:Y:S11]  /*121c0*/  LDSM.16.MT88.4 R24, [R206] ;  /* 0x00000000ce18783b */ /* 0x000e760000004200 */
[----:B------:R-:W-:Y:S04]  /*121d0*/  @!UPT UIADD3 URZ, URZ, URZ, URZ ;  /* 0x0000003f3f3ff290 */ /* 0x000fe8000fffe03f */
[C---:B----4-:R-:W-:Y:S01]  /*121e0*/  HMMA.16816.F32 R128, R28.reuse, R20, R16 ;  /* 0x000000141c80723c */ /* 0x050fe20000001810 */
[----:B------:R-:W4:Y:S07]  /*121f0*/  LDSM.16.MT88.4 R16, [R206+0x800] ;  /* 0x00080000ce10783b */ /* 0x000f2e0000004200 */
[----:B------:R-:W-:Y:S01]  /*12200*/  HMMA.16816.F32 R124, R28, R22, R8 ;  /* 0x000000161c7c723c */ /* 0x000fe20000001808 */
[----:B------:R-:W5:Y:S07]  /*12210*/  LDSM.16.MT88.4 R20, [R205] ;  /* 0x00000000cd14783b */ /* 0x000f6e0000004200 */
[----:B-1----:R-:W-:Y:S07]  /*12220*/  HMMA.16816.F32 R8, R32, R24, RZ ;  /* 0x000000182008723c */ /* 0x002fee00000018ff */
[----:B------:R-:W-:-:S02]  /*12230*/  FFMA.FTZ R25, R42, c[0x0][0x2d0], -R3 ;  /* 0x0000b4002a197a23 */ /* 0x000fc40000010803 */
[--C-:B------:R-:W-:Y:S02]  /*12240*/  FFMA.FTZ R24, R43, c[0x0][0x2d0], -R3.reuse ;  /* 0x0000b4002b187a23 */ /* 0x100fe40000010803 */
[--C-:B------:R-:W-:Y:S02]  /*12250*/  FFMA.FTZ R42, R68, c[0x0][0x2d0], -R3.reuse ;  /* 0x0000b400442a7a23 */ /* 0x100fe40000010803 */
[--C-:B------:R-:W-:Y:S01]  /*12260*/  FFMA.FTZ R43, R73, c[0x0][0x2d0], -R3.reuse ;  /* 0x0000b400492b7a23 */ /* 0x100fe20000010803 */
[----:B------:R-:W-:Y:S01]  /*12270*/  MUFU.EX2 R25, R25 ;  /* 0x0000001900197308 */ /* 0x000fe20000000800 */
[----:B------:R-:W-:Y:S02]  /*12280*/  FFMA.FTZ R68, R71, c[0x0][0x2d0], -R3 ;  /* 0x0000b40047447a23 */ /* 0x000fe40000010803 */
[----:B------:R-:W-:-:S07]  /*12290*/  FFMA.FTZ R71, R47, c[0x0][0x2d0], -R2 ;  /* 0x0000b4002f477a23 */ /* 0x000fce0000010802 */
[----:B----4-:R-:W-:Y:S07]  /*122a0*/  HMMA.16816.F32 R120, R28, R16, R8 ;  /* 0x000000101c78723c */ /* 0x010fee0000001808 */
[----:B------:R-:W-:Y:S02]  /*122b0*/  FADD.FTZ R8, R84, R44 ;  /* 0x0000002c54087221 */ /* 0x000fe40000010000 */
[----:B------:R-:W-:Y:S02]  /*122c0*/  FFMA.FTZ R44, R80, c[0x0][0x2d0], -R3 ;  /* 0x0000b400502c7a23 */ /* 0x000fe40000010803 */
[----:B------:R-:W-:-:S02]  /*122d0*/  FADD.FTZ R15, R15, R8 ;  /* 0x000000080f0f7221 */ /* 0x000fc40000010000 */
[----:B------:R-:W-:Y:S01]  /*122e0*/  HMMA.16816.F32 R8, R32, R26, RZ ;  /* 0x0000001a2008723c */ /* 0x000fe200000018ff */
[----:B------:R-:W-:Y:S02]  /*122f0*/  FFMA.FTZ R80, R46, c[0x0][0x2d0], -R2 ;  /* 0x0000b4002e507a23 */ /* 0x000fe40000010802 */
[----:B------:R-:W-:-:S04]  /*12300*/  FADD.FTZ R15, R85, R15 ;  /* 0x0000000f550f7221 */ /* 0x000fc80000010000 */
[--C-:B------:R-:W-:Y:S02]  /*12310*/  FFMA.FTZ R27, R40, c[0x0][0x2d0], -R3.reuse ;  /* 0x0000b400281b7a23 */ /* 0x100fe40000010803 */
[--C-:B------:R-:W-:Y:S02]  /*12320*/  FFMA.FTZ R26, R41, c[0x0][0x2d0], -R3.reuse ;  /* 0x0000b400291a7a23 */ /* 0x100fe40000010803 */
[--C-:B------:R-:W-:Y:S02]  /*12330*/  FFMA.FTZ R40, R66, c[0x0][0x2d0], -R3.reuse ;  /* 0x0000b40042287a23 */ /* 0x100fe40000010803 */
[--C-:B------:R-:W-:Y:S02]  /*12340*/  FFMA.FTZ R41, R67, c[0x0][0x2d0], -R3.reuse ;  /* 0x0000b40043297a23 */ /* 0x100fe40000010803 */
[--C-:B------:R-:W-:Y:S02]  /*12350*/  FFMA.FTZ R66, R74, c[0x0][0x2d0], -R3.reuse ;  /* 0x0000b4004a427a23 */ /* 0x100fe40000010803 */
[----:B------:R-:W-:-:S07]  /*12360*/  FFMA.FTZ R67, R72, c[0x0][0x2d0], -R3 ;  /* 0x0000b40048437a23 */ /* 0x000fce0000010803 */
[----:B------:R-:W-:Y:S01]  /*12370*/  HMMA.16816.F32 R116, R28, R18, R8 ;  /* 0x000000121c74723c */ /* 0x000fe20000001808 */
[----:B------:R-:W1:Y:S07]  /*12380*/  LDSM.16.MT88.4 R16, [R205+0x800] ;  /* 0x00080000cd10783b */ /* 0x000e6e0000004200 */
[----:B-----5:R-:W-:Y:S11]  /*12390*/  HMMA.16816.F32 R8, R32, R20, RZ ;  /* 0x000000142008723c */ /* 0x020ff600000018ff */
[----:B------:R-:W-:Y:S11]  /*123a0*/  @!UPT UIADD3 URZ, URZ, URZ, URZ ;  /* 0x0000003f3f3ff290 */ /* 0x000ff6000fffe03f */
[----:B------:R-:W-:Y:S02]  /*123b0*/  @!UPT UIADD3 URZ, URZ, URZ, URZ ;  /* 0x0000003f3f3ff290 */ /* 0x000fe4000fffe03f */
[----:B-1----:R-:W-:Y:S08]  /*123c0*/  HMMA.16816.F32 R112, R28, R16, R8 ;  /* 0x000000101c70723c */ /* 0x002ff00000001808 */
[----:B------:R-:W-:Y:S01]  /*123d0*/  HMMA.16816.F32 R8, R32, R22, RZ ;  /* 0x000000162008723c */ /* 0x000fe200000018ff */
[----:B------:R-:W-:Y:S11]  /*123e0*/  LDSM.16.MT88.4 R20, [R203+0x4000] ;  /* 0x00400000cb14783b */ /* 0x000ff60000004200 */
[----:B------:R-:W-:Y:S11]  /*123f0*/  @!UPT UIADD3 URZ, URZ, URZ, URZ ;  /* 0x0000003f3f3ff290 */ /* 0x000ff6000fffe03f */
[----:B------:R-:W-:Y:S01]  /*12400*/  @!UPT UIADD3 URZ, URZ, URZ, URZ ;  /* 0x0000003f3f3ff290 */ /* 0x000fe2000fffe03f */
[----:B------:R-:W-:Y:S01]  /*12410*/  HMMA.16816.F32 R108, R28, R18, R8 ;  /* 0x000000121c6c723c */ /* 0x000fe20000001808 */
[----:B------:R-:W1:Y:S06]  /*12420*/  LDSM.16.MT88.4 R16, [R203+0x3800] ;  /* 0x00380000cb10783b */ /* 0x000e6c0000004200 */
[----:B------:R-:W-:Y:S02]  /*12430*/  FADD.FTZ R8, R90, R15 ;  /* 0x0000000f5a087221 */ /* 0x000fe40000010000 */
[--C-:B------:R-:W-:Y:S02]  /*12440*/  FFMA.FTZ R15, R65, c[0x0][0x2d0], -R3.reuse ;  /* 0x0000b400410f7a23 */ /* 0x100fe40000010803 */
[----:B------:R-:W-:-:S02]  /*12450*/  FFMA.FTZ R65, R75, c[0x0][0x2d0], -R3 ;  /* 0x0000b4004b417a23 */ /* 0x000fc40000010803 */
[----:B------:R-:W-:Y:S02]  /*12460*/  FADD.FTZ R3, R94, R4 ;  /* 0x000000045e037221 */ /* 0x000fe40000010000 */
[----:B------:R-:W-:Y:S01]  /*12470*/  FADD.FTZ R4, R93, R8 ;  /* 0x000000085d047221 */ /* 0x000fe20000010000 */
[----:B------:R-:W-:Y:S01]  /*12480*/  MUFU.EX2 R15, R15 ;  /* 0x0000000f000f7308 */ /* 0x000fe20000000800 */
[----:B------:R-:W-:Y:S02]  /*12490*/  FFMA.FTZ R75, R45, c[0x0][0x2d0], -R2 ;  /* 0x0000b4002d4b7a23 */ /* 0x000fe40000010802 */
[----:B------:R-:W-:Y:S02]  /*124a0*/  FADD.FTZ R2, R96, R3 ;  /* 0x0000000360027221 */ /* 0x000fe40000010000 */
[----:B------:R-:W-:-:S03]  /*124b0*/  FADD.FTZ R3, R95, R4 ;  /* 0x000000045f037221 */ /* 0x000fc60000010000 */
[----:B------:R-:W-:Y:S01]  /*124c0*/  MUFU.EX2 R4, R38 ;  /* 0x0000002600047308 */ /* 0x000fe20000000800 */
[----:B------:R-:W-:Y:S01]  /*124d0*/  FADD.FTZ R3, R97, R3 ;  /* 0x0000000361037221 */ /* 0x000fe20000010000 */
[----:B-1----:R-:W-:Y:S06]  /*124e0*/  HMMA.16816.F32 R8, R32, R16, RZ ;  /* 0x000000102008723c */ /* 0x002fec00000018ff */
[----:B------:R-:W1:Y:S08]  /*124f0*/  MUFU.EX2 R16, R39 ;  /* 0x0000002700107308 */ /* 0x000e700000000800 */
[----:B------:R-:W-:Y:S01]  /*12500*/  MUFU.EX2 R17, R36 ;  /* 0x0000002400117308 */ /* 0x000fe20000000800 */
[----:B-1----:R-:W-:-:S04]  /*12510*/  FADD.FTZ R2, R16, R2 ;  /* 0x0000000210027221 */ /* 0x002fc80000010000 */
[----:B------:R-:W-:-:S05]  /*12520*/  FADD.FTZ R2, R4, R2 ;  /* 0x0000000204027221 */ /* 0x000fca0000010000 */
[----:B------:R-:W-:Y:S01]  /*12530*/  HMMA.16816.F32 R88, R28, R20, R8 ;  /* 0x000000141c58723c */ /* 0x000fe20000001808 */
[----:B------:R-:W-:Y:S07]  /*12540*/  MUFU.EX2 R20, R27 ;  /* 0x0000001b00147308 */ /* 0x000fee0000000800 */
[----:B------:R-:W-:Y:S01]  /*12550*/  HMMA.16816.F32 R8, R32, R18, RZ ;  /* 0x000000122008723c */ /* 0x000fe200000018ff */
[----:B------:R-:W1:Y:S08]  /*12560*/  MUFU.EX2 R18, R37 ;  /* 0x0000002500127308 */ /* 0x000e700000000800 */
[----:B------:R4:W5:Y:S08]  /*12570*/  MUFU.EX2 R21, R24 ;  /* 0x0000001800157308 */ /* 0x0009700000000800 */
[----:B------:R-:W2:Y:S01]  /*12580*/  MUFU.EX2 R19, R26 ;  /* 0x0000001a00137308 */ /* 0x000ea20000000800 */
[----:B-1----:R-:W-:-:S04]  /*12590*/  FADD.FTZ R2, R18, R2 ;  /* 0x0000000212027221 */ /* 0x002fc80000010000 */
[----:B------:R-:W-:Y:S02]  /*125a0*/  FADD.FTZ R2, R17, R2 ;  /* 0x0000000211027221 */ /* 0x000fe40000010000 */
[----:B------:R-:W-:Y:S01]  /*125b0*/  HMMA.16816.F32 R92, R28, R22, R8 ;  /* 0x000000161c5c723c */ /* 0x000fe20000001808 */
[----:B----4-:R-:W-:Y:S01]  /*125c0*/  F2FP.PACK_AB R24, R4, R16 ;  /* 0x000000100418723e */ /* 0x010fe200000000ff */
[----:B------:R-:W-:Y:S01]  /*125d0*/  FADD.FTZ R2, R20, R2 ;  /* 0x0000000214027221 */ /* 0x000fe20000010000 */
[----:B------:R1:W-:Y:S04]  /*125e0*/  MUFU.EX2 R4, R44 ;  /* 0x0000002c00047308 */ /* 0x0003e80000000800 */
[----:B-----5:R-:W-:Y:S01]  /*125f0*/  F2FP.PACK_AB R22, R21, R25 ;  /* 0x000000191516723e */ /* 0x020fe200000000ff */
[----:B--2---:R-:W-:Y:S01]  /*12600*/  FADD.FTZ R2, R19, R2 ;  /* 0x0000000213027221 */ /* 0x004fe20000010000 */
[----:B------:R-:W-:-:S02]  /*12610*/  F2FP.PACK_AB R26, R17, R18 ;  /* 0x00000012111a723e */ /* 0x000fc400000000ff */
[----:B------:R-:W2:Y:S01]  /*12620*/  MUFU.EX2 R11, R40 ;  /* 0x00000028000b7308 */ /* 0x000ea20000000800 */
[----:B------:R-:W-:Y:S01]  /*12630*/  F2FP.PACK_AB R20, R19, R20 ;  /* 0x000000141314723e */ /* 0x000fe200000000ff */
[----:B------:R-:W-:-:S04]  /*12640*/  FADD.FTZ R2, R25, R2 ;  /* 0x0000000219027221 */ /* 0x000fc80000010000 */
[----:B------:R-:W-:Y:S01]  /*12650*/  FADD.FTZ R2, R21, R2 ;  /* 0x0000000215027221 */ /* 0x000fe20000010000 */
[----:B-1----:R-:W1:Y:S01]  /*12660*/  LDSM.16.MT88.4 R44, [R204+0x3800] ;  /* 0x00380000cc2c783b */ /* 0x002e620000004200 */
[----:B------:R-:W4:Y:S02]  /*12670*/  MUFU.EX2 R10, R41 ;  /* 0x00000029000a7308 */ /* 0x000f240000000800 */
[----:B------:R-:W-:-:S04]  /*12680*/  FADD.FTZ R2, R15, R2 ;  /* 0x000000020f027221 */ /* 0x000fc80000010000 */
[C---:B--2---:R-:W-:Y:S02]  /*12690*/  FADD.FTZ R2, R11.reuse, R2 ;  /* 0x000000020b027221 */ /* 0x044fe40000010000 */
[----:B------:R-:W2:Y:S01]  /*126a0*/  MUFU.EX2 R9, R42 ;  /* 0x0000002a00097308 */ /* 0x000ea20000000800 */
[----:B------:R-:W-:-:S07]  /*126b0*/  F2FP.PACK_AB R16, R11, R15 ;  /* 0x0000000f0b10723e */ /* 0x000fce00000000ff */
[----:B------:R5:W3:Y:S01]  /*126c0*/  MUFU.EX2 R8, R43 ;  /* 0x0000002b00087308 */ /* 0x000ae20000000800 */
[----:B----4-:R-:W-:-:S04]  /*126d0*/  FADD.FTZ R2, R10, R2 ;  /* 0x000000020a027221 */ /* 0x010fc80000010000 */
[C---:B--2---:R-:W-:Y:S01]  /*126e0*/  FADD.FTZ R2, R9.reuse, R2 ;  /* 0x0000000209027221 */ /* 0x044fe20000010000 */
[----:B------:R-:W-:Y:S02]  /*126f0*/  F2FP.PACK_AB R18, R9, R10 ;  /* 0x0000000a0912723e */ /* 0x000fe400000000ff */
[----:B------:R-:W-:Y:S01]  /*12700*/  MUFU.EX2 R11, R67 ;  /* 0x00000043000b7308 */ /* 0x000fe20000000800 */
[----:B-----5:R-:W2:Y:S01]  /*12710*/  LDSM.16.MT88.4 R40, [R204+0x4000] ;  /* 0x00400000cc28783b */ /* 0x020ea20000004200 */
[----:B---3--:R-:W-:-:S06]  /*12720*/  FADD.FTZ R2, R8, R2 ;  /* 0x0000000208027221 */ /* 0x008fcc0000010000 */
[----:B------:R-:W3:Y:S01]  /*12730*/  MUFU.EX2 R10, R65 ;  /* 0x00000041000a7308 */ /* 0x000ee20000000800 */
[C---:B------:R-:W-:Y:S01]  /*12740*/  F2FP.PACK_AB R8, R4.reuse, R8 ;  /* 0x000000080408723e */ /* 0x040fe200000000ff */
[----:B------:R-:W-:Y:S01]  /*12750*/  FADD.FTZ R2, R4, R2 ;  /* 0x0000000204027221 */ /* 0x000fe20000010000 */
[----:B-1----:R-:W-:Y:S05]  /*12760*/  HMMA.16816.F32 R36, R32, R44, RZ ;  /* 0x0000002c2024723c */ /* 0x002fea00000018ff */
[----:B------:R-:W1:Y:S08]  /*12770*/  MUFU.EX2 R4, R66 ;  /* 0x0000004200047308 */ /* 0x000e700000000800 */
[----:B------:R-:W4:Y:S01]  /*12780*/  MUFU.EX2 R9, R69 ;  /* 0x0000004500097308 */ /* 0x000f220000000800 */
[----:B---3--:R-:W-:-:S07]  /*12790*/  FADD.FTZ R2, R10, R2 ;  /* 0x000000020a027221 */ /* 0x008fce0000010000 */
[----:B------:R-:W3:Y:S01]  /*127a0*/  MUFU.EX2 R25, R64 ;  /* 0x0000004000197308 */ /* 0x000ee20000000800 */
[C---:B-1----:R-:W-:Y:S01]  /*127b0*/  FADD.FTZ R2, R4.reuse, R2 ;  /* 0x0000000204027221 */ /* 0x042fe20000010000 */
[----:B------:R-:W-:-:S03]  /*127c0*/  F2FP.PACK_AB R10, R4, R10 ;  /* 0x0000000a040a723e */ /* 0x000fc600000000ff */
[----:B------:R-:W-:-:S03]  /*127d0*/  FADD.FTZ R2, R11, R2 ;  /* 0x000000020b027221 */ /* 0x000fc60000010000 */
[----:B------:R-:W1:Y:S01]  /*127e0*/  MUFU.EX2 R19, R70 ;  /* 0x0000004600137308 */ /* 0x000e620000000800 */
[C---:B----4-:R-:W-:Y:S01]  /*127f0*/  FADD.FTZ R2, R9.reuse, R2 ;  /* 0x0000000209027221 */ /* 0x050fe20000010000 */
[----:B------:R-:W-:Y:S01]  /*12800*/  F2FP.PACK_AB R72, R9, R11 ;  /* 0x0000000b0948723e */ /* 0x000fe200000000ff */
[----:B--2---:R-:W-:Y:S05]  /*12810*/  HMMA.16816.F32 R100, R28, R40, R36 ;  /* 0x000000281c64723c */ /* 0x004fea0000001824 */
[----:B------:R-:W2:Y:S01]  /*12820*/  MUFU.EX2 R23, R63 ;  /* 0x0000003f00177308 */ /* 0x000ea20000000800 */
[----:B---3--:R-:W-:Y:S02]  /*12830*/  FADD.FTZ R3, R25, R3 ;  /* 0x0000000319037221 */ /* 0x008fe40000010000 */
[----:B------:R-:W-:Y:S01]  /*12840*/  HMMA.16816.F32 R36, R32, R46, RZ ;  /* 0x0000002e2024723c */ /* 0x000fe200000018ff */
[----:B------:R-:W3:Y:S04]  /*12850*/  LDSM.16.MT88.4 R44, [R206+0x3800] ;  /* 0x00380000ce2c783b */ /* 0x000ee80000004200 */
[----:B------:R-:W4:Y:S01]  /*12860*/  MUFU.EX2 R17, R68 ;  /* 0x0000004400117308 */ /* 0x000f220000000800 */
[----:B-1----:R-:W-:-:S07]  /*12870*/  FADD.FTZ R2, R19, R2 ;  /* 0x0000000213027221 */ /* 0x002fce0000010000 */
[----:B------:R-:W1:Y:S01]  /*12880*/  MUFU.EX2 R41, R62 ;  /* 0x0000003e00297308 */ /* 0x000e620000000800 */
[C---:B--2---:R-:W-:Y:S01]  /*12890*/  FADD.FTZ R3, R23.reuse, R3 ;  /* 0x0000000317037221 */ /* 0x044fe20000010000 */
[----:B------:R-:W-:-:S06]  /*128a0*/  F2FP.PACK_AB R25, R23, R25 ;  /* 0x000000191719723e */ /* 0x000fcc00000000ff */
[----:B------:R-:W2:Y:S01]  /*128b0*/  MUFU.EX2 R27, R61 ;  /* 0x0000003d001b7308 */ /* 0x000ea20000000800 */
[C---:B----4-:R-:W-:Y:S01]  /*128c0*/  FADD.FTZ R240, R17.reuse, R2 ;  /* 0x0000000211f07221 */ /* 0x050fe20000010000 */
[----:B------:R-:W-:Y:S01]  /*128d0*/  F2FP.PACK_AB R74, R17, R19 ;  /* 0x00000013114a723e */ /* 0x000fe200000000ff */
[----:B------:R-:W-:Y:S05]  /*128e0*/  HMMA.16816.F32 R104, R28, R42, R36 ;  /* 0x0000002a1c68723c */ /* 0x000fea0000001824 */
[----:B------:R-:W4:Y:S01]  /*128f0*/  MUFU.EX2 R40, R60 ;  /* 0x0000003c00287308 */ /* 0x000f220000000800 */
[----:B-1----:R-:W-:-:S07]  /*12900*/  FADD.FTZ R2, R41, R3 ;  /* 0x0000000329027221 */ /* 0x002fce0000010000 */
[----:B------:R-:W1:Y:S01]  /*12910*/  MUFU.EX2 R21, R58 ;  /* 0x0000003a00157308 */ /* 0x000e620000000800 */
[C---:B--2---:R-:W-:Y:S01]  /*12920*/  FADD.FTZ R2, R27.reuse, R2 ;  /* 0x000000021b027221 */ /* 0x044fe20000010000 */
[----:B------:R-:W-:Y:S01]  /*12930*/  F2FP.PACK_AB R27, R27, R41 ;  /* 0x000000291b1b723e */ /* 0x000fe200000000ff */
[----:B---3--:R-:W-:Y:S02]  /*12940*/  HMMA.16816.F32 R36, R32, R44, RZ ;  /* 0x0000002c2024723c */ /* 0x008fe400000018ff */
[----:B----4-:R-:W-:-:S03]  /*12950*/  FADD.FTZ R2, R40, R2 ;  /* 0x0000000228027221 */ /* 0x010fc60000010000 */
[----:B------:R-:W2:Y:S01]  /*12960*/  MUFU.EX2 R15, R59 ;  /* 0x0000003b000f7308 */ /* 0x000ea20000000800 */
[C---:B-1----:R-:W-:Y:S01]  /*12970*/  FADD.FTZ R2, R21.reuse, R2 ;  /* 0x0000000215027221 */ /* 0x042fe20000010000 */
[----:B------:R-:W-:-:S06]  /*12980*/  F2FP.PACK_AB R21, R21, R40 ;  /* 0x000000281515723e */ /* 0x000fcc00000000ff */
[----:B------:R-:W1:Y:S01]  /*12990*/  MUFU.EX2 R9, R57 ;  /* 0x0000003900097308 */ /* 0x000e620000000800 */
[----:B------:R-:W3:Y:S01]  /*129a0*/  LDSM.16.MT88.4 R40, [R206+0x4000] ;  /* 0x00400000ce28783b */ /* 0x000ee20000004200 */
[----:B--2---:R-:W-:-:S06]  /*129b0*/  FADD.FTZ R2, R15, R2 ;  /* 0x000000020f027221 */ /* 0x004fcc0000010000 */
[----:B------:R-:W2:Y:S08]  /*129c0*/  MUFU.EX2 R4, R56 ;  /* 0x0000003800047308 */ /* 0x000eb00000000800 */
[----:B------:R-:W4:Y:S01]  /*129d0*/  MUFU.EX2 R3, R55 ;  /* 0x0000003700037308 */ /* 0x000f220000000800 */
[C---:B-1----:R-:W-:Y:S01]  /*129e0*/  FADD.FTZ R2, R9.reuse, R2 ;  /* 0x0000000209027221 */ /* 0x042fe20000010000 */
[----:B------:R-:W-:-:S06]  /*129f0*/  F2FP.PACK_AB R23, R9, R15 ;  /* 0x0000000f0917723e */ /* 0x000fcc00000000ff */
[----:B------:R-:W1:Y:S01]  /*12a00*/  MUFU.EX2 R11, R54 ;  /* 0x00000036000b7308 */ /* 0x000e620000000800 */
[----:B--2---:R-:W-:-:S07]  /*12a10*/  FADD.FTZ R2, R4, R2 ;  /* 0x0000000204027221 */ /* 0x004fce0000010000 */
[----:B------:R-:W2:Y:S01]  /*12a20*/  MUFU.EX2 R9, R53 ;  /* 0x0000003500097308 */ /* 0x000ea20000000800 */
[C---:B----4-:R-:W-:Y:S01]  /*12a30*/  FADD.FTZ R2, R3.reuse, R2 ;  /* 0x0000000203027221 */ /* 0x050fe20000010000 */
[----:B------:R-:W-:-:S06]  /*12a40*/  F2FP.PACK_AB R17, R3, R4 ;  /* 0x000000040311723e */ /* 0x000fcc00000000ff */
[----:B------:R-:W-:Y:S01]  /*12a50*/  MUFU.EX2 R15, R51 ;  /* 0x00000033000f7308 */ /* 0x000fe20000000800 */
[----:B---3--:R-:W-:Y:S01]  /*12a60*/  HMMA.16816.F32 R96, R28, R40, R36 ;  /* 0x000000281c60723c */ /* 0x008fe20000001824 */
[----:B-1----:R-:W-:-:S06]  /*12a70*/  FADD.FTZ R2, R11, R2 ;  /* 0x000000020b027221 */ /* 0x002fcc0000010000 */
[----:B------:R-:W1:Y:S01]  /*12a80*/  MUFU.EX2 R40, R52 ;  /* 0x0000003400287308 */ /* 0x000e620000000800 */
[----:B------:R-:W-:Y:S01]  /*12a90*/  HMMA.16816.F32 R36, R32, R46, RZ ;  /* 0x0000002e2024723c */ /* 0x000fe200000018ff */
[C---:B--2---:R-:W-:Y:S01]  /*12aa0*/  FADD.FTZ R2, R9.reuse, R2 ;  /* 0x0000000209027221 */ /* 0x044fe20000010000 */
[----:B------:R-:W-:-:S05]  /*12ab0*/  F2FP.PACK_AB R19, R9, R11 ;  /* 0x0000000b0913723e */ /* 0x000fca00000000ff */
[----:B------:R-:W2:Y:S08]  /*12ac0*/  MUFU.EX2 R44, R50 ;  /* 0x00000032002c7308 */ /* 0x000eb00000000800 */
[----:B------:R-:W3:Y:S01]  /*12ad0*/  MUFU.EX2 R41, R49 ;  /* 0x0000003100297308 */ /* 0x000ee20000000800 */
[----:B-1----:R-:W-:Y:S01]  /*12ae0*/  FADD.FTZ R2, R40, R2 ;  /* 0x0000000228027221 */ /* 0x002fe20000010000 */
[----:B------:R-:W-:-:S03]  /*12af0*/  F2FP.PACK_AB R9, R15, R40 ;  /* 0x000000280f09723e */ /* 0x000fc600000000ff */
[----:B------:R-:W-:-:S03]  /*12b00*/  FADD.FTZ R2, R15, R2 ;  /* 0x000000020f027221 */ /* 0x000fc60000010000 */
[----:B------:R-:W-:Y:S01]  /*12b10*/  MUFU.EX2 R3, R71 ;  /* 0x0000004700037308 */ /* 0x000fe20000000800 */
[----:B------:R-:W-:Y:S01]  /*12b20*/  HMMA.16816.F32 R84, R28, R42, R36 ;  /* 0x0000002a1c54723c */ /* 0x000fe20000001824 */
[----:B------:R-:W1:Y:S01]  /*12b30*/  LDSM.16.MT88.4 R36, [R205+0x3800] ;  /* 0x00380000cd24783b */ /* 0x000e620000004200 */
[----:B--2---:R-:W-:-:S04]  /*12b40*/  FADD.FTZ R2, R44, R2 ;  /* 0x000000022c027221 */ /* 0x004fc80000010000 */
[C---:B---3--:R-:W-:Y:S01]  /*12b50*/  FADD.FTZ R2, R41.reuse, R2 ;  /* 0x0000000229027221 */ /* 0x048fe20000010000 */
[----:B------:R-:W-:Y:S01]  /*12b60*/  F2FP.PACK_AB R11, R41, R44 ;  /* 0x0000002c290b723e */ /* 0x000fe200000000ff */
[----:B------:R-:W2:Y:S02]  /*12b70*/  MUFU.EX2 R4, R48 ;  /* 0x0000003000047308 */ /* 0x000ea40000000800 */
[----:B--2---:R-:W-:Y:S01]  /*12b80*/  FADD.FTZ R2, R4, R2 ;  /* 0x0000000204027221 */ /* 0x004fe20000010000 */
[----:B------:R-:W-:-:S05]  /*12b90*/  F2FP.PACK_AB R73, R3, R4 ;  /* 0x000000040349723e */ /* 0x000fca00000000ff */
[----:B------:R-:W2:Y:S01]  /*12ba0*/  MUFU.EX2 R4, R80 ;  /* 0x0000005000047308 */ /* 0x000ea20000000800 */
[----:B------:R-:W-:-:S07]  /*12bb0*/  FADD.FTZ R2, R3, R2 ;  /* 0x0000000203027221 */ /* 0x000fce0000010000 */
[----:B------:R-:W3:Y:S01]  /*12bc0*/  MUFU.EX2 R3, R75 ;  /* 0x0000004b00037308 */ /* 0x000ee20000000800 */
[----:B-1----:R-:W-:Y:S01]  /*12bd0*/  HMMA.16816.F32 R40, R32, R36, RZ ;  /* 0x000000242028723c */ /* 0x002fe200000018ff */
[----:B--2---:R-:W-:-:S07]  /*12be0*/  FADD.FTZ R2, R4, R2 ;  /* 0x0000000204027221 */ /* 0x004fce0000010000 */
[----:B------:R-:W-:Y:S01]  /*12bf0*/  HMMA.16816.F32 R32, R32, R38, RZ ;  /* 0x000000262020723c */ /* 0x000fe200000018ff */
[----:B------:R-:W1:Y:S01]  /*12c00*/  LDSM.16.MT88.4 R36, [R205+0x4000] ;  /* 0x00400000cd24783b */ /* 0x000e620000004200 */
[----:B---3--:R-:W-:Y:S11]  /*12c10*/  FADD.FTZ R2, R3, R2 ;  /* 0x0000000203027221 */ /* 0x008ff60000010000 */
[----:B------:R-:W-:Y:S03]  /*12c20*/  @!UPT UIADD3 URZ, URZ, URZ, URZ ;  /* 0x0000003f3f3ff290 */ /* 0x000fe6000fffe03f */
        /* <DEDUP_REMOVED lines=39> */
[----:B------:R-:W2:Y:S04]  /*12ea0*/  LDSM.16.MT88.4 R28, [R203+0x5000] ;  /* 0x00500000cb1c783b */ /* 0x000ea80000004200 */
[----:B------:R-:W-:Y:S04]  /*12eb0*/  STL [R1], R2 ;  /* 0x0000000201007387 */ /* 0x000fe80000100800 */
[----:B------:R-:W3:Y:S04]  /*12ec0*/  LDL R80, [R1+0x48] ;  /* 0x0000480001507983 */ /* 0x000ee80000100800 */
[----:B------:R-:W4:Y:S01]  /*12ed0*/  LDL R15, [R1+0xc] ;  /* 0x00000c00010f7983 */ /* 0x000f220000100800 */
[C---:B-1----:R-:W-:Y:S08]  /*12ee0*/  HMMA.16816.F32 R64, R20.reuse, R24, R100 ;  /* 0x000000181440723c */ /* 0x042ff00000001864 */
[C---:B------:R-:W-:Y:S01]  /*12ef0*/  HMMA.16816.F32 R56, R20.reuse, R26, R104 ;  /* 0x0000001a1438723c */ /* 0x040fe20000001868 */
[----:B------:R-:W1:Y:S07]  /*12f00*/  LDSM.16.MT88.4 R24, [R205+0x5000] ;  /* 0x00500000cd18783b */ /* 0x000e6e0000004200 */
[C---:B--2---:R-:W-:Y:S08]  /*12f10*/  HMMA.16816.F32 R36, R20.reuse, R28, R88 ;  /* 0x0000001c1424723c */ /* 0x044ff00000001858 */
[C---:B------:R-:W-:Y:S01]  /*12f20*/  HMMA.16816.F32 R32, R20.reuse, R30, R92 ;  /* 0x0000001e1420723c */ /* 0x040fe2000000185c */
[----:B------:R-:W2:Y:S07]  /*12f30*/  LDSM.16.MT88.4 R28, [R206+0x5000] ;  /* 0x00500000ce1c783b */ /* 0x000eae0000004200 */
[C---:B-1----:R-:W-:Y:S01]  /*12f40*/  HMMA.16816.F32 R60, R20.reuse, R24, R116 ;  /* 0x00000018143c723c */ /* 0x042fe20000001874 */
[----:B------:R-:W-:Y:S01]  /*12f50*/  MOV R150, c[0x0][0x2c4] ;  /* 0x0000b10000967a02 */ /* 0x000fe20000000f00 */
[----:B------:R-:W-:Y:S06]  /*12f60*/  LDSM.16.MT88.4 R116, [R206+0x3000] ;  /* 0x00300000ce74783b */ /* 0x000fec0000004200 */
[C---:B------:R-:W-:Y:S01]  /*12f70*/  HMMA.16816.F32 R40, R20.reuse, R26, R40 ;  /* 0x0000001a1428723c */ /* 0x040fe20000001828 */
[----:B------:R-:W1:Y:S07]  /*12f80*/  LDSM.16.MT88.4 R24, [R203+0x2000] ;  /* 0x00200000cb18783b */ /* 0x000e6e0000004200 */
[C---:B--2---:R-:W-:Y:S08]  /*12f90*/  HMMA.16816.F32 R48, R20.reuse, R28, R132 ;  /* 0x0000001c1430723c */ /* 0x044ff00000001884 */
[----:B------:R-:W-:Y:S01]  /*12fa0*/  HMMA.16816.F32 R52, R20, R30, R120 ;  /* 0x0000001e1434723c */ /* 0x000fe20000001878 */
[----:B------:R-:W2:Y:S04]  /*12fb0*/  LDSM.16.MT88.4 R20, [R204+0x2000] ;  /* 0x00200000cc14783b */ /* 0x000ea80000004200 */
[----:B------:R-:W5:Y:S01]  /*12fc0*/  LDSM.16.MT88.4 R28, [R206+0x2000] ;  /* 0x00200000ce1c783b */ /* 0x000f620000004200 */
[----:B------:R-:W-:-:S02]  /*12fd0*/  ISETP.NE.AND P1, PT, R150, 0x1, PT ;  /* 0x000000019600780c */ /* 0x000fc40003f25270 */
[----:B------:R-:W-:Y:S01]  /*12fe0*/  F2FP.PACK_AB R75, R3, R4 ;  /* 0x00000004034b723e */ /* 0x000fe200000000ff */
[----:B------:R-:W-:Y:S01]  /*12ff0*/  LDSM.16.MT88.4 R132, [R203+0x3000] ;  /* 0x00300000cb84783b */ /* 0x000fe20000004200 */
[C---:B-1----:R-:W-:Y:S08]  /*13000*/  HMMA.16816.F32 R112, R16.reuse, R24, R112 ;  /* 0x000000181070723c */ /* 0x042ff00000001870 */
[C---:B------:R-:W-:Y:S01]  /*13010*/  HMMA.16816.F32 R108, R16.reuse, R26, R108 ;  /* 0x0000001a106c723c */ /* 0x040fe2000000186c */
[----:B------:R-:W1:Y:S07]  /*13020*/  LDSM.16.MT88.4 R24, [R205+0x2000] ;  /* 0x00200000cd18783b */ /* 0x000e6e0000004200 */
[C---:B--2---:R-:W-:Y:S08]  /*13030*/  HMMA.16816.F32 R96, R16.reuse, R20, R96 ;  /* 0x000000141060723c */ /* 0x044ff00000001860 */
[C---:B------:R-:W-:Y:S01]  /*13040*/  HMMA.16816.F32 R84, R16.reuse, R22, R84 ;  /* 0x000000161054723c */ /* 0x040fe20000001854 */
[----:B------:R-:W2:Y:S07]  /*13050*/  LDSM.16.MT88.4 R20, [R203+0x5800] ;  /* 0x00580000cb14783b */ /* 0x000eae0000004200 */
[C---:B-----5:R-:W-:Y:S08]  /*13060*/  HMMA.16816.F32 R120, R16.reuse, R28, R128 ;  /* 0x0000001c1078723c */ /* 0x060ff00000001880 */
[----:B------:R-:W-:Y:S01]  /*13070*/  HMMA.16816.F32 R88, R16, R30, R124 ;  /* 0x0000001e1058723c */ /* 0x000fe2000000187c */
[----:B------:R-:W5:Y:S01]  /*13080*/  LDSM.16.MT88.4 R28, [R204+0x5800] ;  /* 0x00580000cc1c783b */ /* 0x000f620000004200 */
[----:B------:R-:W-:Y:S01]  /*13090*/  @P1 IMAD.HI.U32 R3, R149, c[0x0][0x2c8], RZ ;  /* 0x0000b20095031a27 */ /* 0x000fe200078e00ff */
[----:B------:R-:W-:-:S02]  /*130a0*/  MOV R2, R149 ;  /* 0x0000009500027202 */ /* 0x000fc40000000f00 */
[----:B------:R-:W-:Y:S03]  /*130b0*/  LDSM.16.MT88.4 R124, [R204+0x3000] ;  /* 0x00300000cc7c783b */ /* 0x000fe60000004200 */
[C---:B-1----:R-:W-:Y:S08]  /*130c0*/  HMMA.16816.F32 R104, R16.reuse, R24, R68 ;  /* 0x000000181068723c */ /* 0x042ff00000001844 */
[C---:B------:R-:W-:Y:S01]  /*130d0*/  HMMA.16816.F32 R100, R16.reuse, R26, R44 ;  /* 0x0000001a1064723c */ /* 0x040fe2000000182c */
[----:B------:R-:W1:Y:S07]  /*130e0*/  LDSM.16.MT88.4 R24, [R206+0x5800] ;  /* 0x00580000ce18783b */ /* 0x000e6e0000004200 */
[C---:B--2---:R-:W-:Y:S08]  /*130f0*/  HMMA.16816.F32 R92, R16.reuse, R20, R36 ;  /* 0x00000014105c723c */ /* 0x044ff00000001824 */
[C---:B------:R-:W-:Y:S01]  /*13100*/  HMMA.16816.F32 R68, R16.reuse, R22, R32 ;  /* 0x000000161044723c */ /* 0x040fe20000001820 */
[----:B------:R-:W2:Y:S07]  /*13110*/  LDSM.16.MT88.4 R20, [R205+0x5800] ;  /* 0x00580000cd14783b */ /* 0x000eae0000004200 */
[C---:B-----5:R-:W-:Y:S08]  /*13120*/  HMMA.16816.F32 R64, R16.reuse, R28, R64 ;  /* 0x0000001c1040723c */ /* 0x060ff00000001840 */
[C---:B------:R-:W-:Y:S01]  /*13130*/  HMMA.16816.F32 R56, R16.reuse, R30, R56 ;  /* 0x0000001e1038723c */ /* 0x040fe20000001838 */
[----:B------:R-:W-:Y:S07]  /*13140*/  LDSM.16.MT88.4 R28, [R205+0x2800] ;  /* 0x00280000cd1c783b */ /* 0x000fee0000004200 */
[C---:B-1----:R-:W-:Y:S08]  /*13150*/  HMMA.16816.F32 R36, R16.reuse, R24, R48 ;  /* 0x000000181024723c */ /* 0x042ff00000001830 */
[C---:B------:R-:W-:Y:S01]  /*13160*/  HMMA.16816.F32 R32, R16.reuse, R26, R52 ;  /* 0x0000001a1020723c */ /* 0x040fe20000001834 */
[----:B------:R-:W-:Y:S07]  /*13170*/  LDSM.16.MT88.4 R24, [R203+0x2800] ;  /* 0x00280000cb18783b */ /* 0x000fee0000004200 */
[C---:B--2---:R-:W-:Y:S08]  /*13180*/  HMMA.16816.F32 R60, R16.reuse, R20, R60 ;  /* 0x00000014103c723c */ /* 0x044ff0000000183c */
[----:B------:R-:W-:Y:S01]  /*13190*/  HMMA.16816.F32 R44, R16, R22, R40 ;  /* 0x00000016102c723c */ /* 0x000fe20000001828 */
[----:B------:R-:W1:Y:S04]  /*131a0*/  LDSM.16.MT88.4 R16, [R206+0x2800] ;  /* 0x00280000ce10783b */ /* 0x000e680000004200 */
[----:B------:R-:W2:Y:S03]  /*131b0*/  LDSM.16.MT88.4 R20, [R204+0x2800] ;  /* 0x00280000cc14783b */ /* 0x000ea60000004200 */
[C---:B-1----:R-:W-:Y:S08]  /*131c0*/  HMMA.16816.F32 R120, R8.reuse, R16, R120 ;  /* 0x000000100878723c */ /* 0x042ff00000001878 */
[C---:B------:R-:W-:Y:S01]  /*131d0*/  HMMA.16816.F32 R52, R8.reuse, R18, R88 ;  /* 0x000000120834723c */ /* 0x040fe20000001858 */
[----:B------:R-:W1:Y:S07]  /*131e0*/  LDSM.16.MT88.4 R16, [R206+0x6000] ;  /* 0x00600000ce10783b */ /* 0x000e6e0000004200 */
[C---:B------:R-:W-:Y:S08]  /*131f0*/  HMMA.16816.F32 R136, R8.reuse, R24, R112 ;  /* 0x000000180888723c */ /* 0x040ff00000001870 */
[----:B------:R-:W-:Y:S01]  /*13200*/  HMMA.16816.F32 R40, R8, R26, R108 ;  /* 0x0000001a0828723c */ /* 0x000fe2000000186c */
[----:B------:R-:W5:Y:S01]  /*13210*/  LDSM.16.MT88.4 R24, [R203+0x6000] ;  /* 0x00600000cb18783b */ /* 0x000f620000004200 */
[----:B------:R-:W-:-:S03]  /*13220*/  @P1 SHF.R.U32.HI R2, RZ, c[0x0][0x2cc], R3 ;  /* 0x0000b300ff021a19 */ /* 0x000fc60000011603 */
[----:B------:R-:W-:Y:S03]  /*13230*/  LDSM.16.MT88.4 R108, [R205+0x3000] ;  /* 0x00300000cd6c783b */ /* 0x000fe60000004200 */
[C---:B--2---:R-:W-:Y:S08]  /*13240*/  HMMA.16816.F32 R128, R8.reuse, R20, R96 ;  /* 0x000000140880723c */ /* 0x044ff00000001860 */
[C---:B------:R-:W-:Y:S01]  /*13250*/  HMMA.16816.F32 R48, R8.reuse, R22, R84 ;  /* 0x000000160830723c */ /* 0x040fe20000001854 */
[----:B------:R-:W2:Y:S07]  /*13260*/  LDSM.16.MT88.4 R20, [R204+0x6000] ;  /* 0x00600000cc14783b */ /* 0x000eae0000004200 */
[C---:B-1----:R-:W-:Y:S01]  /*13270*/  HMMA.16816.F32 R36, R8.reuse, R16, R36 ;  /* 0x000000100824723c */ /* 0x042fe20000001824 */
[----:B------:R-:W-:Y:S07]  /*13280*/  LDSM.16.MT88.4 R84, [R206+0x6800] ;  /* 0x00680000ce54783b */ /* 0x000fee0000004200 */
[----:B------:R-:W-:Y:S01]  /*13290*/  HMMA.16816.F32 R32, R8, R18, R32 ;  /* 0x000000120820723c */ /* 0x000fe20000001820 */
[----:B------:R-:W1:Y:S01]  /*132a0*/  LDSM.16.MT88.4 R16, [R205+0x6000] ;  /* 0x00600000cd10783b */ /* 0x000e620000004200 */
[----:B---3--:R-:W-:-:S06]  /*132b0*/  IADD3 R3, R2, R80, -R148 ;  /* 0x0000005002037210 */ /* 0x008fcc0007ffe894 */
[----:B------:R-:W-:Y:S01]  /*132c0*/  HMMA.16816.F32 R112, R8, R28, R104 ;  /* 0x0000001c0870723c */ /* 0x000fe20000001868 */
[----:B------:R-:W-:-:S07]  /*132d0*/  MOV R2, RZ ;  /* 0x000000ff00027202 */ /* 0x000fce0000000f00 */
[C---:B------:R-:W-:Y:S01]  /*132e0*/  HMMA.16816.F32 R28, R8.reuse, R30, R100 ;  /* 0x0000001e081c723c */ /* 0x040fe20000001864 */
[----:B------:R-:W3:Y:S07]  /*132f0*/  LDSM.16.MT88.4 R100, [R203+0x6800] ;  /* 0x00680000cb64783b */ /* 0x000eee0000004200 */
[C---:B-----5:R-:W-:Y:S01]  /*13300*/  HMMA.16816.F32 R104, R8.reuse, R24, R92 ;  /* 0x000000180868723c */ /* 0x060fe2000000185c */
[----:B------:R-:W5:Y:S07]  /*13310*/  LDSM.16.MT88.4 R92, [R204+0x6800] ;  /* 0x00680000cc5c783b */ /* 0x000f6e0000004200 */
[----:B------:R-:W-:Y:S01]  /*13320*/  HMMA.16816.F32 R68, R8, R26, R68 ;  /* 0x0000001a0844723c */ /* 0x000fe20000001844 */
[----:B------:R-:W-:-:S07]  /*13330*/  IMAD.HI R2, R3, -0x6db6db6d, R2 ;  /* 0x9249249303027827 */ /* 0x000fce00078e0202 */
[C---:B--2---:R-:W-:Y:S08]  /*13340*/  HMMA.16816.F32 R64, R8.reuse, R20, R64 ;  /* 0x000000140840723c */ /* 0x044ff00000001840 */
[C---:B------:R-:W-:Y:S08]  /*13350*/  HMMA.16816.F32 R56, R8.reuse, R22, R56 ;  /* 0x000000160838723c */ /* 0x040ff00000001838 */
[C---:B-1----:R-:W-:Y:S08]  /*13360*/  HMMA.16816.F32 R60, R8.reuse, R16, R60 ;  /* 0x00000010083c723c */ /* 0x042ff0000000183c */
[----:B------:R-:W-:Y:S01]  /*13370*/  HMMA.16816.F32 R44, R8, R18, R44 ;  /* 0x00000012082c723c */ /* 0x000fe2000000182c */
[----:B------:R-:W1:Y:S01]  /*13380*/  LDSM.16.MT88.4 R8, [R205+0x6800] ;  /* 0x00680000cd08783b */ /* 0x000e620000004200 */
[----:B------:R-:W-:-:S04]  /*13390*/  SHF.R.U32.HI R3, RZ, 0x1f, R2 ;  /* 0x0000001fff037819 */ /* 0x000fc80000011602 */
[----:B------:R-:W-:-:S04]  /*133a0*/  LEA.HI.SX32 R2, R2, R3, 0x1a ;  /* 0x0000000302027211 */ /* 0x000fc800078fd2ff */
[----:B----4-:R-:W-:Y:S02]  /*133b0*/  IMNMX R4, R15, R2, !PT ;  /* 0x000000020f047217 */ /* 0x010fe40007800200 */
[----:B------:R-:W-:-:S03]  /*133c0*/  IADD3 R235, R235, -0x2, RZ ;  /* 0xfffffffeebeb7810 */ /* 0x000fc60007ffe0ff */
[----:B------:R2:W-:Y:S01]  /*133d0*/  STL [R1+0x10], R4 ;  /* 0x0000100401007387 */ /* 0x0005e20000100800 */
[----:B------:R-:W-:Y:S01]  /*133e0*/  ISETP.GE.AND P0, PT, R235, R4, PT ;  /* 0x00000004eb00720c */ /* 0x000fe20003f06270 */
[C---:B---3--:R-:W-:Y:S08]  /*133f0*/  HMMA.16816.F32 R104, R72.reuse, R100, R104 ;  /* 0x000000644868723c */ /* 0x048ff00000001868 */
[C---:B------:R-:W-:Y:S08]  /*13400*/  HMMA.16816.F32 R136, R72.reuse, R132, R136 ;  /* 0x000000844888723c */ /* 0x040ff00000001888 */
[C---:B------:R-:W-:Y:S08]  /*13410*/  HMMA.16816.F32 R128, R72.reuse, R124, R128 ;  /* 0x0000007c4880723c */ /* 0x040ff00000001880 */
[C---:B------:R-:W-:Y:S08]  /*13420*/  HMMA.16816.F32 R120, R72.reuse, R116, R120 ;  /* 0x000000744878723c */ /* 0x040ff00000001878 */
[C---:B------:R-:W-:Y:S08]  /*13430*/  HMMA.16816.F32 R112, R72.reuse, R108, R112 ;  /* 0x0000006c4870723c */ /* 0x040ff00000001870 */
        /* <DEDUP_REMOVED lines=11> */
[----:B------:R-:W-:Y:S03]  /*134f0*/  @!UPT UIADD3 URZ, URZ, URZ, URZ ;  /* 0x0000003f3f3ff290 */ /* 0x000fe6000fffe03f */
[----:B------:R-:W-:Y:S11]  /*13500*/  @!P0 BRA `(.L_x_1628) ;  /* 0x0000400000008947 */ /* 0x000ff60003800000 */
[----:B--2---:R-:W-:Y:S02]  /*13510*/  MOV R80, R5 ;  /* 0x0000000500507202 */ /* 0x004fe40000000f00 */
[----:B------:R-:W-:-:S07]  /*13520*/  MOV R15, R6 ;  /* 0x00000006000f7202 */ /* 0x000fce0000000f00 */
.L_x_1644:
        /* <DEDUP_REMOVED lines=22> */
[----:B-1-34-:R-:W2:Y:S01]  /*13690*/  LDL.64 R8, [R1+0x18] ;  /* 0x0000180001087983 */ /* 0x01aea20000100a00 */
[----:B------:R-:W-:Y:S05]  /*136a0*/  SHF.R.S32.HI R2, RZ, 0x1f, R237 ;  /* 0x0000001fff027819 */ /* 0x000fea00000114ed */
[----:B------:R-:W-:Y:S01]  /*136b0*/  IMAD R4, R2, c[0x0][0x208], RZ ;  /* 0x0000820002047a24 */ /* 0x000fe200078e02ff */
[----:B------:R-:W3:Y:S01]  /*136c0*/  LDL R5, [R1+0x20] ;  /* 0x0000200001057983 */ /* 0x000ee20000100800 */
[C---:B------:R-:W-:Y:S04]  /*136d0*/  IMAD.WIDE.U32 R2, R237.reuse, c[0x0][0x208], RZ ;  /* 0x00008200ed027a25 */ /* 0x040fe800078e00ff */
        /* <DEDUP_REMOVED lines=12> */
.L_x_1737:
[----:B------:R-:W-:-:S05]  /*137a0*/  BRA.DIV ~URZ, `(.L_x_1632) ;  /* 0x0000cbf27f007947 */ /* 0x000fca000b800000 */
[----:B------:R-:W3:Y:S01]  /*137b0*/  SHFL.IDX PT, R2, R8, RZ, 0x181f ;  /* 0x00181fff08027589 */ /* 0x000ee200000e0000 */
[----:B------:R-:W-:Y:S02]  /*137c0*/  ISETP.GE.AND P2, PT, R76, c[0x0][0x1d4], PT ;  /* 0x000075004c007a0c */ /* 0x000fe40003f46270 */
[----:B------:R-:W-:Y:S01]  /*137d0*/  ISETP.GE.AND P1, PT, R227, c[0x0][0x1d4], PT ;  /* 0x00007500e3007a0c */ /* 0x000fe20003f26270 */
[----:B------:R-:W-:Y:S01]  /*137e0*/  SHFL.IDX PT, R10, R6, 0x2, 0x181f ;  /* 0x00581f00060a7f89 */ /* 0x000fe200000e0000 */
[CC--:B---3--:R-:W-:Y:S05]  /*137f0*/  IADD3 R4, P0, R2.reuse, R230.reuse, RZ ;  /* 0x000000e602047210 */ /* 0x0c8fea0007f1e0ff */
[C-C-:B--2---:R-:W-:Y:S01]  /*13800*/  IMAD.X R5, R9.reuse, 0x1, R231.reuse, P0 ;  /* 0x0000000109057824 */ /* 0x144fe200000e06e7 */
[-C--:B------:R-:W-:Y:S04]  /*13810*/  IADD3 R2, P0, R2, R233.reuse, RZ ;  /* 0x000000e902027210 */ /* 0x080fe80007f1e0ff */
[----:B------:R-:W-:Y:S01]  /*13820*/  @!PT LDS RZ, [RZ] ;  /* 0x00000000fffff984 */ /* 0x000fe20000000800 */
[----:B------:R2:W-:Y:S01]  /*13830*/  LDGSTS.E.BYPASS.LTC128B.128 [R228+0x100], [R4.64], !P2 ;  /* 0x0010000004e47fae */ /* 0x0005e2000d101d48 */
[--C-:B------:R-:W-:Y:S03]  /*13840*/  IMAD.X R3, R9, 0x1, R232.reuse, P0 ;  /* 0x0000000109037824 */ /* 0x100fe600000e06e8 */
[----:B------:R-:W-:Y:S04]  /*13850*/  SHFL.IDX PT, R9, R8, 0x2, 0x181f ;  /* 0x00581f0008097f89 */ /* 0x000fe800000e0000 */
        /* <DEDUP_REMOVED lines=8> */
[----:B------:R3:W-:Y:S01]  /*138e0*/  LDGSTS.E.BYPASS.LTC128B.128 [R228+0x4900], [R2.64], !P1 ;  /* 0x0490000002e47fae */ /* 0x0007e2000c901d48 */
[----:B--2---:R-:W-:Y:S02]  /*138f0*/  SEL R5, RZ, 0x10, P2 ;  /* 0x00000010ff057807 */ /* 0x004fe40001000000 */
[----:B------:R-:W-:Y:S02]  /*13900*/  SEL R4, RZ, 0x10, P1 ;  /* 0x00000010ff047807 */ /* 0x000fe40000800000 */
.L_x_1738:
[C---:B---3--:R-:W-:Y:S01]  /*13910*/  IADD3 R2, -R5.reuse, 0x10, RZ ;  /* 0x0000001005027810 */ /* 0x048fe20007ffe1ff */
[----:B------:R-:W2:Y:S01]  /*13920*/  S2R R11, SR_TID.X ;  /* 0x00000000000b7919 */ /* 0x000ea20000002100 */
        /* <DEDUP_REMOVED lines=9> */
[----:B---3--:R-:W-:Y:S04]  /*139c0*/  IADD3 R2, -R4, 0x10, RZ ;  /* 0x0000001004027810 */ /* 0x008fe80007ffe1ff */
        /* <DEDUP_REMOVED lines=8> */
[----:B-1----:R3:W1:Y:S02]  /*13a50*/  SHFL.IDX PT, R6, R8, 0x3, 0x181f ;  /* 0x00781f0008067f89 */ /* 0x00266400000e0000 */
.L_x_1739:
[C---:B--2---:R-:W-:Y:S02]  /*13a60*/  IADD3 R2, -R5.reuse, 0x10, RZ ;  /* 0x0000001005027810 */ /* 0x044fe40007ffe1ff */
[----:B------:R-:W-:Y:S02]  /*13a70*/  ISETP.NE.U32.AND P0, PT, R5, RZ, PT ;  /* 0x000000ff0500720c */ /* 0x000fe40003f05070 */
[----:B------:R-:W-:Y:S04]  /*13a80*/  LOP3.LUT R2, R2, 0xf, RZ, 0xc0, !PT ;  /* 0x0000000f02027812 */ /* 0x000fe800078ec0ff */
[-C--:B-1----:R-:W-:Y:S04]  /*13a90*/  IADD3 R2, P2, P1, R2, R6.reuse, R230 ;  /* 0x0000000602027210 */ /* 0x082fe8000795e0e6 */
        /* <DEDUP_REMOVED lines=11> */
.L_x_1630:
[----:B-1-34-:R-:W-:Y:S05]  /*13b50*/  BSYNC B0 ;  /* 0x0000000000007941 */ /* 0x01afea0003800000 */
.L_x_1629:
[----:B------:R-:W0:Y:S01]  /*13b60*/  LDGDEPBAR ;  /* 0x00000000000079af */ /* 0x000e220000000000 */
[----:B------:R-:W-:Y:S01]  /*13b70*/  WARPSYNC 0xffffffff ;  /* 0xffffffff00007948 */ /* 0x000fe20003800000 */
[C---:B------:R-:W-:Y:S01]  /*13b80*/  HMMA.16816.F32 R8, R140.reuse, R16, RZ ;  /* 0x000000108c08723c */ /* 0x040fe200000018ff */
[----:B------:R-:W-:Y:S05]  /*13b90*/  BSSY B0, `(.L_x_1634) ;  /* 0x0000103000007945 */ /* 0x000fea0003800000 */
[----:B--2---:R-:W2:Y:S02]  /*13ba0*/  LDL R2, [R1+0xc] ;  /* 0x00000c0001027983 */ /* 0x004ea40000100800 */
        /* <DEDUP_REMOVED lines=64> */
[----:B------:R-:W-:Y:S07]  /*13fb0*/  LDSM.16.M88.4 R160, [R202+0x6000] ;  /* 0x00600000caa0783b */ /* 0x000fee0000000200 */
[C---:B------:R-:W-:Y:S08]  /*13fc0*/  HMMA.16816.F32 R36, R180.reuse, R164, R36 ;  /* 0x000000a4b424723c */ /* 0x040ff00000001824 */
[C---:B------:R-:W-:Y:S01]  /*13fd0*/  HMMA.16816.F32 R40, R180.reuse, R166, R40 ;  /* 0x000000a6b428723c */ /* 0x040fe20000001828 */
[----:B------:R-:W-:Y:S07]  /*13fe0*/  LDSM.16.M88.4 R164, [R202+0x6800] ;  /* 0x00680000caa4783b */ /* 0x000fee0000000200 */
[C---:B--2---:R-:W-:Y:S08]  /*13ff0*/  HMMA.16816.F32 R44, R180.reuse, R168, R44 ;  /* 0x000000a8b42c723c */ /* 0x044ff0000000182c */
[C---:B------:R-:W-:Y:S01]  /*14000*/  HMMA.16816.F32 R48, R180.reuse, R170, R48 ;  /* 0x000000aab430723c */ /* 0x040fe20000001830 */
[----:B------:R-:W-:Y:S07]  /*14010*/  LDSM.16.M88.4 R168, [R214] ;  /* 0x00000000d6a8783b */ /* 0x000fee0000000200 */
[C---:B-1----:R-:W-:Y:S08]  /*14020*/  HMMA.16816.F32 R52, R180.reuse, R148, R52 ;  /* 0x00000094b434723c */ /* 0x042ff00000001834 */
[C---:B------:R-:W-:Y:S01]  /*14030*/  HMMA.16816.F32 R56, R180.reuse, R150, R56 ;  /* 0x00000096b438723c */ /* 0x040fe20000001838 */
[----:B------:R-:W1:Y:S07]  /*14040*/  LDSM.16.M88.4 R148, [R202+0x4800] ;  /* 0x00480000ca94783b */ /* 0x000e6e0000000200 */
[C---:B---3--:R-:W-:Y:S08]  /*14050*/  HMMA.16816.F32 R60, R180.reuse, R152, R60 ;  /* 0x00000098b43c723c */ /* 0x048ff0000000183c */
[----:B------:R-:W-:Y:S01]  /*14060*/  HMMA.16816.F32 R64, R180, R154, R64 ;  /* 0x0000009ab440723c */ /* 0x000fe20000001840 */
[----:B------:R-:W2:Y:S07]  /*14070*/  LDSM.16.M88.4 R152, [R202+0x5000] ;  /* 0x00500000ca98783b */ /* 0x000eae0000000200 */
[C---:B----4-:R-:W-:Y:S08]  /*14080*/  HMMA.16816.F32 R8, R184.reuse, R156, R8 ;  /* 0x0000009cb808723c */ /* 0x050ff00000001808 */
[C---:B------:R-:W-:Y:S01]  /*14090*/  HMMA.16816.F32 R16, R184.reuse, R158, R16 ;  /* 0x0000009eb810723c */ /* 0x040fe20000001810 */
[----:B------:R-:W3:Y:S07]  /*140a0*/  LDSM.16.M88.4 R156, [R202+0x5800] ;  /* 0x00580000ca9c783b */ /* 0x000eee0000000200 */
[C---:B------:R-:W-:Y:S08]  /*140b0*/  HMMA.16816.F32 R20, R184.reuse, R172, R20 ;  /* 0x000000acb814723c */ /* 0x040ff00000001814 */
[C---:B------:R-:W-:Y:S01]  /*140c0*/  HMMA.16816.F32 R24, R184.reuse, R174, R24 ;  /* 0x000000aeb818723c */ /* 0x040fe20000001818 */
[----:B------:R-:W4:Y:S07]  /*140d0*/  LDSM.16.M88.4 R172, [R208] ;  /* 0x00000000d0ac783b */ /* 0x000f2e0000000200 */
[C---:B-1----:R-:W-:Y:S08]  /*140e0*/  HMMA.16816.F32 R28, R184.reuse, R148, R28 ;  /* 0x00000094b81c723c */ /* 0x042ff0000000181c */
[C---:B------:R-:W-:Y:S01]  /*140f0*/  HMMA.16816.F32 R32, R184.reuse, R150, R32 ;  /* 0x00000096b820723c */ /* 0x040fe20000001820 */
[----:B------:R-:W1:Y:S07]  /*14100*/  LDSM.16.M88.4 R148, [R209] ;  /* 0x00000000d194783b */ /* 0x000e6e0000000200 */
[C---:B--2---:R-:W-:Y:S08]  /*14110*/  HMMA.16816.F32 R36, R184.reuse, R152, R36 ;  /* 0x00000098b824723c */ /* 0x044ff00000001824 */
[C---:B------:R-:W-:Y:S01]  /*14120*/  HMMA.16816.F32 R40, R184.reuse, R154, R40 ;  /* 0x0000009ab828723c */ /* 0x040fe20000001828 */
[----:B------:R-:W2:Y:S07]  /*14130*/  LDSM.16.M88.4 R152, [R210] ;  /* 0x00000000d298783b */ /* 0x000eae0000000200 */
[C---:B---3--:R-:W-:Y:S08]  /*14140*/  HMMA.16816.F32 R44, R184.reuse, R156, R44 ;  /* 0x0000009cb82c723c */ /* 0x048ff0000000182c */
[C---:B------:R-:W-:Y:S01]  /*14150*/  HMMA.16816.F32 R48, R184.reuse, R158, R48 ;  /* 0x0000009eb830723c */ /* 0x040fe20000001830 */
[----:B------:R-:W3:Y:S07]  /*14160*/  LDSM.16.M88.4 R156, [R211] ;  /* 0x00000000d39c783b */ /* 0x000eee0000000200 */
[C---:B------:R-:W-:Y:S08]  /*14170*/  HMMA.16816.F32 R52, R184.reuse, R160, R52 ;  /* 0x000000a0b834723c */ /* 0x040ff00000001834 */
[C---:B------:R-:W-:Y:S01]  /*14180*/  HMMA.16816.F32 R56, R184.reuse, R162, R56 ;  /* 0x000000a2b838723c */ /* 0x040fe20000001838 */
[----:B------:R-:W5:Y:S07]  /*14190*/  LDSM.16.M88.4 R160, [R212] ;  /* 0x00000000d4a0783b */ /* 0x000f6e0000000200 */
[C---:B------:R-:W-:Y:S08]  /*141a0*/  HMMA.16816.F32 R60, R184.reuse, R164, R60 ;  /* 0x000000a4b83c723c */ /* 0x040ff0000000183c */
[----:B------:R-:W-:Y:S01]  /*141b0*/  HMMA.16816.F32 R64, R184, R166, R64 ;  /* 0x000000a6b840723c */ /* 0x000fe20000001840 */
[----:B------:R-:W2:Y:S07]  /*141c0*/  LDSM.16.M88.4 R164, [R213] ;  /* 0x00000000d5a4783b */ /* 0x000eae0000000200 */
        /* <DEDUP_REMOVED lines=23> */
[----:B------:R-:W3:Y:S07]  /*14340*/  LDSM.16.M88.4 R168, [R200+0x3800] ;  /* 0x00380000c8a8783b */ /* 0x000eee0000000200 */
[C---:B----4-:R-:W-:Y:S08]  /*14350*/  HMMA.16816.F32 R20, R192.reuse, R172, R20 ;  /* 0x000000acc014723c */ /* 0x050ff00000001814 */
        /* <DEDUP_REMOVED lines=13> */
[----:B------:R-:W4:Y:S07]  /*14430*/  LDSM.16.M88.4 R160, [R200+0x5800] ;  /* 0x00580000c8a0783b */ /* 0x000f2e0000000200 */
[C---:B------:R-:W-:Y:S08]  /*14440*/  HMMA.16816.F32 R60, R192.reuse, R164, R60 ;  /* 0x000000a4c03c723c */ /* 0x040ff0000000183c */
[----:B------:R-:W-:Y:S01]  /*14450*/  HMMA.16816.F32 R64, R192, R166, R64 ;  /* 0x000000a6c040723c */ /* 0x000fe20000001840 */
[----:B------:R-:W5:Y:S01]  /*14460*/  LDSM.16.M88.4 R164, [R200+0x6000] ;  /* 0x00600000c8a4783b */ /* 0x000f620000000200 */
[----:B------:R-:W-:Y:S06]  /*14470*/  DEPBAR.LE SB0, 0x0 ;  /* 0x000080000000791a */ /* 0x000fec0000000000 */
[C---:B------:R-:W-:Y:S01]  /*14480*/  HMMA.16816.F32 R8, R196.reuse, R168, R8 ;  /* 0x000000a8c408723c */ /* 0x040fe20000001808 */
[----:B------:R-:W-:Y:S07]  /*14490*/  BAR.SYNC.DEFER_BLOCKING 0x0 ;  /* 0x0000000000007b1d */ /* 0x000fee0000010000 */
        /* <DEDUP_REMOVED lines=15> */
[----:B------:R-:W2:Y:S01]  /*14590*/  LDL R2, [R1+0x3c] ;  /* 0x00003c0001027983 */ /* 0x000ea20000100800 */
[----:B------:R-:W-:Y:S02]  /*145a0*/  IMAD.MOV.U32 R3, RZ, RZ, c[0x0][0x2b8] ;  /* 0x0000ae00ff037624 */ /* 0x000fe400078e00ff */
[----:B------:R-:W-:Y:S01]  /*145b0*/  IMAD.MOV.U32 R234, RZ, RZ, RZ ;  /* 0x000000ffffea7224 */ /* 0x000fe200078e00ff */
[----:B------:R-:W3:Y:S02]  /*145c0*/  LDL.64 R242, [R1+0x30] ;  /* 0x0000300001f27983 */ /* 0x000ee40000100a00 */
[----:B------:R-:W-:Y:S02]  /*145d0*/  ISETP.NE.AND P1, PT, R3, 0x1, PT ;  /* 0x000000010300780c */ /* 0x000fe40003f25270 */
        /* <DEDUP_REMOVED lines=8> */
[C---:B------:R-:W-:Y:S02]  /*14660*/  IADD3 R5, -R2.reuse, RZ, RZ ;  /* 0x000000ff02057210 */ /* 0x040fe40007ffe1ff */
[C---:B---3--:R-:W-:Y:S03]  /*14670*/  @!P5 IADD3 R4, P0, R2.reuse, R242, RZ ;  /* 0x000000f20204d210 */ /* 0x048fe60007f1e0ff */
        /* <DEDUP_REMOVED lines=8> */
[----:B------:R-:W-:Y:S05]  /*14700*/  IMAD R4, R237, c[0x0][0x1e4], R4 ;  /* 0x00007900ed047a24 */ /* 0x000fea00078e0204 */
[----:B------:R-:W-:Y:S02]  /*14710*/  IADD3 R3, R3, R4, RZ ;  /* 0x0000000403037210 */ /* 0x000fe40007ffe0ff */
        /* <DEDUP_REMOVED lines=10> */
.L_x_1740:
[----:B------:R-:W-:-:S05]  /*147c0*/  BRA.DIV ~URZ, `(.L_x_1637) ;  /* 0x0000c0a27f007947 */ /* 0x000fca000b800000 */
[----:B------:R3:W4:Y:S02]  /*147d0*/  SHFL.IDX PT, R2, R5, RZ, 0x181f ;  /* 0x00181fff05027589 */ /* 0x00072400000e0000 */
.L_x_1741:
[----:B------:R-:W-:Y:S11]  /*147e0*/  ISETP.GE.AND P0, PT, R236, 0x1, PT ;  /* 0x00000001ec00780c */ /* 0x000ff60003f06270 */
[----:B------:R-:W-:Y:S02]  /*147f0*/  @!UPT UIADD3 URZ, URZ, URZ, URZ ;  /* 0x0000003f3f3ff290 */ /* 0x000fe4000fffe03f */
[----:B------:R-:W-:Y:S02]  /*14800*/  @P0 ISETP.GE.AND P3, PT, R76, c[0x0][0x1d4], PT ;  /* 0x000075004c000a0c */ /* 0x000fe40003f66270 */
[----:B----4-:R-:W-:Y:S02]  /*14810*/  @P0 IADD3 R148, P1, R2, R230, RZ ;  /* 0x000000e602940210 */ /* 0x010fe40007f3e0ff */
[----:B------:R-:W-:Y:S03]  /*14820*/  @P0 ISETP.GE.AND P2, PT, R227, c[0x0][0x1d4], PT ;  /* 0x00007500e3000a0c */ /* 0x000fe60003f46270 */
[----:B--2---:R-:W-:Y:S01]  /*14830*/  @P0 IMAD.X R149, R6, 0x1, R231, P1 ;  /* 0x0000000106950824 */ /* 0x004fe200008e06e7 */
        /* <DEDUP_REMOVED lines=10> */
.L_x_1742:
[----:B------:R-:W-:Y:S11]  /*148e0*/  ISETP.GE.AND P0, PT, R236, 0x21, PT ;  /* 0x00000021ec00780c */ /* 0x000ff60003f06270 */
[----:B------:R-:W-:Y:S02]  /*148f0*/  @!UPT UIADD3 URZ, URZ, URZ, URZ ;  /* 0x0000003f3f3ff290 */ /* 0x000fe4000fffe03f */
[----:B------:R-:W-:Y:S02]  /*14900*/  @P0 ISETP.GE.AND P3, PT, R76, c[0x0][0x1d4], PT ;  /* 0x000075004c000a0c */ /* 0x000fe40003f66270 */
[----:B--2---:R-:W-:Y:S02]  /*14910*/  @P0 IADD3 R148, P1, R2, R230, RZ ;  /* 0x000000e602940210 */ /* 0x004fe40007f3e0ff */
[----:B------:R-:W-:Y:S03]  /*14920*/  @P0 ISETP.GE.AND P2, PT, R227, c[0x0][0x1d4], PT ;  /* 0x00007500e3000a0c */ /* 0x000fe60003f46270 */
[----:B-1----:R-:W-:Y:S01]  /*14930*/  @P0 IMAD.X R149, R6, 0x1, R231, P1 ;  /* 0x0000000106950824 */ /* 0x002fe200008e06e7 */
        /* <DEDUP_REMOVED lines=9> */
.L_x_1743:
[----:B------:R-:W-:-:S05]  /*149d0*/  BRA.DIV ~URZ, `(.L_x_1640) ;  /* 0x0000c0427f007947 */ /* 0x000fca000b800000 */
[----:B-1----:R1:W2:Y:S02]  /*149e0*/  SHFL.IDX PT, R2, R5, 0x2, 0x181f ;  /* 0x00581f0005027f89 */ /* 0x0022a400000e0000 */
.L_x_1744:
[----:B------:R-:W-:Y:S11]  /*149f0*/  ISETP.GE.AND P0, PT, R236, 0x41, PT ;  /* 0x00000041ec00780c */ /* 0x000ff60003f06270 */
[----:B------:R-:W-:Y:S02]  /*14a00*/  @!UPT UIADD3 URZ, URZ, URZ, URZ ;  /* 0x0000003f3f3ff290 */ /* 0x000fe4000fffe03f */
[----:B------:R-:W-:Y:S02]  /*14a10*/  @P0 ISETP.GE.AND P3, PT, R76, c[0x0][0x1d4], PT ;  /* 0x000075004c000a0c */ /* 0x000fe40003f66270 */
[----:B--2---:R-:W-:Y:S02]  /*14a20*/  @P0 IADD3 R148, P1, R2, R230, RZ ;  /* 0x000000e602940210 */ /* 0x004fe40007f3e0ff */
        /* <DEDUP_REMOVED lines=11> */
[----:B--2---:R1:W2:Y:S02]  /*14ae0*/  SHFL.IDX PT, R2, R5, 0x3, 0x181f ;  /* 0x00781f0005027f89 */ /* 0x0042a400000e0000 */
.L_x_1745:
[----:B------:R-:W-:Y:S11]  /*14af0*/  ISETP.GE.AND P0, PT, R236, 0x61, PT ;  /* 0x00000061ec00780c */ /* 0x000ff60003f06270 */
[----:B------:R-:W-:Y:S02]  /*14b00*/  @!UPT UIADD3 URZ, URZ, URZ, URZ ;  /* 0x0000003f3f3ff290 */ /* 0x000fe4000fffe03f */
[----:B------:R-:W-:Y:S02]  /*14b10*/  @P0 ISETP.GE.AND P3, PT, R76, c[0x0][0x1d4], PT ;  /* 0x000075004c000a0c */ /* 0x000fe40003f66270 */
[----:B-12-4-:R-:W-:Y:S02]  /*14b20*/  @P0 IADD3 R4, P1, R2, R230, RZ ;  /* 0x000000e602040210 */ /* 0x016fe40007f3e0ff */
[----:B------:R-:W-:Y:S03]  /*14b30*/  @P0 ISETP.GE.AND P2, PT, R227, c[0x0][0x1d4], PT ;  /* 0x00007500e3000a0c */ /* 0x000fe60003f46270 */
[----:B---3--:R-:W-:Y:S01]  /*14b40*/  @P0 IMAD.X R5, R6, 0x1, R231, P1 ;  /* 0x0000000106050824 */ /* 0x008fe200008e06e7 */
[----:B------:R-:W-:Y:S05]  /*14b50*/  @P0 IADD3 R2, P1, R2, R233, RZ ;  /* 0x000000e902020210 */ /* 0x000fea0007f3e0ff */
[----:B------:R-:W-:Y:S01]  /*14b60*/  @!PT LDS RZ, [RZ] ;  /* 0x00000000fffff984 */ /* 0x000fe20000000800 */
[----:B------:R-:W-:Y:S01]  /*14b70*/  @!PT LDS RZ, [RZ] ;  /* 0x00000000fffff984 */ /* 0x000fe20000000800 */
[----:B------:R-:W-:Y:S01]  /*14b80*/  @!PT LDS RZ, [RZ] ;  /* 0x00000000fffff984 */ /* 0x000fe20000000800 */
[----:B------:R1:W-:Y:S01]  /*14b90*/  @P0 LDGSTS.E.BYPASS.LTC128B.128 [R229+0xb100], [R4.64], !P3 ;  /* 0x0b10000004e50fae */ /* 0x0003e2000d901d48 */
[----:B------:R-:W-:Y:S05]  /*14ba0*/  @P0 IMAD.X R3, R6, 0x1, R232, P1 ;  /* 0x0000000106030824 */ /* 0x000fea00008e06e8 */
[----:B------:R1:W-:Y:S02]  /*14bb0*/  @P0 LDGSTS.E.BYPASS.LTC128B.128 [R229+0xe900], [R2.64], !P2 ;  /* 0x0e90000002e50fae */ /* 0x0003e4000d101d48 */
.L_x_1635:
[----:B------:R-:W-:Y:S05]  /*14bc0*/  BSYNC B0 ;  /* 0x0000000000007941 */ /* 0x000fea0003800000 */
.L_x_1634:
[----:B-1----:R-:W2:Y:S01]  /*14bd0*/  LDL R4, [R1+0x40] ;  /* 0x0000400001047983 */ /* 0x002ea20000100800 */
[----:B------:R-:W-:Y:S03]  /*14be0*/  IMAD.MOV.U32 R148, RZ, RZ, c[0x0][0x2c4] ;  /* 0x0000b100ff947624 */ /* 0x000fe600078e00ff */
[----:B------:R-:W2:Y:S02]  /*14bf0*/  LDL R2, [R1+0x64] ;  /* 0x0000640001027983 */ /* 0x000ea40000100800 */
[----:B------:R-:W-:Y:S02]  /*14c00*/  ISETP.NE.AND P0, PT, R148, 0x1, PT ;  /* 0x000000019400780c */ /* 0x000fe40003f05270 */
[----:B------:R-:W3:Y:S04]  /*14c10*/  LDL R6, [R1+0x60] ;  /* 0x0000600001067983 */ /* 0x000ee80000100800 */
[----:B------:R-:W4:Y:S04]  /*14c20*/  LDL R5, [R1+0x48] ;  /* 0x0000480001057983 */ /* 0x000f280000100800 */
[----:B------:R-:W4:Y:S04]  /*14c30*/  LDL R3, [R1+0x44] ;  /* 0x0000440001037983 */ /* 0x000f280000100800 */
[----:B------:R-:W0:Y:S01]  /*14c40*/  LDGDEPBAR ;  /* 0x00000000000079af */ /* 0x000e220000000000 */
[----:B--2---:R-:W-:Y:S04]  /*14c50*/  IMAD.IADD R4, R2, 0x1, R4 ;  /* 0x0000000102047824 */ /* 0x004fe800078e0204 */
[----:B------:R-:W-:Y:S05]  /*14c60*/  @P0 IMAD.HI.U32 R2, R4, c[0x0][0x2c8], RZ ;  /* 0x0000b20004020a27 */ /* 0x000fea00078e00ff */
[----:B------:R-:W-:Y:S01]  /*14c70*/  @P0 SHF.R.U32.HI R4, RZ, c[0x0][0x2cc], R2 ;  /* 0x0000b300ff040a19 */ /* 0x000fe20000011602 */
[----:B------:R-:W-:Y:S05]  /*14c80*/  IMAD R2, R235, -0x70, RZ ;  /* 0xffffff90eb027824 */ /* 0x000fea00078e02ff */
[----:B---3--:R-:W-:Y:S04]  /*14c90*/  IADD3 R2, -R6, 0x1, R2 ;  /* 0x0000000106027810 */ /* 0x008fe80007ffe102 */
[----:B----4-:R-:W-:Y:S01]  /*14ca0*/  IADD3 R5, -R3, R2, R5 ;  /* 0x0000000203057210 */ /* 0x010fe20007ffe105 */
[----:B------:R-:W-:-:S05]  /*14cb0*/  BRA.DIV ~URZ, `(.L_x_1642) ;  /* 0x0000bea27f007947 */ /* 0x000fca000b800000 */
[----:B------:R1:W2:Y:S02]  /*14cc0*/  SHFL.IDX PT, R2, R4, RZ, 0x1c1f ;  /* 0x001c1fff04027589 */ /* 0x0002a400000e0000 */
.L_x_1746:
[----:B--2---:R-:W-:Y:S05]  /*14cd0*/  IMAD.IADD R2, R5, 0x1, R2 ;  /* 0x0000000105027824 */ /* 0x004fea00078e0202 */
[C---:B------:R-:W-:Y:S02]  /*14ce0*/  ISETP.GT.AND P0, PT, R2.reuse, RZ, PT ;  /* 0x000000ff0200720c */ /* 0x040fe40003f04270 */
[----:B------:R-:W-:Y:S02]  /*14cf0*/  ISETP.GT.AND P1, PT, R2, 0x1, PT ;  /* 0x000000010200780c */ /* 0x000fe40003f24270 */
[----:B------:R-:W-:Y:S02]  /*14d00*/  FSEL R161, R8, -INF , P0 ;  /* 0xff80000008a17808 */ /* 0x000fe40000000000 */
[C---:B------:R-:W-:Y:S02]  /*14d10*/  ISETP.GT.AND P0, PT, R2.reuse, 0x10, PT ;  /* 0x000000100200780c */ /* 0x040fe40003f04270 */
[C---:B------:R-:W-:Y:S02]  /*14d20*/  ISETP.GT.AND P2, PT, R2.reuse, 0x8, PT ;  /* 0x000000080200780c */ /* 0x040fe40003f44270 */
[C---:B------:R-:W-:Y:S02]  /*14d30*/  ISETP.GT.AND P3, PT, R2.reuse, 0x9, PT ;  /* 0x000000090200780c */ /* 0x040fe40003f64270 */
[----:B------:R-:W-:Y:S02]  /*14d40*/  FSEL R170, R9, -INF , P1 ;  /* 0xff80000009aa7808 */ /* 0x000fe40000800000 */
[C---:B------:R-:W-:Y:S02]  /*14d50*/  ISETP.GT.AND P1, PT, R2.reuse, 0x11, PT ;  /* 0x000000110200780c */ /* 0x040fe40003f24270 */
[----:B------:R-:W-:Y:S02]  /*14d60*/  ISETP.GT.AND P4, PT, R2, 0x19, PT ;  /* 0x000000190200780c */ /* 0x000fe40003f84270 */
[----:B------:R-:W-:Y:S02]  /*14d70*/  FSEL R168, R20, -INF , P0 ;  /* 0xff80000014a87808 */ /* 0x000fe40000000000 */
[----:B------:R-:W-:Y:S02]  /*14d80*/  ISETP.GT.AND P0, PT, R2, 0x20, PT ;  /* 0x000000200200780c */ /* 0x000fe40003f04270 */
[----:B------:R-:W-:Y:S02]  /*14d90*/  FSEL R16, R16, -INF , P2 ;  /* 0xff80000010107808 */ /* 0x000fe40001000000 */
[C---:B------:R-:W-:Y:S02]  /*14da0*/  ISETP.GT.AND P2, PT, R2.reuse, 0x18, PT ;  /* 0x000000180200780c */ /* 0x040fe40003f44270 */
[----:B------:R-:W-:Y:S02]  /*14db0*/  FSEL R169, R17, -INF , P3 ;  /* 0xff80000011a97808 */ /* 0x000fe40001800000 */
[----:B------:R-:W-:Y:S02]  /*14dc0*/  FSEL R167, R21, -INF , P1 ;  /* 0xff80000015a77808 */ /* 0x000fe40000800000 */
[C---:B------:R-:W-:Y:S02]  /*14dd0*/  ISETP.GT.AND P1, PT, R2.reuse, 0x21, PT ;  /* 0x000000210200780c */ /* 0x040fe40003f24270 */
[C---:B------:R-:W-:Y:S02]  /*14de0*/  ISETP.GT.AND P3, PT, R2.reuse, 0x28, PT ;  /* 0x000000280200780c */ /* 0x040fe40003f64270 */
[----:B------:R-:W-:Y:S02]  /*14df0*/  FSEL R165, R25, -INF , P4 ;  /* 0xff80000019a57808 */ /* 0x000fe40002000000 */
[----:B------:R-:W-:Y:S02]  /*14e00*/  ISETP.GT.AND P4, PT, R2, 0x29, PT ;  /* 0x000000290200780c */ /* 0x000fe40003f84270 */
[----:B------:R-:W-:Y:S02]  /*14e10*/  FSEL R164, R28, -INF , P0 ;  /* 0xff8000001ca47808 */ /* 0x000fe40000000000 */
[----:B------:R-:W-:Y:S02]  /*14e20*/  ISETP.GT.AND P0, PT, R2, 0x30, PT ;  /* 0x000000300200780c */ /* 0x000fe40003f04270 */
[----:B------:R-:W-:Y:S02]  /*14e30*/  FSEL R166, R24, -INF , P2 ;  /* 0xff80000018a67808 */ /* 0x000fe40001000000 */
        /* <DEDUP_REMOVED lines=8> */
[----:B------:R-:W-:Y:S02]  /*14ec0*/  ISETP.GT.AND P0, PT, R2, 0x41, PT ;  /* 0x000000410200780c */ /* 0x000fe40003f04270 */
[----:B------:R-:W-:Y:S02]  /*14ed0*/  FSEL R158, R37, -INF , P2 ;  /* 0xff800000259e7808 */ /* 0x000fe40001000000 */
[----:B------:R-:W-:Y:S02]  /*14ee0*/  FSEL R157, R40, -INF , P3 ;  /* 0xff800000289d7808 */ /* 0x000fe40001800000 */
[C---:B------:R-:W-:Y:S02]  /*14ef0*/  ISETP.GT.AND P3, PT, R2.reuse, 0x48, PT ;  /* 0x000000480200780c */ /* 0x040fe40003f64270 */
[----:B------:R-:W-:Y:S02]  /*14f00*/  FSEL R156, R41, -INF , P4 ;  /* 0xff800000299c7808 */ /* 0x000fe40002000000 */
[----:B------:R-:W-:Y:S02]  /*14f10*/  ISETP.GT.AND P4, PT, R2, 0x49, PT ;  /* 0x000000490200780c */ /* 0x000fe40003f84270 */
[----:B------:R-:W-:Y:S02]  /*14f20*/  FSEL R155, R44, -INF , P1 ;  /* 0xff8000002c9b7808 */ /* 0x000fe40000800000 */
[C---:B------:R-:W-:Y:S02]  /*14f30*/  ISETP.GT.AND P2, PT, R2.reuse, 0x50, PT ;  /* 0x000000500200780c */ /* 0x040fe40003f44270 */
[----:B------:R-:W-:Y:S02]  /*14f40*/  FSEL R154, R45, -INF , P0 ;  /* 0xff8000002d9a7808 */ /* 0x000fe40000000000 */
[C---:B------:R-:W-:Y:S02]  /*14f50*/  ISETP.GT.AND P1, PT, R2.reuse, 0x51, PT ;  /* 0x000000510200780c */ /* 0x040fe40003f24270 */
        /* <DEDUP_REMOVED lines=138> */
.L_x_1747:
[----:B------:R-:W3:Y:S01]  /*15800*/  LDL.LU R50, [R1] ;  /* 0x0000000001327983 */ /* 0x000ee20000300800 */
[C---:B------:R-:W-:Y:S01]  /*15810*/  FSETP.NEU.FTZ.AND P0, PT, R6.reuse, -INF , PT ;  /* 0xff8000000600780b */ /* 0x040fe20003f1d000 */
[----:B------:R-:W-:Y:S01]  /*15820*/  FMUL.FTZ R3, R6, c[0x0][0x2d0] ;  /* 0x0000b40006037a20 */ /* 0x000fe20000410000 */
[----:B-12---:R-:W-:Y:S01]  /*15830*/  FMNMX.FTZ R4, R2, R4, !PT ;  /* 0x0000000402047209 */ /* 0x006fe20007810000 */
        /* <DEDUP_REMOVED lines=37> */
[----:B------:R-:W-:Y:S01]  /*15a90*/  MUFU.EX2 R32, R32 ;  /* 0x0000002000207308 */ /* 0x000fe20000000800 */
[C---:B-1----:R-:W-:Y:S01]  /*15aa0*/  FFMA.FTZ R3, R2.reuse, R240, R34 ;  /* 0x000000f002037223 */ /* 0x042fe20000010022 */
[C---:B--2---:R-:W-:Y:S01]  /*15ab0*/  F2FP.PACK_AB R148, R5.reuse, R34 ;  /* 0x000000220594723e */ /* 0x044fe200000000ff */
[----:B------:R-:W-:Y:S02]  /*15ac0*/  FMUL.FTZ R64, R2, R84 ;  /* 0x0000005402407220 */ /* 0x000fe40000410000 */
[----:B------:R-:W-:Y:S01]  /*15ad0*/  FADD.FTZ R17, R5, R3 ;  /* 0x0000000305117221 */ /* 0x000fe20000010000 */
[C---:B------:R-:W-:Y:S01]  /*15ae0*/  FSEL R3, R4.reuse, RZ, P0 ;  /* 0x000000ff04037208 */ /* 0x040fe20000000000 */
[----:B------:R-:W-:Y:S02]  /*15af0*/  FMUL.FTZ R5, R4, c[0x0][0x2d0] ;  /* 0x0000b40004057a20 */ /* 0x000fe40000410000 */
[C---:B------:R-:W-:Y:S01]  /*15b00*/  FMUL.FTZ R65, R2.reuse, R85 ;  /* 0x0000005502417220 */ /* 0x040fe20000410000 */
[----:B------:R1:W2:Y:S01]  /*15b10*/  MUFU.EX2 R34, R16 ;  /* 0x0000001000227308 */ /* 0x0002a20000000800 */
[----:B------:R-:W-:Y:S01]  /*15b20*/  FADD.FTZ R3, -R3, R80 ;  /* 0x0000005003037221 */ /* 0x000fe20000010100 */
[----:B------:R-:W-:Y:S01]  /*15b30*/  FSEL R5, R5, RZ, P0 ;  /* 0x000000ff05057208 */ /* 0x000fe20000000000 */
[----:B------:R-:W-:Y:S02]  /*15b40*/  FMUL.FTZ R49, R2, R101 ;  /* 0x0000006502317220 */ /* 0x000fe40000410000 */
[----:B------:R-:W-:Y:S02]  /*15b50*/  FMUL.FTZ R3, R3, c[0x0][0x2d0] ;  /* 0x0000b40003037a20 */ /* 0x000fe40000410000 */
[--C-:B------:R-:W-:Y:S02]  /*15b60*/  FFMA.FTZ R15, R37, c[0x0][0x2d0], -R5.reuse ;  /* 0x0000b400250f7a23 */ /* 0x100fe40000010805 */
[--C-:B------:R-:W-:Y:S02]  /*15b70*/  FFMA.FTZ R43, R11, c[0x0][0x2d0], -R5.reuse ;  /* 0x0000b4000b2b7a23 */ /* 0x100fe40000010805 */
[----:B------:R-:W4:Y:S01]  /*15b80*/  MUFU.EX2 R3, R3 ;  /* 0x0000000300037308 */ /* 0x000f220000000800 */
[--C-:B------:R-:W-:Y:S02]  /*15b90*/  FFMA.FTZ R151, R48, c[0x0][0x2d0], -R5.reuse ;  /* 0x0000b40030977a23 */ /* 0x100fe40000010805 */
[--C-:B------:R-:W-:Y:S02]  /*15ba0*/  FFMA.FTZ R80, R52, c[0x0][0x2d0], -R5.reuse ;  /* 0x0000b40034507a23 */ /* 0x100fe40000010805 */
[--C-:B------:R-:W-:Y:S02]  /*15bb0*/  FFMA.FTZ R46, R10, c[0x0][0x2d0], -R5.reuse ;  /* 0x0000b4000a2e7a23 */ /* 0x100fe40000010805 */
[--C-:B------:R-:W-:Y:S02]  /*15bc0*/  FFMA.FTZ R170, R29, c[0x0][0x2d0], -R5.reuse ;  /* 0x0000b4001daa7a23 */ /* 0x100fe40000010805 */
[----:B------:R-:W-:Y:S01]  /*15bd0*/  FMUL.FTZ R29, R2, R121 ;  /* 0x00000079021d7220 */ /* 0x000fe20000410000 */
[----:B------:R-:W-:Y:S01]  /*15be0*/  MUFU.EX2 R11, R15 ;  /* 0x0000000f000b7308 */ /* 0x000fe20000000800 */
[--C-:B------:R-:W-:Y:S02]  /*15bf0*/  FFMA.FTZ R169, R28, c[0x0][0x2d0], -R5.reuse ;  /* 0x0000b4001ca97a23 */ /* 0x100fe40000010805 */
[--C-:B-1----:R-:W-:Y:S01]  /*15c00*/  FFMA.FTZ R16, R53, c[0x0][0x2d0], -R5.reuse ;  /* 0x0000b40035107a23 */ /* 0x102fe20000010805 */
[----:B--2---:R-:W-:Y:S01]  /*15c10*/  F2FP.PACK_AB R150, R32, R34 ;  /* 0x000000222096723e */ /* 0x004fe200000000ff */
[----:B------:R-:W-:Y:S02]  /*15c20*/  FMUL.FTZ R28, R2, R120 ;  /* 0x00000078021c7220 */ /* 0x000fe40000410000 */
[--C-:B------:R-:W-:Y:S02]  /*15c30*/  FFMA.FTZ R154, R45, c[0x0][0x2d0], -R5.reuse ;  /* 0x0000b4002d9a7a23 */ /* 0x100fe40000010805 */
[--C-:B------:R-:W-:Y:S01]  /*15c40*/  FFMA.FTZ R153, R44, c[0x0][0x2d0], -R5.reuse ;  /* 0x0000b4002c997a23 */ /* 0x100fe20000010805 */
[----:B------:R-:W-:Y:S01]  /*15c50*/  MUFU.EX2 R120, R80 ;  /* 0x0000005000787308 */ /* 0x000fe20000000800 */
[--C-:B------:R-:W-:Y:S02]  /*15c60*/  FFMA.FTZ R155, R41, c[0x0][0x2d0], -R5.reuse ;  /* 0x0000b400299b7a23 */ /* 0x100fe40000010805 */
[--C-:B------:R-:W-:Y:S02]  /*15c70*/  FFMA.FTZ R156, R40, c[0x0][0x2d0], -R5.reuse ;  /* 0x0000b400289c7a23 */ /* 0x100fe40000010805 */
[C---:B----4-:R-:W-:Y:S02]  /*15c80*/  FMUL.FTZ R66, R3.reuse, R86 ;  /* 0x0000005603427220 */ /* 0x050fe40000410000 */
[----:B------:R-:W-:Y:S02]  /*15c90*/  FMUL.FTZ R67, R3, R87 ;  /* 0x0000005703437220 */ /* 0x000fe40000410000 */
[----:B------:R-:W1:Y:S01]  /*15ca0*/  LDSM.16.MT88.4 R84, [R203] ;  /* 0x00000000cb54783b */ /* 0x000e620000004200 */
        /* <DEDUP_REMOVED lines=27> */
[C---:B------:R-:W-:Y:S02]  /*15e60*/  FMUL.FTZ R19, R3.reuse, R135 ;  /* 0x0000008703137220 */ /* 0x040fe40000410000 */
        /* <DEDUP_REMOVED lines=8> */
[C---:B------:R-:W-:Y:S02]  /*15ef0*/  FMUL.FTZ R26, R3.reuse, R126 ;  /* 0x0000007e031a7220 */ /* 0x040fe40000410000 */
[C---:B------:R-:W-:Y:S02]  /*15f00*/  FMUL.FTZ R27, R3.reuse, R127 ;  /* 0x0000007f031b7220 */ /* 0x040fe40000410000 */
[C---:B------:R-:W-:Y:S01]  /*15f10*/  FMUL.FTZ R24, R2.reuse, R124 ;  /* 0x0000007c02187220 */ /* 0x040fe20000410000 */
[----:B------:R-:W-:Y:S01]  /*15f20*/  MOV R124, R46 ;  /* 0x0000002e007c7202 */ /* 0x000fe20000000f00 */
[C---:B------:R-:W-:Y:S01]  /*15f30*/  FMUL.FTZ R25, R2.reuse, R125 ;  /* 0x0000007d02197220 */ /* 0x040fe20000410000 */
[----:B------:R-:W-:Y:S01]  /*15f40*/  MOV R125, R43 ;  /* 0x0000002b007d7202 */ /* 0x000fe20000000f00 */
[C---:B------:R-:W-:Y:S01]  /*15f50*/  FMUL.FTZ R30, R3.reuse, R122 ;  /* 0x0000007a031e7220 */ /* 0x040fe20000410000 */
[----:B------:R-:W-:Y:S01]  /*15f60*/  MUFU.EX2 R133, R158 ;  /* 0x0000009e00857308 */ /* 0x000fe20000000800 */
[C---:B------:R-:W-:Y:S02]  /*15f70*/  FMUL.FTZ R31, R3.reuse, R123 ;  /* 0x0000007b031f7220 */ /* 0x040fe40000410000 */
[C---:B------:R-:W-:Y:S02]  /*15f80*/  FMUL.FTZ R34, R3.reuse, R118 ;  /* 0x0000007603227220 */ /* 0x040fe40000410000 */
        /* <DEDUP_REMOVED lines=39> */
[C---:B------:R-:W-:Y:S01]  /*16200*/  FMUL.FTZ R70, R3.reuse, R70 ;  /* 0x0000004603467220 */ /* 0x040fe20000410000 */
[----:B------:R-:W-:Y:S01]  /*16210*/  LDSM.16.MT88.4 R88, [R203+0x800] ;  /* 0x00080000cb58783b */ /* 0x000fe20000004200 */
[C---:B------:R-:W-:Y:S01]  /*16220*/  FMUL.FTZ R71, R3.reuse, R71 ;  /* 0x0000004703477220 */ /* 0x040fe20000410000 */
[----:B--2---:R-:W-:Y:S01]  /*16230*/  MOV R174, R132 ;  /* 0x0000008400ae7202 */ /* 0x004fe20000000f00 */
[C---:B------:R-:W-:Y:S02]  /*16240*/  FMUL.FTZ R74, R3.reuse, R74 ;  /* 0x0000004a034a7220 */ /* 0x040fe40000410000 */
[C---:B------:R-:W-:Y:S02]  /*16250*/  FMUL.FTZ R75, R3.reuse, R75 ;  /* 0x0000004b034b7220 */ /* 0x040fe40000410000 */
[C---:B------:R-:W-:Y:S01]  /*16260*/  FMUL.FTZ R68, R2.reuse, R68 ;  /* 0x0000004402447220 */ /* 0x040fe20000410000 */
[----:B------:R-:W-:Y:S01]  /*16270*/  MUFU.EX2 R114, R153 ;  /* 0x0000009900727308 */ /* 0x000fe20000000800 */
[C---:B------:R-:W-:Y:S02]  /*16280*/  FMUL.FTZ R69, R2.reuse, R69 ;  /* 0x0000004502457220 */ /* 0x040fe40000410000 */
[C---:B------:R-:W-:Y:S02]  /*16290*/  FMUL.FTZ R72, R2.reuse, R72 ;  /* 0x0000004802487220 */ /* 0x040fe40000410000 */
[----:B------:R-:W-:Y:S05]  /*162a0*/  FMUL.FTZ R73, R2, R73 ;  /* 0x0000004902497220 */ /* 0x000fea0000410000 */
[----:B------:R2:W-:Y:S10]  /*162b0*/  MUFU.EX2 R153, R124 ;  /* 0x0000007c00997308 */ /* 0x0005f40000000800 */
[----:B------:R-:W-:Y:S10]  /*162c0*/  MUFU.EX2 R166, R170 ;  /* 0x000000aa00a67308 */ /* 0x000ff40000000800 */
[----:B------:R-:W-:Y:S01]  /*162d0*/  MUFU.EX2 R163, R172 ;  /* 0x000000ac00a37308 */ /* 0x000fe20000000800 */
[----:B--2---:R-:W-:Y:S01]  /*162e0*/  LDSM.16.MT88.4 R124, [R204+0x3000] ;  /* 0x00300000cc7c783b */ /* 0x004fe20000004200 */
[C---:B---3--:R-:W-:Y:S02]  /*162f0*/  FFMA.FTZ R9, R3.reuse, R50, R11 ;  /* 0x0000003203097223 */ /* 0x048fe4000001000b */
[C---:B------:R-:W-:Y:S06]  /*16300*/  FMUL.FTZ R11, R3.reuse, R139 ;  /* 0x0000008b030b7220 */ /* 0x040fec0000410000 */
[----:B------:R-:W-:Y:S01]  /*16310*/  MUFU.EX2 R108, R242 ;  /* 0x000000f2006c7308 */ /* 0x000fe20000000800 */
[----:B------:R-:W-:Y:S02]  /*16320*/  FADD.FTZ R15, R10, R9 ;  /* 0x000000090a0f7221 */ /* 0x000fe40000010000 */
[----:B------:R-:W-:Y:S02]  /*16330*/  FMUL.FTZ R9, R2, R137 ;  /* 0x0000008902097220 */ /* 0x000fe40000410000 */
[C---:B------:R-:W-:Y:S01]  /*16340*/  FMUL.FTZ R10, R3.reuse, R138 ;  /* 0x0000008a030a7220 */ /* 0x040fe20000410000 */
[----:B------:R-:W-:Y:S01]  /*16350*/  MOV R136, R15 ;  /* 0x0000000f00887202 */ /* 0x000fe20000000f00 */
[----:B------:R-:W-:Y:S02]  /*16360*/  FMUL.FTZ R50, R3, R102 ;  /* 0x0000006603327220 */ /* 0x000fe40000410000 */
[----:B------:R-:W-:Y:S01]  /*16370*/  LDSM.16.MT88.4 R100, [R204+0x1800] ;  /* 0x00180000cc64783b */ /* 0x000fe20000004200 */
[----:B------:R-:W-:Y:S02]  /*16380*/  MUFU.EX2 R137, R155 ;  /* 0x0000009b00897308 */ /* 0x000fe40000000800 */
[C---:B-1----:R-:W-:Y:S08]  /*16390*/  HMMA.16816.F32 R8, R148.reuse, R84, R8 ;  /* 0x000000549408723c */ /* 0x042ff00000001808 */
[C---:B------:R-:W-:Y:S01]  /*163a0*/  HMMA.16816.F32 R16, R148.reuse, R86, R16 ;  /* 0x000000569410723c */ /* 0x040fe20000001810 */
[----:B------:R-:W1:Y:S01]  /*163b0*/  LDSM.16.MT88.4 R84, [R204] ;  /* 0x00000000cc54783b */ /* 0x000e620000004200 */
[----:B------:R-:W2:Y:S10]  /*163c0*/  MUFU.EX2 R15, R168 ;  /* 0x000000a8000f7308 */ /* 0x000eb40000000800 */
[----:B------:R-:W-:Y:S10]  /*163d0*/  MUFU.EX2 R168, R159 ;  /* 0x0000009f00a87308 */ /* 0x000ff40000000800 */
[----:B------:R-:W-:Y:S01]  /*163e0*/  MUFU.EX2 R159, R240 ;  /* 0x000000f0009f7308 */ /* 0x000fe20000000800 */
[----:B--2---:R-:W-:Y:S09]  /*163f0*/  FADD.FTZ R2, R15, R152 ;  /* 0x000000980f027221 */ /* 0x004ff20000010000 */
[----:B------:R-:W2:Y:S01]  /*16400*/  MUFU.EX2 R3, R167 ;  /* 0x000000a700037308 */ /* 0x000ea20000000800 */
[C---:B-1----:R-:W-:Y:S09]  /*16410*/  HMMA.16816.F32 R20, R148.reuse, R84, R20 ;  /* 0x000000549414723c */ /* 0x042ff20000001814 */
[----:B------:R-:W-:Y:S01]  /*16420*/  MUFU.EX2 R167, R160 ;  /* 0x000000a000a77308 */ /* 0x000fe20000000800 */
[C---:B------:R-:W-:Y:S01]  /*16430*/  HMMA.16816.F32 R24, R148.reuse, R86, R24 ;  /* 0x000000569418723c */ /* 0x040fe20000001818 */
[----:B------:R-:W1:Y:S08]  /*16440*/  LDSM.16.MT88.4 R84, [R206] ;  /* 0x00000000ce54783b */ /* 0x000e700000004200 */
[----:B------:R-:W-:Y:S03]  /*16450*/  MUFU.EX2 R160, R239 ;  /* 0x000000ef00a07308 */ /* 0x000fe60000000800 */
[C---:B--2---:R-:W-:Y:S04]  /*16460*/  FADD.FTZ R2, R3.reuse, R2 ;  /* 0x0000000203027221 */ /* 0x044fe80000010000 */
[----:B------:R-:W-:Y:S03]  /*16470*/  FADD.FTZ R2, R92, R2 ;  /* 0x000000025c027221 */ /* 0x000fe60000010000 */
[----:B------:R-:W-:Y:S01]  /*16480*/  MUFU.EX2 R113, R113 ;  /* 0x0000007100717308 */ /* 0x000fe20000000800 */
[----:B------:R-:W-:Y:S09]  /*16490*/  FADD.FTZ R2, R80, R2 ;  /* 0x0000000250027221 */ /* 0x000ff20000010000 */
[----:B------:R-:W2:Y:S10]  /*164a0*/  MUFU.EX2 R112, R112 ;  /* 0x0000007000707308 */ /* 0x000eb40000000800 */
[----:B------:R-:W-:Y:S01]  /*164b0*/  MUFU.EX2 R158, R245 ;  /* 0x000000f5009e7308 */ /* 0x000fe20000000800 */
[C---:B-1----:R-:W-:Y:S09]  /*164c0*/  HMMA.16816.F32 R28, R148.reuse, R84, R28 ;  /* 0x00000054941c723c */ /* 0x042ff2000000181c */
[----:B------:R-:W-:Y:S01]  /*164d0*/  MUFU.EX2 R157, R246 ;  /* 0x000000f6009d7308 */ /* 0x000fe20000000800 */
[C---:B------:R-:W-:Y:S01]  /*164e0*/  HMMA.16816.F32 R32, R148.reuse, R86, R32 ;  /* 0x000000569420723c */ /* 0x040fe20000001820 */
[----:B------:R-:W1:Y:S08]  /*164f0*/  LDSM.16.MT88.4 R84, [R205] ;  /* 0x00000000cd54783b */ /* 0x000e700000004200 */
[----:B------:R-:W-:Y:S10]  /*16500*/  MUFU.EX2 R156, R247 ;  /* 0x000000f7009c7308 */ /* 0x000ff40000000800 */
[----:B------:R-:W-:Y:S10]  /*16510*/  MUFU.EX2 R155, R250 ;  /* 0x000000fa009b7308 */ /* 0x000ff40000000800 */
[----:B------:R-:W3:Y:S01]  /*16520*/  MUFU.EX2 R152, R129 ;  /* 0x0000008100987308 */ /* 0x000ee20000000800 */
        /* <DEDUP_REMOVED lines=18> */
[----:B------:R-:W4:Y:S02]  /*16650*/  LDSM.16.MT88.4 R92, [R204+0x800] ;  /* 0x00080000cc5c783b */ /* 0x000f240000004200 */
[----:B------:R-:W5:Y:S01]  /*16660*/  MUFU.EX2 R3, R164 ;  /* 0x000000a400037308 */ /* 0x000f620000000800 */
[----:B------:R-:W-:Y:S02]  /*16670*/  F2FP.PACK_AB R87, R132, R137 ;  /* 0x000000898457723e */ /* 0x000fe400000000ff */
[----:B--2---:R-:W-:Y:S02]  /*16680*/  F2FP.PACK_AB R148, R112, R113 ;  /* 0x000000717094723e */ /* 0x004fe400000000ff */
[----:B------:R-:W-:Y:S02]  /*16690*/  F2FP.PACK_AB R149, R153, R154 ;  /* 0x0000009a9995723e */ /* 0x000fe400000000ff */
[----:B---3--:R-:W-:Y:S01]  /*166a0*/  F2FP.PACK_AB R151, R5, R152 ;  /* 0x000000980597723e */ /* 0x008fe200000000ff */
[C---:B------:R-:W-:Y:S02]  /*166b0*/  HMMA.16816.F32 R8, R84.reuse, R88, R8 ;  /* 0x000000585408723c */ /* 0x040fe40000001808 */
[----:B------:R-:W2:Y:S03]  /*166c0*/  MUFU.EX2 R80, R162 ;  /* 0x000000a200507308 */ /* 0x000ea60000000800 */
[----:B-1----:R-:W-:Y:S03]  /*166d0*/  FADD.FTZ R2, R15, R2 ;  /* 0x000000020f027221 */ /* 0x002fe60000010000 */
[C---:B------:R-:W-:Y:S01]  /*166e0*/  HMMA.16816.F32 R16, R84.reuse, R90, R16 ;  /* 0x0000005a5410723c */ /* 0x040fe20000001810 */
[----:B------:R-:W1:Y:S03]  /*166f0*/  LDSM.16.MT88.4 R88, [R206+0x800] ;  /* 0x00080000ce58783b */ /* 0x000e660000004200 */
[----:B------:R-:W-:Y:S01]  /*16700*/  MUFU.EX2 R165, R169 ;  /* 0x000000a900a57308 */ /* 0x000fe20000000800 */
[C---:B-----5:R-:W-:Y:S04]  /*16710*/  FADD.FTZ R2, R3.reuse, R2 ;  /* 0x0000000203027221 */ /* 0x060fe80000010000 */
[----:B------:R-:W-:Y:S05]  /*16720*/  FADD.FTZ R2, R96, R2 ;  /* 0x0000000260027221 */ /* 0x000fea0000010000 */
[----:B------:R-:W-:Y:S01]  /*16730*/  MUFU.EX2 R164, R171 ;  /* 0x000000ab00a47308 */ /* 0x000fe20000000800 */
[C---:B--2---:R-:W-:Y:S01]  /*16740*/  FADD.FTZ R2, R80.reuse, R2 ;  /* 0x0000000250027221 */ /* 0x044fe20000010000 */
[C---:B----4-:R-:W-:Y:S08]  /*16750*/  HMMA.16816.F32 R20, R84.reuse, R92, R20 ;  /* 0x0000005c5414723c */ /* 0x050ff00000001814 */
[----:B------:R-:W-:Y:S01]  /*16760*/  MUFU.EX2 R162, R226 ;  /* 0x000000e200a27308 */ /* 0x000fe20000000800 */
        /* <DEDUP_REMOVED lines=22> */
[----:B------:R4:W-:Y:S02]  /*168d0*/  MUFU.EX2 R80, R173 ;  /* 0x000000ad00507308 */ /* 0x0009e40000000800 */
[----:B------:R-:W-:Y:S02]  /*168e0*/  F2FP.PACK_AB R84, R3, R15 ;  /* 0x0000000f0354723e */ /* 0x000fe400000000ff */
[----:B------:R-:W-:Y:S02]  /*168f0*/  F2FP.PACK_AB R85, R128, R133 ;  /* 0x000000858055723e */ /* 0x000fe400000000ff */
[----:B------:R-:W-:Y:S04]  /*16900*/  F2FP.PACK_AB R87, R167, R168 ;  /* 0x000000a8a757723e */ /* 0x000fe800000000ff */
[----:B------:R-:W5:Y:S03]  /*16910*/  MUFU.EX2 R15, R225 ;  /* 0x000000e1000f7308 */ /* 0x000f660000000800 */
[C---:B-1----:R-:W-:Y:S07]  /*16920*/  HMMA.16816.F32 R8, R84.reuse, R88, R8 ;  /* 0x000000585408723c */ /* 0x042fee0000001808 */
[----:B------:R1:W1:Y:S01]  /*16930*/  MUFU.EX2 R3, R175 ;  /* 0x000000af00037308 */ /* 0x0002620000000800 */
[C---:B------:R-:W-:Y:S01]  /*16940*/  HMMA.16816.F32 R16, R84.reuse, R90, R16 ;  /* 0x0000005a5410723c */ /* 0x040fe20000001810 */
[----:B------:R-:W3:Y:S03]  /*16950*/  LDSM.16.MT88.4 R88, [R205+0x1000] ;  /* 0x00100000cd58783b */ /* 0x000ee60000004200 */
[----:B----4-:R-:W-:Y:S04]  /*16960*/  MOV R173, R137 ;  /* 0x0000008900ad7202 */ /* 0x010fe80000000f00 */
[C---:B--2---:R-:W-:Y:S04]  /*16970*/  HMMA.16816.F32 R20, R84.reuse, R92, R20 ;  /* 0x0000005c5414723c */ /* 0x044fe80000001814 */
[----:B-----5:R-:W-:Y:S01]  /*16980*/  FADD.FTZ R2, R15, R2 ;  /* 0x000000020f027221 */ /* 0x020fe20000010000 */
[----:B------:R-:W-:Y:S03]  /*16990*/  MOV R225, R128 ;  /* 0x0000008000e17202 */ /* 0x000fe60000000f00 */
[C---:B------:R-:W-:Y:S01]  /*169a0*/  HMMA.16816.F32 R24, R84.reuse, R94, R24 ;  /* 0x0000005e5418723c */ /* 0x040fe20000001818 */
[----:B------:R-:W2:Y:S03]  /*169b0*/  LDSM.16.MT88.4 R92, [R203+0x4800] ;  /* 0x00480000cb5c783b */ /* 0x000ea60000004200 */
[----:B-1----:R-:W-:Y:S01]  /*169c0*/  MOV R175, R133 ;  /* 0x0000008500af7202 */ /* 0x002fe20000000f00 */
[C---:B------:R-:W-:Y:S03]  /*169d0*/  FADD.FTZ R2, R3.reuse, R2 ;  /* 0x0000000203027221 */ /* 0x040fe60000010000 */
[C---:B---3--:R-:W-:Y:S01]  /*169e0*/  HMMA.16816.F32 R28, R84.reuse, R96, R28 ;  /* 0x00000060541c723c */ /* 0x048fe2000000181c */
[----:B------:R-:W-:Y:S03]  /*169f0*/  LDSM.16.MT88.4 R132, [R203+0x3000] ;  /* 0x00300000cb84783b */ /* 0x000fe60000004200 */
[----:B------:R-:W-:Y:S04]  /*16a00*/  FADD.FTZ R2, R104, R2 ;  /* 0x0000000268027221 */ /* 0x000fe80000010000 */
[C---:B------:R-:W-:Y:S01]  /*16a10*/  HMMA.16816.F32 R32, R84.reuse, R98, R32 ;  /* 0x000000625420723c */ /* 0x040fe20000001820 */
[----:B------:R-:W1:Y:S03]  /*16a20*/  LDSM.16.MT88.4 R96, [R204+0x4800] ;  /* 0x00480000cc60783b */ /* 0x000e660000004200 */
[C---:B------:R-:W-:Y:S04]  /*16a30*/  FADD.FTZ R2, R80.reuse, R2 ;  /* 0x0000000250027221 */ /* 0x040fe80000010000 */
[C---:B------:R-:W-:Y:S08]  /*16a40*/  HMMA.16816.F32 R36, R84.reuse, R88, R36 ;  /* 0x000000585424723c */ /* 0x040ff00000001824 */
        /* <DEDUP_REMOVED lines=26> */
[C---:B--2---:R-:W-:Y:S04]  /*16bf0*/  FADD.FTZ R2, R3.reuse, R2 ;  /* 0x0000000203027221 */ /* 0x044fe80000010000 */
        /* <DEDUP_REMOVED lines=45> */
[----:B------:R-:W4:Y:S07]  /*16ed0*/  LDSM.16.MT88.4 R100, [R205+0x5800] ;  /* 0x00580000cd64783b */ /* 0x000f2e0000004200 */
[C---:B------:R-:W-:Y:S07]  /*16ee0*/  HMMA.16816.F32 R36, R84.reuse, R88, R36 ;  /* 0x000000585424723c */ /* 0x040fee0000001824 */
[----:B------:R-:W-:Y:S01]  /*16ef0*/  F2FP.PACK_AB R88, R80, R108 ;  /* 0x0000006c5058723e */ /* 0x000fe200000000ff */
[C---:B------:R-:W-:Y:S01]  /*16f00*/  HMMA.16816.F32 R40, R84.reuse, R90, R40 ;  /* 0x0000005a5428723c */ /* 0x040fe20000001828 */
[----:B------:R-:W5:Y:S01]  /*16f10*/  MUFU.EX2 R80, R117 ;  /* 0x0000007500507308 */ /* 0x000f620000000800 */
[----:B------:R-:W-:Y:S02]  /*16f20*/  LDSM.16.MT88.4 R108, [R204+0x6000] ;  /* 0x00600000cc6c783b */ /* 0x000fe40000004200 */
[----:B------:R-:W-:Y:S03]  /*16f30*/  F2FP.PACK_AB R89, R157, R158 ;  /* 0x0000009e9d59723e */ /* 0x000fe600000000ff */
[----:B------:R-:W-:Y:S01]  /*16f40*/  F2FP.PACK_AB R90, R3, R15 ;  /* 0x0000000f035a723e */ /* 0x000fe200000000ff */
[C---:B--2---:R-:W-:Y:S03]  /*16f50*/  HMMA.16816.F32 R44, R84.reuse, R92, R44 ;  /* 0x0000005c542c723c */ /* 0x044fe6000000182c */
[----:B------:R-:W2:Y:S01]  /*16f60*/  MUFU.EX2 R15, R116 ;  /* 0x00000074000f7308 */ /* 0x000ea20000000800 */
[----:B------:R-:W-:Y:S01]  /*16f70*/  FADD.FTZ R3, R120, R136 ;  /* 0x0000008878037221 */ /* 0x000fe20000010000 */
[----:B------:R-:W-:Y:S03]  /*16f80*/  F2FP.PACK_AB R91, R155, R156 ;  /* 0x0000009c9b5b723e */ /* 0x000fe600000000ff */
[C---:B------:R-:W-:Y:S01]  /*16f90*/  HMMA.16816.F32 R48, R84.reuse, R94, R48 ;  /* 0x0000005e5430723c */ /* 0x040fe20000001830 */
[----:B------:R-:W4:Y:S07]  /*16fa0*/  LDSM.16.MT88.4 R92, [R203+0x2800] ;  /* 0x00280000cb5c783b */ /* 0x000f2e0000004200 */
[C---:B---3--:R-:W-:Y:S04]  /*16fb0*/  HMMA.16816.F32 R52, R84.reuse, R96, R52 ;  /* 0x000000605434723c */ /* 0x048fe80000001834 */
[----:B-----5:R-:W-:Y:S04]  /*16fc0*/  FADD.FTZ R2, R80, R2 ;  /* 0x0000000250027221 */ /* 0x020fe80000010000 */
[C---:B------:R-:W-:Y:S01]  /*16fd0*/  HMMA.16816.F32 R56, R84.reuse, R98, R56 ;  /* 0x000000625438723c */ /* 0x040fe20000001838 */
[----:B------:R-:W3:Y:S03]  /*16fe0*/  LDSM.16.MT88.4 R96, [R204+0x2800] ;  /* 0x00280000cc60783b */ /* 0x000ee60000004200 */
[C---:B--2---:R-:W-:Y:S01]  /*16ff0*/  FADD.FTZ R240, R15.reuse, R2 ;  /* 0x000000020ff07221 */ /* 0x044fe20000010000 */
[----:B------:R-:W-:Y:S01]  /*17000*/  F2FP.PACK_AB R150, R15, R80 ;  /* 0x000000500f96723e */ /* 0x000fe200000000ff */
[----:B------:R-:W-:Y:S01]  /*17010*/  FADD.FTZ R2, R121, R3 ;  /* 0x0000000379027221 */ /* 0x000fe20000010000 */
[----:B------:R-:W-:Y:S01]  /*17020*/  MOV R15, R6 ;  /* 0x00000006000f7202 */ /* 0x000fe20000000f00 */
[C---:B-1----:R-:W-:Y:S01]  /*17030*/  HMMA.16816.F32 R60, R84.reuse, R104, R60 ;  /* 0x00000068543c723c */ /* 0x042fe2000000183c */
[----:B------:R-:W2:Y:S03]  /*17040*/  LDL R3, [R1+0x10] ;  /* 0x0000100001037983 */ /* 0x000ea60000100800 */
[----:B------:R-:W-:Y:S01]  /*17050*/  FADD.FTZ R2, R115, R2 ;  /* 0x0000000273027221 */ /* 0x000fe20000010000 */
[----:B------:R-:W-:Y:S01]  /*17060*/  LDSM.16.MT88.4 R116, [R206+0x3000] ;  /* 0x00300000ce74783b */ /* 0x000fe20000004200 */
[-C--:B------:R-:W-:Y:S02]  /*17070*/  MOV R80, R4.reuse ;  /* 0x0000000400507202 */ /* 0x080fe40000000f00 */
[C---:B------:R-:W-:Y:S04]  /*17080*/  HMMA.16816.F32 R64, R84.reuse, R106, R64 ;  /* 0x0000006a5440723c */ /* 0x040fe80000001840 */
        /* <DEDUP_REMOVED lines=22> */
[C---:B----4-:R-:W-:Y:S04]  /*171f0*/  HMMA.16816.F32 R36, R88.reuse, R84, R36 ;  /* 0x000000545824723c */ /* 0x050fe80000001824 */
[----:B------:R-:W-:Y:S04]  /*17200*/  FADD.FTZ R2, R164, R2 ;  /* 0x00000002a4027221 */ /* 0x000fe80000010000 */
[C---:B------:R-:W-:Y:S01]  /*17210*/  HMMA.16816.F32 R40, R88.reuse, R86, R40 ;  /* 0x000000565828723c */ /* 0x040fe20000001828 */
[----:B------:R-:W-:Y:S03]  /*17220*/  LDSM.16.MT88.4 R84, [R206+0x6800] ;  /* 0x00680000ce54783b */ /* 0x000fe60000004200 */
[----:B------:R-:W-:Y:S04]  /*17230*/  FADD.FTZ R2, R163, R2 ;  /* 0x00000002a3027221 */ /* 0x000fe80000010000 */
[C---:B-----5:R-:W-:Y:S04]  /*17240*/  HMMA.16816.F32 R44, R88.reuse, R100, R44 ;  /* 0x00000064582c723c */ /* 0x060fe8000000182c */
        /* <DEDUP_REMOVED lines=27> */
[----:B------:R-:W-:Y:S03]  /*17400*/  MOV R5, R4 ;  /* 0x0000000400057202 */ /* 0x000fe60000000f00 */
[C---:B------:R-:W-:Y:S01]  /*17410*/  HMMA.16816.F32 R120, R148.reuse, R116, R28 ;  /* 0x000000749478723c */ /* 0x040fe2000000181c */
[----:B------:R2:W-:Y:S07]  /*17420*/  STL [R1], R2 ;  /* 0x0000000201007387 */ /* 0x0005ee0000100800 */
[C---:B------:R-:W-:Y:S08]  /*17430*/  HMMA.16816.F32 R116, R148.reuse, R118, R32 ;  /* 0x000000769474723c */ /* 0x040ff00000001820 */
[C---:B-1----:R-:W-:Y:S08]  /*17440*/  HMMA.16816.F32 R112, R148.reuse, R108, R36 ;  /* 0x0000006c9470723c */ /* 0x042ff00000001824 */
[C---:B------:R-:W-:Y:S08]  /*17450*/  HMMA.16816.F32 R108, R148.reuse, R110, R40 ;  /* 0x0000006e946c723c */ /* 0x040ff00000001828 */
[C---:B------:R-:W-:Y:S08]  /*17460*/  HMMA.16816.F32 R104, R148.reuse, R100, R44 ;  /* 0x000000649468723c */ /* 0x040ff0000000182c */
[C---:B------:R-:W-:Y:S08]  /*17470*/  HMMA.16816.F32 R100, R148.reuse, R102, R48 ;  /* 0x000000669464723c */ /* 0x040ff00000001830 */
[C---:B----4-:R-:W-:Y:S08]  /*17480*/  HMMA.16816.F32 R96, R148.reuse, R92, R52 ;  /* 0x0000005c9460723c */ /* 0x050ff00000001834 */
[C---:B------:R-:W-:Y:S08]  /*17490*/  HMMA.16816.F32 R92, R148.reuse, R94, R56 ;  /* 0x0000005e945c723c */ /* 0x040ff00000001838 */
[C---:B------:R-:W-:Y:S08]  /*174a0*/  HMMA.16816.F32 R88, R148.reuse, R84, R60 ;  /* 0x000000549458723c */ /* 0x040ff0000000183c */
[C---:B------:R-:W-:Y:S08]  /*174b0*/  HMMA.16816.F32 R84, R148.reuse, R86, R64 ;  /* 0x000000569454723c */ /* 0x040ff00000001840 */
[C---:B---3--:R-:W-:Y:S08]  /*174c0*/  HMMA.16816.F32 R68, R148.reuse, R8, R68 ;  /* 0x000000089444723c */ /* 0x048ff00000001844 */
[----:B------:R-:W-:Y:S03]  /*174d0*/  HMMA.16816.F32 R72, R148, R10, R72 ;  /* 0x0000000a9448723c */ /* 0x000fe60000001848 */
[C---:B--2---:R-:W-:Y:S02]  /*174e0*/  ISETP.GT.AND P0, PT, R235.reuse, R3, PT ;  /* 0x00000003eb00720c */ /* 0x044fe40003f04270 */
[----:B------:R-:W-:Y:S11]  /*174f0*/  IADD3 R235, R235, -0x1, RZ ;  /* 0xffffffffebeb7810 */ /* 0x000ff60007ffe0ff */
[----:B------:R-:W-:-:S05]  /*17500*/  @P0 BRA `(.L_x_1644) ;  /* 0xffffc02000000947 */ /* 0x000fca000383ffff */
.L_x_1628:
[----:B--2---:R-:W2:Y:S02]  /*17510*/  LDL R2, [R1+0xc] ;  /* 0x00000c0001027983 */ /* 0x004ea40000100800 */
[----:B--2---:R-:W-:-:S13]  /*17520*/  ISETP.GE.AND P0, PT, R235, R2, PT ;  /* 0x00000002eb00720c */ /* 0x004fda0003f06270 */
[----:B------:R-:W-:Y:S05]  /*17530*/  @!P0 BRA `(.L_x_1645) ;  /* 0x0000381000008947 */ /* 0x000fea0003800000 */
.L_x_1660:
[----:B------:R-:W2:Y:S01]  /*17540*/  LDL.64 R10, [R1+0x18] ;  /* 0x00001800010a7983 */ /* 0x000ea20000100a00 */
[----:B------:R-:W-:Y:S04]  /*17550*/  DEPBAR.LE SB0, 0x0 ;  /* 0x000080000000791a */ /* 0x000fe80000000000 */
[----:B------:R-:W3:Y:S01]  /*17560*/  LDL R9, [R1+0x20] ;  /* 0x0000200001097983 */ /* 0x000ee20000100800 */
[----:B------:R-:W-:Y:S01]  /*17570*/  WARPSYNC 0xffffffff ;  /* 0xffffffff00007948 */ /* 0x000fe20003800000 */
[----:B------:R-:W-:Y:S02]  /*17580*/  SHF.R.S32.HI R2, RZ, 0x1f, R237 ;  /* 0x0000001fff027819 */ /* 0x000fe400000114ed */
[----:B------:R-:W-:Y:S01]  /*17590*/  BAR.SYNC.DEFER_BLOCKING 0x0 ;  /* 0x0000000000007b1d */ /* 0x000fe20000010000 */
[----:B------:R-:W-:Y:S02]  /*175a0*/  SHF.R.S32.HI R8, RZ, 0x1f, R234 ;  /* 0x0000001fff087819 */ /* 0x000fe400000114ea */
[----:B------:R-:W-:Y:S01]  /*175b0*/  IMAD R4, R2, c[0x0][0x208], RZ ;  /* 0x0000820002047a24 */ /* 0x000fe200078e02ff */
[----:B------:R-:W-:Y:S01]  /*175c0*/  MOV R15, R6 ;  /* 0x00000006000f7202 */ /* 0x000fe20000000f00 */
[C---:B------:R-:W-:Y:S04]  /*175d0*/  IMAD.WIDE.U32 R2, R237.reuse, c[0x0][0x208], RZ ;  /* 0x00008200ed027a25 */ /* 0x040fe800078e00ff */
[----:B------:R-:W-:Y:S05]  /*175e0*/  IMAD R4, R237, c[0x0][0x20c], R4 ;  /* 0x00008300ed047a24 */ /* 0x000fea00078e0204 */
[----:B------:R-:W-:Y:S01]  /*175f0*/  IADD3 R3, R3, R4, RZ ;  /* 0x0000000403037210 */ /* 0x000fe20007ffe0ff */
[----:B------:R-:W-:Y:S04]  /*17600*/  IMAD R4, R8, c[0x0][0x218], RZ ;  /* 0x0000860008047a24 */ /* 0x000fe800078e02ff */
[C---:B------:R-:W-:Y:S04]  /*17610*/  IMAD.WIDE.U32 R2, R234.reuse, c[0x0][0x218], R2 ;  /* 0x00008600ea027a25 */ /* 0x040fe800078e0002 */
[----:B------:R-:W-:Y:S01]  /*17620*/  IMAD R4, R234, c[0x0][0x21c], R4 ;  /* 0x00008700ea047a24 */ /* 0x000fe200078e0204 */
        /* <DEDUP_REMOVED lines=20> */
.L_x_1748:
[----:B------:R-:W3:Y:S01]  /*17770*/  SHFL.IDX PT, R9, R8, RZ, 0x181f ;  /* 0x00181fff08097589 */ /* 0x000ee200000e0000 */
[----:B------:R-:W-:Y:S01]  /*17780*/  ISETP.GE.AND P1, PT, R76, c[0x0][0x1d4], PT ;  /* 0x000075004c007a0c */ /* 0x000fe20003f26270 */
[----:B------:R-:W-:Y:S01]  /*17790*/  BSSY B0, `(.L_x_1647) ;  /* 0x0000037000007945 */ /* 0x000fe20003800000 */
[----:B------:R-:W-:Y:S01]  /*177a0*/  ISETP.GE.AND P3, PT, R227, c[0x0][0x1d4], PT ;  /* 0x00007500e3007a0c */ /* 0x000fe20003f66270 */
[----:B------:R-:W4:Y:S01]  /*177b0*/  S2R R11, SR_TID.X ;  /* 0x00000000000b7919 */ /* 0x000f220000002100 */
[----:B------:R-:W-:Y:S02]  /*177c0*/  SEL R226, RZ, 0x10, P1 ;  /* 0x00000010ffe27807 */ /* 0x000fe40000800000 */
[----:B------:R-:W-:Y:S02]  /*177d0*/  SEL R225, RZ, 0x10, P3 ;  /* 0x00000010ffe17807 */ /* 0x000fe40001800000 */
[----:B------:R-:W-:Y:S02]  /*177e0*/  ISETP.NE.U32.AND P2, PT, R226, RZ, PT ;  /* 0x000000ffe200720c */ /* 0x000fe40003f45070 */
[CC--:B---3--:R-:W-:Y:S05]  /*177f0*/  IADD3 R2, P0, R9.reuse, R230.reuse, RZ ;  /* 0x000000e609027210 */ /* 0x0c8fea0007f1e0ff */
[C-C-:B--2---:R-:W-:Y:S05]  /*17800*/  IMAD.X R3, R10.reuse, 0x1, R231.reuse, P0 ;  /* 0x000000010a037824 */ /* 0x144fea00000e06e7 */
[----:B------:R-:W-:Y:S01]  /*17810*/  @!PT LDS RZ, [RZ] ;  /* 0x00000000fffff984 */ /* 0x000fe20000000800 */
[----:B------:R-:W-:Y:S01]  /*17820*/  @!PT LDS RZ, [RZ] ;  /* 0x00000000fffff984 */ /* 0x000fe20000000800 */
[----:B------:R2:W-:Y:S02]  /*17830*/  LDGSTS.E.BYPASS.LTC128B.128 [R229+0x100], [R2.64], !P1 ;  /* 0x0010000002e57fae */ /* 0x0005e4000c901d48 */
[-C--:B--2---:R-:W-:Y:S02]  /*17840*/  IADD3 R2, P0, R9, R233.reuse, RZ ;  /* 0x000000e909027210 */ /* 0x084fe40007f1e0ff */
[----:B------:R-:W2:Y:S03]  /*17850*/  SHFL.IDX PT, R9, R8, 0x1, 0x181f ;  /* 0x00381f0008097f89 */ /* 0x000ea600000e0000 */
[--C-:B------:R-:W-:Y:S02]  /*17860*/  IMAD.X R3, R10, 0x1, R232.reuse, P0 ;  /* 0x000000010a037824 */ /* 0x100fe400000e06e8 */
[----:B------:R-:W3:Y:S04]  /*17870*/  SHFL.IDX PT, R10, R4, 0x1, 0x181f ;  /* 0x00381f00040a7f89 */ /* 0x000ee800000e0000 */
[----:B------:R2:W-:Y:S02]  /*17880*/  LDGSTS.E.BYPASS.LTC128B.128 [R229+0x3900], [R2.64], !P3 ;  /* 0x0390000002e57fae */ /* 0x0005e4000d901d48 */
[C---:B--2---:R-:W-:Y:S05]  /*17890*/  IADD3 R2, P0, R9.reuse, R230, RZ ;  /* 0x000000e609027210 */ /* 0x044fea0007f1e0ff */
[C-C-:B---3--:R-:W-:Y:S05]  /*178a0*/  IMAD.X R3, R10.reuse, 0x1, R231.reuse, P0 ;  /* 0x000000010a037824 */ /* 0x148fea00000e06e7 */
[----:B------:R2:W-:Y:S02]  /*178b0*/  LDGSTS.E.BYPASS.LTC128B.128 [R229+0x1100], [R2.64], !P1 ;  /* 0x0110000002e57fae */ /* 0x0005e4000c901d48 */
[----:B--2---:R-:W-:Y:S02]  /*178c0*/  IADD3 R2, P0, R9, R233, RZ ;  /* 0x000000e909027210 */ /* 0x004fe40007f1e0ff */
[----:B------:R-:W2:Y:S03]  /*178d0*/  SHFL.IDX PT, R9, R8, 0x2, 0x181f ;  /* 0x00581f0008097f89 */ /* 0x000ea600000e0000 */
[----:B------:R-:W-:Y:S02]  /*178e0*/  IMAD.X R3, R10, 0x1, R232, P0 ;  /* 0x000000010a037824 */ /* 0x000fe400000e06e8 */
[----:B------:R-:W3:Y:S04]  /*178f0*/  SHFL.IDX PT, R10, R4, 0x2, 0x181f ;  /* 0x00581f00040a7f89 */ /* 0x000ee800000e0000 */
[----:B------:R5:W-:Y:S02]  /*17900*/  LDGSTS.E.BYPASS.LTC128B.128 [R229+0x4900], [R2.64], !P3 ;  /* 0x0490000002e57fae */ /* 0x000be4000d901d48 */
[----:B-----5:R-:W-:Y:S04]  /*17910*/  IADD3 R2, -R226, 0x10, RZ ;  /* 0x00000010e2027810 */ /* 0x020fe80007ffe1ff */
[----:B------:R-:W-:Y:S04]  /*17920*/  LOP3.LUT R2, R2, 0xf, RZ, 0xc0, !PT ;  /* 0x0000000f02027812 */ /* 0x000fe800078ec0ff */
[-C--:B--2---:R-:W-:Y:S04]  /*17930*/  IADD3 R2, P1, P0, R2, R9.reuse, R230 ;  /* 0x0000000902027210 */ /* 0x084fe8000783e0e6 */
[-C--:B---3--:R-:W-:Y:S05]  /*17940*/  IADD3.X R3, RZ, R10.reuse, R231, P1, P0 ;  /* 0x0000000aff037210 */ /* 0x088fea0000fe04e7 */
[----:B------:R2:W-:Y:S01]  /*17950*/  LDGSTS.E.BYPASS.LTC128B.128.ZFILL [R229+0x2100], [R2.64], P2 ;  /* 0x0210000002e57fae */ /* 0x0005e20009141d48 */
[C---:B------:R-:W-:Y:S02]  /*17960*/  ISETP.NE.U32.AND P2, PT, R225.reuse, RZ, PT ;  /* 0x000000ffe100720c */ /* 0x040fe40003f45070 */
[----:B--2---:R-:W-:Y:S04]  /*17970*/  IADD3 R2, -R225, 0x10, RZ ;  /* 0x00000010e1027810 */ /* 0x004fe80007ffe1ff */
[----:B------:R-:W-:Y:S04]  /*17980*/  LOP3.LUT R2, R2, 0xf, RZ, 0xc0, !PT ;  /* 0x0000000f02027812 */ /* 0x000fe800078ec0ff */
[----:B------:R-:W-:Y:S04]  /*17990*/  IADD3 R2, P1, P0, R2, R9, R233 ;  /* 0x0000000902027210 */ /* 0x000fe8000783e0e9 */
[----:B------:R-:W-:Y:S02]  /*179a0*/  IADD3.X R3, RZ, R10, R232, P1, P0 ;  /* 0x0000000aff037210 */ /* 0x000fe40000fe04e8 */
[----:B----4-:R-:W-:Y:S03]  /*179b0*/  ISETP.GT.AND P0, PT, R11, 0x7f, PT ;  /* 0x0000007f0b00780c */ /* 0x010fe60003f04270 */
[----:B------:R2:W-:Y:S10]  /*179c0*/  LDGSTS.E.BYPASS.LTC128B.128.ZFILL [R229+0x5900], [R2.64], P2 ;  /* 0x0590000002e57fae */ /* 0x0005f40009141d48 */
[----:B------:R-:W-:-:S05]  /*179d0*/  @P0 BRA `(.L_x_1648) ;  /* 0x0000012000000947 */ /* 0x000fca0003800000 */
[----:B------:R-:W-:-:S05]  /*179e0*/  BRA.DIV ~URZ, `(.L_x_1649) ;  /* 0x00009ad27f007947 */ /* 0x000fca000b800000 */
[----:B------:R3:W4:Y:S04]  /*179f0*/  SHFL.IDX PT, R9, R4, 0x3, 0x181f ;  /* 0x00781f0004097f89 */ /* 0x00072800000e0000 */
[----:B-1----:R3:W1:Y:S02]  /*17a00*/  SHFL.IDX PT, R4, R8, 0x3, 0x181f ;  /* 0x00781f0008047f89 */ /* 0x00266400000e0000 */
.L_x_1749:
        /* <DEDUP_REMOVED lines=15> */
.L_x_1648:
[----:B------:R-:W-:Y:S05]  /*17b00*/  BSYNC B0 ;  /* 0x0000000000007941 */ /* 0x000fea0003800000 */
.L_x_1647:
[----:B------:R-:W0:Y:S01]  /*17b10*/  LDGDEPBAR ;  /* 0x00000000000079af */ /* 0x000e220000000000 */
[----:B------:R-:W-:Y:S01]  /*17b20*/  WARPSYNC 0xffffffff ;  /* 0xffffffff00007948 */ /* 0x000fe20003800000 */
[C---:B---3--:R-:W-:Y:S01]  /*17b30*/  HMMA.16816.F32 R8, R140.reuse, R16, RZ ;  /* 0x000000108c08723c */ /* 0x048fe200000018ff */
[----:B------:R-:W-:Y:S05]  /*17b40*/  BSSY B0, `(.L_x_1650) ;  /* 0x0000113000007945 */ /* 0x000fea0003800000 */
[----:B-12---:R-:W2:Y:S02]  /*17b50*/  LDL R2, [R1+0xc] ;  /* 0x00000c0001027983 */ /* 0x006ea40000100800 */
        /* <DEDUP_REMOVED lines=172> */
[----:B---3--:R-:W-:Y:S03]  /*18620*/  @!P5 IADD3 R4, P0, R2, R244, RZ ;  /* 0x000000f40204d210 */ /* 0x008fe60007f1e0ff */
        /* <DEDUP_REMOVED lines=20> */
.L_x_1750:
[----:B------:R-:W-:-:S05]  /*18770*/  BRA.DIV ~URZ, `(.L_x_1653) ;  /* 0x00008e827f007947 */ /* 0x000fca000b800000 */
[----:B------:R3:W4:Y:S02]  /*18780*/  SHFL.IDX PT, R148, R80, RZ, 0x181f ;  /* 0x00181fff50947589 */ /* 0x00072400000e0000 */
.L_x_1751:
        /* <DEDUP_REMOVED lines=20> */
.L_x_1752:
        /* <DEDUP_REMOVED lines=19> */
.L_x_1753:
[----:B------:R-:W-:-:S05]  /*18a00*/  BRA.DIV ~URZ, `(.L_x_1656) ;  /* 0x00008da27f007947 */ /* 0x000fca000b800000 */
[----:B------:R2:W3:Y:S02]  /*18a10*/  SHFL.IDX PT, R148, R80, 0x2, 0x181f ;  /* 0x00581f0050947f89 */ /* 0x0004e400000e0000 */
.L_x_1754:
        /* <DEDUP_REMOVED lines=20> */
.L_x_1755:
[----:B------:R-:W-:Y:S11]  /*18b60*/  ISETP.GE.AND P0, PT, R236, 0x61, PT ;  /* 0x00000061ec00780c */ /* 0x000ff60003f06270 */
[----:B------:R-:W-:Y:S02]  /*18b70*/  @!UPT UIADD3 URZ, URZ, URZ, URZ ;  /* 0x0000003f3f3ff290 */ /* 0x000fe4000fffe03f */
[C---:B-1----:R-:W-:Y:S02]  /*18b80*/  @P0 IADD3 R2, -R226.reuse, 0x10, RZ ;  /* 0x00000010e2020810 */ /* 0x042fe40007ffe1ff */
        /* <DEDUP_REMOVED lines=14> */
.L_x_1651:
[----:B------:R-:W-:Y:S05]  /*18c70*/  BSYNC B0 ;  /* 0x0000000000007941 */ /* 0x000fea0003800000 */
.L_x_1650:
        /* <DEDUP_REMOVED lines=59> */
.L_x_1756:
[----:B-12---:R-:W-:Y:S01]  /*19030*/  FMNMX.FTZ R4, R4, R2, !PT ;  /* 0x0000000204047209 */ /* 0x006fe20007810000 */
[----:B------:R-:W-:-:S05]  /*19040*/  BRA.DIV ~URZ, `(.L_x_1659) ;  /* 0x000088f27f007947 */ /* 0x000fca000b800000 */
[----:B------:R-:W1:Y:S02]  /*19050*/  SHFL.BFLY PT, R2, R4, 0x1, 0x1f ;  /* 0x0c201f0004027f89 */ /* 0x000e6400000e0000 */
[----:B-1----:R-:W-:Y:S02]  /*19060*/  FMNMX.FTZ R6, R4, R2, !PT ;  /* 0x0000000204067209 */ /* 0x002fe40007810000 */
[----:B------:R-:W1:Y:S02]  /*19070*/  SHFL.BFLY PT, R2, R80, 0x2, 0x1f ;  /* 0x0c401f0050027f89 */ /* 0x000e6400000e0000 */
[----:B-1----:R-:W-:Y:S05]  /*19080*/  FMNMX.FTZ R4, R80, R2, !PT ;  /* 0x0000000250047209 */ /* 0x002fea0007810000 */
[----:B------:R1:W2:Y:S02]  /*19090*/  SHFL.BFLY PT, R2, R4, 0x1, 0x1f ;  /* 0x0c201f0004027f89 */ /* 0x0002a400000e0000 */
.L_x_1757:
[----:B-12---:R-:W-:Y:S01]  /*190a0*/  FMNMX.FTZ R4, R2, R4, !PT ;  /* 0x0000000402047209 */ /* 0x006fe20007810000 */
[C---:B------:R-:W-:Y:S01]  /*190b0*/  FADD.FTZ R2, -R6.reuse, R15 ;  /* 0x0000000f06027221 */ /* 0x040fe20000010100 */
[----:B------:R-:W-:Y:S01]  /*190c0*/  WARPSYNC 0xffffffff ;  /* 0xffffffff00007948 */ /* 0x000fe20003800000 */
[----:B------:R-:W-:Y:S02]  /*190d0*/  FMUL.FTZ R15, R6, c[0x0][0x2d0] ;  /* 0x0000b400060f7a20 */ /* 0x000fe40000410000 */
        /* <DEDUP_REMOVED lines=37> */
[----:B------:R-:W-:Y:S02]  /*19330*/  FMUL.FTZ R65, R3, R85 ;  /* 0x0000005503417220 */ /* 0x000fe40000410000 */
[----:B------:R-:W-:Y:S02]  /*19340*/  FADD.FTZ R9, R8, R2 ;  /* 0x0000000208097221 */ /* 0x000fe40000010000 */
[C---:B------:R-:W-:Y:S02]  /*19350*/  FMUL.FTZ R8, R4.reuse, c[0x0][0x2d0] ;  /* 0x0000b40004087a20 */ /* 0x040fe40000410000 */
[----:B------:R-:W-:Y:S02]  /*19360*/  FADD.FTZ R2, -R4, R5 ;  /* 0x0000000504027221 */ /* 0x000fe40000010100 */
[--C-:B------:R-:W-:Y:S02]  /*19370*/  FFMA.FTZ R153, R22, c[0x0][0x2d0], -R8.reuse ;  /* 0x0000b40016997a23 */ /* 0x100fe40000010808 */
[----:B------:R-:W2:Y:S01]  /*19380*/  LDL.LU R22, [R1] ;  /* 0x0000000001167983 */ /* 0x000ea20000300800 */
[----:B------:R-:W-:Y:S02]  /*19390*/  FMUL.FTZ R2, R2, c[0x0][0x2d0] ;  /* 0x0000b40002027a20 */ /* 0x000fe40000410000 */
[--C-:B------:R-:W-:Y:S02]  /*193a0*/  FFMA.FTZ R66, R66, c[0x0][0x2d0], -R8.reuse ;  /* 0x0000b40042427a23 */ /* 0x100fe40000010808 */
[--C-:B------:R-:W-:Y:S02]  /*193b0*/  FFMA.FTZ R67, R67, c[0x0][0x2d0], -R8.reuse ;  /* 0x0000b40043437a23 */ /* 0x100fe40000010808 */
        /* <DEDUP_REMOVED lines=21> */
[--C-:B------:R-:W-:Y:S01]  /*19510*/  FFMA.FTZ R151, R19, c[0x0][0x2d0], -R8.reuse ;  /* 0x0000b40013977a23 */ /* 0x100fe20000010808 */
[----:B------:R-:W-:Y:S01]  /*19520*/  MOV R19, R64 ;  /* 0x0000004000137202 */ /* 0x000fe20000000f00 */
[----:B------:R-:W-:Y:S01]  /*19530*/  FMUL.FTZ R64, R3, R84 ;  /* 0x0000005403407220 */ /* 0x000fe20000410000 */
[----:B------:R-:W-:Y:S01]  /*19540*/  MUFU.EX2 R10, R10 ;  /* 0x0000000a000a7308 */ /* 0x000fe20000000800 */
[--C-:B------:R-:W-:Y:S02]  /*19550*/  FFMA.FTZ R152, R23, c[0x0][0x2d0], -R8.reuse ;  /* 0x0000b40017987a23 */ /* 0x100fe40000010808 */
[--C-:B------:R-:W-:Y:S02]  /*19560*/  FFMA.FTZ R162, R30, c[0x0][0x2d0], -R8.reuse ;  /* 0x0000b4001ea27a23 */ /* 0x100fe40000010808 */
[--C-:B------:R-:W-:Y:S02]  /*19570*/  FFMA.FTZ R161, R31, c[0x0][0x2d0], -R8.reuse ;  /* 0x0000b4001fa17a23 */ /* 0x100fe40000010808 */
[--C-:B------:R-:W-:Y:S02]  /*19580*/  FFMA.FTZ R170, R38, c[0x0][0x2d0], -R8.reuse ;  /* 0x0000b40026aa7a23 */ /* 0x100fe40000010808 */
[----:B------:R-:W-:Y:S01]  /*19590*/  FFMA.FTZ R169, R39, c[0x0][0x2d0], -R8 ;  /* 0x0000b40027a97a23 */ /* 0x000fe20000010808 */
[----:B------:R-:W3:Y:S01]  /*195a0*/  MUFU.EX2 R11, R11 ;  /* 0x0000000b000b7308 */ /* 0x000ee20000000800 */
[C---:B------:R-:W-:Y:S01]  /*195b0*/  FMUL.FTZ R8, R3.reuse, R136 ;  /* 0x0000008803087220 */ /* 0x040fe20000410000 */
[----:B------:R-:W-:Y:S01]  /*195c0*/  MOV R136, R67 ;  /* 0x0000004300887202 */ /* 0x000fe20000000f00 */
[----:B-1----:R-:W-:Y:S02]  /*195d0*/  FMUL.FTZ R67, R2, R87 ;  /* 0x0000005702437220 */ /* 0x002fe40000410000 */
[----:B------:R-:W-:Y:S02]  /*195e0*/  FADD.FTZ R5, R16, R9 ;  /* 0x0000000910057221 */ /* 0x000fe40000010000 */
[C---:B------:R-:W-:Y:S01]  /*195f0*/  FMUL.FTZ R9, R3.reuse, R137 ;  /* 0x0000008903097220 */ /* 0x040fe20000410000 */
[----:B------:R-:W-:Y:S01]  /*19600*/  MOV R137, R66 ;  /* 0x0000004200897202 */ /* 0x000fe20000000f00 */
[C---:B------:R-:W-:Y:S02]  /*19610*/  FMUL.FTZ R66, R2.reuse, R86 ;  /* 0x0000005602427220 */ /* 0x040fe40000410000 */
[----:B------:R-:W1:Y:S01]  /*19620*/  LDSM.16.MT88.4 R84, [R203] ;  /* 0x00000000cb54783b */ /* 0x000e620000004200 */
[----:B------:R-:W-:Y:S02]  /*19630*/  FMUL.FTZ R29, R3, R121 ;  /* 0x00000079031d7220 */ /* 0x000fe40000410000 */
[C---:B------:R-:W-:Y:S01]  /*19640*/  FMUL.FTZ R30, R2.reuse, R122 ;  /* 0x0000007a021e7220 */ /* 0x040fe20000410000 */
[----:B------:R-:W-:Y:S01]  /*19650*/  MUFU.EX2 R121, R80 ;  /* 0x0000005000797308 */ /* 0x000fe20000000800 */
[----:B------:R-:W-:Y:S02]  /*19660*/  FADD.FTZ R154, R17, R5 ;  /* 0x00000005119a7221 */ /* 0x000fe40000010000 */
[C---:B------:R-:W-:Y:S02]  /*19670*/  FMUL.FTZ R28, R3.reuse, R120 ;  /* 0x00000078031c7220 */ /* 0x040fe40000410000 */
[C---:B------:R-:W-:Y:S01]  /*19680*/  FMUL.FTZ R36, R3.reuse, R112 ;  /* 0x0000007003247220 */ /* 0x040fe20000410000 */
[----:B------:R-:W-:Y:S01]  /*19690*/  MOV R112, R149 ;  /* 0x0000009500707202 */ /* 0x000fe20000000f00 */
[C---:B------:R-:W-:Y:S01]  /*196a0*/  FMUL.FTZ R16, R3.reuse, R132 ;  /* 0x0000008403107220 */ /* 0x040fe20000410000 */
[----:B------:R-:W-:Y:S01]  /*196b0*/  MOV R132, R63 ;  /* 0x0000003f00847202 */ /* 0x000fe20000000f00 */
[----:B------:R-:W-:Y:S01]  /*196c0*/  FMUL.FTZ R17, R3, R133 ;  /* 0x0000008503117220 */ /* 0x000fe20000410000 */
[----:B------:R-:W4:Y:S01]  /*196d0*/  MUFU.EX2 R122, R151 ;  /* 0x00000097007a7308 */ /* 0x000f220000000800 */
[----:B---3--:R-:W-:Y:S01]  /*196e0*/  F2FP.PACK_AB R149, R11, R10 ;  /* 0x0000000a0b95723e */ /* 0x008fe200000000ff */
[C---:B------:R-:W-:Y:S01]  /*196f0*/  FMUL.FTZ R24, R3.reuse, R124 ;  /* 0x0000007c03187220 */ /* 0x040fe20000410000 */
[----:B------:R-:W-:Y:S01]  /*19700*/  MOV R124, R19 ;  /* 0x00000013007c7202 */ /* 0x000fe20000000f00 */
[C---:B------:R-:W-:Y:S01]  /*19710*/  FMUL.FTZ R19, R2.reuse, R135 ;  /* 0x0000008702137220 */ /* 0x040fe20000410000 */
[----:B------:R-:W-:Y:S01]  /*19720*/  MOV R133, R62 ;  /* 0x0000003e00857202 */ /* 0x000fe20000000f00 */
        /* <DEDUP_REMOVED lines=11> */
[----:B------:R-:W-:Y:S01]  /*197e0*/  FMUL.FTZ R34, R2, R118 ;  /* 0x0000007602227220 */ /* 0x000fe20000410000 */
[----:B----4-:R-:W-:Y:S01]  /*197f0*/  F2FP.PACK_AB R151, R122, R121 ;  /* 0x000000797a97723e */ /* 0x010fe200000000ff */
        /* <DEDUP_REMOVED lines=22> */
[----:B------:R-:W-:Y:S01]  /*19960*/  LDSM.16.MT88.4 R100, [R204+0x1800] ;  /* 0x00180000cc64783b */ /* 0x000fe20000004200 */
        /* <DEDUP_REMOVED lines=17> */
[----:B---3--:R-:W-:Y:S01]  /*19a80*/  MOV R174, R117 ;  /* 0x0000007500ae7202 */ /* 0x008fe20000000f00 */
[C---:B------:R-:W-:Y:S02]  /*19a90*/  FMUL.FTZ R72, R3.reuse, R72 ;  /* 0x0000004803487220 */ /* 0x040fe40000410000 */
[----:B------:R-:W-:Y:S02]  /*19aa0*/  FMUL.FTZ R73, R3, R73 ;  /* 0x0000004903497220 */ /* 0x000fe40000410000 */
[C---:B------:R-:W-:Y:S01]  /*19ab0*/  FMUL.FTZ R70, R2.reuse, R70 ;  /* 0x0000004602467220 */ /* 0x040fe20000410000 */
[----:B------:R-:W-:Y:S01]  /*19ac0*/  MUFU.EX2 R3, R159 ;  /* 0x0000009f00037308 */ /* 0x000fe20000000800 */
[C---:B------:R-:W-:Y:S02]  /*19ad0*/  FMUL.FTZ R71, R2.reuse, R71 ;  /* 0x0000004702477220 */ /* 0x040fe40000410000 */
[C---:B------:R-:W-:Y:S02]  /*19ae0*/  FMUL.FTZ R74, R2.reuse, R74 ;  /* 0x0000004a024a7220 */ /* 0x040fe40000410000 */
[C---:B------:R-:W-:Y:S05]  /*19af0*/  FMUL.FTZ R75, R2.reuse, R75 ;  /* 0x0000004b024b7220 */ /* 0x040fea0000410000 */
        /* <DEDUP_REMOVED lines=12> */
[C---:B--2---:R-:W-:Y:S02]  /*19bc0*/  FFMA.FTZ R5, R2.reuse, R22, R10 ;  /* 0x0000001602057223 */ /* 0x044fe4000001000a */
[C---:B------:R-:W-:Y:S02]  /*19bd0*/  FMUL.FTZ R10, R2.reuse, R138 ;  /* 0x0000008a020a7220 */ /* 0x040fe40000410000 */
[----:B------:R-:W-:Y:S02]  /*19be0*/  FADD.FTZ R120, R11, R5 ;  /* 0x000000050b787221 */ /* 0x000fe40000010000 */
[C---:B------:R-:W-:Y:S02]  /*19bf0*/  FMUL.FTZ R11, R2.reuse, R139 ;  /* 0x0000008b020b7220 */ /* 0x040fe40000410000 */
[----:B------:R-:W-:Y:S01]  /*19c00*/  FMUL.FTZ R22, R2, R130 ;  /* 0x0000008202167220 */ /* 0x000fe20000410000 */
[----:B------:R-:W2:Y:S04]  /*19c10*/  MUFU.EX2 R5, R160 ;  /* 0x000000a000057308 */ /* 0x000ea80000000800 */
[C---:B-1----:R-:W-:Y:S06]  /*19c20*/  HMMA.16816.F32 R8, R148.reuse, R84, R8 ;  /* 0x000000549408723c */ /* 0x042fec0000001808 */
[----:B------:R-:W-:Y:S02]  /*19c30*/  MUFU.EX2 R160, R239 ;  /* 0x000000ef00a07308 */ /* 0x000fe40000000800 */
[C---:B------:R-:W-:Y:S01]  /*19c40*/  HMMA.16816.F32 R16, R148.reuse, R86, R16 ;  /* 0x000000569410723c */ /* 0x040fe20000001810 */
[----:B------:R-:W1:Y:S07]  /*19c50*/  LDSM.16.MT88.4 R84, [R204] ;  /* 0x00000000cc54783b */ /* 0x000e6e0000004200 */
[----:B------:R-:W-:Y:S01]  /*19c60*/  MUFU.EX2 R157, R246 ;  /* 0x000000f6009d7308 */ /* 0x000fe20000000800 */
[----:B--2---:R-:W-:Y:S04]  /*19c70*/  FADD.FTZ R2, R5, R154 ;  /* 0x0000009a05027221 */ /* 0x004fe80000010000 */
[C---:B------:R-:W-:Y:S05]  /*19c80*/  FADD.FTZ R2, R3.reuse, R2 ;  /* 0x0000000203027221 */ /* 0x040fea0000010000 */
[----:B------:R2:W3:Y:S01]  /*19c90*/  MUFU.EX2 R154, R133 ;  /* 0x00000085009a7308 */ /* 0x0004e20000000800 */
[----:B------:R-:W-:Y:S04]  /*19ca0*/  FADD.FTZ R2, R92, R2 ;  /* 0x000000025c027221 */ /* 0x000fe80000010000 */
[----:B------:R-:W-:Y:S05]  /*19cb0*/  FADD.FTZ R2, R80, R2 ;  /* 0x0000000250027221 */ /* 0x000fea0000010000 */
[----:B------:R-:W-:Y:S10]  /*19cc0*/  MUFU.EX2 R156, R247 ;  /* 0x000000f7009c7308 */ /* 0x000ff40000000800 */
[----:B------:R-:W-:Y:S01]  /*19cd0*/  MUFU.EX2 R155, R251 ;  /* 0x000000fb009b7308 */ /* 0x000fe20000000800 */
[C---:B-1----:R-:W-:Y:S01]  /*19ce0*/  HMMA.16816.F32 R20, R148.reuse, R84, R20 ;  /* 0x000000549414723c */ /* 0x042fe20000001814 */
[----:B--2---:R-:W-:Y:S07]  /*19cf0*/  LDSM.16.MT88.4 R132, [R203+0x3000] ;  /* 0x00300000cb84783b */ /* 0x004fee0000004200 */
[C---:B------:R-:W-:Y:S01]  /*19d00*/  HMMA.16816.F32 R24, R148.reuse, R86, R24 ;  /* 0x000000569418723c */ /* 0x040fe20000001818 */
[----:B------:R-:W1:Y:S07]  /*19d10*/  LDSM.16.MT88.4 R84, [R206] ;  /* 0x00000000ce54783b */ /* 0x000e6e0000004200 */
[C---:B-1----:R-:W-:Y:S08]  /*19d20*/  HMMA.16816.F32 R28, R148.reuse, R84, R28 ;  /* 0x00000054941c723c */ /* 0x042ff0000000181c */
[C---:B------:R-:W-:Y:S01]  /*19d30*/  HMMA.16816.F32 R32, R148.reuse, R86, R32 ;  /* 0x000000569420723c */ /* 0x040fe20000001820 */
[----:B------:R-:W1:Y:S07]  /*19d40*/  LDSM.16.MT88.4 R84, [R205] ;  /* 0x00000000cd54783b */ /* 0x000e6e0000004200 */
        /* <DEDUP_REMOVED lines=18> */
[----:B------:R-:W2:Y:S02]  /*19e70*/  LDSM.16.MT88.4 R92, [R204+0x800] ;  /* 0x00080000cc5c783b */ /* 0x000ea40000004200 */
[----:B------:R-:W4:Y:S01]  /*19e80*/  MUFU.EX2 R3, R167 ;  /* 0x000000a700037308 */ /* 0x000f220000000800 */
[----:B------:R-:W-:Y:S02]  /*19e90*/  F2FP.PACK_AB R87, R117, R116 ;  /* 0x000000747557723e */ /* 0x000fe400000000ff */
[----:B------:R-:W-:Y:S02]  /*19ea0*/  F2FP.PACK_AB R148, R112, R113 ;  /* 0x000000717094723e */ /* 0x000fe400000000ff */
[----:B---3--:R-:W-:Y:S03]  /*19eb0*/  F2FP.PACK_AB R149, R153, R154 ;  /* 0x0000009a9995723e */ /* 0x008fe600000000ff */
[C---:B------:R-:W-:Y:S02]  /*19ec0*/  HMMA.16816.F32 R8, R84.reuse, R88, R8 ;  /* 0x000000585408723c */ /* 0x040fe40000001808 */
[----:B------:R-:W3:Y:S03]  /*19ed0*/  MUFU.EX2 R80, R165 ;  /* 0x000000a500507308 */ /* 0x000ee60000000800 */
[----:B-1----:R-:W-:Y:S03]  /*19ee0*/  FADD.FTZ R2, R5, R2 ;  /* 0x0000000205027221 */ /* 0x002fe60000010000 */
[C---:B------:R-:W-:Y:S01]  /*19ef0*/  HMMA.16816.F32 R16, R84.reuse, R90, R16 ;  /* 0x0000005a5410723c */ /* 0x040fe20000001810 */
[----:B------:R-:W1:Y:S03]  /*19f00*/  LDSM.16.MT88.4 R88, [R206+0x800] ;  /* 0x00080000ce58783b */ /* 0x000e660000004200 */
[----:B------:R-:W-:Y:S01]  /*19f10*/  MUFU.EX2 R168, R163 ;  /* 0x000000a300a87308 */ /* 0x000fe20000000800 */
[C---:B----4-:R-:W-:Y:S04]  /*19f20*/  FADD.FTZ R2, R3.reuse, R2 ;  /* 0x0000000203027221 */ /* 0x050fe80000010000 */
[----:B------:R-:W-:Y:S05]  /*19f30*/  FADD.FTZ R2, R96, R2 ;  /* 0x0000000260027221 */ /* 0x000fea0000010000 */
[----:B------:R-:W4:Y:S01]  /*19f40*/  MUFU.EX2 R167, R164 ;  /* 0x000000a400a77308 */ /* 0x000f220000000800 */
[C---:B---3--:R-:W-:Y:S01]  /*19f50*/  FADD.FTZ R2, R80.reuse, R2 ;  /* 0x0000000250027221 */ /* 0x048fe20000010000 */
[C---:B--2---:R-:W-:Y:S08]  /*19f60*/  HMMA.16816.F32 R20, R84.reuse, R92, R20 ;  /* 0x0000005c5414723c */ /* 0x044ff00000001814 */
[----:B------:R-:W-:Y:S01]  /*19f70*/  MUFU.EX2 R165, R169 ;  /* 0x000000a900a57308 */ /* 0x000fe20000000800 */
[C---:B------:R-:W-:Y:S01]  /*19f80*/  HMMA.16816.F32 R24, R84.reuse, R94, R24 ;  /* 0x0000005e5418723c */ /* 0x040fe20000001818 */
[----:B------:R-:W2:Y:S08]  /*19f90*/  LDSM.16.MT88.4 R92, [R205+0x800] ;  /* 0x00080000cd5c783b */ /* 0x000eb00000004200 */
[----:B------:R-:W-:Y:S01]  /*19fa0*/  MUFU.EX2 R164, R171 ;  /* 0x000000ab00a47308 */ /* 0x000fe20000000800 */
[C---:B-1----:R-:W-:Y:S09]  /*19fb0*/  HMMA.16816.F32 R28, R84.reuse, R88, R28 ;  /* 0x00000058541c723c */ /* 0x042ff2000000181c */
[----:B------:R-:W-:Y:S01]  /*19fc0*/  MUFU.EX2 R163, R172 ;  /* 0x000000ac00a37308 */ /* 0x000fe20000000800 */
        /* <DEDUP_REMOVED lines=22> */
[----:B----4-:R-:W-:Y:S04]  /*1a130*/  F2FP.PACK_AB R87, R167, R168 ;  /* 0x000000a8a757723e */ /* 0x010fe800000000ff */
[----:B------:R-:W4:Y:S03]  /*1a140*/  MUFU.EX2 R5, R225 ;  /* 0x000000e100057308 */ /* 0x000f260000000800 */
[C---:B-1----:R-:W-:Y:S07]  /*1a150*/  HMMA.16816.F32 R8, R84.reuse, R88, R8 ;  /* 0x000000585408723c */ /* 0x042fee0000001808 */
[----:B------:R-:W1:Y:S01]  /*1a160*/  MUFU.EX2 R3, R175 ;  /* 0x000000af00037308 */ /* 0x000e620000000800 */
[C---:B------:R-:W-:Y:S01]  /*1a170*/  HMMA.16816.F32 R16, R84.reuse, R90, R16 ;  /* 0x0000005a5410723c */ /* 0x040fe20000001810 */
[----:B------:R-:W3:Y:S03]  /*1a180*/  LDSM.16.MT88.4 R88, [R205+0x1000] ;  /* 0x00100000cd58783b */ /* 0x000ee60000004200 */
[----:B-----5:R-:W-:Y:S05]  /*1a190*/  MOV R173, R116 ;  /* 0x0000007400ad7202 */ /* 0x020fea0000000f00 */
[----:B------:R-:W-:Y:S01]  /*1a1a0*/  LDSM.16.MT88.4 R116, [R206+0x3000] ;  /* 0x00300000ce74783b */ /* 0x000fe20000004200 */
[C---:B--2---:R-:W-:Y:S03]  /*1a1b0*/  HMMA.16816.F32 R20, R84.reuse, R92, R20 ;  /* 0x0000005c5414723c */ /* 0x044fe60000001814 */
[----:B----4-:R-:W-:Y:S01]  /*1a1c0*/  FADD.FTZ R2, R5, R2 ;  /* 0x0000000205027221 */ /* 0x010fe20000010000 */
[----:B------:R-:W-:Y:S04]  /*1a1d0*/  MOV R225, R129 ;  /* 0x0000008100e17202 */ /* 0x000fe80000000f00 */
[C---:B------:R-:W-:Y:S01]  /*1a1e0*/  HMMA.16816.F32 R24, R84.reuse, R94, R24 ;  /* 0x0000005e5418723c */ /* 0x040fe20000001818 */
[----:B------:R-:W2:Y:S03]  /*1a1f0*/  LDSM.16.MT88.4 R92, [R203+0x4800] ;  /* 0x00480000cb5c783b */ /* 0x000ea60000004200 */
[C---:B-1----:R-:W-:Y:S01]  /*1a200*/  FADD.FTZ R2, R3.reuse, R2 ;  /* 0x0000000203027221 */ /* 0x042fe20000010000 */
[----:B------:R-:W-:Y:S03]  /*1a210*/  MOV R175, R128 ;  /* 0x0000008000af7202 */ /* 0x000fe60000000f00 */
[C---:B---3--:R-:W-:Y:S04]  /*1a220*/  HMMA.16816.F32 R28, R84.reuse, R96, R28 ;  /* 0x00000060541c723c */ /* 0x048fe8000000181c */
        /* <DEDUP_REMOVED lines=81> */
[----:B------:R5:W1:Y:S01]  /*1a740*/  MUFU.EX2 R80, R124 ;  /* 0x0000007c00507308 */ /* 0x000a620000000800 */
[----:B------:R-:W-:Y:S02]  /*1a750*/  LDSM.16.MT88.4 R108, [R204+0x6000] ;  /* 0x00600000cc6c783b */ /* 0x000fe40000004200 */
[----:B------:R-:W-:Y:S03]  /*1a760*/  F2FP.PACK_AB R89, R157, R158 ;  /* 0x0000009e9d59723e */ /* 0x000fe600000000ff */
[----:B------:R-:W-:Y:S01]  /*1a770*/  F2FP.PACK_AB R90, R3, R5 ;  /* 0x00000005035a723e */ /* 0x000fe200000000ff */
[C---:B--2---:R-:W-:Y:S03]  /*1a780*/  HMMA.16816.F32 R44, R84.reuse, R92, R44 ;  /* 0x0000005c542c723c */ /* 0x044fe6000000182c */
[----:B------:R-:W2:Y:S01]  /*1a790*/  MUFU.EX2 R5, R15 ;  /* 0x0000000f00057308 */ /* 0x000ea20000000800 */
[----:B------:R-:W-:Y:S01]  /*1a7a0*/  F2FP.PACK_AB R91, R155, R156 ;  /* 0x0000009c9b5b723e */ /* 0x000fe200000000ff */
[----:B------:R-:W-:Y:S03]  /*1a7b0*/  FADD.FTZ R3, R121, R120 ;  /* 0x0000007879037221 */ /* 0x000fe60000010000 */
[C---:B------:R-:W-:Y:S01]  /*1a7c0*/  HMMA.16816.F32 R48, R84.reuse, R94, R48 ;  /* 0x0000005e5430723c */ /* 0x040fe20000001830 */
[----:B------:R-:W4:Y:S04]  /*1a7d0*/  LDSM.16.MT88.4 R92, [R203+0x2800] ;  /* 0x00280000cb5c783b */ /* 0x000f280000004200 */
[----:B------:R-:W2:Y:S03]  /*1a7e0*/  MUFU.EX2 R15, R136 ;  /* 0x00000088000f7308 */ /* 0x000ea60000000800 */
[C---:B---3--:R-:W-:Y:S01]  /*1a7f0*/  HMMA.16816.F32 R52, R84.reuse, R96, R52 ;  /* 0x000000605434723c */ /* 0x048fe20000001834 */
[----:B-----5:R-:W-:Y:S03]  /*1a800*/  LDSM.16.MT88.4 R124, [R204+0x3000] ;  /* 0x00300000cc7c783b */ /* 0x020fe60000004200 */
[----:B-1----:R-:W-:Y:S04]  /*1a810*/  FADD.FTZ R2, R80, R2 ;  /* 0x0000000250027221 */ /* 0x002fe80000010000 */
[C---:B------:R-:W-:Y:S01]  /*1a820*/  HMMA.16816.F32 R56, R84.reuse, R98, R56 ;  /* 0x000000625438723c */ /* 0x040fe20000001838 */
[----:B------:R-:W1:Y:S03]  /*1a830*/  LDSM.16.MT88.4 R96, [R204+0x2800] ;  /* 0x00280000cc60783b */ /* 0x000e660000004200 */
[C---:B--2---:R-:W-:Y:S01]  /*1a840*/  FADD.FTZ R240, R5.reuse, R2 ;  /* 0x0000000205f07221 */ /* 0x044fe20000010000 */
[----:B------:R-:W-:Y:S01]  /*1a850*/  F2FP.PACK_AB R150, R5, R80 ;  /* 0x000000500596723e */ /* 0x000fe200000000ff */
[----:B------:R-:W-:Y:S02]  /*1a860*/  FADD.FTZ R2, R122, R3 ;  /* 0x000000037a027221 */ /* 0x000fe40000010000 */
[C---:B------:R-:W-:Y:S01]  /*1a870*/  HMMA.16816.F32 R60, R84.reuse, R104, R60 ;  /* 0x00000068543c723c */ /* 0x040fe2000000183c */
[----:B------:R-:W2:Y:S03]  /*1a880*/  LDL R5, [R1+0xc] ;  /* 0x00000c0001057983 */ /* 0x000ea60000100800 */
[----:B------:R-:W-:Y:S01]  /*1a890*/  FADD.FTZ R2, R115, R2 ;  /* 0x0000000273027221 */ /* 0x000fe20000010000 */
[----:B------:R-:W-:Y:S03]  /*1a8a0*/  F2FP.PACK_AB R151, R15, R152 ;  /* 0x000000980f97723e */ /* 0x000fe600000000ff */
[C---:B------:R-:W-:Y:S01]  /*1a8b0*/  HMMA.16816.F32 R64, R84.reuse, R106, R64 ;  /* 0x0000006a5440723c */ /* 0x040fe20000001840 */
[----:B------:R-:W3:Y:S03]  /*1a8c0*/  LDSM.16.MT88.4 R104, [R206+0x2800] ;  /* 0x00280000ce68783b */ /* 0x000ee60000004200 */
[----:B------:R-:W-:Y:S04]  /*1a8d0*/  FADD.FTZ R2, R114, R2 ;  /* 0x0000000272027221 */ /* 0x000fe80000010000 */
        /* <DEDUP_REMOVED lines=11> */
[C---:B-1----:R-:W-:Y:S04]  /*1a990*/  HMMA.16816.F32 R20, R88.reuse, R96, R20 ;  /* 0x000000605814723c */ /* 0x042fe80000001814 */
[----:B------:R-:W-:Y:S04]  /*1a9a0*/  FADD.FTZ R2, R168, R2 ;  /* 0x00000002a8027221 */ /* 0x000fe80000010000 */
[C---:B------:R-:W-:Y:S01]  /*1a9b0*/  HMMA.16816.F32 R24, R88.reuse, R98, R24 ;  /* 0x000000625818723c */ /* 0x040fe20000001818 */
[----:B------:R-:W1:Y:S03]  /*1a9c0*/  LDSM.16.MT88.4 R96, [R205+0x6000] ;  /* 0x00600000cd60783b */ /* 0x000e660000004200 */
[----:B------:R-:W-:Y:S04]  /*1a9d0*/  FADD.FTZ R2, R167, R2 ;  /* 0x00000002a7027221 */ /* 0x000fe80000010000 */
[C---:B---3--:R-:W-:Y:S04]  /*1a9e0*/  HMMA.16816.F32 R28, R88.reuse, R104, R28 ;  /* 0x00000068581c723c */ /* 0x048fe8000000181c */
        /* <DEDUP_REMOVED lines=23> */
[C---:B-1----:R-:W-:Y:S04]  /*1ab60*/  HMMA.16816.F32 R68, R88.reuse, R96, R68 ;  /* 0x000000605844723c */ /* 0x042fe80000001844 */
[----:B------:R-:W-:Y:S04]  /*1ab70*/  FADD.FTZ R2, R156, R2 ;  /* 0x000000029c027221 */ /* 0x000fe80000010000 */
[----:B------:R-:W-:Y:S04]  /*1ab80*/  HMMA.16816.F32 R72, R88, R98, R72 ;  /* 0x000000625848723c */ /* 0x000fe80000001848 */
[----:B------:R-:W-:Y:S04]  /*1ab90*/  FADD.FTZ R2, R155, R2 ;  /* 0x000000029b027221 */ /* 0x000fe80000010000 */
[C---:B------:R-:W-:Y:S01]  /*1aba0*/  HMMA.16816.F32 R136, R148.reuse, R132, R8 ;  /* 0x000000849488723c */ /* 0x040fe20000001808 */
[----:B------:R-:W1:Y:S04]  /*1abb0*/  LDSM.16.MT88.4 R8, [R205+0x6800] ;  /* 0x00680000cd08783b */ /* 0x000e680000004200 */
[----:B------:R-:W-:Y:S03]  /*1abc0*/  FADD.FTZ R2, R154, R2 ;  /* 0x000000029a027221 */ /* 0x000fe60000010000 */
[C---:B------:R-:W-:Y:S04]  /*1abd0*/  HMMA.16816.F32 R132, R148.reuse, R134, R16 ;  /* 0x000000869484723c */ /* 0x040fe80000001810 */
[----:B------:R-:W-:Y:S04]  /*1abe0*/  FADD.FTZ R2, R153, R2 ;  /* 0x0000000299027221 */ /* 0x000fe80000010000 */
[C---:B------:R-:W-:Y:S04]  /*1abf0*/  HMMA.16816.F32 R128, R148.reuse, R124, R20 ;  /* 0x0000007c9480723c */ /* 0x040fe80000001814 */
[----:B------:R-:W-:Y:S01]  /*1ac00*/  FADD.FTZ R3, R152, R2 ;  /* 0x0000000298037221 */ /* 0x000fe20000010000 */
[----:B------:R-:W-:Y:S03]  /*1ac10*/  IADD3 R2, R235, -0x1, RZ ;  /* 0xffffffffeb027810 */ /* 0x000fe60007ffe0ff */
[C---:B------:R-:W-:Y:S04]  /*1ac20*/  HMMA.16816.F32 R124, R148.reuse, R126, R24 ;  /* 0x0000007e947c723c */ /* 0x040fe80000001818 */
[----:B------:R-:W-:Y:S04]  /*1ac30*/  FADD.FTZ R3, R15, R3 ;  /* 0x000000030f037221 */ /* 0x000fe80000010000 */
[C---:B------:R-:W-:Y:S01]  /*1ac40*/  HMMA.16816.F32 R120, R148.reuse, R116, R28 ;  /* 0x000000749478723c */ /* 0x040fe2000000181c */
[----:B------:R1:W-:Y:S07]  /*1ac50*/  STL [R1], R3 ;  /* 0x0000000301007387 */ /* 0x0003ee0000100800 */
[C---:B------:R-:W-:Y:S08]  /*1ac60*/  HMMA.16816.F32 R116, R148.reuse, R118, R32 ;  /* 0x000000769474723c */ /* 0x040ff00000001820 */
        /* <DEDUP_REMOVED lines=8> */
[C---:B-1----:R-:W-:Y:S08]  /*1acf0*/  HMMA.16816.F32 R68, R148.reuse, R8, R68 ;  /* 0x000000089444723c */ /* 0x042ff00000001844 */
[----:B------:R-:W-:Y:S03]  /*1ad00*/  HMMA.16816.F32 R72, R148, R10, R72 ;  /* 0x0000000a9448723c */ /* 0x000fe60000001848 */
[----:B--2---:R-:W-:Y:S02]  /*1ad10*/  ISETP.GT.AND P0, PT, R235, R5, PT ;  /* 0x00000005eb00720c */ /* 0x004fe40003f04270 */
[----:B------:R-:W-:Y:S02]  /*1ad20*/  MOV R235, R2 ;  /* 0x0000000200eb7202 */ /* 0x000fe40000000f00 */
[----:B------:R-:W-:Y:S09]  /*1ad30*/  MOV R5, R4 ;  /* 0x0000000400057202 */ /* 0x000ff20000000f00 */
[----:B------:R-:W-:-:S05]  /*1ad40*/  @P0 BRA `(.L_x_1660) ;  /* 0xffffc7f000000947 */ /* 0x000fca000383ffff */
.L_x_1645:
[----:B------:R-:W-:Y:S05]  /*1ad50*/  BRA.DIV ~URZ, `(.L_x_1661) ;  /* 0x00006cc27f007947 */ /* 0x000fea000b800000 */
[----:B------:R1:W2:Y:S02]  /*1ad60*/  SHFL.BFLY PT, R2, R240, 0x2, 0x1f ;  /* 0x0c401f00f0027f89 */ /* 0x0002a400000e0000 */
.L_x_1758:
        /* <DEDUP_REMOVED lines=8> */
.L_x_1759:
        /* <DEDUP_REMOVED lines=52> */
[C---:B------:R-:W-:Y:S01]  /*1b130*/  FMUL.FTZ R54, R2.reuse, R130 ;  /* 0x0000008202367220 */ /* 0x040fe20000410000 */
        /* <DEDUP_REMOVED lines=32> */
.L_x_1572:
[----:B------:R3:W5:Y:S04]  /*1b340*/  LDL R6, [R1+0x50] ;  /* 0x0000500001067983 */ /* 0x0007680000100800 */
[----:B------:R-:W1:Y:S01]  /*1b350*/  S2R R3, SR_TID.X ;  /* 0x0000000000037919 */ /* 0x000e620000002100 */
[----:B------:R-:W-:Y:S01]  /*1b360*/  BSSY B0, `(.L_x_1663) ;  /* 0x0000011000007945 */ /* 0x000fe20003800000 */
[----:B-1----:R-:W-:-:S13]  /*1b370*/  LOP3.LUT P0, RZ, R3, 0xff, RZ, 0xc0, !PT ;  /* 0x000000ff03ff7812 */ /* 0x002fda000780c0ff */
[----:B------:R-:W-:Y:S05]  /*1b380*/  @P0 BRA `(.L_x_1664) ;  /* 0x000000e000000947 */ /* 0x000fea0003800000 */
[----:B---34-:R-:W1:Y:S01]  /*1b390*/  S2R R5, SR_LANEID ;  /* 0x0000000000057919 */ /* 0x018e620000000000 */
[----:B------:R-:W-:Y:S01]  /*1b3a0*/  VOTEU.ANY UR5, UPT, PT ;  /* 0x0000000000057886 */ /* 0x000fe200038e0100 */
[----:B------:R-:W-:Y:S01]  /*1b3b0*/  IMAD.MOV.U32 R8, RZ, RZ, c[0x0][0x560] ;  /* 0x00015800ff087624 */ /* 0x000fe200078e00ff */
[----:B------:R-:W1:Y:S01]  /*1b3c0*/  FLO.U32 R4, UR5 ;  /* 0x0000000500047d00 */ /* 0x000e6200080e0000 */
[----:B--2---:R-:W-:-:S07]  /*1b3d0*/  IMAD.MOV.U32 R9, RZ, RZ, c[0x0][0x564] ;  /* 0x00015900ff097624 */ /* 0x004fce00078e00ff */
        /* <DEDUP_REMOVED lines=9> */
.L_x_1664:
[----:B---3--:R-:W-:Y:S05]  /*1b470*/  BSYNC B0 ;  /* 0x0000000000007941 */ /* 0x008fea0003800000 */
.L_x_1663:
[----:B------:R-:W-:Y:S01]  /*1b480*/  PRMT R2, R2, 0x9910, RZ ;  /* 0x0000991002027816 */ /* 0x000fe200000000ff */
[----:B------:R-:W-:Y:S01]  /*1b490*/  BSSY B1, `(.L_x_1665) ;  /* 0x00002c7000017945 */ /* 0x000fe20003800000 */
[----:B-----5:R-:W-:Y:S02]  /*1b4a0*/  IMAD.MOV.U32 R74, RZ, RZ, R6 ;  /* 0x000000ffff4a7224 */ /* 0x020fe400078e0006 */
[----:B------:R-:W-:-:S13]  /*1b4b0*/  ISETP.NE.AND P0, PT, R2, RZ, PT ;  /* 0x000000ff0200720c */ /* 0x000fda0003f05270 */
[----:B------:R-:W-:Y:S05]  /*1b4c0*/  @!P0 BRA `(.L_x_1666) ;  /* 0x000020a000008947 */ /* 0x000fea0003800000 */
[----:B------:R-:W3:Y:S04]  /*1b4d0*/  LDL R10, [R1+0xbc] ;  /* 0x0000bc00010a7983 */ /* 0x000ee80000100800 */
[----:B--2---:R-:W2:Y:S04]  /*1b4e0*/  LDL R18, [R1+0xc0] ;  /* 0x0000c00001127983 */ /* 0x004ea80000100800 */
[----:B-1--4-:R-:W4:Y:S04]  /*1b4f0*/  LDL R6, [R1+0xc8] ;  /* 0x0000c80001067983 */ /* 0x012f280000100800 */
        /* <DEDUP_REMOVED lines=12> */
[----:B---3--:R1:W-:Y:S04]  /*1b5c0*/  STS [R10+0x80], R2 ;  /* 0x000080020a007388 */ /* 0x0083e80000000800 */
[----:B------:R3:W-:Y:S04]  /*1b5d0*/  STS [R10+0x480], R3 ;  /* 0x000480030a007388 */ /* 0x0007e80000000800 */
[----:B--2---:R2:W-:Y:S01]  /*1b5e0*/  STS [R18], R4 ;  /* 0x0000000412007388 */ /* 0x0045e20000000800 */
[----:B-1----:R-:W-:-:S02]  /*1b5f0*/  F2FP.PACK_AB R2, R67, R66 ;  /* 0x000000424302723e */ /* 0x002fc400000000ff */
[----:B---3--:R-:W-:-:S03]  /*1b600*/  F2FP.PACK_AB R3, R33, R32 ;  /* 0x000000202103723e */ /* 0x008fc600000000ff */
[----:B------:R1:W-:Y:S01]  /*1b610*/  STS [R18+0x400], R2 ;  /* 0x0004000212007388 */ /* 0x0003e20000000800 */
[----:B--2---:R-:W-:-:S03]  /*1b620*/  F2FP.PACK_AB R4, R55, R54 ;  /* 0x000000363704723e */ /* 0x004fc600000000ff */
        /* <DEDUP_REMOVED lines=75> */
.L_x_1667:
        /* <DEDUP_REMOVED lines=23> */
[----:B------:R-:W-:Y:S02]  /*1bc50*/  IMAD.IADD R6, R6, 0x1, R75 ;  /* 0x0000000106067824 */ /* 0x000fe400078e024b */
        /* <DEDUP_REMOVED lines=88> */
[----:B------:R-:W-:Y:S02]  /*1c1e0*/  IADD3 R5, R82, R75, RZ ;  /* 0x0000004b52057210 */ /* 0x000fe40007ffe0ff */
[----:B------:R-:W-:Y:S01]  /*1c1f0*/  LEA.HI.X R6, R2, c[0x0][0x384], R3, 0x1, P0 ;  /* 0x0000e10002067a11 */ /* 0x000fe200000f0c03 */
[----:B------:R-:W-:Y:S05]  /*1c200*/  BRA.DIV ~URZ, `(.L_x_1669) ;  /* 0x000059727f007947 */ /* 0x000fea000b800000 */
[----:B--234-:R2:W3:Y:S02]  /*1c210*/  SHFL.IDX PT, R9, R6, RZ, 0x181f ;  /* 0x00181fff06097589 */ /* 0x01c4e400000e0000 */
.L_x_1760:
[----:B------:R-:W-:Y:S05]  /*1c220*/  BRA.DIV ~URZ, `(.L_x_1670) ;  /* 0x000059c27f007947 */ /* 0x000fea000b800000 */
[----:B------:R4:W2:Y:S02]  /*1c230*/  SHFL.IDX PT, R2, R8, RZ, 0x181f ;  /* 0x00181fff08027589 */ /* 0x0008a400000e0000 */
.L_x_1761:
[----:B------:R-:W-:Y:S01]  /*1c240*/  ISETP.GE.AND P0, PT, R5, R4, PT ;  /* 0x000000040500720c */ /* 0x000fe20003f06270 */
[----:B------:R-:W-:-:S12]  /*1c250*/  BSSY B0, `(.L_x_1671) ;  /* 0x000000b000007945 */ /* 0x000fd80003800000 */
[----:B------:R-:W-:Y:S05]  /*1c260*/  @P0 BRA `(.L_x_1672) ;  /* 0x0000009000000947 */ /* 0x000fea0003800000 */
[----:B------:R-:W5:Y:S01]  /*1c270*/  LDL R15, [R1+0x4] ;  /* 0x00000400010f7983 */ /* 0x000f620000100800 */
[----:B------:R-:W-:Y:S02]  /*1c280*/  ISETP.GE.AND P1, PT, R76, c[0x0][0x3c8], PT ;  /* 0x0000f2004c007a0c */ /* 0x000fe40003f26270 */
[----:B------:R-:W-:-:S11]  /*1c290*/  ISETP.GE.AND P0, PT, R227, c[0x0][0x3c8], PT ;  /* 0x0000f200e3007a0c */ /* 0x000fd60003f06270 */
[CC--:B--2---:R-:W-:Y:S02]  /*1c2a0*/  @!P1 LEA R10, P3, R76.reuse, R2.reuse, 0x1 ;  /* 0x000000024c0a9211 */ /* 0x0c4fe400078608ff */
[----:B------:R-:W-:Y:S02]  /*1c2b0*/  @!P0 LEA R2, P2, R227, R2, 0x1 ;  /* 0x00000002e3028211 */ /* 0x000fe400078408ff */
[----:B---3--:R-:W-:-:S05]  /*1c2c0*/  @!P1 LEA.HI.X R11, R76, R9, R77, 0x1, P3 ;  /* 0x000000094c0b9211 */ /* 0x008fca00018f0c4d */
[----:B------:R2:W-:Y:S01]  /*1c2d0*/  @!P1 ST.E.128 [R10.64], R20 ;  /* 0x000000140a009985 */ /* 0x0005e2000c101d08 */
[----:B-----5:R-:W-:-:S05]  /*1c2e0*/  @!P0 LEA.HI.X R3, R227, R9, R15, 0x1, P2 ;  /* 0x00000009e3038211 */ /* 0x020fca00010f0c0f */
[----:B-1----:R2:W-:Y:S02]  /*1c2f0*/  @!P0 ST.E.128 [R2.64], R16 ;  /* 0x0000001002008985 */ /* 0x0025e4000c101d08 */
.L_x_1672:
[----:B------:R-:W-:Y:S05]  /*1c300*/  BSYNC B0 ;  /* 0x0000000000007941 */ /* 0x000fea0003800000 */
.L_x_1671:
[----:B------:R-:W-:Y:S05]  /*1c310*/  BRA.DIV ~URZ, `(.L_x_1673) ;  /* 0x000059427f007947 */ /* 0x000fea000b800000 */
[----:B---3--:R3:W4:Y:S04]  /*1c320*/  SHFL.IDX PT, R9, R6, 0x1, 0x181f ;  /* 0x00381f0006097f89 */ /* 0x00872800000e0000 */
[----:B--2---:R3:W2:Y:S02]  /*1c330*/  SHFL.IDX PT, R2, R8, 0x1, 0x181f ;  /* 0x00381f0008027f89 */ /* 0x0046a400000e0000 */
.L_x_1762:
[----:B------:R-:W-:Y:S01]  /*1c340*/  IADD3 R3, R5, 0x20, RZ ;  /* 0x0000002005037810 */ /* 0x000fe20007ffe0ff */
[----:B------:R-:W-:Y:S03]  /*1c350*/  BSSY B0, `(.L_x_1674) ;  /* 0x000000c000007945 */ /* 0x000fe60003800000 */
[----:B------:R-:W-:-:S13]  /*1c360*/  ISETP.GE.AND P0, PT, R3, R4, PT ;  /* 0x000000040300720c */ /* 0x000fda0003f06270 */
[----:B------:R-:W-:Y:S05]  /*1c370*/  @P0 BRA `(.L_x_1675) ;  /* 0x0000009000000947 */ /* 0x000fea0003800000 */
[----:B------:R-:W5:Y:S01]  /*1c380*/  LDL R15, [R1+0x4] ;  /* 0x00000400010f7983 */ /* 0x000f620000100800 */
[----:B------:R-:W-:Y:S02]  /*1c390*/  ISETP.GE.AND P1, PT, R76, c[0x0][0x3c8], PT ;  /* 0x0000f2004c007a0c */ /* 0x000fe40003f26270 */
[----:B------:R-:W-:-:S11]  /*1c3a0*/  ISETP.GE.AND P0, PT, R227, c[0x0][0x3c8], PT ;  /* 0x0000f200e3007a0c */ /* 0x000fd60003f06270 */
[CC--:B--2---:R-:W-:Y:S02]  /*1c3b0*/  @!P1 LEA R10, P3, R76.reuse, R2.reuse, 0x1 ;  /* 0x000000024c0a9211 */ /* 0x0c4fe400078608ff */
[----:B------:R-:W-:Y:S02]  /*1c3c0*/  @!P0 LEA R2, P2, R227, R2, 0x1 ;  /* 0x00000002e3028211 */ /* 0x000fe400078408ff */
[----:B----4-:R-:W-:-:S05]  /*1c3d0*/  @!P1 LEA.HI.X R11, R76, R9, R77, 0x1, P3 ;  /* 0x000000094c0b9211 */ /* 0x010fca00018f0c4d */
[----:B------:R2:W-:Y:S01]  /*1c3e0*/  @!P1 ST.E.128 [R10.64], R28 ;  /* 0x0000001c0a009985 */ /* 0x0005e2000c101d08 */
[----:B-----5:R-:W-:-:S05]  /*1c3f0*/  @!P0 LEA.HI.X R3, R227, R9, R15, 0x1, P2 ;  /* 0x00000009e3038211 */ /* 0x020fca00010f0c0f */
[----:B-1----:R2:W-:Y:S02]  /*1c400*/  @!P0 ST.E.128 [R2.64], R24 ;  /* 0x0000001802008985 */ /* 0x0025e4000c101d08 */
.L_x_1675:
[----:B------:R-:W-:Y:S05]  /*1c410*/  BSYNC B0 ;  /* 0x0000000000007941 */ /* 0x000fea0003800000 */
.L_x_1674:
[----:B------:R-:W-:Y:S05]  /*1c420*/  BRA.DIV ~URZ, `(.L_x_1676) ;  /* 0x000059027f007947 */ /* 0x000fea000b800000 */
[----:B----4-:R4:W3:Y:S02]  /*1c430*/  SHFL.IDX PT, R9, R6, 0x2, 0x181f ;  /* 0x00581f0006097f89 */ /* 0x0108e400000e0000 */
.L_x_1763:
[----:B------:R-:W-:Y:S05]  /*1c440*/  BRA.DIV ~URZ, `(.L_x_1677) ;  /* 0x000059527f007947 */ /* 0x000fea000b800000 */
[----:B--2---:R2:W4:Y:S02]  /*1c450*/  SHFL.IDX PT, R2, R8, 0x2, 0x181f ;  /* 0x00581f0008027f89 */ /* 0x00452400000e0000 */
.L_x_1764:
[----:B------:R-:W-:Y:S01]  /*1c460*/  IADD3 R3, R5, 0x40, RZ ;  /* 0x0000004005037810 */ /* 0x000fe20007ffe0ff */
[----:B------:R-:W-:Y:S03]  /*1c470*/  BSSY B0, `(.L_x_1678) ;  /* 0x000000c000007945 */ /* 0x000fe60003800000 */
[----:B------:R-:W-:-:S13]  /*1c480*/  ISETP.GE.AND P0, PT, R3, R4, PT ;  /* 0x000000040300720c */ /* 0x000fda0003f06270 */
[----:B------:R-:W-:Y:S05]  /*1c490*/  @P0 BRA `(.L_x_1679) ;  /* 0x0000009000000947 */ /* 0x000fea0003800000 */
[----:B------:R-:W5:Y:S01]  /*1c4a0*/  LDL R15, [R1+0x4] ;  /* 0x00000400010f7983 */ /* 0x000f620000100800 */
[----:B------:R-:W-:Y:S02]  /*1c4b0*/  ISETP.GE.AND P1, PT, R76, c[0x0][0x3c8], PT ;  /* 0x0000f2004c007a0c */ /* 0x000fe40003f26270 */
[----:B------:R-:W-:-:S11]  /*1c4c0*/  ISETP.GE.AND P0, PT, R227, c[0x0][0x3c8], PT ;  /* 0x0000f200e3007a0c */ /* 0x000fd60003f06270 */
[CC--:B----4-:R-:W-:Y:S02]  /*1c4d0*/  @!P1 LEA R10, P3, R76.reuse, R2.reuse, 0x1 ;  /* 0x000000024c0a9211 */ /* 0x0d0fe400078608ff */
[----:B------:R-:W-:Y:S02]  /*1c4e0*/  @!P0 LEA R2, P2, R227, R2, 0x1 ;  /* 0x00000002e3028211 */ /* 0x000fe400078408ff */
[----:B---3--:R-:W-:-:S05]  /*1c4f0*/  @!P1 LEA.HI.X R11, R76, R9, R77, 0x1, P3 ;  /* 0x000000094c0b9211 */ /* 0x008fca00018f0c4d */
[----:B------:R3:W-:Y:S01]  /*1c500*/  @!P1 ST.E.128 [R10.64], R36 ;  /* 0x000000240a009985 */ /* 0x0007e2000c101d08 */
[----:B-----5:R-:W-:-:S05]  /*1c510*/  @!P0 LEA.HI.X R3, R227, R9, R15, 0x1, P2 ;  /* 0x00000009e3038211 */ /* 0x020fca00010f0c0f */
[----:B-1----:R3:W-:Y:S02]  /*1c520*/  @!P0 ST.E.128 [R2.64], R32 ;  /* 0x0000002002008985 */ /* 0x0027e4000c101d08 */
.L_x_1679:
[----:B------:R-:W-:Y:S05]  /*1c530*/  BSYNC B0 ;  /* 0x0000000000007941 */ /* 0x000fea0003800000 */
.L_x_1678:
[----:B------:R-:W-:Y:S05]  /*1c540*/  BRA.DIV ~URZ, `(.L_x_1680) ;  /* 0x000058c27f007947 */ /* 0x000fea000b800000 */
[----:B---3--:R3:W2:Y:S04]  /*1c550*/  SHFL.IDX PT, R9, R6, 0x3, 0x181f ;  /* 0x00781f0006097f89 */ /* 0x0086a800000e0000 */
[----:B----4-:R3:W4:Y:S02]  /*1c560*/  SHFL.IDX PT, R6, R8, 0x3, 0x181f ;  /* 0x00781f0008067f89 */ /* 0x01072400000e0000 */
.L_x_1765:
        /* <DEDUP_REMOVED lines=9> */
[----:B---3--:R-:W2:Y:S01]  /*1c600*/  LDL R8, [R1+0x4] ;  /* 0x0000040001087983 */ /* 0x008ea20000100800 */
[----:B-1----:R-:W-:-:S04]  /*1c610*/  LEA R2, P0, R227, R6, 0x1 ;  /* 0x00000006e3027211 */ /* 0x002fc800078008ff */
[----:B--2---:R-:W-:-:S05]  /*1c620*/  LEA.HI.X R3, R227, R9, R8, 0x1, P0 ;  /* 0x00000009e3037211 */ /* 0x004fca00000f0c08 */
[----:B------:R1:W-:Y:S01]  /*1c630*/  ST.E.128 [R2.64], R40 ;  /* 0x0000002802007985 */ /* 0x0003e2000c101d08 */
[----:B------:R-:W-:Y:S05]  /*1c640*/  BRA `(.L_x_1681) ;  /* 0x00001ab000007947 */ /* 0x000fea0003800000 */
.L_x_1668:
        /* <DEDUP_REMOVED lines=34> */
.L_x_1766:
[----:B------:R-:W-:Y:S05]  /*1c870*/  BRA.DIV ~URZ, `(.L_x_1683) ;  /* 0x000056d27f007947 */ /* 0x000fea000b800000 */
[----:B------:R3:W4:Y:S02]  /*1c880*/  SHFL.IDX PT, R2, R5, RZ, 0x1c1f ;  /* 0x001c1fff05027589 */ /* 0x00072400000e0000 */
.L_x_1767:
        /* <DEDUP_REMOVED lines=97> */
.L_x_1685:
[----:B------:R-:W-:Y:S05]  /*1cea0*/  BSYNC B0 ;  /* 0x0000000000007941 */ /* 0x000fea0003800000 */
.L_x_1684:
[----:B------:R-:W-:Y:S05]  /*1ceb0*/  BRA.DIV ~URZ, `(.L_x_1686) ;  /* 0x000051027f007947 */ /* 0x000fea000b800000 */
[----:B--2---:R2:W1:Y:S04]  /*1cec0*/  SHFL.IDX PT, R4, R6, 0x1, 0x1c1f ;  /* 0x003c1f0006047f89 */ /* 0x00446800000e0000 */
[----:B----4-:R2:W4:Y:S02]  /*1ced0*/  SHFL.IDX PT, R2, R5, 0x1, 0x1c1f ;  /* 0x003c1f0005027f89 */ /* 0x01052400000e0000 */
.L_x_1768:
        /* <DEDUP_REMOVED lines=105> */
.L_x_1666:
[----:B------:R-:W3:Y:S04]  /*1d570*/  LDL.LU R2, [R1+0x68] ;  /* 0x0000680001027983 */ /* 0x000ee80000300800 */
[----:B-12---:R-:W2:Y:S01]  /*1d580*/  LDL.LU R6, [R1+0x6c] ;  /* 0x00006c0001067983 */ /* 0x006ea20000300800 */
[----:B------:R-:W-:Y:S02]  /*1d590*/  ISETP.NE.U32.AND P0, PT, RZ, c[0x0][0x508], PT ;  /* 0x00014200ff007a0c */ /* 0x000fe40003f05070 */
[----:B------:R-:W-:Y:S01]  /*1d5a0*/  ISETP.NE.U32.AND P3, PT, RZ, c[0x0][0x500], PT ;  /* 0x00014000ff007a0c */ /* 0x000fe20003f65070 */
[----:B----4-:R-:W4:Y:S01]  /*1d5b0*/  LDL.LU R3, [R1+0x54] ;  /* 0x0000540001037983 */ /* 0x010f220000300800 */
[----:B------:R-:W-:Y:S01]  /*1d5c0*/  ISETP.NE.AND.EX P2, PT, RZ, c[0x0][0x50c], PT, P0 ;  /* 0x00014300ff007a0c */ /* 0x000fe20003f45300 */
[----:B------:R-:W-:Y:S01]  /*1d5d0*/  IMAD.MOV.U32 R22, RZ, RZ, c[0x0][0x388] ;  /* 0x0000e200ff167624 */ /* 0x000fe200078e00ff */
[----:B------:R-:W-:-:S02]  /*1d5e0*/  ISETP.NE.AND.EX P3, PT, RZ, c[0x0][0x504], PT, P3 ;  /* 0x00014100ff007a0c */ /* 0x000fc40003f65330 */
[----:B---3--:R-:W-:-:S09]  /*1d5f0*/  IADD3 R4, P1, R2, c[0x0][0x500], RZ ;  /* 0x0001400002047a10 */ /* 0x008fd20007f3e0ff */
[----:B------:R-:W-:Y:S01]  /*1d600*/  @P2 IADD3 R8, P0, R2, c[0x0][0x508], RZ ;  /* 0x0001420002082a10 */ /* 0x000fe20007f1e0ff */
[----:B------:R-:W-:Y:S01]  /*1d610*/  IMAD.MOV.U32 R2, RZ, RZ, RZ ;  /* 0x000000ffff027224 */ /* 0x000fe200078e00ff */
[C---:B--2---:R-:W-:Y:S02]  /*1d620*/  IADD3.X R5, R6.reuse, c[0x0][0x504], RZ, P1, !PT ;  /* 0x0001410006057a10 */ /* 0x044fe40000ffe4ff */
        /* <DEDUP_REMOVED lines=10> */
.L_x_1687:
        /* <DEDUP_REMOVED lines=60> */
.L_x_1689:
[----:B------:R-:W-:Y:S05]  /*1da90*/  BSYNC B0 ;  /* 0x0000000000007941 */ /* 0x000fea0003800000 */
.L_x_1688:
        /* <DEDUP_REMOVED lines=30> */
[----:B------:R-:W-:-:S04]  /*1dc80*/  IADD3 R6, R82, R10, RZ ;  /* 0x0000000a52067210 */ /* 0x000fc80007ffe0ff */
[----:B------:R-:W-:Y:S02]  /*1dc90*/  IADD3 R5, R3, R4, RZ ;  /* 0x0000000403057210 */ /* 0x000fe40007ffe0ff */
[----:B------:R-:W-:-:S04]  /*1dca0*/  LEA R8, P0, R2, c[0x0][0x380], 0x1 ;  /* 0x0000e00002087a11 */ /* 0x000fc800078008ff */
[----:B------:R-:W-:Y:S01]  /*1dcb0*/  LEA.HI.X R5, R2, c[0x0][0x384], R5, 0x1, P0 ;  /* 0x0000e10002057a11 */ /* 0x000fe200000f0c05 */
[----:B------:R-:W-:Y:S06]  /*1dcc0*/  BRA.DIV ~URZ, `(.L_x_1690) ;  /* 0x000043c27f007947 */ /* 0x000fec000b800000 */
[----:B------:R1:W2:Y:S02]  /*1dcd0*/  SHFL.IDX PT, R9, R5, RZ, 0x181f ;  /* 0x00181fff05097589 */ /* 0x0002a400000e0000 */
.L_x_1769:
[----:B------:R-:W-:Y:S05]  /*1dce0*/  BRA.DIV ~URZ, `(.L_x_1691) ;  /* 0x000044127f007947 */ /* 0x000fea000b800000 */
[----:B------:R3:W4:Y:S02]  /*1dcf0*/  SHFL.IDX PT, R2, R8, RZ, 0x181f ;  /* 0x00181fff08027589 */ /* 0x00072400000e0000 */
.L_x_1770:
[----:B------:R-:W-:Y:S01]  /*1dd00*/  IMAD R4, R22, c[0x0][0x4e8], RZ ;  /* 0x00013a0016047a24 */ /* 0x000fe200078e02ff */
[----:B------:R-:W-:Y:S04]  /*1dd10*/  BSSY B0, `(.L_x_1692) ;  /* 0x000000c000007945 */ /* 0x000fe80003800000 */
[----:B------:R-:W-:-:S13]  /*1dd20*/  ISETP.GE.AND P0, PT, R6, R4, PT ;  /* 0x000000040600720c */ /* 0x000fda0003f06270 */
[----:B------:R-:W-:Y:S05]  /*1dd30*/  @P0 BRA `(.L_x_1693) ;  /* 0x0000009000000947 */ /* 0x000fea0003800000 */
[----:B------:R-:W5:Y:S01]  /*1dd40*/  LDL R15, [R1+0x4] ;  /* 0x00000400010f7983 */ /* 0x000f620000100800 */
[----:B------:R-:W-:Y:S02]  /*1dd50*/  ISETP.GE.AND P1, PT, R76, c[0x0][0x3c8], PT ;  /* 0x0000f2004c007a0c */ /* 0x000fe40003f26270 */
[----:B------:R-:W-:-:S11]  /*1dd60*/  ISETP.GE.AND P0, PT, R227, c[0x0][0x3c8], PT ;  /* 0x0000f200e3007a0c */ /* 0x000fd60003f06270 */
[CC--:B----4-:R-:W-:Y:S02]  /*1dd70*/  @!P1 LEA R10, P3, R76.reuse, R2.reuse, 0x1 ;  /* 0x000000024c0a9211 */ /* 0x0d0fe400078608ff */
[----:B------:R-:W-:Y:S02]  /*1dd80*/  @!P0 LEA R2, P2, R227, R2, 0x1 ;  /* 0x00000002e3028211 */ /* 0x000fe400078408ff */
[----:B--2---:R-:W-:-:S05]  /*1dd90*/  @!P1 LEA.HI.X R11, R76, R9, R77, 0x1, P3 ;  /* 0x000000094c0b9211 */ /* 0x004fca00018f0c4d */
[----:B------:R2:W-:Y:S01]  /*1dda0*/  @!P1 ST.E.128 [R10.64], RZ ;  /* 0x000000ff0a009985 */ /* 0x0005e2000c101d08 */
[----:B-----5:R-:W-:-:S05]  /*1ddb0*/  @!P0 LEA.HI.X R3, R227, R9, R15, 0x1, P2 ;  /* 0x00000009e3038211 */ /* 0x020fca00010f0c0f */
[----:B------:R2:W-:Y:S02]  /*1ddc0*/  @!P0 ST.E.128 [R2.64], RZ ;  /* 0x000000ff02008985 */ /* 0x0005e4000c101d08 */
.L_x_1693:
[----:B------:R-:W-:Y:S05]  /*1ddd0*/  BSYNC B0 ;  /* 0x0000000000007941 */ /* 0x000fea0003800000 */
.L_x_1692:
[----:B------:R-:W-:Y:S05]  /*1dde0*/  BRA.DIV ~URZ, `(.L_x_1694) ;  /* 0x000043827f007947 */ /* 0x000fea000b800000 */
[----:B--2---:R2:W1:Y:S04]  /*1ddf0*/  SHFL.IDX PT, R9, R5, 0x1, 0x181f ;  /* 0x00381f0005097f89 */ /* 0x00446800000e0000 */
[----:B----4-:R2:W4:Y:S02]  /*1de00*/  SHFL.IDX PT, R2, R8, 0x1, 0x181f ;  /* 0x00381f0008027f89 */ /* 0x01052400000e0000 */
.L_x_1771:
        /* <DEDUP_REMOVED lines=9> */
[----:B-1----:R-:W-:-:S05]  /*1dea0*/  @!P1 LEA.HI.X R11, R76, R9, R77, 0x1, P3 ;  /* 0x000000094c0b9211 */ /* 0x002fca00018f0c4d */
[----:B------:R1:W-:Y:S01]  /*1deb0*/  @!P1 ST.E.128 [R10.64], RZ ;  /* 0x000000ff0a009985 */ /* 0x0003e2000c101d08 */
[----:B-----5:R-:W-:-:S05]  /*1dec0*/  @!P0 LEA.HI.X R3, R227, R9, R15, 0x1, P2 ;  /* 0x00000009e3038211 */ /* 0x020fca00010f0c0f */
[----:B------:R1:W-:Y:S02]  /*1ded0*/  @!P0 ST.E.128 [R2.64], RZ ;  /* 0x000000ff02008985 */ /* 0x0003e4000c101d08 */
.L_x_1696:
[----:B------:R-:W-:Y:S05]  /*1dee0*/  BSYNC B0 ;  /* 0x0000000000007941 */ /* 0x000fea0003800000 */
.L_x_1695:
[----:B------:R-:W-:Y:S05]  /*1def0*/  BRA.DIV ~URZ, `(.L_x_1697) ;  /* 0x000043427f007947 */ /* 0x000fea000b800000 */
[----:B-1----:R1:W2:Y:S02]  /*1df00*/  SHFL.IDX PT, R9, R5, 0x2, 0x181f ;  /* 0x00581f0005097f89 */ /* 0x0022a400000e0000 */
.L_x_1772:
[----:B------:R-:W-:Y:S05]  /*1df10*/  BRA.DIV ~URZ, `(.L_x_1698) ;  /* 0x000043927f007947 */ /* 0x000fea000b800000 */
[----:B----4-:R4:W1:Y:S02]  /*1df20*/  SHFL.IDX PT, R2, R8, 0x2, 0x181f ;  /* 0x00581f0008027f89 */ /* 0x01086400000e0000 */
.L_x_1773:
[----:B------:R-:W-:Y:S01]  /*1df30*/  IADD3 R3, R6, 0x40, RZ ;  /* 0x0000004006037810 */ /* 0x000fe20007ffe0ff */
[----:B------:R-:W-:Y:S03]  /*1df40*/  BSSY B0, `(.L_x_1699) ;  /* 0x000000c000007945 */ /* 0x000fe60003800000 */
[----:B------:R-:W-:-:S13]  /*1df50*/  ISETP.GE.AND P0, PT, R3, R4, PT ;  /* 0x000000040300720c */ /* 0x000fda0003f06270 */
[----:B------:R-:W-:Y:S05]  /*1df60*/  @P0 BRA `(.L_x_1700) ;  /* 0x0000009000000947 */ /* 0x000fea0003800000 */
[----:B------:R-:W5:Y:S01]  /*1df70*/  LDL R15, [R1+0x4] ;  /* 0x00000400010f7983 */ /* 0x000f620000100800 */
[----:B------:R-:W-:Y:S02]  /*1df80*/  ISETP.GE.AND P1, PT, R76, c[0x0][0x3c8], PT ;  /* 0x0000f2004c007a0c */ /* 0x000fe40003f26270 */
[----:B------:R-:W-:-:S11]  /*1df90*/  ISETP.GE.AND P0, PT, R227, c[0x0][0x3c8], PT ;  /* 0x0000f200e3007a0c */ /* 0x000fd60003f06270 */
[CC--:B-1----:R-:W-:Y:S02]  /*1dfa0*/  @!P1 LEA R10, P3, R76.reuse, R2.reuse, 0x1 ;  /* 0x000000024c0a9211 */ /* 0x0c2fe400078608ff */
[----:B------:R-:W-:Y:S02]  /*1dfb0*/  @!P0 LEA R2, P2, R227, R2, 0x1 ;  /* 0x00000002e3028211 */ /* 0x000fe400078408ff */
[----:B--2---:R-:W-:-:S05]  /*1dfc0*/  @!P1 LEA.HI.X R11, R76, R9, R77, 0x1, P3 ;  /* 0x000000094c0b9211 */ /* 0x004fca00018f0c4d */
[----:B------:R1:W-:Y:S01]  /*1dfd0*/  @!P1 ST.E.128 [R10.64], RZ ;  /* 0x000000ff0a009985 */ /* 0x0003e2000c101d08 */
[----:B-----5:R-:W-:-:S05]  /*1dfe0*/  @!P0 LEA.HI.X R3, R227, R9, R15, 0x1, P2 ;  /* 0x00000009e3038211 */ /* 0x020fca00010f0c0f */
[----:B------:R1:W-:Y:S02]  /*1dff0*/  @!P0 ST.E.128 [R2.64], RZ ;  /* 0x000000ff02008985 */ /* 0x0003e4000c101d08 */
.L_x_1700:
[----:B------:R-:W-:Y:S05]  /*1e000*/  BSYNC B0 ;  /* 0x0000000000007941 */ /* 0x000fea0003800000 */
.L_x_1699:
[----:B------:R-:W-:Y:S05]  /*1e010*/  BRA.DIV ~URZ, `(.L_x_1701) ;  /* 0x000043027f007947 */ /* 0x000fea000b800000 */
[----:B--2---:R2:W3:Y:S04]  /*1e020*/  SHFL.IDX PT, R9, R5, 0x3, 0x181f ;  /* 0x00781f0005097f89 */ /* 0x0044e800000e0000 */
[----:B-1----:R2:W1:Y:S02]  /*1e030*/  SHFL.IDX PT, R2, R8, 0x3, 0x181f ;  /* 0x00781f0008027f89 */ /* 0x00246400000e0000 */
.L_x_1774:
[----:B------:R-:W-:-:S04]  /*1e040*/  IADD3 R6, R6, 0x60, RZ ;  /* 0x0000006006067810 */ /* 0x000fc80007ffe0ff */
[----:B------:R-:W-:-:S13]  /*1e050*/  ISETP.GE.AND P0, PT, R6, R4, PT ;  /* 0x000000040600720c */ /* 0x000fda0003f06270 */
[----:B------:R-:W-:Y:S05]  /*1e060*/  @P0 BRA `(.L_x_1681) ;  /* 0x0000009000000947 */ /* 0x000fea0003800000 */
[----:B--234-:R-:W2:Y:S01]  /*1e070*/  LDL R8, [R1+0x4] ;  /* 0x0000040001087983 */ /* 0x01cea20000100800 */
[----:B------:R-:W-:Y:S02]  /*1e080*/  ISETP.GE.AND P1, PT, R76, c[0x0][0x3c8], PT ;  /* 0x0000f2004c007a0c */ /* 0x000fe40003f26270 */
[----:B------:R-:W-:-:S11]  /*1e090*/  ISETP.GE.AND P0, PT, R227, c[0x0][0x3c8], PT ;  /* 0x0000f200e3007a0c */ /* 0x000fd60003f06270 */
[CC--:B-1----:R-:W-:Y:S02]  /*1e0a0*/  @!P1 LEA R4, P3, R76.reuse, R2.reuse, 0x1 ;  /* 0x000000024c049211 */ /* 0x0c2fe400078608ff */
[----:B------:R-:W-:Y:S02]  /*1e0b0*/  @!P0 LEA R2, P2, R227, R2, 0x1 ;  /* 0x00000002e3028211 */ /* 0x000fe400078408ff */
[----:B------:R-:W-:-:S05]  /*1e0c0*/  @!P1 LEA.HI.X R5, R76, R9, R77, 0x1, P3 ;  /* 0x000000094c059211 */ /* 0x000fca00018f0c4d */
[----:B------:R1:W-:Y:S01]  /*1e0d0*/  @!P1 ST.E.128 [R4.64], RZ ;  /* 0x000000ff04009985 */ /* 0x0003e2000c101d08 */
[----:B--2---:R-:W-:-:S05]  /*1e0e0*/  @!P0 LEA.HI.X R3, R227, R9, R8, 0x1, P2 ;  /* 0x00000009e3038211 */ /* 0x004fca00010f0c08 */
[----:B------:R1:W-:Y:S02]  /*1e0f0*/  @!P0 ST.E.128 [R2.64], RZ ;  /* 0x000000ff02008985 */ /* 0x0003e4000c101d08 */
.L_x_1681:
[----:B------:R-:W-:Y:S05]  /*1e100*/  BSYNC B1 ;  /* 0x0000000000017941 */ /* 0x000fea0003800000 */
.L_x_1665:
        /* <DEDUP_REMOVED lines=14> */
.L_x_1775:
[----:B------:R-:W-:Y:S05]  /*1e1f0*/  BRA.DIV ~URZ, `(.L_x_1704) ;  /* 0x000042627f007947 */ /* 0x000fea000b800000 */
[----:B------:R3:W4:Y:S02]  /*1e200*/  SHFL.IDX PT, R9, R74, 0x1, 0x1f ;  /* 0x00201f004a097f89 */ /* 0x00072400000e0000 */
.L_x_1776:
        /* <DEDUP_REMOVED lines=19> */
.L_x_1777:
        /* <DEDUP_REMOVED lines=16> */
.L_x_1778:
[----:B---3--:R-:W-:Y:S01]  /*1e440*/  IMAD R2, R2, c[0x0][0x538], RZ ;  /* 0x00014e0002027a24 */ /* 0x008fe200078e02ff */
[----:B------:R-:W-:Y:S04]  /*1e450*/  BSSY B1, `(.L_x_1707) ;  /* 0x00000cf000017945 */ /* 0x000fe80003800000 */
[----:B----4-:R-:W-:-:S04]  /*1e460*/  IADD3 R9, R2, R9, RZ ;  /* 0x0000000902097210 */ /* 0x010fc80007ffe0ff */
[----:B--2---:R-:W-:-:S13]  /*1e470*/  ISETP.GT.AND P0, PT, R9, R10, PT ;  /* 0x0000000a0900720c */ /* 0x004fda0003f04270 */
[----:B------:R-:W-:Y:S05]  /*1e480*/  @P0 BRA `(.L_x_1708) ;  /* 0x0000026000000947 */ /* 0x000fea0003800000 */
.L_x_1712:
        /* <DEDUP_REMOVED lines=18> */
.L_x_1779:
        /* <DEDUP_REMOVED lines=16> */
.L_x_1780:
[----:B--2---:R-:W-:-:S05]  /*1e6b0*/  IMAD R2, R2, c[0x0][0x538], RZ ;  /* 0x00014e0002027a24 */ /* 0x004fca00078e02ff */
[----:B------:R-:W-:-:S04]  /*1e6c0*/  IADD3 R9, R2, R9, RZ ;  /* 0x0000000902097210 */ /* 0x000fc80007ffe0ff */
[----:B------:R-:W-:-:S13]  /*1e6d0*/  ISETP.GT.AND P0, PT, R9, R10, PT ;  /* 0x0000000a0900720c */ /* 0x000fda0003f04270 */
[----:B-1----:R-:W-:Y:S05]  /*1e6e0*/  @!P0 BRA `(.L_x_1712) ;  /* 0xfffffda000008947 */ /* 0x002fea000383ffff */
.L_x_1708:
[----:B------:R-:W-:-:S05]  /*1e6f0*/  IADD3 R11, -R2, R9, RZ ;  /* 0x00000009020b7210 */ /* 0x000fca0007ffe1ff */
[----:B------:R-:W-:-:S05]  /*1e700*/  IMAD R2, R4, c[0x0][0x538], R11 ;  /* 0x00014e0004027a24 */ /* 0x000fca00078e020b */
[----:B------:R-:W-:Y:S01]  /*1e710*/  ISETP.GT.AND P0, PT, R2, R10, PT ;  /* 0x0000000a0200720c */ /* 0x000fe20003f04270 */
[----:B------:R-:W-:-:S12]  /*1e720*/  BRA.DIV ~URZ, `(.L_x_1713) ;  /* 0x000041827f007947 */ /* 0x000fd8000b800000 */
[----:B------:R-:W-:-:S03]  /*1e730*/  VOTE.ANY R15, PT, !P0 ;  /* 0x00000000000f7806 */ /* 0x000fc600040e0100 */
.L_x_1781:
[----:B------:R-:W2:Y:S01]  /*1e740*/  LDL.LU R2, [R1+0x5c] ;  /* 0x00005c0001027983 */ /* 0x000ea20000300800 */
[----:B------:R-:W2:Y:S02]  /*1e750*/  POPC R9, R15 ;  /* 0x0000000f00097309 */ /* 0x000ea40000000000 */
[----:B--2---:R-:W-:-:S05]  /*1e760*/  IADD3 R2, R9, R2, RZ ;  /* 0x0000000209027210 */ /* 0x004fca0007ffe0ff */
[----:B------:R2:W-:Y:S01]  /*1e770*/  STL [R1+0x5c], R2 ;  /* 0x00005c0201007387 */ /* 0x0005e20000100800 */
[----:B------:R-:W-:Y:S05]  /*1e780*/  BRA.DIV ~URZ, `(.L_x_1714) ;  /* 0x000041627f007947 */ /* 0x000fea000b800000 */
[----:B------:R3:W4:Y:S04]  /*1e790*/  SHFL.IDX PT, R6, R6, R9, 0x1f ;  /* 0x00001f0906067589 */ /* 0x00072800000e0000 */
[----:B------:R3:W1:Y:S02]  /*1e7a0*/  SHFL.IDX PT, R5, R8, R9, 0x1f ;  /* 0x00001f0908057589 */ /* 0x00066400000e0000 */
.L_x_1782:
[----:B------:R-:W-:Y:S01]  /*1e7b0*/  ISETP.NE.AND P0, PT, R15, RZ, PT ;  /* 0x000000ff0f00720c */ /* 0x000fe20003f05270 */
[----:B------:R-:W-:-:S12]  /*1e7c0*/  BSSY B0, `(.L_x_1715) ;  /* 0x0000005000007945 */ /* 0x000fd80003800000 */
[----:B------:R-:W-:Y:S05]  /*1e7d0*/  @!P0 BRA `(.L_x_1716) ;  /* 0x0000003000008947 */ /* 0x000fea0003800000 */
[----:B---3--:R-:W-:Y:S01]  /*1e7e0*/  IADD3 R9, R9, -0x1, RZ ;  /* 0xffffffff09097810 */ /* 0x008fe20007ffe0ff */
[----:B------:R-:W-:Y:S05]  /*1e7f0*/  BRA.DIV ~URZ, `(.L_x_1717) ;  /* 0x000041c27f007947 */ /* 0x000fea000b800000 */
[----:B------:R3:W2:Y:S02]  /*1e800*/  SHFL.IDX PT, R16, R4, R9, 0x1f ;  /* 0x00001f0904107589 */ /* 0x0006a400000e0000 */
.L_x_1716:
[----:B------:R-:W-:Y:S05]  /*1e810*/  BSYNC B0 ;  /* 0x0000000000007941 */ /* 0x000fea0003800000 */
.L_x_1715:
[----:B--2---:R-:W-:Y:S01]  /*1e820*/  IMAD R2, R16, c[0x0][0x538], R11 ;  /* 0x00014e0010027a24 */ /* 0x004fe200078e020b */
[----:B-1----:R-:W-:Y:S01]  /*1e830*/  ISETP.NE.AND P0, PT, R5, 0x1, PT ;  /* 0x000000010500780c */ /* 0x002fe20003f05270 */
[----:B------:R-:W-:Y:S03]  /*1e840*/  BSSY B0, `(.L_x_1718) ;  /* 0x0000086000007945 */ /* 0x000fe60003800000 */
[----:B------:R1:W-:Y:S01]  /*1e850*/  STL [R1+0x50], R2 ;  /* 0x0000500201007387 */ /* 0x0003e20000100800 */
[----:B------:R-:W-:-:S08]  /*1e860*/  IADD3 R11, -R2, R10, RZ ;  /* 0x0000000a020b7210 */ /* 0x000fd00007ffe1ff */
[----:B------:R-:W-:Y:S05]  /*1e870*/  @!P0 BRA `(.L_x_1719) ;  /* 0x000003e000008947 */ /* 0x000fea0003800000 */
[-C--:B----4-:R-:W-:Y:S01]  /*1e880*/  IABS R3, R6.reuse ;  /* 0x0000000600037213 */ /* 0x090fe20000000000 */
[----:B---3--:R-:W-:Y:S01]  /*1e890*/  IMAD.MOV.U32 R8, RZ, RZ, RZ ;  /* 0x000000ffff087224 */ /* 0x008fe200078e00ff */
[----:B------:R-:W-:Y:S02]  /*1e8a0*/  IABS R15, R6 ;  /* 0x00000006000f7213 */ /* 0x000fe40000000000 */
[----:B-1----:R-:W1:Y:S08]  /*1e8b0*/  I2F.RP R2, R3 ;  /* 0x0000000300027306 */ /* 0x002e700000209400 */
[----:B-1----:R-:W1:Y:S02]  /*1e8c0*/  MUFU.RCP R2, R2 ;  /* 0x0000000200027308 */ /* 0x002e640000001000 */
[----:B-1----:R-:W-:-:S06]  /*1e8d0*/  IADD3 R2, R2, 0xffffffe, RZ ;  /* 0x0ffffffe02027810 */ /* 0x002fcc0007ffe0ff */
[----:B------:R1:W2:Y:S02]  /*1e8e0*/  F2I.FTZ.U32.TRUNC.NTZ R9, R2 ;  /* 0x0000000200097305 */ /* 0x0002a4000021f000 */
[----:B-1----:R-:W-:Y:S01]  /*1e8f0*/  IABS R2, R5 ;  /* 0x0000000500027213 */ /* 0x002fe20000000000 */
[----:B--2---:R-:W-:-:S04]  /*1e900*/  IMAD.MOV R4, RZ, RZ, -R9 ;  /* 0x000000ffff047224 */ /* 0x004fc800078e0a09 */
[----:B------:R-:W-:Y:S01]  /*1e910*/  IMAD.MOV.U32 R10, RZ, RZ, R2 ;  /* 0x000000ffff0a7224 */ /* 0x000fe200078e0002 */
[----:B------:R-:W-:Y:S01]  /*1e920*/  IABS R2, R11 ;  /* 0x0000000b00027213 */ /* 0x000fe20000000000 */
[----:B------:R-:W-:Y:S02]  /*1e930*/  IMAD R4, R4, R3, RZ ;  /* 0x0000000304047224 */ /* 0x000fe400078e02ff */
[----:B------:R-:W1:Y:S02]  /*1e940*/  I2F.RP R16, R10 ;  /* 0x0000000a00107306 */ /* 0x000e640000209400 */
        /* <DEDUP_REMOVED lines=10> */
[----:B------:R-:W-:Y:S01]  /*1e9f0*/  @!P0 IADD3 R2, R2, 0x1, RZ ;  /* 0x0000000102028810 */ /* 0x000fe20007ffe0ff */
[----:B------:R-:W1:Y:S01]  /*1ea00*/  F2I.FTZ.U32.TRUNC.NTZ R9, R8 ;  /* 0x0000000800097305 */ /* 0x000e62000021f000 */
[----:B------:R-:W-:Y:S02]  /*1ea10*/  ISETP.NE.AND P0, PT, R6, RZ, PT ;  /* 0x000000ff0600720c */ /* 0x000fe40003f05270 */
[----:B------:R-:W-:Y:S02]  /*1ea20*/  ISETP.GE.U32.AND P2, PT, R4, R3, PT ;  /* 0x000000030400720c */ /* 0x000fe40003f46070 */
[----:B------:R-:W-:-:S04]  /*1ea30*/  LOP3.LUT R3, R11, R6, RZ, 0x3c, !PT ;  /* 0x000000060b037212 */ /* 0x000fc800078e3cff */
[----:B------:R-:W-:Y:S01]  /*1ea40*/  ISETP.GE.AND P1, PT, R3, RZ, PT ;  /* 0x000000ff0300720c */ /* 0x000fe20003f26270 */
[----:B-1----:R-:W-:-:S06]  /*1ea50*/  IMAD.MOV R3, RZ, RZ, -R9 ;  /* 0x000000ffff037224 */ /* 0x002fcc00078e0a09 */
[----:B------:R-:W-:Y:S01]  /*1ea60*/  @P2 IADD3 R2, R2, 0x1, RZ ;  /* 0x0000000102022810 */ /* 0x000fe20007ffe0ff */
[----:B------:R-:W-:Y:S01]  /*1ea70*/  IMAD.MOV.U32 R8, RZ, RZ, RZ ;  /* 0x000000ffff087224 */ /* 0x000fe200078e00ff */
[----:B------:R-:W-:-:S04]  /*1ea80*/  MOV R4, R3 ;  /* 0x0000000300047202 */ /* 0x000fc80000000f00 */
[----:B------:R-:W-:Y:S01]  /*1ea90*/  @!P1 IMAD.MOV R2, RZ, RZ, -R2 ;  /* 0x000000ffff029224 */ /* 0x000fe200078e0a02 */
[----:B------:R-:W-:Y:S02]  /*1eaa0*/  @!P0 LOP3.LUT R2, RZ, R6, RZ, 0x33, !PT ;  /* 0x00000006ff028212 */ /* 0x000fe400078e33ff */
[----:B------:R-:W-:Y:S01]  /*1eab0*/  IABS R3, R5 ;  /* 0x0000000500037213 */ /* 0x000fe20000000000 */
[----:B------:R-:W-:Y:S01]  /*1eac0*/  IMAD R4, R4, R10, RZ ;  /* 0x0000000a04047224 */ /* 0x000fe200078e02ff */
[----:B------:R-:W-:-:S03]  /*1ead0*/  IABS R16, R2 ;  /* 0x0000000200107213 */ /* 0x000fc60000000000 */
[----:B------:R-:W-:Y:S02]  /*1eae0*/  IMAD.MOV R15, RZ, RZ, -R3 ;  /* 0x000000ffff0f7224 */ /* 0x000fe400078e0a03 */
        /* <DEDUP_REMOVED lines=23> */
.L_x_1719:
        /* <DEDUP_REMOVED lines=68> */
.L_x_1720:
[----:B------:R-:W-:Y:S05]  /*1f0a0*/  BSYNC B0 ;  /* 0x0000000000007941 */ /* 0x000fea0003800000 */
.L_x_1718:
[----:B------:R-:W-:-:S04]  /*1f0b0*/  LOP3.LUT R3, RZ, R3, RZ, 0x33, !PT ;  /* 0x00000003ff037212 */ /* 0x000fc800078e33ff */
[----:B-1----:R-:W-:-:S05]  /*1f0c0*/  IADD3 R2, R3, R6, RZ ;  /* 0x0000000603027210 */ /* 0x002fca0007ffe0ff */
[----:B------:R1:W-:Y:S01]  /*1f0d0*/  STL [R1+0x54], R2 ;  /* 0x0000540201007387 */ /* 0x0003e20000100800 */
[----:B------:R-:W-:Y:S05]  /*1f0e0*/  BRA `(.L_x_1721) ;  /* 0x0000005000007947 */ /* 0x000fea0003800000 */
.L_x_1709:
[----:B------:R-:W-:Y:S01]  /*1f0f0*/  MOV R2, c[0x0][0x53c] ;  /* 0x00014f0000027a02 */ /* 0x000fe20000000f00 */
[----:B------:R2:W-:Y:S04]  /*1f100*/  STL [R1+0x50], R10 ;  /* 0x0000500a01007387 */ /* 0x0005e80000100800 */
[----:B------:R2:W-:Y:S04]  /*1f110*/  STL [R1+0x54], RZ ;  /* 0x000054ff01007387 */ /* 0x0005e80000100800 */
[----:B------:R2:W-:Y:S04]  /*1f120*/  STL [R1+0x58], RZ ;  /* 0x000058ff01007387 */ /* 0x0005e80000100800 */
[----:B------:R2:W-:Y:S02]  /*1f130*/  STL [R1+0x5c], R2 ;  /* 0x00005c0201007387 */ /* 0x0005e40000100800 */
.L_x_1721:
[----:B------:R-:W-:Y:S05]  /*1f140*/  BSYNC B1 ;  /* 0x0000000000017941 */ /* 0x000fea0003800000 */
.L_x_1707:
        /* <DEDUP_REMOVED lines=9> */
.L_x_1702:
[----:B-1----:R-:W3:Y:S02]  /*1f1e0*/  LDL R2, [R1+0x5c] ;  /* 0x00005c0001027983 */ /* 0x002ee40000100800 */
[----:B---3--:R-:W-:-:S13]  /*1f1f0*/  ISETP.GE.AND P0, PT, R2, c[0x0][0x53c], PT ;  /* 0x00014f0002007a0c */ /* 0x008fda0003f06270 */
[----:B--2---:R-:W-:Y:S01]  /*1f200*/  @P0 CALL.REL.NOINC `(.L_x_1722) ;  /* 0x0000001000000944 */ /* 0x004fe20003c00000 */
[----:B------:R-:W-:Y:S05]  /*1f210*/  BRA `(.L_x_1723) ;  /* 0xfffe2d1000007947 */ /* 0x000fea000383ffff */
.L_x_1722:
[----:B------:R-:W-:Y:S05]  /*1f220*/  EXIT ;  /* 0x000000000000794d */ /* 0x000fea0003800000 */
.L_x_1503:
[----:B------:R-:W-:Y:S02]  /*1f230*/  MOV R3, 0x1 ;  /* 0x0000000100037802 */ /* 0x000fe40000000f00 */
[----:B------:R-:W-:Y:S02]  /*1f240*/  MOV R4, 0x1f260 ;  /* 0x0001f26000047802 */ /* 0x000fe40000000f00 */
[----:B------:R-:W-:Y:S05]  /*1f250*/  CALL.REL.NOINC `($__internal_26_$__cuda_sm70_shflsync_up_p) ;  /* 0x0000389000007944 */ /* 0x000fea0003c00000 */
[----:B------:R-:W-:Y:S01]  /*1f260*/  MOV R0, R3 ;  /* 0x0000000300007202 */ /* 0x000fe20000000f00 */
[----:B------:R-:W-:Y:S05]  /*1f270*/  BRA `(.L_x_1724) ;  /* 0xfffe11e000007947 */ /* 0x000fea000383ffff */
.L_x_1504:
[----:B------:R-:W-:Y:S02]  /*1f280*/  MOV R3, 0x2 ;  /* 0x0000000200037802 */ /* 0x000fe40000000f00 */
[----:B------:R-:W-:Y:S02]  /*1f290*/  MOV R4, 0x1f2b0 ;  /* 0x0001f2b000047802 */ /* 0x000fe40000000f00 */
[----:B------:R-:W-:Y:S05]  /*1f2a0*/  CALL.REL.NOINC `($__internal_26_$__cuda_sm70_shflsync_up_p) ;  /* 0x0000384000007944 */ /* 0x000fea0003c00000 */
[----:B------:R-:W-:Y:S02]  /*1f2b0*/  SEL R0, R3, RZ, P4 ;  /* 0x000000ff03007207 */ /* 0x000fe40002000000 */
[----:B------:R-:W-:Y:S02]  /*1f2c0*/  MOV R3, 0x4 ;  /* 0x0000000400037802 */ /* 0x000fe40000000f00 */
[----:B------:R-:W-:Y:S01]  /*1f2d0*/  MOV R4, 0x1f310 ;  /* 0x0001f31000047802 */ /* 0x000fe20000000f00 */
[----:B------:R-:W-:-:S04]  /*1f2e0*/  IMAD.IADD R0, R2, 0x1, R0 ;  /* 0x0000000102007824 */ /* 0x000fc800078e0200 */
[----:B------:R-:W-:Y:S02]  /*1f2f0*/  IMAD.MOV.U32 R2, RZ, RZ, R0 ;  /* 0x000000ffff027224 */ /* 0x000fe400078e0000 */
[----:B------:R-:W-:Y:S05]  /*1f300*/  CALL.REL.NOINC `($__internal_26_$__cuda_sm70_shflsync_up_p) ;  /* 0x000037e000007944 */ /* 0x000fea0003c00000 */
[----:B------:R-:W-:Y:S02]  /*1f310*/  SEL R3, R3, RZ, P3 ;  /* 0x000000ff03037207 */ /* 0x000fe40001800000 */
[----:B------:R-:W-:-:S03]  /*1f320*/  MOV R4, 0x1f370 ;  /* 0x0001f37000047802 */ /* 0x000fc60000000f00 */
[----:B------:R-:W-:Y:S01]  /*1f330*/  IMAD.IADD R0, R0, 0x1, R3 ;  /* 0x0000000100007824 */ /* 0x000fe200078e0203 */
[----:B------:R-:W-:-:S03]  /*1f340*/  MOV R3, 0x8 ;  /* 0x0000000800037802 */ /* 0x000fc60000000f00 */
        /* <DEDUP_REMOVED lines=8> */
[----:B------:R-:W-:Y:S01]  /*1f3d0*/  SEL R3, R3, RZ, P1 ;  /* 0x000000ff03037207 */ /* 0x000fe20000800000 */
[----:B------:R-:W-:Y:S01]  /*1f3e0*/  IMAD.MOV.U32 R2, RZ, RZ, 0x1f ;  /* 0x0000001fff027424 */ /* 0x000fe200078e00ff */
[----:B------:R-:W-:-:S03]  /*1f3f0*/  MOV R238, 0x1f ;  /* 0x0000001f00ee7802 */ /* 0x000fc60000000f00 */
[----:B------:R-:W-:Y:S01]  /*1f400*/  IMAD.IADD R4, R0, 0x1, R3 ;  /* 0x0000000100047824 */ /* 0x000fe200078e0203 */
[----:B------:R-:W-:-:S03]  /*1f410*/  MOV R3, 0x1f440 ;  /* 0x0001f44000037802 */ /* 0x000fc60000000f00 */
[----:B------:R-:W-:Y:S02]  /*1f420*/  IMAD.MOV.U32 R239, RZ, RZ, R4 ;  /* 0x000000ffffef7224 */ /* 0x000fe400078e0004 */
[----:B------:R-:W-:Y:S05]  /*1f430*/  CALL.REL.NOINC `($__internal_25_$__cuda_sm70_shflsync_idx_p) ;  /* 0x0000365000007944 */ /* 0x000fea0003c00000 */
[----:B------:R-:W-:Y:S01]  /*1f440*/  MOV R0, R238 ;  /* 0x000000ee00007202 */ /* 0x000fe20000000f00 */
[----:B------:R-:W-:Y:S05]  /*1f450*/  BRA `(.L_x_1725) ;  /* 0xfffe110000007947 */ /* 0x000fea000383ffff */
.L_x_1506:
[----:B------:R-:W-:Y:S02]  /*1f460*/  SEL R2, RZ, 0x1, P0 ;  /* 0x00000001ff027807 */ /* 0x000fe40000000000 */
[----:B------:R-:W-:Y:S02]  /*1f470*/  MOV R3, 0x1f490 ;  /* 0x0001f49000037802 */ /* 0x000fe40000000f00 */
[----:B------:R-:W-:Y:S05]  /*1f480*/  CALL.REL.NOINC `($__internal_27_$__cuda_sm70_votesync_ballot) ;  /* 0x000036c000007944 */ /* 0x000fea0003c00000 */
[----:B------:R-:W-:Y:S05]  /*1f490*/  BRA `(.L_x_1726) ;  /* 0xfffe115000007947 */ /* 0x000fea000383ffff */
.L_x_1507:
[----:B------:R-:W-:Y:S01]  /*1f4a0*/  IMAD.MOV.U32 R239, RZ, RZ, R9 ;  /* 0x000000ffffef7224 */ /* 0x000fe200078e0009 */
[----:B-1----:R-:W-:Y:S01]  /*1f4b0*/  MOV R2, R0 ;  /* 0x0000000000027202 */ /* 0x002fe20000000f00 */
[----:B------:R-:W-:Y:S01]  /*1f4c0*/  IMAD.MOV.U32 R238, RZ, RZ, 0x1f ;  /* 0x0000001fffee7424 */ /* 0x000fe200078e00ff */
[----:B------:R-:W-:Y:S02]  /*1f4d0*/  MOV R3, 0x1f4f0 ;  /* 0x0001f4f000037802 */ /* 0x000fe40000000f00 */
[----:B------:R-:W-:Y:S05]  /*1f4e0*/  CALL.REL.NOINC `($__internal_25_$__cuda_sm70_shflsync_idx_p) ;  /* 0x000035a000007944 */ /* 0x000fea0003c00000 */
[----:B------:R-:W-:Y:S01]  /*1f4f0*/  IMAD.MOV.U32 R12, RZ, RZ, R238 ;  /* 0x000000ffff0c7224 */ /* 0x000fe200078e00ee */
[----:B------:R-:W-:Y:S01]  /*1f500*/  MOV R239, R8 ;  /* 0x0000000800ef7202 */ /* 0x000fe20000000f00 */
[----:B------:R-:W-:Y:S01]  /*1f510*/  IMAD.MOV.U32 R5, RZ, RZ, RZ ;  /* 0x000000ffff057224 */ /* 0x000fe200078e00ff */
[----:B------:R-:W-:Y:S01]  /*1f520*/  MOV R2, R0 ;  /* 0x0000000000027202 */ /* 0x000fe20000000f00 */
[----:B------:R-:W-:Y:S01]  /*1f530*/  IMAD.MOV.U32 R238, RZ, RZ, 0x1f ;  /* 0x0000001fffee7424 */ /* 0x000fe200078e00ff */
[----:B------:R-:W-:-:S02]  /*1f540*/  MOV R3, 0x1f560 ;  /* 0x0001f56000037802 */ /* 0x000fc40000000f00 */
[----:B------:R-:W-:Y:S05]  /*1f550*/  CALL.REL.NOINC `($__internal_25_$__cuda_sm70_shflsync_idx_p) ;  /* 0x0000353000007944 */ /* 0x000fea0003c00000 */
[----:B------:R-:W-:Y:S01]  /*1f560*/  MOV R9, R238 ;  /* 0x000000ee00097202 */ /* 0x000fe20000000f00 */
[----:B------:R-:W-:Y:S05]  /*1f570*/  BRA `(.L_x_1727) ;  /* 0xfffe10e000007947 */ /* 0x000fea000383ffff */
.L_x_1510:
[----:B------:R-:W-:Y:S01]  /*1f580*/  IMAD.MOV.U32 R239, RZ, RZ, R4 ;  /* 0x000000ffffef7224 */ /* 0x000fe200078e0004 */
[----:B-1----:R-:W-:Y:S01]  /*1f590*/  MOV R2, R0 ;  /* 0x0000000000027202 */ /* 0x002fe20000000f00 */
[----:B------:R-:W-:Y:S01]  /*1f5a0*/  IMAD.MOV.U32 R238, RZ, RZ, 0x1f ;  /* 0x0000001fffee7424 */ /* 0x000fe200078e00ff */
[----:B------:R-:W-:-:S02]  /*1f5b0*/  MOV R3, 0x1f5d0 ;  /* 0x0001f5d000037802 */ /* 0x000fc40000000f00 */
[----:B---34-:R-:W-:Y:S05]  /*1f5c0*/  CALL.REL.NOINC `($__internal_25_$__cuda_sm70_shflsync_idx_p) ;  /* 0x000034c000007944 */ /* 0x018fea0003c00000 */
[----:B------:R-:W-:Y:S01]  /*1f5d0*/  MOV R5, R238 ;  /* 0x000000ee00057202 */ /* 0x000fe20000000f00 */
[----:B------:R-:W-:Y:S05]  /*1f5e0*/  BRA `(.L_x_1509) ;  /* 0xfffe10d000007947 */ /* 0x000fea000383ffff */
.L_x_1611:
[----:B------:R-:W-:Y:S01]  /*1f5f0*/  IMAD.MOV.U32 R239, RZ, RZ, R3 ;  /* 0x000000ffffef7224 */ /* 0x000fe200078e0003 */
[----:B------:R-:W-:Y:S01]  /*1f600*/  MOV R2, 0x3 ;  /* 0x0000000300027802 */ /* 0x000fe20000000f00 */
[----:B------:R-:W-:Y:S01]  /*1f610*/  IMAD.MOV.U32 R238, RZ, RZ, 0x181f ;  /* 0x0000181fffee7424 */ /* 0x000fe200078e00ff */
[----:B------:R-:W-:-:S02]  /*1f620*/  MOV R3, 0x1f640 ;  /* 0x0001f64000037802 */ /* 0x000fc40000000f00 */
[----:B---3--:R-:W-:Y:S05]  /*1f630*/  CALL.REL.NOINC `($__internal_25_$__cuda_sm70_shflsync_idx_p) ;  /* 0x0000345000007944 */ /* 0x008fea0003c00000 */
[----:B------:R-:W-:Y:S01]  /*1f640*/  IMAD.MOV.U32 R6, RZ, RZ, R238 ;  /* 0x000000ffff067224 */ /* 0x000fe200078e00ee */
[----:B------:R-:W-:Y:S01]  /*1f650*/  MOV R2, 0x3 ;  /* 0x0000000300027802 */ /* 0x000fe20000000f00 */
[----:B------:R-:W-:Y:S01]  /*1f660*/  IMAD.MOV.U32 R239, RZ, RZ, R5 ;  /* 0x000000ffffef7224 */ /* 0x000fe200078e0005 */
[----:B------:R-:W-:-:S02]  /*1f670*/  MOV R238, 0x181f ;  /* 0x0000181f00ee7802 */ /* 0x000fc40000000f00 */
[----:B------:R-:W-:Y:S02]  /*1f680*/  MOV R3, 0x1f6a0 ;  /* 0x0001f6a000037802 */ /* 0x000fe40000000f00 */
[----:B------:R-:W-:Y:S05]  /*1f690*/  CALL.REL.NOINC `($__internal_25_$__cuda_sm70_shflsync_idx_p) ;  /* 0x000033f000007944 */ /* 0x000fea0003c00000 */
[----:B------:R-:W-:Y:S01]  /*1f6a0*/  MOV R2, R238 ;  /* 0x000000ee00027202 */ /* 0x000fe20000000f00 */
[----:B------:R-:W-:Y:S05]  /*1f6b0*/  BRA `(.L_x_1728) ;  /* 0xffff070000007947 */ /* 0x000fea000383ffff */
.L_x_1614:
[----:B------:R-:W-:Y:S01]  /*1f6c0*/  IMAD.MOV.U32 R239, RZ, RZ, R4 ;  /* 0x000000ffffef7224 */ /* 0x000fe200078e0004 */
[----:B------:R-:W-:Y:S01]  /*1f6d0*/  MOV R2, RZ ;  /* 0x000000ff00027202 */ /* 0x000fe20000000f00 */
[----:B------:R-:W-:Y:S01]  /*1f6e0*/  IMAD.MOV.U32 R238, RZ, RZ, 0x181f ;  /* 0x0000181fffee7424 */ /* 0x000fe200078e00ff */
[----:B------:R-:W-:Y:S02]  /*1f6f0*/  MOV R3, 0x1f710 ;  /* 0x0001f71000037802 */ /* 0x000fe40000000f00 */
[----:B------:R-:W-:Y:S05]  /*1f700*/  CALL.REL.NOINC `($__internal_25_$__cuda_sm70_shflsync_idx_p) ;  /* 0x0000338000007944 */ /* 0x000fea0003c00000 */
[----:B------:R-:W-:Y:S01]  /*1f710*/  MOV R6, R238 ;  /* 0x000000ee00067202 */ /* 0x000fe20000000f00 */
[----:B------:R-:W-:Y:S05]  /*1f720*/  BRA `(.L_x_1729) ;  /* 0xffff147000007947 */ /* 0x000fea000383ffff */
.L_x_1615:
[----:B------:R-:W-:Y:S01]  /*1f730*/  IMAD.MOV.U32 R239, RZ, RZ, R5 ;  /* 0x000000ffffef7224 */ /* 0x000fe200078e0005 */
[----:B------:R-:W-:Y:S01]  /*1f740*/  MOV R2, RZ ;  /* 0x000000ff00027202 */ /* 0x000fe20000000f00 */
[----:B------:R-:W-:Y:S01]  /*1f750*/  IMAD.MOV.U32 R238, RZ, RZ, 0x181f ;  /* 0x0000181fffee7424 */ /* 0x000fe200078e00ff */
[----:B------:R-:W-:Y:S02]  /*1f760*/  MOV R3, 0x1f780 ;  /* 0x0001f78000037802 */ /* 0x000fe40000000f00 */
[----:B-12---:R-:W-:Y:S05]  /*1f770*/  CALL.REL.NOINC `($__internal_25_$__cuda_sm70_shflsync_idx_p) ;  /* 0x0000331000007944 */ /* 0x006fea0003c00000 */
[----:B------:R-:W-:Y:S01]  /*1f780*/  MOV R2, R238 ;  /* 0x000000ee00027202 */ /* 0x000fe20000000f00 */
[----:B------:R-:W-:Y:S05]  /*1f790*/  BRA `(.L_x_1730) ;  /* 0xffff142000007947 */ /* 0x000fea000383ffff */
.L_x_1618:
[----:B------:R-:W-:Y:S01]  /*1f7a0*/  IMAD.MOV.U32 R239, RZ, RZ, R4 ;  /* 0x000000ffffef7224 */ /* 0x000fe200078e0004 */
[----:B--2-4-:R-:W-:Y:S01]  /*1f7b0*/  MOV R2, 0x1 ;  /* 0x0000000100027802 */ /* 0x014fe20000000f00 */
[----:B------:R-:W-:Y:S01]  /*1f7c0*/  IMAD.MOV.U32 R238, RZ, RZ, 0x181f ;  /* 0x0000181fffee7424 */ /* 0x000fe200078e00ff */
[----:B------:R-:W-:-:S02]  /*1f7d0*/  MOV R3, 0x1f7f0 ;  /* 0x0001f7f000037802 */ /* 0x000fc40000000f00 */
[----:B-1-3--:R-:W-:Y:S05]  /*1f7e0*/  CALL.REL.NOINC `($__internal_25_$__cuda_sm70_shflsync_idx_p) ;  /* 0x000032a000007944 */ /* 0x00afea0003c00000 */
        /* <DEDUP_REMOVED lines=8> */
.L_x_1621:
[----:B------:R-:W-:Y:S01]  /*1f870*/  IMAD.MOV.U32 R239, RZ, RZ, R4 ;  /* 0x000000ffffef7224 */ /* 0x000fe200078e0004 */
[----:B-1--4-:R-:W-:Y:S01]  /*1f880*/  MOV R2, 0x2 ;  /* 0x0000000200027802 */ /* 0x012fe20000000f00 */
[----:B------:R-:W-:Y:S01]  /*1f890*/  IMAD.MOV.U32 R238, RZ, RZ, 0x181f ;  /* 0x0000181fffee7424 */ /* 0x000fe200078e00ff */
[----:B------:R-:W-:Y:S02]  /*1f8a0*/  MOV R3, 0x1f8c0 ;  /* 0x0001f8c000037802 */ /* 0x000fe40000000f00 */
[----:B--23--:R-:W-:Y:S05]  /*1f8b0*/  CALL.REL.NOINC `($__internal_25_$__cuda_sm70_shflsync_idx_p) ;  /* 0x000031d000007944 */ /* 0x00cfea0003c00000 */
[----:B------:R-:W-:Y:S01]  /*1f8c0*/  MOV R6, R238 ;  /* 0x000000ee00067202 */ /* 0x000fe20000000f00 */
[----:B------:R-:W-:Y:S05]  /*1f8d0*/  BRA `(.L_x_1732) ;  /* 0xffff151000007947 */ /* 0x000fea000383ffff */
.L_x_1622:
[----:B------:R-:W-:Y:S01]  /*1f8e0*/  IMAD.MOV.U32 R239, RZ, RZ, R5 ;  /* 0x000000ffffef7224 */ /* 0x000fe200078e0005 */
[----:B----4-:R-:W-:Y:S01]  /*1f8f0*/  MOV R2, 0x2 ;  /* 0x0000000200027802 */ /* 0x010fe20000000f00 */
[----:B------:R-:W-:Y:S01]  /*1f900*/  IMAD.MOV.U32 R238, RZ, RZ, 0x181f ;  /* 0x0000181fffee7424 */ /* 0x000fe200078e00ff */
[----:B------:R-:W-:Y:S02]  /*1f910*/  MOV R3, 0x1f930 ;  /* 0x0001f93000037802 */ /* 0x000fe40000000f00 */
[----:B-123--:R-:W-:Y:S05]  /*1f920*/  CALL.REL.NOINC `($__internal_25_$__cuda_sm70_shflsync_idx_p) ;  /* 0x0000316000007944 */ /* 0x00efea0003c00000 */
[----:B------:R-:W-:Y:S01]  /*1f930*/  MOV R2, R238 ;  /* 0x000000ee00027202 */ /* 0x000fe20000000f00 */
[----:B------:R-:W-:Y:S05]  /*1f940*/  BRA `(.L_x_1733) ;  /* 0xffff14c000007947 */ /* 0x000fea000383ffff */
.L_x_1625:
[----:B------:R-:W-:Y:S01]  /*1f950*/  IMAD.MOV.U32 R239, RZ, RZ, R4 ;  /* 0x000000ffffef7224 */ /* 0x000fe200078e0004 */
[----:B-1----:R-:W-:Y:S01]  /*1f960*/  MOV R2, 0x3 ;  /* 0x0000000300027802 */ /* 0x002fe20000000f00 */
[----:B------:R-:W-:Y:S01]  /*1f970*/  IMAD.MOV.U32 R238, RZ, RZ, 0x181f ;  /* 0x0000181fffee7424 */ /* 0x000fe200078e00ff */
[----:B------:R-:W-:-:S02]  /*1f980*/  MOV R3, 0x1f9a0 ;  /* 0x0001f9a000037802 */ /* 0x000fc40000000f00 */
[----:B--234-:R-:W-:Y:S05]  /*1f990*/  CALL.REL.NOINC `($__internal_25_$__cuda_sm70_shflsync_idx_p) ;  /* 0x000030f000007944 */ /* 0x01cfea0003c00000 */
        /* <DEDUP_REMOVED lines=8> */
.L_x_1626:
[----:B------:R-:W-:Y:S01]  /*1fa20*/  IMAD.MOV.U32 R239, RZ, RZ, R4 ;  /* 0x000000ffffef7224 */ /* 0x000fe200078e0004 */
[----:B------:R-:W-:Y:S01]  /*1fa30*/  MOV R2, RZ ;  /* 0x000000ff00027202 */ /* 0x000fe20000000f00 */
[----:B------:R-:W-:Y:S01]  /*1fa40*/  IMAD.MOV.U32 R238, RZ, RZ, 0x1c1f ;  /* 0x00001c1fffee7424 */ /* 0x000fe200078e00ff */
[----:B------:R-:W-:Y:S02]  /*1fa50*/  MOV R3, 0x1fa70 ;  /* 0x0001fa7000037802 */ /* 0x000fe40000000f00 */
[----:B------:R-:W-:Y:S05]  /*1fa60*/  CALL.REL.NOINC `($__internal_25_$__cuda_sm70_shflsync_idx_p) ;  /* 0x0000302000007944 */ /* 0x000fea0003c00000 */
[----:B------:R-:W-:Y:S01]  /*1fa70*/  MOV R2, R238 ;  /* 0x000000ee00027202 */ /* 0x000fe20000000f00 */
[----:B------:R-:W-:Y:S05]  /*1fa80*/  BRA `(.L_x_1735) ;  /* 0xffff168000007947 */ /* 0x000fea000383ffff */
.L_x_1627:
[----:B------:R-:W-:Y:S01]  /*1fa90*/  IMAD.MOV.U32 R239, RZ, RZ, R4 ;  /* 0x000000ffffef7224 */ /* 0x000fe200078e0004 */
[----:B------:R-:W-:Y:S01]  /*1faa0*/  MOV R2, 0x1 ;  /* 0x0000000100027802 */ /* 0x000fe20000000f00 */
[----:B------:R-:W-:Y:S01]  /*1fab0*/  IMAD.MOV.U32 R238, RZ, RZ, 0x1c1f ;  /* 0x00001c1fffee7424 */ /* 0x000fe200078e00ff */
[----:B------:R-:W-:Y:S02]  /*1fac0*/  MOV R3, 0x1fae0 ;  /* 0x0001fae000037802 */ /* 0x000fe40000000f00 */
[----:B-1----:R-:W-:Y:S05]  /*1fad0*/  CALL.REL.NOINC `($__internal_25_$__cuda_sm70_shflsync_idx_p) ;  /* 0x00002fb000007944 */ /* 0x002fea0003c00000 */
[----:B------:R-:W-:Y:S01]  /*1fae0*/  IMAD.IADD R5, R5, 0x1, R238 ;  /* 0x0000000105057824 */ /* 0x000fe200078e02ee */
[----:B------:R-:W-:-:S04]  /*1faf0*/  FMNMX.FTZ R2, R9, R10, !PT ;  /* 0x0000000a09027209 */ /* 0x000fc80007810000 */
        /* <DEDUP_REMOVED lines=19> */
[C---:B------:R-:W-:Y:S02]  /*1fc30*/  ISETP.GT.AND P1, PT, R6.reuse, 0x18, PT ;  /* 0x000000180600780c */ /* 0x040fe40003f24270 */
        /* <DEDUP_REMOVED lines=15> */
[----:B------:R-:W-:-:S02]  /*1fd30*/  ISETP.GT.AND P1, PT, R6, 0x28, PT ;  /* 0x000000280600780c */ /* 0x000fc40003f24270 */
[----:B------:R-:W-:Y:S02]  /*1fd40*/  FSEL R63, R63, -INF , P2 ;  /* 0xff8000003f3f7808 */ /* 0x000fe40001000000 */
        /* <DEDUP_REMOVED lines=56> */
[----:B------:R-:W-:Y:S01]  /*200d0*/  FMNMX.FTZ R4, R50, R3, !PT ;  /* 0x0000000332047209 */ /* 0x000fe20007810000 */
[----:B------:R-:W-:Y:S01]  /*200e0*/  IMAD.MOV.U32 R3, RZ, RZ, 0x2 ;  /* 0x00000002ff037424 */ /* 0x000fe200078e00ff */
        /* <DEDUP_REMOVED lines=14> */
[----:B------:R-:W-:Y:S01]  /*201d0*/  FMNMX.FTZ R5, R46, R5, !PT ;  /* 0x000000052e057209 */ /* 0x000fe20007810000 */
[----:B------:R-:W-:Y:S01]  /*201e0*/  IMAD.MOV.U32 R4, RZ, RZ, R6 ;  /* 0x000000ffff047224 */ /* 0x000fe200078e0006 */
[----:B------:R-:W-:Y:S02]  /*201f0*/  MOV R2, 0x20220 ;  /* 0x0002022000027802 */ /* 0x000fe40000000f00 */
[----:B------:R-:W-:Y:S02]  /*20200*/  FMNMX.FTZ R5, R45, R5, !PT ;  /* 0x000000052d057209 */ /* 0x000fe40007810000 */
[----:B------:R-:W-:Y:S05]  /*20210*/  CALL.REL.NOINC `($__internal_24_$__cuda_sm70_shflsync_bfly_p) ;  /* 0x0000281000007944 */ /* 0x000fea0003c00000 */
[----:B------:R-:W-:Y:S01]  /*20220*/  FMNMX.FTZ R6, R6, R171, !PT ;  /* 0x000000ab06067209 */ /* 0x000fe20007810000 */
[----:B------:R-:W-:Y:S01]  /*20230*/  IMAD.MOV.U32 R3, RZ, RZ, 0x1 ;  /* 0x00000001ff037424 */ /* 0x000fe200078e00ff */
[----:B------:R-:W-:-:S03]  /*20240*/  MOV R2, 0x20270 ;  /* 0x0002027000027802 */ /* 0x000fc60000000f00 */
[----:B------:R-:W-:Y:S02]  /*20250*/  IMAD.MOV.U32 R4, RZ, RZ, R6 ;  /* 0x000000ffff047224 */ /* 0x000fe400078e0006 */
[----:B------:R-:W-:Y:S05]  /*20260*/  CALL.REL.NOINC `($__internal_24_$__cuda_sm70_shflsync_bfly_p) ;  /* 0x000027c000007944 */ /* 0x000fea0003c00000 */
[----:B------:R-:W-:Y:S01]  /*20270*/  FMNMX.FTZ R6, R6, R171, !PT ;  /* 0x000000ab06067209 */ /* 0x000fe20007810000 */
[----:B------:R-:W-:Y:S01]  /*20280*/  IMAD.MOV.U32 R4, RZ, RZ, R5 ;  /* 0x000000ffff047224 */ /* 0x000fe200078e0005 */
[----:B------:R-:W-:Y:S01]  /*20290*/  MOV R2, 0x202c0 ;  /* 0x000202c000027802 */ /* 0x000fe20000000f00 */
[----:B------:R-:W-:Y:S02]  /*202a0*/  IMAD.MOV.U32 R3, RZ, RZ, 0x2 ;  /* 0x00000002ff037424 */ /* 0x000fe400078e00ff */
[----:B------:R-:W-:Y:S05]  /*202b0*/  CALL.REL.NOINC `($__internal_24_$__cuda_sm70_shflsync_bfly_p) ;  /* 0x0000277000007944 */ /* 0x000fea0003c00000 */
[----:B------:R-:W-:Y:S01]  /*202c0*/  FMNMX.FTZ R5, R5, R171, !PT ;  /* 0x000000ab05057209 */ /* 0x000fe20007810000 */
[----:B------:R-:W-:Y:S01]  /*202d0*/  IMAD.MOV.U32 R3, RZ, RZ, 0x1 ;  /* 0x00000001ff037424 */ /* 0x000fe200078e00ff */
[----:B------:R-:W-:-:S03]  /*202e0*/  MOV R2, 0x20310 ;  /* 0x0002031000027802 */ /* 0x000fc60000000f00 */
[----:B------:R-:W-:Y:S02]  /*202f0*/  IMAD.MOV.U32 R4, RZ, RZ, R5 ;  /* 0x000000ffff047224 */ /* 0x000fe400078e0005 */
[----:B------:R-:W-:Y:S05]  /*20300*/  CALL.REL.NOINC `($__internal_24_$__cuda_sm70_shflsync_bfly_p) ;  /* 0x0000272000007944 */ /* 0x000fea0003c00000 */
[----:B------:R-:W-:Y:S01]  /*20310*/  MOV R4, R171 ;  /* 0x000000ab00047202 */ /* 0x000fe20000000f00 */
[----:B------:R-:W-:Y:S05]  /*20320*/  BRA `(.L_x_1736) ;  /* 0xffff191000007947 */ /* 0x000fea000383ffff */
.L_x_1631:
[----:B------:R-:W-:Y:S01]  /*20330*/  MOV R2, RZ ;  /* 0x000000ff00027202 */ /* 0x000fe20000000f00 */
[----:B------:R-:W-:Y:S01]  /*20340*/  IMAD.MOV.U32 R239, RZ, RZ, R6 ;  /* 0x000000ffffef7224 */ /* 0x000fe200078e0006 */
[----:B------:R-:W-:Y:S01]  /*20350*/  MOV R3, 0x20380 ;  /* 0x0002038000037802 */ /* 0x000fe20000000f00 */
[----:B------:R-:W-:Y:S02]  /*20360*/  IMAD.MOV.U32 R238, RZ, RZ, 0x181f ;  /* 0x0000181fffee7424 */ /* 0x000fe400078e00ff */
[----:B------:R-:W-:Y:S05]  /*20370*/  CALL.REL.NOINC `($__internal_25_$__cuda_sm70_shflsync_idx_p) ;  /* 0x0000271000007944 */ /* 0x000fea0003c00000 */
[----:B------:R-:W-:Y:S01]  /*20380*/  MOV R9, R238 ;  /* 0x000000ee00097202 */ /* 0x000fe20000000f00 */
[----:B------:R-:W-:-:S05]  /*20390*/  BRA `(.L_x_1737) ;  /* 0xffff340000007947 */ /* 0x000fca000383ffff */
.L_x_1632:
[----:B------:R-:W-:Y:S01]  /*203a0*/  MOV R2, RZ ;  /* 0x000000ff00027202 */ /* 0x000fe20000000f00 */
[----:B------:R-:W-:Y:S01]  /*203b0*/  IMAD.MOV.U32 R239, RZ, RZ, R8 ;  /* 0x000000ffffef7224 */ /* 0x000fe200078e0008 */
[----:B------:R-:W-:Y:S01]  /*203c0*/  MOV R3, 0x203f0 ;  /* 0x000203f000037802 */ /* 0x000fe20000000f00 */
[----:B------:R-:W-:Y:S02]  /*203d0*/  IMAD.MOV.U32 R238, RZ, RZ, 0x181f ;  /* 0x0000181fffee7424 */ /* 0x000fe400078e00ff */
[----:B-12---:R-:W-:Y:S05]  /*203e0*/  CALL.REL.NOINC `($__internal_25_$__cuda_sm70_shflsync_idx_p) ;  /* 0x000026a000007944 */ /* 0x006fea0003c00000 */
[----:B------:R-:W-:Y:S01]  /*203f0*/  ISETP.GE.AND P1, PT, R76, c[0x0][0x1d4], PT ;  /* 0x000075004c007a0c */ /* 0x000fe20003f26270 */
[----:B------:R-:W-:Y:S01]  /*20400*/  IMAD.MOV.U32 R239, RZ, RZ, R6 ;  /* 0x000000ffffef7224 */ /* 0x000fe200078e0006 */
[C---:B------:R-:W-:Y:S02]  /*20410*/  IADD3 R4, P2, R238.reuse, R230, RZ ;  /* 0x000000e6ee047210 */ /* 0x040fe40007f5e0ff */
        /* <DEDUP_REMOVED lines=8> */
[----:B------:R-:W-:Y:S05]  /*204a0*/  IMAD.X R3, R9, 0x1, R232, P2 ;  /* 0x0000000109037824 */ /* 0x000fea00010e06e8 */
[----:B------:R2:W-:Y:S01]  /*204b0*/  LDGSTS.E.BYPASS.LTC128B.128 [R228+0x3900], [R2.64], !P0 ;  /* 0x0390000002e47fae */ /* 0x0005e2000c101d48 */
[----:B-1----:R-:W-:Y:S02]  /*204c0*/  SEL R5, RZ, 0x10, P1 ;  /* 0x00000010ff057807 */ /* 0x002fe40000800000 */
[----:B------:R-:W-:Y:S02]  /*204d0*/  SEL R4, RZ, 0x10, P0 ;  /* 0x00000010ff047807 */ /* 0x000fe40000000000 */
[----:B--2---:R-:W-:Y:S01]  /*204e0*/  MOV R3, 0x20510 ;  /* 0x0002051000037802 */ /* 0x004fe20000000f00 */
[----:B------:R-:W-:Y:S02]  /*204f0*/  IMAD.MOV.U32 R2, RZ, RZ, 0x1 ;  /* 0x00000001ff027424 */ /* 0x000fe400078e00ff */
[----:B------:R-:W-:Y:S05]  /*20500*/  CALL.REL.NOINC `($__internal_25_$__cuda_sm70_shflsync_idx_p) ;  /* 0x0000258000007944 */ /* 0x000fea0003c00000 */
[----:B------:R-:W-:Y:S01]  /*20510*/  MOV R2, 0x1 ;  /* 0x0000000100027802 */ /* 0x000fe20000000f00 */
[----:B------:R-:W-:Y:S01]  /*20520*/  IMAD.MOV.U32 R9, RZ, RZ, R238 ;  /* 0x000000ffff097224 */ /* 0x000fe200078e00ee */
[----:B------:R-:W-:Y:S01]  /*20530*/  MOV R238, 0x181f ;  /* 0x0000181f00ee7802 */ /* 0x000fe20000000f00 */
[----:B------:R-:W-:Y:S01]  /*20540*/  IMAD.MOV.U32 R239, RZ, RZ, R8 ;  /* 0x000000ffffef7224 */ /* 0x000fe200078e0008 */
[----:B------:R-:W-:Y:S02]  /*20550*/  MOV R3, 0x20570 ;  /* 0x0002057000037802 */ /* 0x000fe40000000f00 */
[----:B------:R-:W-:Y:S05]  /*20560*/  CALL.REL.NOINC `($__internal_25_$__cuda_sm70_shflsync_idx_p) ;  /* 0x0000252000007944 */ /* 0x000fea0003c00000 */
        /* <DEDUP_REMOVED lines=19> */
[----:B------:R-:W-:Y:S05]  /*206a0*/  CALL.REL.NOINC `($__internal_25_$__cuda_sm70_shflsync_idx_p) ;  /* 0x000023e000007944 */ /* 0x000fea0003c00000 */
[----:B------:R-:W-:Y:S01]  /*206b0*/  MOV R2, 0x2 ;  /* 0x0000000200027802 */ /* 0x000fe20000000f00 */
[----:B------:R-:W-:Y:S01]  /*206c0*/  IMAD.MOV.U32 R10, RZ, RZ, R238 ;  /* 0x000000ffff0a7224 */ /* 0x000fe200078e00ee */
[----:B------:R-:W-:Y:S01]  /*206d0*/  MOV R238, 0x181f ;  /* 0x0000181f00ee7802 */ /* 0x000fe20000000f00 */
[----:B------:R-:W-:Y:S01]  /*206e0*/  IMAD.MOV.U32 R239, RZ, RZ, R8 ;  /* 0x000000ffffef7224 */ /* 0x000fe200078e0008 */
[----:B------:R-:W-:Y:S02]  /*206f0*/  MOV R3, 0x20710 ;  /* 0x0002071000037802 */ /* 0x000fe40000000f00 */
[----:B------:R-:W-:Y:S05]  /*20700*/  CALL.REL.NOINC `($__internal_25_$__cuda_sm70_shflsync_idx_p) ;  /* 0x0000238000007944 */ /* 0x000fea0003c00000 */
[----:B------:R-:W-:Y:S01]  /*20710*/  MOV R9, R238 ;  /* 0x000000ee00097202 */ /* 0x000fe20000000f00 */
[----:B------:R-:W-:-:S05]  /*20720*/  BRA `(.L_x_1738) ;  /* 0xffff31e000007947 */ /* 0x000fca000383ffff */
.L_x_1633:
[----:B--2---:R-:W-:Y:S01]  /*20730*/  MOV R2, 0x3 ;  /* 0x0000000300027802 */ /* 0x004fe20000000f00 */
[----:B------:R-:W-:Y:S01]  /*20740*/  IMAD.MOV.U32 R239, RZ, RZ, R6 ;  /* 0x000000ffffef7224 */ /* 0x000fe200078e0006 */
[----:B------:R-:W-:Y:S01]  /*20750*/  MOV R3, 0x20780 ;  /* 0x0002078000037802 */ /* 0x000fe20000000f00 */
[----:B------:R-:W-:Y:S02]  /*20760*/  IMAD.MOV.U32 R238, RZ, RZ, 0x181f ;  /* 0x0000181fffee7424 */ /* 0x000fe400078e00ff */
[----:B-1----:R-:W-:Y:S05]  /*20770*/  CALL.REL.NOINC `($__internal_25_$__cuda_sm70_shflsync_idx_p) ;  /* 0x0000231000007944 */ /* 0x002fea0003c00000 */
        /* <DEDUP_REMOVED lines=8> */
.L_x_1636:
[----:B------:R-:W-:Y:S01]  /*20800*/  MOV R2, RZ ;  /* 0x000000ff00027202 */ /* 0x000fe20000000f00 */
[----:B------:R-:W-:Y:S01]  /*20810*/  IMAD.MOV.U32 R239, RZ, RZ, R4 ;  /* 0x000000ffffef7224 */ /* 0x000fe200078e0004 */
[----:B------:R-:W-:Y:S01]  /*20820*/  MOV R3, 0x20850 ;  /* 0x0002085000037802 */ /* 0x000fe20000000f00 */
[----:B------:R-:W-:Y:S02]  /*20830*/  IMAD.MOV.U32 R238, RZ, RZ, 0x181f ;  /* 0x0000181fffee7424 */ /* 0x000fe400078e00ff */
[----:B------:R-:W-:Y:S05]  /*20840*/  CALL.REL.NOINC `($__internal_25_$__cuda_sm70_shflsync_idx_p) ;  /* 0x0000224000007944 */ /* 0x000fea0003c00000 */
[----:B------:R-:W-:Y:S01]  /*20850*/  MOV R6, R238 ;  /* 0x000000ee00067202 */ /* 0x000fe20000000f00 */
[----:B------:R-:W-:-:S05]  /*20860*/  BRA `(.L_x_1740) ;  /* 0xffff3f5000007947 */ /* 0x000fca000383ffff */
.L_x_1637:
[----:B------:R-:W-:Y:S01]  /*20870*/  MOV R2, RZ ;  /* 0x000000ff00027202 */ /* 0x000fe20000000f00 */
[----:B------:R-:W-:Y:S01]  /*20880*/  IMAD.MOV.U32 R239, RZ, RZ, R5 ;  /* 0x000000ffffef7224 */ /* 0x000fe200078e0005 */
[----:B------:R-:W-:Y:S01]  /*20890*/  MOV R3, 0x208c0 ;  /* 0x000208c000037802 */ /* 0x000fe20000000f00 */
[----:B------:R-:W-:Y:S02]  /*208a0*/  IMAD.MOV.U32 R238, RZ, RZ, 0x181f ;  /* 0x0000181fffee7424 */ /* 0x000fe400078e00ff */
[----:B-12---:R-:W-:Y:S05]  /*208b0*/  CALL.REL.NOINC `($__internal_25_$__cuda_sm70_shflsync_idx_p) ;  /* 0x000021d000007944 */ /* 0x006fea0003c00000 */
[----:B------:R-:W-:Y:S01]  /*208c0*/  MOV R2, R238 ;  /* 0x000000ee00027202 */ /* 0x000fe20000000f00 */
[----:B------:R-:W-:-:S05]  /*208d0*/  BRA `(.L_x_1741) ;  /* 0xffff3f0000007947 */ /* 0x000fca000383ffff */
.L_x_1638:
[----:B--2---:R-:W-:Y:S01]  /*208e0*/  MOV R2, 0x1 ;  /* 0x0000000100027802 */ /* 0x004fe20000000f00 */
[----:B------:R-:W-:Y:S01]  /*208f0*/  IMAD.MOV.U32 R239, RZ, RZ, R4 ;  /* 0x000000ffffef7224 */ /* 0x000fe200078e0004 */
[----:B------:R-:W-:Y:S01]  /*20900*/  MOV R3, 0x20930 ;  /* 0x0002093000037802 */ /* 0x000fe20000000f00 */
[----:B------:R-:W-:Y:S02]  /*20910*/  IMAD.MOV.U32 R238, RZ, RZ, 0x181f ;  /* 0x0000181fffee7424 */ /* 0x000fe400078e00ff */
[----:B-1-3--:R-:W-:Y:S05]  /*20920*/  CALL.REL.NOINC `($__internal_25_$__cuda_sm70_shflsync_idx_p) ;  /* 0x0000216000007944 */ /* 0x00afea0003c00000 */
        /* <DEDUP_REMOVED lines=8> */
.L_x_1639:
[----:B-1----:R-:W-:Y:S01]  /*209b0*/  MOV R2, 0x2 ;  /* 0x0000000200027802 */ /* 0x002fe20000000f00 */
[----:B------:R-:W-:Y:S01]  /*209c0*/  IMAD.MOV.U32 R239, RZ, RZ, R4 ;  /* 0x000000ffffef7224 */ /* 0x000fe200078e0004 */
[----:B------:R-:W-:Y:S01]  /*209d0*/  MOV R3, 0x20a00 ;  /* 0x00020a0000037802 */ /* 0x000fe20000000f00 */
[----:B------:R-:W-:Y:S02]  /*209e0*/  IMAD.MOV.U32 R238, RZ, RZ, 0x181f ;  /* 0x0000181fffee7424 */ /* 0x000fe400078e00ff */
[----:B---34-:R-:W-:Y:S05]  /*209f0*/  CALL.REL.NOINC `($__internal_25_$__cuda_sm70_shflsync_idx_p) ;  /* 0x0000209000007944 */ /* 0x018fea0003c00000 */
[----:B------:R-:W-:Y:S01]  /*20a00*/  MOV R6, R238 ;  /* 0x000000ee00067202 */ /* 0x000fe20000000f00 */
[----:B------:R-:W-:-:S05]  /*20a10*/  BRA `(.L_x_1743) ;  /* 0xffff3fb000007947 */ /* 0x000fca000383ffff */
.L_x_1640:
[----:B-1----:R-:W-:Y:S01]  /*20a20*/  MOV R2, 0x2 ;  /* 0x0000000200027802 */ /* 0x002fe20000000f00 */
[----:B------:R-:W-:Y:S01]  /*20a30*/  IMAD.MOV.U32 R239, RZ, RZ, R5 ;  /* 0x000000ffffef7224 */ /* 0x000fe200078e0005 */
[----:B------:R-:W-:Y:S01]  /*20a40*/  MOV R3, 0x20a70 ;  /* 0x00020a7000037802 */ /* 0x000fe20000000f00 */
[----:B------:R-:W-:Y:S02]  /*20a50*/  IMAD.MOV.U32 R238, RZ, RZ, 0x181f ;  /* 0x0000181fffee7424 */ /* 0x000fe400078e00ff */
[----:B--234-:R-:W-:Y:S05]  /*20a60*/  CALL.REL.NOINC `($__internal_25_$__cuda_sm70_shflsync_idx_p) ;  /* 0x0000202000007944 */ /* 0x01cfea0003c00000 */
[----:B------:R-:W-:Y:S01]  /*20a70*/  MOV R2, R238 ;  /* 0x000000ee00027202 */ /* 0x000fe20000000f00 */
[----:B------:R-:W-:-:S05]  /*20a80*/  BRA `(.L_x_1744) ;  /* 0xffff3f6000007947 */ /* 0x000fca000383ffff */
.L_x_1641:
[----:B--2---:R-:W-:Y:S01]  /*20a90*/  MOV R2, 0x3 ;  /* 0x0000000300027802 */ /* 0x004fe20000000f00 */
[----:B------:R-:W-:Y:S01]  /*20aa0*/  IMAD.MOV.U32 R239, RZ, RZ, R4 ;  /* 0x000000ffffef7224 */ /* 0x000fe200078e0004 */
[----:B------:R-:W-:Y:S01]  /*20ab0*/  MOV R3, 0x20ae0 ;  /* 0x00020ae000037802 */ /* 0x000fe20000000f00 */
[----:B------:R-:W-:Y:S02]  /*20ac0*/  IMAD.MOV.U32 R238, RZ, RZ, 0x181f ;  /* 0x0000181fffee7424 */ /* 0x000fe400078e00ff */
[----:B-1-34-:R-:W-:Y:S05]  /*20ad0*/  CALL.REL.NOINC `($__internal_25_$__cuda_sm70_shflsync_idx_p) ;  /* 0x00001fb000007944 */ /* 0x01afea0003c00000 */
        /* <DEDUP_REMOVED lines=8> */
.L_x_1642:
[----:B------:R-:W-:Y:S01]  /*20b60*/  MOV R2, RZ ;  /* 0x000000ff00027202 */ /* 0x000fe20000000f00 */
[----:B------:R-:W-:Y:S01]  /*20b70*/  IMAD.MOV.U32 R239, RZ, RZ, R4 ;  /* 0x000000ffffef7224 */ /* 0x000fe200078e0004 */
[----:B------:R-:W-:Y:S01]  /*20b80*/  MOV R3, 0x20bb0 ;  /* 0x00020bb000037802 */ /* 0x000fe20000000f00 */
[----:B------:R-:W-:Y:S02]  /*20b90*/  IMAD.MOV.U32 R238, RZ, RZ, 0x1c1f ;  /* 0x00001c1fffee7424 */ /* 0x000fe400078e00ff */
[----:B------:R-:W-:Y:S05]  /*20ba0*/  CALL.REL.NOINC `($__internal_25_$__cuda_sm70_shflsync_idx_p) ;  /* 0x00001ee000007944 */ /* 0x000fea0003c00000 */
[----:B------:R-:W-:Y:S01]  /*20bb0*/  MOV R2, R238 ;  /* 0x000000ee00027202 */ /* 0x000fe20000000f00 */
[----:B------:R-:W-:-:S05]  /*20bc0*/  BRA `(.L_x_1746) ;  /* 0xffff410000007947 */ /* 0x000fca000383ffff */
.L_x_1643:
[----:B------:R-:W-:Y:S01]  /*20bd0*/  MOV R2, 0x1 ;  /* 0x0000000100027802 */ /* 0x000fe20000000f00 */
[----:B------:R-:W-:Y:S01]  /*20be0*/  IMAD.MOV.U32 R239, RZ, RZ, R4 ;  /* 0x000000ffffef7224 */ /* 0x000fe200078e0004 */
[----:B------:R-:W-:Y:S01]  /*20bf0*/  MOV R3, 0x20c20 ;  /* 0x00020c2000037802 */ /* 0x000fe20000000f00 */
[----:B------:R-:W-:Y:S02]  /*20c00*/  IMAD.MOV.U32 R238, RZ, RZ, 0x1c1f ;  /* 0x00001c1fffee7424 */ /* 0x000fe400078e00ff */
[----:B-1----:R-:W-:Y:S05]  /*20c10*/  CALL.REL.NOINC `($__internal_25_$__cuda_sm70_shflsync_idx_p) ;  /* 0x00001e7000007944 */ /* 0x002fea0003c00000 */
        /* <DEDUP_REMOVED lines=48> */
[C---:B------:R-:W-:Y:S02]  /*20f20*/  ISETP.GT.AND P2, PT, R5.reuse, 0x31, PT ;  /* 0x000000310500780c */ /* 0x040fe40003f44270 */
        /* <DEDUP_REMOVED lines=48> */
[C---:B------:R-:W-:Y:S02]  /*21230*/  ISETP.GT.AND P1, PT, R5.reuse, 0x68, PT ;  /* 0x000000680500780c */ /* 0x040fe40003f24270 */
[----:B------:R-:W-:Y:S02]  /*21240*/  ISETP.GT.AND P0, PT, R5, 0x69, PT ;  /* 0x000000690500780c */ /* 0x000fe40003f04270 */
[----:B------:R-:W-:Y:S02]  /*21250*/  FMNMX.FTZ R2, R148, R2, !PT ;  /* 0x0000000294027209 */ /* 0x000fe40007810000 */
[----:B------:R-:W-:Y:S02]  /*21260*/  FSEL R11, R62, -INF , P3 ;  /* 0xff8000003e0b7808 */ /* 0x000fe40001800000 */
[----:B------:R-:W-:Y:S01]  /*21270*/  FMNMX.FTZ R5, R18, R3, !PT ;  /* 0x0000000312057209 */ /* 0x000fe20007810000 */
[----:B------:R-:W-:Y:S01]  /*21280*/  IMAD.MOV.U32 R3, RZ, RZ, 0x2 ;  /* 0x00000002ff037424 */ /* 0x000fe200078e00ff */
[----:B------:R-:W-:Y:S02]  /*21290*/  FMNMX.FTZ R4, R57, R2, !PT ;  /* 0x0000000239047209 */ /* 0x000fe40007810000 */
[----:B------:R-:W-:Y:S02]  /*212a0*/  FSEL R10, R63, -INF , P2 ;  /* 0xff8000003f0a7808 */ /* 0x000fe40001000000 */
[----:B------:R-:W-:Y:S02]  /*212b0*/  FMNMX.FTZ R5, R11, R5, !PT ;  /* 0x000000050b057209 */ /* 0x000fe40007810000 */
        /* <DEDUP_REMOVED lines=9> */
[----:B------:R-:W-:Y:S05]  /*21350*/  CALL.REL.NOINC `($__internal_24_$__cuda_sm70_shflsync_bfly_p) ;  /* 0x000016d000007944 */ /* 0x000fea0003c00000 */
[----:B------:R-:W-:Y:S01]  /*21360*/  FMNMX.FTZ R4, R4, R171, !PT ;  /* 0x000000ab04047209 */ /* 0x000fe20007810000 */
[----:B------:R-:W-:Y:S01]  /*21370*/  IMAD.MOV.U32 R3, RZ, RZ, 0x1 ;  /* 0x00000001ff037424 */ /* 0x000fe200078e00ff */
[----:B------:R-:W-:Y:S02]  /*21380*/  MOV R2, 0x213a0 ;  /* 0x000213a000027802 */ /* 0x000fe40000000f00 */
[----:B------:R-:W-:Y:S05]  /*21390*/  CALL.REL.NOINC `($__internal_24_$__cuda_sm70_shflsync_bfly_p) ;  /* 0x0000169000007944 */ /* 0x000fea0003c00000 */
[----:B------:R-:W-:Y:S01]  /*213a0*/  IMAD.MOV.U32 R3, RZ, RZ, 0x2 ;  /* 0x00000002ff037424 */ /* 0x000fe200078e00ff */
[----:B------:R-:W-:Y:S01]  /*213b0*/  FMNMX.FTZ R6, R4, R171, !PT ;  /* 0x000000ab04067209 */ /* 0x000fe20007810000 */
[----:B------:R-:W-:Y:S01]  /*213c0*/  IMAD.MOV.U32 R4, RZ, RZ, R5 ;  /* 0x000000ffff047224 */ /* 0x000fe200078e0005 */
[----:B------:R-:W-:Y:S02]  /*213d0*/  MOV R2, 0x213f0 ;  /* 0x000213f000027802 */ /* 0x000fe40000000f00 */
[----:B------:R-:W-:Y:S05]  /*213e0*/  CALL.REL.NOINC `($__internal_24_$__cuda_sm70_shflsync_bfly_p) ;  /* 0x0000164000007944 */ /* 0x000fea0003c00000 */
[----:B------:R-:W-:Y:S01]  /*213f0*/  FMNMX.FTZ R4, R5, R171, !PT ;  /* 0x000000ab05047209 */ /* 0x000fe20007810000 */
[----:B------:R-:W-:Y:S01]  /*21400*/  IMAD.MOV.U32 R3, RZ, RZ, 0x1 ;  /* 0x00000001ff037424 */ /* 0x000fe200078e00ff */
[----:B------:R-:W-:Y:S02]  /*21410*/  MOV R2, 0x21430 ;  /* 0x0002143000027802 */ /* 0x000fe40000000f00 */
[----:B------:R-:W-:Y:S05]  /*21420*/  CALL.REL.NOINC `($__internal_24_$__cuda_sm70_shflsync_bfly_p) ;  /* 0x0000160000007944 */ /* 0x000fea0003c00000 */
[----:B------:R-:W-:Y:S01]  /*21430*/  MOV R2, R171 ;  /* 0x000000ab00027202 */ /* 0x000fe20000000f00 */
[----:B------:R-:W-:-:S05]  /*21440*/  BRA `(.L_x_1747) ;  /* 0xffff43b000007947 */ /* 0x000fca000383ffff */
.L_x_1646:
[----:B-1--4-:R-:W-:Y:S01]  /*21450*/  MOV R2, RZ ;  /* 0x000000ff00027202 */ /* 0x012fe20000000f00 */
[----:B------:R-:W-:Y:S01]  /*21460*/  IMAD.MOV.U32 R239, RZ, RZ, R4 ;  /* 0x000000ffffef7224 */ /* 0x000fe200078e0004 */
[----:B------:R-:W-:Y:S01]  /*21470*/  MOV R3, 0x214a0 ;  /* 0x000214a000037802 */ /* 0x000fe20000000f00 */
[----:B------:R-:W-:Y:S02]  /*21480*/  IMAD.MOV.U32 R238, RZ, RZ, 0x181f ;  /* 0x0000181fffee7424 */ /* 0x000fe400078e00ff */
[----:B------:R-:W-:Y:S05]  /*21490*/  CALL.REL.NOINC `($__internal_25_$__cuda_sm70_shflsync_idx_p) ;  /* 0x000015f000007944 */ /* 0x000fea0003c00000 */
[----:B------:R-:W-:Y:S01]  /*214a0*/  MOV R10, R238 ;  /* 0x000000ee000a7202 */ /* 0x000fe20000000f00 */
[----:B------:R-:W-:-:S05]  /*214b0*/  BRA `(.L_x_1748) ;  /* 0xffff62b000007947 */ /* 0x000fca000383ffff */
.L_x_1649:
        /* <DEDUP_REMOVED lines=13> */
.L_x_1652:
[----:B------:R-:W-:Y:S01]  /*21590*/  MOV R2, RZ ;  /* 0x000000ff00027202 */ /* 0x000fe20000000f00 */
[----:B------:R-:W-:Y:S01]  /*215a0*/  IMAD.MOV.U32 R239, RZ, RZ, R4 ;  /* 0x000000ffffef7224 */ /* 0x000fe200078e0004 */
[----:B------:R-:W-:Y:S01]  /*215b0*/  MOV R3, 0x215e0 ;  /* 0x000215e000037802 */ /* 0x000fe20000000f00 */
[----:B------:R-:W-:Y:S02]  /*215c0*/  IMAD.MOV.U32 R238, RZ, RZ, 0x181f ;  /* 0x0000181fffee7424 */ /* 0x000fe400078e00ff */
[----:B------:R-:W-:Y:S05]  /*215d0*/  CALL.REL.NOINC `($__internal_25_$__cuda_sm70_shflsync_idx_p) ;  /* 0x000014b000007944 */ /* 0x000fea0003c00000 */
[----:B------:R-:W-:Y:S01]  /*215e0*/  MOV R149, R238 ;  /* 0x000000ee00957202 */ /* 0x000fe20000000f00 */
[----:B------:R-:W-:-:S05]  /*215f0*/  BRA `(.L_x_1750) ;  /* 0xffff717000007947 */ /* 0x000fca000383ffff */
.L_x_1653:
[----:B------:R-:W-:Y:S01]  /*21600*/  MOV R2, RZ ;  /* 0x000000ff00027202 */ /* 0x000fe20000000f00 */
[----:B------:R-:W-:Y:S01]  /*21610*/  IMAD.MOV.U32 R239, RZ, RZ, R80 ;  /* 0x000000ffffef7224 */ /* 0x000fe200078e0050 */
[----:B------:R-:W-:Y:S01]  /*21620*/  MOV R3, 0x21650 ;  /* 0x0002165000037802 */ /* 0x000fe20000000f00 */
[----:B------:R-:W-:Y:S02]  /*21630*/  IMAD.MOV.U32 R238, RZ, RZ, 0x181f ;  /* 0x0000181fffee7424 */ /* 0x000fe400078e00ff */
[----:B-12---:R-:W-:Y:S05]  /*21640*/  CALL.REL.NOINC `($__internal_25_$__cuda_sm70_shflsync_idx_p) ;  /* 0x0000144000007944 */ /* 0x006fea0003c00000 */
[----:B------:R-:W-:Y:S01]  /*21650*/  MOV R148, R238 ;  /* 0x000000ee00947202 */ /* 0x000fe20000000f00 */
[----:B------:R-:W-:-:S05]  /*21660*/  BRA `(.L_x_1751) ;  /* 0xffff712000007947 */ /* 0x000fca000383ffff */
.L_x_1654:
        /* <DEDUP_REMOVED lines=13> */
.L_x_1655:
[----:B-1----:R-:W-:Y:S01]  /*21740*/  MOV R2, 0x2 ;  /* 0x0000000200027802 */ /* 0x002fe20000000f00 */
[----:B------:R-:W-:Y:S01]  /*21750*/  IMAD.MOV.U32 R239, RZ, RZ, R4 ;  /* 0x000000ffffef7224 */ /* 0x000fe200078e0004 */
[----:B------:R-:W-:Y:S01]  /*21760*/  MOV R3, 0x21790 ;  /* 0x0002179000037802 */ /* 0x000fe20000000f00 */
[----:B------:R-:W-:Y:S02]  /*21770*/  IMAD.MOV.U32 R238, RZ, RZ, 0x181f ;  /* 0x0000181fffee7424 */ /* 0x000fe400078e00ff */
[----:B---34-:R-:W-:Y:S05]  /*21780*/  CALL.REL.NOINC `($__internal_25_$__cuda_sm70_shflsync_idx_p) ;  /* 0x0000130000007944 */ /* 0x018fea0003c00000 */
[----:B------:R-:W-:Y:S01]  /*21790*/  MOV R149, R238 ;  /* 0x000000ee00957202 */ /* 0x000fe20000000f00 */
[----:B------:R-:W-:-:S05]  /*217a0*/  BRA `(.L_x_1753) ;  /* 0xffff725000007947 */ /* 0x000fca000383ffff */
.L_x_1656:
[----:B-1----:R-:W-:Y:S01]  /*217b0*/  MOV R2, 0x2 ;  /* 0x0000000200027802 */ /* 0x002fe20000000f00 */
[----:B------:R-:W-:Y:S01]  /*217c0*/  IMAD.MOV.U32 R239, RZ, RZ, R80 ;  /* 0x000000ffffef7224 */ /* 0x000fe200078e0050 */
[----:B------:R-:W-:Y:S01]  /*217d0*/  MOV R3, 0x21800 ;  /* 0x0002180000037802 */ /* 0x000fe20000000f00 */
[----:B------:R-:W-:Y:S02]  /*217e0*/  IMAD.MOV.U32 R238, RZ, RZ, 0x181f ;  /* 0x0000181fffee7424 */ /* 0x000fe400078e00ff */
[----:B--234-:R-:W-:Y:S05]  /*217f0*/  CALL.REL.NOINC `($__internal_25_$__cuda_sm70_shflsync_idx_p) ;  /* 0x0000129000007944 */ /* 0x01cfea0003c00000 */
[----:B------:R-:W-:Y:S01]  /*21800*/  MOV R148, R238 ;  /* 0x000000ee00947202 */ /* 0x000fe20000000f00 */
[----:B------:R-:W-:-:S05]  /*21810*/  BRA `(.L_x_1754) ;  /* 0xffff720000007947 */ /* 0x000fca000383ffff */
.L_x_1657:
[----:B-1----:R-:W-:Y:S01]  /*21820*/  MOV R2, 0x3 ;  /* 0x0000000300027802 */ /* 0x002fe20000000f00 */
[----:B------:R-:W-:Y:S01]  /*21830*/  IMAD.MOV.U32 R239, RZ, RZ, R4 ;  /* 0x000000ffffef7224 */ /* 0x000fe200078e0004 */
[----:B------:R-:W-:Y:S01]  /*21840*/  MOV R3, 0x21870 ;  /* 0x0002187000037802 */ /* 0x000fe20000000f00 */
[----:B------:R-:W-:Y:S02]  /*21850*/  IMAD.MOV.U32 R238, RZ, RZ, 0x181f ;  /* 0x0000181fffee7424 */ /* 0x000fe400078e00ff */
[----:B--2-4-:R-:W-:Y:S05]  /*21860*/  CALL.REL.NOINC `($__internal_25_$__cuda_sm70_shflsync_idx_p) ;  /* 0x0000122000007944 */ /* 0x014fea0003c00000 */
        /* <DEDUP_REMOVED lines=8> */
.L_x_1658:
[----:B------:R-:W-:Y:S02]  /*218f0*/  MOV R3, 0x2 ;  /* 0x0000000200037802 */ /* 0x000fe40000000f00 */
[----:B------:R-:W-:Y:S02]  /*21900*/  MOV R2, 0x21920 ;  /* 0x0002192000027802 */ /* 0x000fe40000000f00 */
[----:B------:R-:W-:Y:S05]  /*21910*/  CALL.REL.NOINC `($__internal_24_$__cuda_sm70_shflsync_bfly_p) ;  /* 0x0000111000007944 */ /* 0x000fea0003c00000 */
[----:B------:R-:W-:Y:S01]  /*21920*/  MOV R2, R171 ;  /* 0x000000ab00027202 */ /* 0x000fe20000000f00 */
[----:B------:R-:W-:-:S05]  /*21930*/  BRA `(.L_x_1756) ;  /* 0xffff76f000007947 */ /* 0x000fca000383ffff */
.L_x_1659:
[----:B------:R-:W-:Y:S02]  /*21940*/  MOV R3, 0x1 ;  /* 0x0000000100037802 */ /* 0x000fe40000000f00 */
        /* <DEDUP_REMOVED lines=13> */
.L_x_1661:
[----:B------:R-:W-:Y:S01]  /*21a20*/  IMAD.MOV.U32 R4, RZ, RZ, R240 ;  /* 0x000000ffff047224 */ /* 0x000fe200078e00f0 */
[----:B------:R-:W-:-:S02]  /*21a30*/  MOV R3, 0x2 ;  /* 0x0000000200037802 */ /* 0x000fc40000000f00 */
[----:B------:R-:W-:Y:S02]  /*21a40*/  MOV R2, 0x21a60 ;  /* 0x00021a6000027802 */ /* 0x000fe40000000f00 */
[----:B------:R-:W-:Y:S05]  /*21a50*/  CALL.REL.NOINC `($__internal_24_$__cuda_sm70_shflsync_bfly_p) ;  /* 0x00000fd000007944 */ /* 0x000fea0003c00000 */
[----:B------:R-:W-:Y:S01]  /*21a60*/  MOV R2, R171 ;  /* 0x000000ab00027202 */ /* 0x000fe20000000f00 */
[----:B------:R-:W-:Y:S05]  /*21a70*/  BRA `(.L_x_1758) ;  /* 0xffff92f000007947 */ /* 0x000fea000383ffff */
.L_x_1662:
[----:B------:R-:W-:Y:S02]  /*21a80*/  MOV R3, 0x1 ;  /* 0x0000000100037802 */ /* 0x000fe40000000f00 */
[----:B------:R-:W-:Y:S02]  /*21a90*/  MOV R2, 0x21ab0 ;  /* 0x00021ab000027802 */ /* 0x000fe40000000f00 */
[----:B-1----:R-:W-:Y:S05]  /*21aa0*/  CALL.REL.NOINC `($__internal_24_$__cuda_sm70_shflsync_bfly_p) ;  /* 0x00000f8000007944 */ /* 0x002fea0003c00000 */
[----:B------:R-:W-:Y:S02]  /*21ab0*/  FADD.FTZ R8, R4, R171 ;  /* 0x000000ab04087221 */ /* 0x000fe40000010000 */
[----:B------:R1:W5:Y:S01]  /*21ac0*/  LDL R4, [R1] ;  /* 0x0000000001047983 */ /* 0x0003620000100800 */
[----:B------:R-:W-:Y:S02]  /*21ad0*/  MOV R3, 0x2 ;  /* 0x0000000200037802 */ /* 0x000fe40000000f00 */
[----:B------:R-:W-:Y:S02]  /*21ae0*/  MOV R2, 0x21b00 ;  /* 0x00021b0000027802 */ /* 0x000fe40000000f00 */
[----:B-1---5:R-:W-:Y:S05]  /*21af0*/  CALL.REL.NOINC `($__internal_24_$__cuda_sm70_shflsync_bfly_p) ;  /* 0x00000f3000007944 */ /* 0x022fea0003c00000 */
[----:B------:R-:W2:Y:S01]  /*21b00*/  LDL.LU R2, [R1] ;  /* 0x0000000001027983 */ /* 0x000ea20000300800 */
[----:B------:R-:W-:Y:S01]  /*21b10*/  MOV R3, 0x1 ;  /* 0x0000000100037802 */ /* 0x000fe20000000f00 */
[----:B--2---:R-:W-:Y:S01]  /*21b20*/  FADD.FTZ R9, R2, R171 ;  /* 0x000000ab02097221 */ /* 0x004fe20000010000 */
[----:B------:R-:W-:-:S04]  /*21b30*/  MOV R2, 0x21b60 ;  /* 0x00021b6000027802 */ /* 0x000fc80000000f00 */
[----:B------:R-:W-:Y:S02]  /*21b40*/  MOV R4, R9 ;  /* 0x0000000900047202 */ /* 0x000fe40000000f00 */
[----:B------:R-:W-:Y:S05]  /*21b50*/  CALL.REL.NOINC `($__internal_24_$__cuda_sm70_shflsync_bfly_p) ;  /* 0x00000ed000007944 */ /* 0x000fea0003c00000 */
[----:B------:R-:W-:Y:S01]  /*21b60*/  MOV R2, R171 ;  /* 0x000000ab00027202 */ /* 0x000fe20000000f00 */
[----:B------:R-:W-:Y:S05]  /*21b70*/  BRA `(.L_x_1759) ;  /* 0xffff927000007947 */ /* 0x000fea000383ffff */
.L_x_1669:
[----:B--234-:R-:W-:Y:S01]  /*21b80*/  IMAD.MOV.U32 R239, RZ, RZ, R6 ;  /* 0x000000ffffef7224 */ /* 0x01cfe200078e0006 */
[----:B------:R-:W-:Y:S01]  /*21b90*/  MOV R2, RZ ;  /* 0x000000ff00027202 */ /* 0x000fe20000000f00 */
[----:B------:R-:W-:Y:S01]  /*21ba0*/  IMAD.MOV.U32 R238, RZ, RZ, 0x181f ;  /* 0x0000181fffee7424 */ /* 0x000fe200078e00ff */
[----:B------:R-:W-:Y:S02]  /*21bb0*/  MOV R3, 0x21bd0 ;  /* 0x00021bd000037802 */ /* 0x000fe40000000f00 */
[----:B-1----:R-:W-:Y:S05]  /*21bc0*/  CALL.REL.NOINC `($__internal_25_$__cuda_sm70_shflsync_idx_p) ;  /* 0x00000ec000007944 */ /* 0x002fea0003c00000 */
[----:B------:R-:W-:Y:S01]  /*21bd0*/  MOV R9, R238 ;  /* 0x000000ee00097202 */ /* 0x000fe20000000f00 */
[----:B------:R-:W-:Y:S05]  /*21be0*/  BRA `(.L_x_1760) ;  /* 0xffffa63000007947 */ /* 0x000fea000383ffff */
.L_x_1670:
[----:B------:R-:W-:Y:S01]  /*21bf0*/  IMAD.MOV.U32 R239, RZ, RZ, R8 ;  /* 0x000000ffffef7224 */ /* 0x000fe200078e0008 */
[----:B------:R-:W-:Y:S01]  /*21c00*/  MOV R2, RZ ;  /* 0x000000ff00027202 */ /* 0x000fe20000000f00 */
[----:B------:R-:W-:Y:S01]  /*21c10*/  IMAD.MOV.U32 R238, RZ, RZ, 0x181f ;  /* 0x0000181fffee7424 */ /* 0x000fe200078e00ff */
[----:B------:R-:W-:Y:S02]  /*21c20*/  MOV R3, 0x21c40 ;  /* 0x00021c4000037802 */ /* 0x000fe40000000f00 */
[----:B-123--:R-:W-:Y:S05]  /*21c30*/  CALL.REL.NOINC `($__internal_25_$__cuda_sm70_shflsync_idx_p) ;  /* 0x00000e5000007944 */ /* 0x00efea0003c00000 */
[----:B------:R-:W-:Y:S01]  /*21c40*/  MOV R2, R238 ;  /* 0x000000ee00027202 */ /* 0x000fe20000000f00 */
[----:B------:R-:W-:Y:S05]  /*21c50*/  BRA `(.L_x_1761) ;  /* 0xffffa5e000007947 */ /* 0x000fea000383ffff */
.L_x_1673:
[----:B------:R-:W-:Y:S01]  /*21c60*/  IMAD.MOV.U32 R239, RZ, RZ, R6 ;  /* 0x000000ffffef7224 */ /* 0x000fe200078e0006 */
[----:B--2---:R-:W-:Y:S01]  /*21c70*/  MOV R2, 0x1 ;  /* 0x0000000100027802 */ /* 0x004fe20000000f00 */
[----:B------:R-:W-:Y:S01]  /*21c80*/  IMAD.MOV.U32 R238, RZ, RZ, 0x181f ;  /* 0x0000181fffee7424 */ /* 0x000fe200078e00ff */
[----:B------:R-:W-:-:S02]  /*21c90*/  MOV R3, 0x21cb0 ;  /* 0x00021cb000037802 */ /* 0x000fc40000000f00 */
[----:B-1-34-:R-:W-:Y:S05]  /*21ca0*/  CALL.REL.NOINC `($__internal_25_$__cuda_sm70_shflsync_idx_p) ;  /* 0x00000de000007944 */ /* 0x01afea0003c00000 */
        /* <DEDUP_REMOVED lines=8> */
.L_x_1676:
[----:B------:R-:W-:Y:S01]  /*21d30*/  IMAD.MOV.U32 R239, RZ, RZ, R6 ;  /* 0x000000ffffef7224 */ /* 0x000fe200078e0006 */
[----:B--2---:R-:W-:Y:S01]  /*21d40*/  MOV R2, 0x2 ;  /* 0x0000000200027802 */ /* 0x004fe20000000f00 */
[----:B------:R-:W-:Y:S01]  /*21d50*/  IMAD.MOV.U32 R238, RZ, RZ, 0x181f ;  /* 0x0000181fffee7424 */ /* 0x000fe200078e00ff */
[----:B------:R-:W-:Y:S02]  /*21d60*/  MOV R3, 0x21d80 ;  /* 0x00021d8000037802 */ /* 0x000fe40000000f00 */
[----:B-1-34-:R-:W-:Y:S05]  /*21d70*/  CALL.REL.NOINC `($__internal_25_$__cuda_sm70_shflsync_idx_p) ;  /* 0x00000d1000007944 */ /* 0x01afea0003c00000 */
[----:B------:R-:W-:Y:S01]  /*21d80*/  MOV R9, R238 ;  /* 0x000000ee00097202 */ /* 0x000fe20000000f00 */
[----:B------:R-:W-:Y:S05]  /*21d90*/  BRA `(.L_x_1763) ;  /* 0xffffa6a000007947 */ /* 0x000fea000383ffff */
.L_x_1677:
[----:B------:R-:W-:Y:S01]  /*21da0*/  IMAD.MOV.U32 R239, RZ, RZ, R8 ;  /* 0x000000ffffef7224 */ /* 0x000fe200078e0008 */
[----:B--2---:R-:W-:Y:S01]  /*21db0*/  MOV R2, 0x2 ;  /* 0x0000000200027802 */ /* 0x004fe20000000f00 */
[----:B------:R-:W-:Y:S01]  /*21dc0*/  IMAD.MOV.U32 R238, RZ, RZ, 0x181f ;  /* 0x0000181fffee7424 */ /* 0x000fe200078e00ff */
[----:B------:R-:W-:Y:S02]  /*21dd0*/  MOV R3, 0x21df0 ;  /* 0x00021df000037802 */ /* 0x000fe40000000f00 */
[----:B-1-34-:R-:W-:Y:S05]  /*21de0*/  CALL.REL.NOINC `($__internal_25_$__cuda_sm70_shflsync_idx_p) ;  /* 0x00000ca000007944 */ /* 0x01afea0003c00000 */
[----:B------:R-:W-:Y:S01]  /*21df0*/  MOV R2, R238 ;  /* 0x000000ee00027202 */ /* 0x000fe20000000f00 */
[----:B------:R-:W-:Y:S05]  /*21e00*/  BRA `(.L_x_1764) ;  /* 0xffffa65000007947 */ /* 0x000fea000383ffff */
.L_x_1680:
[----:B------:R-:W-:Y:S01]  /*21e10*/  IMAD.MOV.U32 R239, RZ, RZ, R6 ;  /* 0x000000ffffef7224 */ /* 0x000fe200078e0006 */
[----:B---34-:R-:W-:Y:S01]  /*21e20*/  MOV R2, 0x3 ;  /* 0x0000000300027802 */ /* 0x018fe20000000f00 */
[----:B------:R-:W-:Y:S01]  /*21e30*/  IMAD.MOV.U32 R238, RZ, RZ, 0x181f ;  /* 0x0000181fffee7424 */ /* 0x000fe200078e00ff */
[----:B------:R-:W-:-:S02]  /*21e40*/  MOV R3, 0x21e60 ;  /* 0x00021e6000037802 */ /* 0x000fc40000000f00 */
[----:B-12---:R-:W-:Y:S05]  /*21e50*/  CALL.REL.NOINC `($__internal_25_$__cuda_sm70_shflsync_idx_p) ;  /* 0x00000c3000007944 */ /* 0x006fea0003c00000 */
        /* <DEDUP_REMOVED lines=8> */
.L_x_1682:
[----:B------:R-:W-:Y:S01]  /*21ee0*/  IMAD.MOV.U32 R239, RZ, RZ, R6 ;  /* 0x000000ffffef7224 */ /* 0x000fe200078e0006 */
[----:B------:R-:W-:Y:S01]  /*21ef0*/  MOV R2, RZ ;  /* 0x000000ff00027202 */ /* 0x000fe20000000f00 */
[----:B------:R-:W-:Y:S01]  /*21f00*/  IMAD.MOV.U32 R238, RZ, RZ, 0x1c1f ;  /* 0x00001c1fffee7424 */ /* 0x000fe200078e00ff */
[----:B------:R-:W-:Y:S02]  /*21f10*/  MOV R3, 0x21f30 ;  /* 0x00021f3000037802 */ /* 0x000fe40000000f00 */
[----:B------:R-:W-:Y:S05]  /*21f20*/  CALL.REL.NOINC `($__internal_25_$__cuda_sm70_shflsync_idx_p) ;  /* 0x00000b6000007944 */ /* 0x000fea0003c00000 */
[----:B------:R-:W-:Y:S01]  /*21f30*/  MOV R4, R238 ;  /* 0x000000ee00047202 */ /* 0x000fe20000000f00 */
[----:B------:R-:W-:Y:S05]  /*21f40*/  BRA `(.L_x_1766) ;  /* 0xffffa92000007947 */ /* 0x000fea000383ffff */
.L_x_1683:
[----:B------:R-:W-:Y:S01]  /*21f50*/  IMAD.MOV.U32 R239, RZ, RZ, R5 ;  /* 0x000000ffffef7224 */ /* 0x000fe200078e0005 */
[----:B------:R-:W-:Y:S01]  /*21f60*/  MOV R2, RZ ;  /* 0x000000ff00027202 */ /* 0x000fe20000000f00 */
[----:B------:R-:W-:Y:S01]  /*21f70*/  IMAD.MOV.U32 R238, RZ, RZ, 0x1c1f ;  /* 0x00001c1fffee7424 */ /* 0x000fe200078e00ff */
[----:B------:R-:W-:Y:S02]  /*21f80*/  MOV R3, 0x21fa0 ;  /* 0x00021fa000037802 */ /* 0x000fe40000000f00 */
[----:B-12---:R-:W-:Y:S05]  /*21f90*/  CALL.REL.NOINC `($__internal_25_$__cuda_sm70_shflsync_idx_p) ;  /* 0x00000af000007944 */ /* 0x006fea0003c00000 */
[----:B------:R-:W-:Y:S01]  /*21fa0*/  MOV R2, R238 ;  /* 0x000000ee00027202 */ /* 0x000fe20000000f00 */
[----:B------:R-:W-:Y:S05]  /*21fb0*/  BRA `(.L_x_1767) ;  /* 0xffffa8d000007947 */ /* 0x000fea000383ffff */
.L_x_1686:
        /* <DEDUP_REMOVED lines=13> */
.L_x_1690:
[----:B------:R-:W-:Y:S01]  /*22090*/  IMAD.MOV.U32 R239, RZ, RZ, R5 ;  /* 0x000000ffffef7224 */ /* 0x000fe200078e0005 */
[----:B------:R-:W-:Y:S01]  /*220a0*/  MOV R2, RZ ;  /* 0x000000ff00027202 */ /* 0x000fe20000000f00 */
[----:B------:R-:W-:Y:S01]  /*220b0*/  IMAD.MOV.U32 R238, RZ, RZ, 0x181f ;  /* 0x0000181fffee7424 */ /* 0x000fe200078e00ff */
[----:B------:R-:W-:Y:S02]  /*220c0*/  MOV R3, 0x220e0 ;  /* 0x000220e000037802 */ /* 0x000fe40000000f00 */
[----:B------:R-:W-:Y:S05]  /*220d0*/  CALL.REL.NOINC `($__internal_25_$__cuda_sm70_shflsync_idx_p) ;  /* 0x000009b000007944 */ /* 0x000fea0003c00000 */
[----:B------:R-:W-:Y:S01]  /*220e0*/  MOV R9, R238 ;  /* 0x000000ee00097202 */ /* 0x000fe20000000f00 */
[----:B------:R-:W-:Y:S05]  /*220f0*/  BRA `(.L_x_1769) ;  /* 0xffffbbe000007947 */ /* 0x000fea000383ffff */
.L_x_1691:
[----:B------:R-:W-:Y:S01]  /*22100*/  IMAD.MOV.U32 R239, RZ, RZ, R8 ;  /* 0x000000ffffef7224 */ /* 0x000fe200078e0008 */
[----:B------:R-:W-:Y:S01]  /*22110*/  MOV R2, RZ ;  /* 0x000000ff00027202 */ /* 0x000fe20000000f00 */
[----:B------:R-:W-:Y:S01]  /*22120*/  IMAD.MOV.U32 R238, RZ, RZ, 0x181f ;  /* 0x0000181fffee7424 */ /* 0x000fe200078e00ff */
[----:B------:R-:W-:Y:S02]  /*22130*/  MOV R3, 0x22150 ;  /* 0x0002215000037802 */ /* 0x000fe40000000f00 */
[----:B-12---:R-:W-:Y:S05]  /*22140*/  CALL.REL.NOINC `($__internal_25_$__cuda_sm70_shflsync_idx_p) ;  /* 0x0000094000007944 */ /* 0x006fea0003c00000 */
[----:B------:R-:W-:Y:S01]  /*22150*/  MOV R2, R238 ;  /* 0x000000ee00027202 */ /* 0x000fe20000000f00 */
[----:B------:R-:W-:Y:S05]  /*22160*/  BRA `(.L_x_1770) ;  /* 0xffffbb9000007947 */ /* 0x000fea000383ffff */
.L_x_1694:
        /* <DEDUP_REMOVED lines=13> */
.L_x_1697:
[----:B------:R-:W-:Y:S01]  /*22240*/  IMAD.MOV.U32 R239, RZ, RZ, R5 ;  /* 0x000000ffffef7224 */ /* 0x000fe200078e0005 */
[----:B-1--4-:R-:W-:Y:S01]  /*22250*/  MOV R2, 0x2 ;  /* 0x0000000200027802 */ /* 0x012fe20000000f00 */
[----:B------:R-:W-:Y:S01]  /*22260*/  IMAD.MOV.U32 R238, RZ, RZ, 0x181f ;  /* 0x0000181fffee7424 */ /* 0x000fe200078e00ff */
[----:B------:R-:W-:Y:S02]  /*22270*/  MOV R3, 0x22290 ;  /* 0x0002229000037802 */ /* 0x000fe40000000f00 */
[----:B--23--:R-:W-:Y:S05]  /*22280*/  CALL.REL.NOINC `($__internal_25_$__cuda_sm70_shflsync_idx_p) ;  /* 0x0000080000007944 */ /* 0x00cfea0003c00000 */
[----:B------:R-:W-:Y:S01]  /*22290*/  MOV R9, R238 ;  /* 0x000000ee00097202 */ /* 0x000fe20000000f00 */
[----:B------:R-:W-:Y:S05]  /*222a0*/  BRA `(.L_x_1772) ;  /* 0xffffbc6000007947 */ /* 0x000fea000383ffff */
.L_x_1698:
[----:B------:R-:W-:Y:S01]  /*222b0*/  IMAD.MOV.U32 R239, RZ, RZ, R8 ;  /* 0x000000ffffef7224 */ /* 0x000fe200078e0008 */
[----:B----4-:R-:W-:Y:S01]  /*222c0*/  MOV R2, 0x2 ;  /* 0x0000000200027802 */ /* 0x010fe20000000f00 */
[----:B------:R-:W-:Y:S01]  /*222d0*/  IMAD.MOV.U32 R238, RZ, RZ, 0x181f ;  /* 0x0000181fffee7424 */ /* 0x000fe200078e00ff */
[----:B------:R-:W-:Y:S02]  /*222e0*/  MOV R3, 0x22300 ;  /* 0x0002230000037802 */ /* 0x000fe40000000f00 */
[----:B-123--:R-:W-:Y:S05]  /*222f0*/  CALL.REL.NOINC `($__internal_25_$__cuda_sm70_shflsync_idx_p) ;  /* 0x0000079000007944 */ /* 0x00efea0003c00000 */
[----:B------:R-:W-:Y:S01]  /*22300*/  MOV R2, R238 ;  /* 0x000000ee00027202 */ /* 0x000fe20000000f00 */
[----:B------:R-:W-:Y:S05]  /*22310*/  BRA `(.L_x_1773) ;  /* 0xffffbc1000007947 */ /* 0x000fea000383ffff */
.L_x_1701:
        /* <DEDUP_REMOVED lines=13> */
.L_x_1703:
[----:B------:R-:W-:Y:S01]  /*223f0*/  IMAD.MOV.U32 R239, RZ, RZ, R74 ;  /* 0x000000ffffef7224 */ /* 0x000fe200078e004a */
[----:B------:R-:W-:Y:S01]  /*22400*/  MOV R2, RZ ;  /* 0x000000ff00027202 */ /* 0x000fe20000000f00 */
[----:B------:R-:W-:Y:S01]  /*22410*/  IMAD.MOV.U32 R238, RZ, RZ, 0x1f ;  /* 0x0000001fffee7424 */ /* 0x000fe200078e00ff */
[----:B------:R-:W-:Y:S02]  /*22420*/  MOV R3, 0x22440 ;  /* 0x0002244000037802 */ /* 0x000fe40000000f00 */
[----:B------:R-:W-:Y:S05]  /*22430*/  CALL.REL.NOINC `($__internal_25_$__cuda_sm70_shflsync_idx_p) ;  /* 0x0000065000007944 */ /* 0x000fea0003c00000 */
[----:B------:R-:W-:Y:S01]  /*22440*/  MOV R10, R238 ;  /* 0x000000ee000a7202 */ /* 0x000fe20000000f00 */
[----:B------:R-:W-:Y:S05]  /*22450*/  BRA `(.L_x_1775) ;  /* 0xffffbd9000007947 */ /* 0x000fea000383ffff */
.L_x_1704:
[----:B------:R-:W-:Y:S01]  /*22460*/  IMAD.MOV.U32 R239, RZ, RZ, R74 ;  /* 0x000000ffffef7224 */ /* 0x000fe200078e004a */
[----:B------:R-:W-:Y:S01]  /*22470*/  MOV R2, 0x1 ;  /* 0x0000000100027802 */ /* 0x000fe20000000f00 */
[----:B------:R-:W-:Y:S01]  /*22480*/  IMAD.MOV.U32 R238, RZ, RZ, 0x1f ;  /* 0x0000001fffee7424 */ /* 0x000fe200078e00ff */
[----:B------:R-:W-:Y:S02]  /*22490*/  MOV R3, 0x224b0 ;  /* 0x000224b000037802 */ /* 0x000fe40000000f00 */
[----:B-12---:R-:W-:Y:S05]  /*224a0*/  CALL.REL.NOINC `($__internal_25_$__cuda_sm70_shflsync_idx_p) ;  /* 0x000005e000007944 */ /* 0x006fea0003c00000 */
[----:B------:R-:W-:Y:S01]  /*224b0*/  MOV R9, R238 ;  /* 0x000000ee00097202 */ /* 0x000fe20000000f00 */
[----:B------:R-:W-:Y:S05]  /*224c0*/  BRA `(.L_x_1776) ;  /* 0xffffbd4000007947 */ /* 0x000fea000383ffff */
.L_x_1705:
[----:B------:R-:W-:Y:S02]  /*224d0*/  MOV R3, 0x1 ;  /* 0x0000000100037802 */ /* 0x000fe40000000f00 */
[----:B------:R-:W-:-:S02]  /*224e0*/  MOV R4, 0x22500 ;  /* 0x0002250000047802 */ /* 0x000fc40000000f00 */
[----:B-1234-:R-:W-:Y:S05]  /*224f0*/  CALL.REL.NOINC `($__internal_26_$__cuda_sm70_shflsync_up_p) ;  /* 0x000005f000007944 */ /* 0x01efea0003c00000 */
[----:B------:R-:W-:Y:S05]  /*22500*/  BRA `(.L_x_1777) ;  /* 0xffffbe3000007947 */ /* 0x000fea000383ffff */
.L_x_1706:
[----:B------:R-:W-:Y:S02]  /*22510*/  MOV R3, 0x2 ;  /* 0x0000000200037802 */ /* 0x000fe40000000f00 */
[----:B------:R-:W-:-:S02]  /*22520*/  MOV R4, 0x22540 ;  /* 0x0002254000047802 */ /* 0x000fc40000000f00 */
[----:B--2-4-:R-:W-:Y:S05]  /*22530*/  CALL.REL.NOINC `($__internal_26_$__cuda_sm70_shflsync_up_p) ;  /* 0x000005b000007944 */ /* 0x014fea0003c00000 */
[----:B------:R-:W-:Y:S02]  /*22540*/  SEL R3, R3, RZ, P1 ;  /* 0x000000ff03037207 */ /* 0x000fe40000800000 */
[----:B------:R-:W-:-:S03]  /*22550*/  MOV R4, 0x22590 ;  /* 0x0002259000047802 */ /* 0x000fc60000000f00 */
[----:B------:R-:W-:Y:S02]  /*22560*/  IMAD.IADD R2, R2, 0x1, R3 ;  /* 0x0000000102027824 */ /* 0x000fe400078e0203 */
[----:B------:R-:W-:Y:S02]  /*22570*/  IMAD.MOV.U32 R3, RZ, RZ, 0x4 ;  /* 0x00000004ff037424 */ /* 0x000fe400078e00ff */
[----:B------:R-:W-:Y:S05]  /*22580*/  CALL.REL.NOINC `($__internal_26_$__cuda_sm70_shflsync_up_p) ;  /* 0x0000056000007944 */ /* 0x000fea0003c00000 */
        /* <DEDUP_REMOVED lines=12> */
[----:B------:R-:W-:Y:S01]  /*22650*/  IMAD.IADD R4, R3, 0x1, R2 ;  /* 0x0000000103047824 */ /* 0x000fe200078e0202 */
[----:B------:R-:W-:Y:S01]  /*22660*/  MOV R3, 0x226a0 ;  /* 0x000226a000037802 */ /* 0x000fe20000000f00 */
[----:B------:R-:W-:Y:S02]  /*22670*/  IMAD.MOV.U32 R2, RZ, RZ, 0x1f ;  /* 0x0000001fff027424 */ /* 0x000fe400078e00ff */
[----:B------:R-:W-:Y:S02]  /*22680*/  IMAD.MOV.U32 R239, RZ, RZ, R4 ;  /* 0x000000ffffef7224 */ /* 0x000fe400078e0004 */
[----:B------:R-:W-:Y:S05]  /*22690*/  CALL.REL.NOINC `($__internal_25_$__cuda_sm70_shflsync_idx_p) ;  /* 0x000003f000007944 */ /* 0x000fea0003c00000 */
[----:B------:R-:W-:Y:S01]  /*226a0*/  MOV R2, R238 ;  /* 0x000000ee00027202 */ /* 0x000fe20000000f00 */
[----:B------:R-:W-:Y:S05]  /*226b0*/  BRA `(.L_x_1778) ;  /* 0xffffbd8000007947 */ /* 0x000fea000383ffff */
.L_x_1710:
[----:B------:R-:W-:Y:S02]  /*226c0*/  MOV R3, 0x1 ;  /* 0x0000000100037802 */ /* 0x000fe40000000f00 */
[----:B------:R-:W-:Y:S02]  /*226d0*/  MOV R4, 0x226f0 ;  /* 0x000226f000047802 */ /* 0x000fe40000000f00 */
[----:B------:R-:W-:Y:S05]  /*226e0*/  CALL.REL.NOINC `($__internal_26_$__cuda_sm70_shflsync_up_p) ;  /* 0x0000040000007944 */ /* 0x000fea0003c00000 */
[----:B------:R-:W-:Y:S05]  /*226f0*/  BRA `(.L_x_1779) ;  /* 0xffffbeb000007947 */ /* 0x000fea000383ffff */
.L_x_1711:
[----:B------:R-:W-:Y:S02]  /*22700*/  MOV R3, 0x2 ;  /* 0x0000000200037802 */ /* 0x000fe40000000f00 */
[----:B------:R-:W-:Y:S02]  /*22710*/  MOV R4, 0x22730 ;  /* 0x0002273000047802 */ /* 0x000fe40000000f00 */
        /* <DEDUP_REMOVED lines=25> */
.L_x_1713:
[----:B------:R-:W-:Y:S02]  /*228b0*/  SEL R2, RZ, 0x1, P0 ;  /* 0x00000001ff027807 */ /* 0x000fe40000000000 */
[----:B------:R-:W-:Y:S02]  /*228c0*/  MOV R3, 0x228e0 ;  /* 0x000228e000037802 */ /* 0x000fe40000000f00 */
[----:B-1----:R-:W-:Y:S05]  /*228d0*/  CALL.REL.NOINC `($__internal_27_$__cuda_sm70_votesync_ballot) ;  /* 0x0000027000007944 */ /* 0x002fea0003c00000 */
[----:B------:R-:W-:Y:S05]  /*228e0*/  BRA `(.L_x_1781) ;  /* 0xffffbe5000007947 */ /* 0x000fea000383ffff */
.L_x_1714:
[----:B------:R-:W-:Y:S01]  /*228f0*/  IMAD.MOV.U32 R239, RZ, RZ, R6 ;  /* 0x000000ffffef7224 */ /* 0x000fe200078e0006 */
[----:B--2---:R-:W-:Y:S01]  /*22900*/  MOV R2, R9 ;  /* 0x0000000900027202 */ /* 0x004fe20000000f00 */
[----:B------:R-:W-:Y:S01]  /*22910*/  IMAD.MOV.U32 R238, RZ, RZ, 0x1f ;  /* 0x0000001fffee7424 */ /* 0x000fe200078e00ff */
[----:B------:R-:W-:-:S02]  /*22920*/  MOV R3, 0x22940 ;  /* 0x0002294000037802 */ /* 0x000fc40000000f00 */
[----:B-1----:R-:W-:Y:S05]  /*22930*/  CALL.REL.NOINC `($__internal_25_$__cuda_sm70_shflsync_idx_p) ;  /* 0x0000015000007944 */ /* 0x002fea0003c00000 */
[----:B------:R-:W-:Y:S01]  /*22940*/  IMAD.MOV.U32 R6, RZ, RZ, R238 ;  /* 0x000000ffff067224 */ /* 0x000fe200078e00ee */
[----:B------:R-:W-:Y:S01]  /*22950*/  MOV R2, R9 ;  /* 0x0000000900027202 */ /* 0x000fe20000000f00 */
[----:B------:R-:W-:Y:S01]  /*22960*/  IMAD.MOV.U32 R239, RZ, RZ, R8 ;  /* 0x000000ffffef7224 */ /* 0x000fe200078e0008 */
[----:B------:R-:W-:-:S02]  /*22970*/  MOV R238, 0x1f ;  /* 0x0000001f00ee7802 */ /* 0x000fc40000000f00 */
[----:B------:R-:W-:Y:S02]  /*22980*/  MOV R3, 0x229a0 ;  /* 0x000229a000037802 */ /* 0x000fe40000000f00 */
[----:B------:R-:W-:Y:S05]  /*22990*/  CALL.REL.NOINC `($__internal_25_$__cuda_sm70_shflsync_idx_p) ;  /* 0x000000f000007944 */ /* 0x000fea0003c00000 */
[----:B------:R-:W-:Y:S01]  /*229a0*/  MOV R5, R238 ;  /* 0x000000ee00057202 */ /* 0x000fe20000000f00 */
[----:B------:R-:W-:Y:S05]  /*229b0*/  BRA `(.L_x_1782) ;  /* 0xffffbdf000007947 */ /* 0x000fea000383ffff */
.L_x_1717:
[----:B------:R-:W-:Y:S01]  /*229c0*/  IMAD.MOV.U32 R239, RZ, RZ, R4 ;  /* 0x000000ffffef7224 */ /* 0x000fe200078e0004 */
[----:B--2---:R-:W-:Y:S01]  /*229d0*/  MOV R2, R9 ;  /* 0x0000000900027202 */ /* 0x004fe20000000f00 */
[----:B------:R-:W-:Y:S01]  /*229e0*/  IMAD.MOV.U32 R238, RZ, RZ, 0x1f ;  /* 0x0000001fffee7424 */ /* 0x000fe200078e00ff */
[----:B------:R-:W-:Y:S02]  /*229f0*/  MOV R3, 0x22a10 ;  /* 0x00022a1000037802 */ /* 0x000fe40000000f00 */
[----:B-1--4-:R-:W-:Y:S05]  /*22a00*/  CALL.REL.NOINC `($__internal_25_$__cuda_sm70_shflsync_idx_p) ;  /* 0x0000008000007944 */ /* 0x012fea0003c00000 */
[----:B------:R-:W-:Y:S01]  /*22a10*/  MOV R16, R238 ;  /* 0x000000ee00107202 */ /* 0x000fe20000000f00 */
[----:B------:R-:W-:Y:S05]  /*22a20*/  BRA `(.L_x_1716) ;  /* 0xffffbde000007947 */ /* 0x000fea000383ffff */
        .weak           $__internal_24_$__cuda_sm70_shflsync_bfly_p
        .type           $__internal_24_$__cuda_sm70_shflsync_bfly_p,@function
        .size           $__internal_24_$__cuda_sm70_shflsync_bfly_p,($__internal_25_$__cuda_sm70_shflsync_idx_p - $__internal_24_$__cuda_sm70_shflsync_bfly_p)
$__internal_24_$__cuda_sm70_shflsync_bfly_p:
[----:B------:R-:W-:Y:S02]  /*22a30*/  MOV R171, 0x1f ;  /* 0x0000001f00ab7802 */ /* 0x000fe40000000f00 */
[----:B------:R-:W-:-:S04]  /*22a40*/  MOV R172, 0xffffffff ;  /* 0xffffffff00ac7802 */ /* 0x000fc80000000f00 */
[----:B------:R-:W-:Y:S04]  /*22a50*/  WARPSYNC R172 ;  /* 0x000000ac00007348 */ /* 0x000fe80003800000 */
[----:B------:R1:W2:Y:S02]  /*22a60*/  SHFL.BFLY PT, R171, R4, R3, R171 ;  /* 0x0c00000304ab7389 */ /* 0x0002a400000e00ab */
[----:B-1----:R-:W-:-:S04]  /*22a70*/  MOV R3, 0x0 ;  /* 0x0000000000037802 */ /* 0x002fc80000000f00 */
[----:B--2---:R-:W-:Y:S05]  /*22a80*/  RET.REL.NODEC R2 `(_ZN7cutlass13device_kernelIN5flash19enable_sm80_to_sm89INS1_16FlashAttnFwdSm80INS1_25CollectiveMainloopFwdSm80ILi8ELi1ELb1EN4cute5tupleIJNS5_1CILi128EEENS7_ILi112EEES8_EEELi128ENS_6half_tEfNS_4arch4Sm80ELb1ELb0ELb0ELb1ELb1ELb1ELb1ELb1EEENS1_21CollectiveEpilogueFwdINS6_IJS8_S8_S9_EEENS6_IJNS7_ILi1EEESH_SH_EEESB_SD_Li256ELb1ELb1ELb1ELb0EEENS1_36VarlenDynamicPersistentTileSchedulerILi128ELi112ELi256ELi256ELb1ELb1ELb0ELb1ELb1ELb1EEEEEEEEEvNT_6ParamsE) ;  /* 0xfffdd57002007950 */ /* 0x004fea0003c3ffff */
        .weak           $__internal_25_$__cuda_sm70_shflsync_idx_p
        .type           $__internal_25_$__cuda_sm70_shflsync_idx_p,@function
        .size           $__internal_25_$__cuda_sm70_shflsync_idx_p,($__internal_26_$__cuda_sm70_shflsync_up_p - $__internal_25_$__cuda_sm70_shflsync_idx_p)
$__internal_25_$__cuda_sm70_shflsync_idx_p:
[----:B------:R-:W-:-:S04]  /*22a90*/  MOV R241, 0xffffffff ;  /* 0xffffffff00f17802 */ /* 0x000fc80000000f00 */
[----:B------:R-:W-:Y:S04]  /*22aa0*/  WARPSYNC R241 ;  /* 0x000000f100007348 */ /* 0x000fe80003800000 */
[----:B------:R1:W2:Y:S02]  /*22ab0*/  SHFL.IDX PT, R238, R239, R2, R238 ;  /* 0x00000002efee7389 */ /* 0x0002a400000e00ee */
[----:B-1----:R-:W-:Y:S02]  /*22ac0*/  MOV R2, R3 ;  /* 0x0000000300027202 */ /* 0x002fe40000000f00 */
[----:B------:R-:W-:-:S04]  /*22ad0*/  MOV R3, 0x0 ;  /* 0x0000000000037802 */ /* 0x000fc80000000f00 */
[----:B--2---:R-:W-:Y:S05]  /*22ae0*/  RET.REL.NODEC R2 `(_ZN7cutlass13device_kernelIN5flash19enable_sm80_to_sm89INS1_16FlashAttnFwdSm80INS1_25CollectiveMainloopFwdSm80ILi8ELi1ELb1EN4cute5tupleIJNS5_1CILi128EEENS7_ILi112EEES8_EEELi128ENS_6half_tEfNS_4arch4Sm80ELb1ELb0ELb0ELb1ELb1ELb1ELb1ELb1EEENS1_21CollectiveEpilogueFwdINS6_IJS8_S8_S9_EEENS6_IJNS7_ILi1EEESH_SH_EEESB_SD_Li256ELb1ELb1ELb1ELb0EEENS1_36VarlenDynamicPersistentTileSchedulerILi128ELi112ELi256ELi256ELb1ELb1ELb0ELb1ELb1ELb1EEEEEEEEEvNT_6ParamsE) ;  /* 0xfffdd51002007950 */ /* 0x004fea0003c3ffff */
        .weak           $__internal_26_$__cuda_sm70_shflsync_up_p
        .type           $__internal_26_$__cuda_sm70_shflsync_up_p,@function
        .size           $__internal_26_$__cuda_sm70_shflsync_up_p,($__internal_27_$__cuda_sm70_votesync_ballot - $__internal_26_$__cuda_sm70_shflsync_up_p)
$__internal_26_$__cuda_sm70_shflsync_up_p:
[----:B------:R-:W-:Y:S02]  /*22af0*/  MOV R11, 0xffffffff ;  /* 0xffffffff000b7802 */ /* 0x000fe40000000f00 */
[----:B------:R-:W-:Y:S02]  /*22b00*/  MOV R5, RZ ;  /* 0x000000ff00057202 */ /* 0x000fe40000000f00 */
[----:B------:R-:W-:Y:S04]  /*22b10*/  WARPSYNC R11 ;  /* 0x0000000b00007348 */ /* 0x000fe80003800000 */
[----:B------:R1:W2:Y:S02]  /*22b20*/  SHFL.UP PT, R3, R2, R3, R5 ;  /* 0x0400000302037389 */ /* 0x0002a400000e0005 */
[----:B-1----:R-:W-:-:S04]  /*22b30*/  MOV R5, 0x0 ;  /* 0x0000000000057802 */ /* 0x002fc80000000f00 */
[----:B--2---:R-:W-:Y:S05]  /*22b40*/  RET.REL.NODEC R4 `(_ZN7cutlass13device_kernelIN5flash19enable_sm80_to_sm89INS1_16FlashAttnFwdSm80INS1_25CollectiveMainloopFwdSm80ILi8ELi1ELb1EN4cute5tupleIJNS5_1CILi128EEENS7_ILi112EEES8_EEELi128ENS_6half_tEfNS_4arch4Sm80ELb1ELb0ELb0ELb1ELb1ELb1ELb1ELb1EEENS1_21CollectiveEpilogueFwdINS6_IJS8_S8_S9_EEENS6_IJNS7_ILi1EEESH_SH_EEESB_SD_Li256ELb1ELb1ELb1ELb0EEENS1_36VarlenDynamicPersistentTileSchedulerILi128ELi112ELi256ELi256ELb1ELb1ELb0ELb1ELb1ELb1EEEEEEEEEvNT_6ParamsE) ;  /* 0xfffdd4b004007950 */ /* 0x004fea0003c3ffff */
        .weak           $__internal_27_$__cuda_sm70_votesync_ballot
        .type           $__internal_27_$__cuda_sm70_votesync_ballot,@function
        .size           $__internal_27_$__cuda_sm70_votesync_ballot,(.L_x_1819 - $__internal_27_$__cuda_sm70_votesync_ballot)
$__internal_27_$__cuda_sm70_votesync_ballot:
[----:B------:R-:W-:Y:S01]  /*22b50*/  ISETP.NE.U32.AND P0, PT, R2, 0x1, PT ;  /* 0x000000010200780c */ /* 0x000fe20003f05070 */
[----:B------:R-:W-:-:S04]  /*22b60*/  IMAD.MOV.U32 R5, RZ, RZ, -0x1 ;  /* 0xffffffffff057424 */ /* 0x000fc800078e00ff */
[----:B------:R-:W-:Y:S08]  /*22b70*/  WARPSYNC R5 ;  /* 0x0000000500007348 */ /* 0x000ff00003800000 */
[----:B------:R-:W-:-:S04]  /*22b80*/  VOTE.ANY R2, PT, !P0 ;  /* 0x0000000000027806 */ /* 0x000fc800040e0100 */
[----:B------:R-:W-:Y:S01]  /*22b90*/  LOP3.LUT R15, R2, R5, RZ, 0xc0, !PT ;  /* 0x00000005020f7212 */ /* 0x000fe200078ec0ff */
[----:B------:R-:W-:Y:S02]  /*22ba0*/  IMAD.MOV.U32 R2, RZ, RZ, R3 ;  /* 0x000000ffff027224 */ /* 0x000fe400078e0003 */
[----:B------:R-:W-:-:S04]  /*22bb0*/  IMAD.MOV.U32 R3, RZ, RZ, 0x0 ;  /* 0x00000000ff037424 */ /* 0x000fc800078e00ff */
[----:B------:R-:W-:Y:S05]  /*22bc0*/  RET.REL.NODEC R2 `(_ZN7cutlass13device_kernelIN5flash19enable_sm80_to_sm89INS1_16FlashAttnFwdSm80INS1_25CollectiveMainloopFwdSm80ILi8ELi1ELb1EN4cute5tupleIJNS5_1CILi128EEENS7_ILi112EEES8_EEELi128ENS_6half_tEfNS_4arch4Sm80ELb1ELb0ELb0ELb1ELb1ELb1ELb1ELb1EEENS1_21CollectiveEpilogueFwdINS6_IJS8_S8_S9_EEENS6_IJNS7_ILi1EEESH_SH_EEESB_SD_Li256ELb1ELb1ELb1ELb0EEENS1_36VarlenDynamicPersistentTileSchedulerILi128ELi112ELi256ELi256ELb1ELb1ELb0ELb1ELb1ELb1EEEEEEEEEvNT_6ParamsE) ;  /* 0xfffdd43002007950 */ /* 0x000fea0003c3ffff */
.L_x_1783:
        /* <DEDUP_REMOVED lines=11> */
.L_x_1819:


//--------------------- .nv.shared._ZN7cutlass13device_kernelIN5flash19enable_sm80_to_sm89INS1_16FlashAttnFwdSm80INS1_25CollectiveMainloopFwdSm80ILi8ELi1ELb1EN4cute5tupleIJNS5_1CILi128EEES8_S8_EEELi128ENS_6half_tEfNS_4arch4Sm80ELb0ELb0ELb0ELb0ELb1ELb0ELb1ELb1EEENS1_21CollectiveEpilogueFwdIS9_NS6_IJNS7_ILi1EEESF_SF_EEESA_SC_Li256ELb0ELb1ELb1ELb0EEENS1_19SingleTileSchedulerILb0ELb1ELb1ELi128EEEEEEEEEvNT_6ParamsE --------------------------
	.section	.nv.shared._ZN7cutlass13device_kernelIN5flash19enable_sm80_to_sm89INS1_16FlashAttnFwdSm80INS1_25CollectiveMainloopFwdSm80ILi8ELi1ELb1EN4cute5tupleIJNS5_1CILi128EEES8_S8_EEELi128ENS_6half_tEfNS_4arch4Sm80ELb0ELb0ELb0ELb0ELb1ELb0ELb1ELb1EEENS1_21CollectiveEpilogueFwdIS9_NS6_IJNS7_ILi1EEESF_SF_EEESA_SC_Li256ELb0ELb1ELb1ELb0EEENS1_19SingleTileSchedulerILb0ELb1ELb1ELi128EEEEEEEEEvNT_6ParamsE,"aw",@nobits
	.sectionflags	@""
	.align	16


//--------------------- .nv.global                --------------------------
	.section	.nv.global,"aw",@nobits
.nv.global:
	.type		_ZN78_INTERNAL_c4c2231f_42_flash_fwd_hdim128_fp16_paged_split_sm80_cu_cf07d2ef_36264cute1_E,@object
	.size		_ZN78_INTERNAL_c4c2231f_42_flash_fwd_hdim128_fp16_paged_split_sm80_cu_cf07d2ef_36264cute1_E,(_ZN78_INTERNAL_c4c2231f_42_flash_fwd_hdim128_fp16_paged_split_sm80_cu_cf07d2ef_36264cuda3std3__45__cpo6cbeginE - _ZN78_INTERNAL_c4c2231f_42_flash_fwd_hdim128_fp16_paged_split_sm80_cu_cf07d2ef_36264cute1_E)
_ZN78_INTERNAL_c4c2231f_42_flash_fwd_hdim128_fp16_paged_split_sm80_cu_cf07d2ef_36264cute1_E:
	.zero		1
	.type		_ZN78_INTERNAL_c4c2231f_42_flash_fwd_hdim128_fp16_paged_split_sm80_cu_cf07d2ef_36264cuda3std3__45__cpo6cbeginE,@object
	.size		_ZN78_INTERNAL_c4c2231f_42_flash_fwd_hdim128_fp16_paged_split_sm80_cu_cf07d2ef_36264cuda3std3__45__cpo6cbeginE,(_ZN78_INTERNAL_c4c2231f_42_flash_fwd_hdim128_fp16_paged_split_sm80_cu_cf07d2ef_36264cuda3std3__48in_placeE - _ZN78_INTERNAL_c4c2231f_42_flash_fwd_hdim128_fp16_paged_split_sm80_cu_cf07d2ef_36264cuda3std3__45__cpo6cbeginE)
_ZN78_INTERNAL_c4c2231f_42_flash_fwd_hdim128_fp16_paged_split_sm80_cu_cf07d2ef_36264cuda3std3__45__cpo6cbeginE:
	.zero		1
	.type		_ZN78_INTERNAL_c4c2231f_42_flash_fwd_hdim128_fp16_paged_split_sm80_cu_cf07d2ef_36264cuda3std3__48in_placeE,@object
	.size		_ZN78_INTERNAL_c4c2231f_42_flash_fwd_hdim128_fp16_paged_split_sm80_cu_cf07d2ef_36264cuda3std3__48in_placeE,(_ZN78_INTERNAL_c4c2231f_42_flash_fwd_hdim128_fp16_paged_split_sm80_cu_cf07d2ef_36264cuda3std6ranges3__45__cpo9iter_moveE - _ZN78_INTERNAL_c4c2231f_42_flash_fwd_hdim128_fp16_paged_split_sm80_cu_cf07d2ef_36264cuda3std3__48in_placeE)
_ZN78_INTERNAL_c4c2231f_42_flash_fwd_hdim128_fp16_paged_split_sm80_cu_cf07d2ef_36264cuda3std3__48in_placeE:
	.zero		1
	.type		_ZN78_INTERNAL_c4c2231f_42_flash_fwd_hdim128_fp16_paged_split_sm80_cu_cf07d2ef_36264cuda3std6ranges3__45__cpo9iter_moveE,@object
	.size		_ZN78_INTERNAL_c4c2231f_42_flash_fwd_hdim128_fp16_paged_split_sm80_cu_cf07d2ef_36264cuda3std6ranges3__45__cpo9iter_moveE,(_ZN78_INTERNAL_c4c2231f_42_flash_fwd_hdim128_fp16_paged_split_sm80_cu_cf07d2ef_36264cuda3std3__45__cpo5beginE - _ZN78_INTERNAL_c4c2231f_42_flash_fwd_hdim128_fp16_paged_split_sm80_cu_cf07d2ef_36264cuda3std6ranges3__45__cpo9iter_moveE)
_ZN78_INTERNAL_c4c2231f_42_flash_fwd_hdim128_fp16_paged_split_sm80_cu_cf07d2ef_36264cuda3std6ranges3__45__cpo9iter_moveE:
	.zero		1
	.type		_ZN78_INTERNAL_c4c2231f_42_flash_fwd_hdim128_fp16_paged_split_sm80_cu_cf07d2ef_36264cuda3std3__45__cpo5beginE,@object
	.size		_ZN78_INTERNAL_c4c2231f_42_flash_fwd_hdim128_fp16_paged_split_sm80_cu_cf07d2ef_36264cuda3std3__45__cpo5beginE,(_ZN78_INTERNAL_c4c2231f_42_flash_fwd_hdim128_fp16_paged_split_sm80_cu_cf07d2ef_36264cuda3std3__480_GLOBAL__N__c4c2231f_42_flash_fwd_hdim128_fp16_paged_split_sm80_cu_cf07d2ef_36266ignoreE - _ZN78_INTERNAL_c4c2231f_42_flash_fwd_hdim128_fp16_paged_split_sm80_cu_cf07d2ef_36264cuda3std3__45__cpo5beginE)
_ZN78_INTERNAL_c4c2231f_42_flash_fwd_hdim128_fp16_paged_split_sm80_cu_cf07d2ef_36264cuda3std3__45__cpo5beginE:
	.zero		1
	.type		_ZN78_INTERNAL_c4c2231f_42_flash_fwd_hdim128_fp16_paged_split_sm80_cu_cf07d2ef_36264cuda3std3__480_GLOBAL__N__c4c2231f_42_flash_fwd_hdim128_fp16_paged_split_sm80_cu_cf07d2ef_36266ignoreE,@object
	.size		_ZN78_INTERNAL_c4c2231f_42_flash_fwd_hdim128_fp16_paged_split_sm80_cu_cf07d2ef_36264cuda3std3__480_GLOBAL__N__c4c2231f_42_flash_fwd_hdim128_fp16_paged_split_sm80_cu_cf07d2ef_36266ignoreE,(_ZN78_INTERNAL_c4c2231f_42_flash_fwd_hdim128_fp16_paged_split_sm80_cu_cf07d2ef_36264cute7productE - _ZN78_INTERNAL_c4c2231f_42_flash_fwd_hdim128_fp16_paged_split_sm80_cu_cf07d2ef_36264cuda3std3__480_GLOBAL__N__c4c2231f_42_flash_fwd_hdim128_fp16_paged_split_sm80_cu_cf07d2ef_36266ignoreE)
_ZN78_INTERNAL_c4c2231f_42_flash_fwd_hdim128_fp16_paged_split_sm80_cu_cf07d2ef_36264cuda3std3__480_GLOBAL__N__c4c2231f_42_flash_fwd_hdim128_fp16_paged_split_sm80_cu_cf07d2ef_36266ignoreE:
	.zero		1
	.type		_ZN78_INTERNAL_c4c2231f_42_flash_fwd_hdim128_fp16_paged_split_sm80_cu_cf07d2ef_36264cute7productE,@object
	.size		_ZN78_INTERNAL_c4c2231f_42_flash_fwd_hdim128_fp16_paged_split_sm80_cu_cf07d2ef_36264cute7productE,(_ZN78_INTERNAL_c4c2231f_42_flash_fwd_hdim128_fp16_paged_split_sm80_cu_cf07d2ef_36264cuda3std3__45__cpo3endE - _ZN78_INTERNAL_c4c2231f_42_flash_fwd_hdim128_fp16_paged_split_sm80_cu_cf07d2ef_36264cute7productE)
_ZN78_INTERNAL_c4c2231f_42_flash_fwd_hdim128_fp16_paged_split_sm80_cu_cf07d2ef_36264cute7productE:
	.zero		1
	.type		_ZN78_INTERNAL_c4c2231f_42_flash_fwd_hdim128_fp16_paged_split_sm80_cu_cf07d2ef_36264cuda3std3__45__cpo3endE,@object
	.size		_ZN78_INTERNAL_c4c2231f_42_flash_fwd_hdim128_fp16_paged_split_sm80_cu_cf07d2ef_36264cuda3std3__45__cpo3endE,(_ZN78_INTERNAL_c4c2231f_42_flash_fwd_hdim128_fp16_paged_split_sm80_cu_cf07d2ef_36264cuda3std3__419piecewise_constructE - _ZN78_INTERNAL_c4c2231f_42_flash_fwd_hdim128_fp16_paged_split_sm80_cu_cf07d2ef_36264cuda3std3__45__cpo3endE)
_ZN78_INTERNAL_c4c2231f_42_flash_fwd_hdim128_fp16_paged_split_sm80_cu_cf07d2ef_36264cuda3std3__45__cpo3endE:
	.zero		1
	.type		_ZN78_INTERNAL_c4c2231f_42_flash_fwd_hdim128_fp16_paged_split_sm80_cu_cf07d2ef_36264cuda3std3__419piecewise_constructE,@object
	.size		_ZN78_INTERNAL_c4c2231f_42_flash_fwd_hdim128_fp16_paged_split_sm80_cu_cf07d2ef_36264cuda3std3__419piecewise_constructE,(_ZN78_INTERNAL_c4c2231f_42_flash_fwd_hdim128_fp16_paged_split_sm80_cu_cf07d2ef_36264cuda3std3__45__cpo4cendE - _ZN78_INTERNAL_c4c2231f_42_flash_fwd_hdim128_fp16_paged_split_sm80_cu_cf07d2ef_36264cuda3std3__419piecewise_constructE)
_ZN78_INTERNAL_c4c2231f_42_flash_fwd_hdim128_fp16_paged_split_sm80_cu_cf07d2ef_36264cuda3std3__419piecewise_constructE:
	.zero		1
	.type		_ZN78_INTERNAL_c4c2231f_42_flash_fwd_hdim128_fp16_paged_split_sm80_cu_cf07d2ef_36264cuda3std3__45__cpo4cendE,@object
	.size		_ZN78_INTERNAL_c4c2231f_42_flash_fwd_hdim128_fp16_paged_split_sm80_cu_cf07d2ef_36264cuda3std3__45__cpo4cendE,(_ZN78_INTERNAL_c4c2231f_42_flash_fwd_hdim128_fp16_paged_split_sm80_cu_cf07d2ef_36264cuda3std6ranges3__45__cpo4swapE - _ZN78_INTERNAL_c4c2231f_42_flash_fwd_hdim128_fp16_paged_split_sm80_cu_cf07d2ef_36264cuda3std3__45__cpo4cendE)
_ZN78_INTERNAL_c4c2231f_42_flash_fwd_hdim128_fp16_paged_split_sm80_cu_cf07d2ef_36264cuda3std3__45__cpo4cendE:
	.zero		1
	.type		_ZN78_INTERNAL_c4c2231f_42_flash_fwd_hdim128_fp16_paged_split_sm80_cu_cf07d2ef_36264cuda3std6ranges3__45__cpo4swapE,@object
	.size		_ZN78_INTERNAL_c4c2231f_42_flash_fwd_hdim128_fp16_paged_split_sm80_cu_cf07d2ef_36264cuda3std6ranges3__45__cpo4swapE,(.L_7 - _ZN78_INTERNAL_c4c2231f_42_flash_fwd_hdim128_fp16_paged_split_sm80_cu_cf07d2ef_36264cuda3std6ranges3__45__cpo4swapE)
_ZN78_INTERNAL_c4c2231f_42_flash_fwd_hdim128_fp16_paged_split_sm80_cu_cf07d2ef_36264cuda3std6ranges3__45__cpo4swapE:
	.zero		1
.L_7:


//--------------------- .nv.shared._ZN7cutlass13device_kernelIN5flash19enable_sm80_to_sm89INS1_16FlashAttnFwdSm80INS1_25CollectiveMainloopFwdSm80ILi8ELi1ELb1EN4cute5tupleIJNS5_1CILi128EEENS7_ILi96EEES8_EEELi128ENS_6half_tEfNS_4arch4Sm80ELb0ELb1ELb0ELb0ELb1ELb0ELb1ELb1EEENS1_21CollectiveEpilogueFwdINS6_IJS8_S8_S9_EEENS6_IJNS7_ILi1EEESH_SH_EEESB_SD_Li256ELb0ELb1ELb1ELb0EEENS1_19SingleTileSchedulerILb0ELb1ELb1ELi128EEEEEEEEEvNT_6ParamsE --------------------------
	.section	.nv.shared._ZN7cutlass13device_kernelIN5flash19enable_sm80_to_sm89INS1_16FlashAttnFwdSm80INS1_25CollectiveMainloopFwdSm80ILi8ELi1ELb1EN4cute5tupleIJNS5_1CILi128EEENS7_ILi96EEES8_EEELi128ENS_6half_tEfNS_4arch4Sm80ELb0ELb1ELb0ELb0ELb1ELb0ELb1ELb1EEENS1_21CollectiveEpilogueFwdINS6_IJS8_S8_S9_EEENS6_IJNS7_ILi1EEESH_SH_EEESB_SD_Li256ELb0ELb1ELb1ELb0EEENS1_19SingleTileSchedulerILb0ELb1ELb1ELi128EEEEEEEEEvNT_6ParamsE,"aw",@nobits
	.sectionflags	@""
	.align	16


//--------------------- .nv.shared._ZN7cutlass13device_kernelIN5flash19enable_sm80_to_sm89INS1_16FlashAttnFwdSm80INS1_25CollectiveMainloopFwdSm80ILi8ELi1ELb1EN4cute5tupleIJNS5_1CILi128EEES8_S8_EEELi128ENS_6half_tEfNS_4arch4Sm80ELb1ELb0ELb0ELb0ELb1ELb0ELb1ELb1EEENS1_21CollectiveEpilogueFwdIS9_NS6_IJNS7_ILi1EEESF_SF_EEESA_SC_Li256ELb0ELb1ELb1ELb0EEENS1_30DynamicPersistentTileSchedulerILi256ELi256ELb1ELb1ELb0EEEEEEEEEvNT_6ParamsE --------------------------
	.section	.nv.shared._ZN7cutlass13device_kernelIN5flash19enable_sm80_to_sm89INS1_16FlashAttnFwdSm80INS1_25CollectiveMainloopFwdSm80ILi8ELi1ELb1EN4cute5tupleIJNS5_1CILi128EEES8_S8_EEELi128ENS_6half_tEfNS_4arch4Sm80ELb1ELb0ELb0ELb0ELb1ELb0ELb1ELb1EEENS1_21CollectiveEpilogueFwdIS9_NS6_IJNS7_ILi1EEESF_SF_EEESA_SC_Li256ELb0ELb1ELb1ELb0EEENS1_30DynamicPersistentTileSchedulerILi256ELi256ELb1ELb1ELb0EEEEEEEEEvNT_6ParamsE,"aw",@nobits
	.sectionflags	@""
	.align	16


//--------------------- .nv.shared._ZN7cutlass13device_kernelIN5flash19enable_sm80_to_sm89INS1_16FlashAttnFwdSm80INS1_25CollectiveMainloopFwdSm80ILi4ELi1ELb0EN4cute5tupleIJNS5_1CILi128EEENS7_ILi64EEES8_EEELi128ENS_6half_tEfNS_4arch4Sm80ELb0ELb0ELb0ELb0ELb1ELb0ELb1ELb1EEENS1_21CollectiveEpilogueFwdINS6_IJS8_S8_S9_EEENS6_IJNS7_ILi1EEESH_SH_EEESB_SD_Li128ELb0ELb1ELb1ELb0EEENS1_19SingleTileSchedulerILb0ELb1ELb1ELi128EEEEEEEEEvNT_6ParamsE --------------------------
	.section	.nv.shared._ZN7cutlass13device_kernelIN5flash19enable_sm80_to_sm89INS1_16FlashAttnFwdSm80INS1_25CollectiveMainloopFwdSm80ILi4ELi1ELb0EN4cute5tupleIJNS5_1CILi128EEENS7_ILi64EEES8_EEELi128ENS_6half_tEfNS_4arch4Sm80ELb0ELb0ELb0ELb0ELb1ELb0ELb1ELb1EEENS1_21CollectiveEpilogueFwdINS6_IJS8_S8_S9_EEENS6_IJNS7_ILi1EEESH_SH_EEESB_SD_Li128ELb0ELb1ELb1ELb0EEENS1_19SingleTileSchedulerILb0ELb1ELb1ELi128EEEEEEEEEvNT_6ParamsE,"aw",@nobits
	.sectionflags	@""
	.align	16


//--------------------- .nv.shared._ZN7cutlass13device_kernelIN5flash19enable_sm80_to_sm89INS1_16FlashAttnFwdSm80INS1_25CollectiveMainloopFwdSm80ILi8ELi1ELb1EN4cute5tupleIJNS5_1CILi128EEENS7_ILi112EEES8_EEELi128ENS_6half_tEfNS_4arch4Sm80ELb0ELb0ELb0ELb1ELb1ELb0ELb1ELb1EEENS1_21CollectiveEpilogueFwdINS6_IJS8_S8_S9_EEENS6_IJNS7_ILi1EEESH_SH_EEESB_SD_Li256ELb1ELb1ELb1ELb0EEENS1_36VarlenDynamicPersistentTileSchedulerILi128ELi112ELi256ELi256ELb1ELb1ELb0ELb0ELb1ELb1EEEEEEEEEvNT_6ParamsE --------------------------
	.section	.nv.shared._ZN7cutlass13device_kernelIN5flash19enable_sm80_to_sm89INS1_16FlashAttnFwdSm80INS1_25CollectiveMainloopFwdSm80ILi8ELi1ELb1EN4cute5tupleIJNS5_1CILi128EEENS7_ILi112EEES8_EEELi128ENS_6half_tEfNS_4arch4Sm80ELb0ELb0ELb0ELb1ELb1ELb0ELb1ELb1EEENS1_21CollectiveEpilogueFwdINS6_IJS8_S8_S9_EEENS6_IJNS7_ILi1EEESH_SH_EEESB_SD_Li256ELb1ELb1ELb1ELb0EEENS1_36VarlenDynamicPersistentTileSchedulerILi128ELi112ELi256ELi256ELb1ELb1ELb0ELb0ELb1ELb1EEEEEEEEEvNT_6ParamsE,"aw",@nobits
	.sectionflags	@""
	.align	16


//--------------------- .nv.shared._ZN7cutlass13device_kernelIN5flash19enable_sm80_to_sm89INS1_16FlashAttnFwdSm80INS1_25CollectiveMainloopFwdSm80ILi8ELi1ELb1EN4cute5tupleIJNS5_1CILi128EEENS7_ILi112EEES8_EEELi128ENS_6half_tEfNS_4arch4Sm80ELb0ELb0ELb0ELb1ELb1ELb1ELb1ELb1EEENS1_21CollectiveEpilogueFwdINS6_IJS8_S8_S9_EEENS6_IJNS7_ILi1EEESH_SH_EEESB_SD_Li256ELb1ELb1ELb1ELb0EEENS1_36VarlenDynamicPersistentTileSchedulerILi128ELi112ELi256ELi256ELb1ELb1ELb0ELb0ELb1ELb1EEEEEEEEEvNT_6ParamsE --------------------------
	.section	.nv.shared._ZN7cutlass13device_kernelIN5flash19enable_sm80_to_sm89INS1_16FlashAttnFwdSm80INS1_25CollectiveMainloopFwdSm80ILi8ELi1ELb1EN4cute5tupleIJNS5_1CILi128EEENS7_ILi112EEES8_EEELi128ENS_6half_tEfNS_4arch4Sm80ELb0ELb0ELb0ELb1ELb1ELb1ELb1ELb1EEENS1_21CollectiveEpilogueFwdINS6_IJS8_S8_S9_EEENS6_IJNS7_ILi1EEESH_SH_EEESB_SD_Li256ELb1ELb1ELb1ELb0EEENS1_36VarlenDynamicPersistentTileSchedulerILi128ELi112ELi256ELi256ELb1ELb1ELb0ELb0ELb1ELb1EEEEEEEEEvNT_6ParamsE,"aw",@nobits
	.sectionflags	@""
	.align	16


//--------------------- .nv.shared._ZN7cutlass13device_kernelIN5flash19enable_sm80_to_sm89INS1_16FlashAttnFwdSm80INS1_25CollectiveMainloopFwdSm80ILi4ELi1ELb0EN4cute5tupleIJNS5_1CILi128EEENS7_ILi48EEES8_EEELi128ENS_6half_tEfNS_4arch4Sm80ELb0ELb1ELb0ELb0ELb1ELb0ELb1ELb1EEENS1_21CollectiveEpilogueFwdINS6_IJS8_S8_S9_EEENS6_IJNS7_ILi1EEESH_SH_EEESB_SD_Li128ELb0ELb1ELb1ELb0EEENS1_19SingleTileSchedulerILb0ELb1ELb1ELi128EEEEEEEEEvNT_6ParamsE --------------------------
	.section	.nv.shared._ZN7cutlass13device_kernelIN5flash19enable_sm80_to_sm89INS1_16FlashAttnFwdSm80INS1_25CollectiveMainloopFwdSm80ILi4ELi1ELb0EN4cute5tupleIJNS5_1CILi128EEENS7_ILi48EEES8_EEELi128ENS_6half_tEfNS_4arch4Sm80ELb0ELb1ELb0ELb0ELb1ELb0ELb1ELb1EEENS1_21CollectiveEpilogueFwdINS6_IJS8_S8_S9_EEENS6_IJNS7_ILi1EEESH_SH_EEESB_SD_Li128ELb0ELb1ELb1ELb0EEENS1_19SingleTileSchedulerILb0ELb1ELb1ELi128EEEEEEEEEvNT_6ParamsE,"aw",@nobits
	.sectionflags	@""
	.align	16


//--------------------- .nv.shared._ZN7cutlass13device_kernelIN5flash19enable_sm80_to_sm89INS1_16FlashAttnFwdSm80INS1_25CollectiveMainloopFwdSm80ILi8ELi1ELb1EN4cute5tupleIJNS5_1CILi128EEENS7_ILi96EEES8_EEELi128ENS_6half_tEfNS_4arch4Sm80ELb0ELb1ELb0ELb1ELb1ELb0ELb1ELb1EEENS1_21CollectiveEpilogueFwdINS6_IJS8_S8_S9_EEENS6_IJNS7_ILi1EEESH_SH_EEESB_SD_Li256ELb1ELb1ELb1ELb0EEENS1_36VarlenDynamicPersistentTileSchedulerILi128ELi96ELi256ELi256ELb1ELb1ELb0ELb1ELb0ELb1EEEEEEEEEvNT_6ParamsE --------------------------
	.section	.nv.shared._ZN7cutlass13device_kernelIN5flash19enable_sm80_to_sm89INS1_16FlashAttnFwdSm80INS1_25CollectiveMainloopFwdSm80ILi8ELi1ELb1EN4cute5tupleIJNS5_1CILi128EEENS7_ILi96EEES8_EEELi128ENS_6half_tEfNS_4arch4Sm80ELb0ELb1ELb0ELb1ELb1ELb0ELb1ELb1EEENS1_21CollectiveEpilogueFwdINS6_IJS8_S8_S9_EEENS6_IJNS7_ILi1EEESH_SH_EEESB_SD_Li256ELb1ELb1ELb1ELb0EEENS1_36VarlenDynamicPersistentTileSchedulerILi128ELi96ELi256ELi256ELb1ELb1ELb0ELb1ELb0ELb1EEEEEEEEEvNT_6ParamsE,"aw",@nobits
	.sectionflags	@""
	.align	16


//--------------------- .nv.shared._ZN7cutlass13device_kernelIN5flash19enable_sm80_to_sm89INS1_16FlashAttnFwdSm80INS1_25CollectiveMainloopFwdSm80ILi8ELi1ELb1EN4cute5tupleIJNS5_1CILi128EEENS7_ILi96EEES8_EEELi128ENS_6half_tEfNS_4arch4Sm80ELb0ELb1ELb0ELb1ELb1ELb1ELb1ELb1EEENS1_21CollectiveEpilogueFwdINS6_IJS8_S8_S9_EEENS6_IJNS7_ILi1EEESH_SH_EEESB_SD_Li256ELb1ELb1ELb1ELb0EEENS1_36VarlenDynamicPersistentTileSchedulerILi128ELi96ELi256ELi256ELb1ELb1ELb0ELb1ELb0ELb1EEEEEEEEEvNT_6ParamsE --------------------------
	.section	.nv.shared._ZN7cutlass13device_kernelIN5flash19enable_sm80_to_sm89INS1_16FlashAttnFwdSm80INS1_25CollectiveMainloopFwdSm80ILi8ELi1ELb1EN4cute5tupleIJNS5_1CILi128EEENS7_ILi96EEES8_EEELi128ENS_6half_tEfNS_4arch4Sm80ELb0ELb1ELb0ELb1ELb1ELb1ELb1ELb1EEENS1_21CollectiveEpilogueFwdINS6_IJS8_S8_S9_EEENS6_IJNS7_ILi1EEESH_SH_EEESB_SD_Li256ELb1ELb1ELb1ELb0EEENS1_36VarlenDynamicPersistentTileSchedulerILi128ELi96ELi256ELi256ELb1ELb1ELb0ELb1ELb0ELb1EEEEEEEEEvNT_6ParamsE,"aw",@nobits
	.sectionflags	@""
	.align	16


//--------------------- .nv.shared._ZN7cutlass13device_kernelIN5flash19enable_sm80_to_sm89INS1_16FlashAttnFwdSm80INS1_25CollectiveMainloopFwdSm80ILi4ELi1ELb0EN4cute5tupleIJNS5_1CILi128EEENS7_ILi64EEES8_EEELi128ENS_6half_tEfNS_4arch4Sm80ELb1ELb0ELb0ELb0ELb1ELb0ELb1ELb1EEENS1_21CollectiveEpilogueFwdINS6_IJS8_S8_S9_EEENS6_IJNS7_ILi1EEESH_SH_EEESB_SD_Li128ELb0ELb1ELb1ELb0EEENS1_30DynamicPersistentTileSchedulerILi128ELi128ELb1ELb1ELb0EEEEEEEEEvNT_6ParamsE --------------------------
	.section	.nv.shared._ZN7cutlass13device_kernelIN5flash19enable_sm80_to_sm89INS1_16FlashAttnFwdSm80INS1_25CollectiveMainloopFwdSm80ILi4ELi1ELb0EN4cute5tupleIJNS5_1CILi128EEENS7_ILi64EEES8_EEELi128ENS_6half_tEfNS_4arch4Sm80ELb1ELb0ELb0ELb0ELb1ELb0ELb1ELb1EEENS1_21CollectiveEpilogueFwdINS6_IJS8_S8_S9_EEENS6_IJNS7_ILi1EEESH_SH_EEESB_SD_Li128ELb0ELb1ELb1ELb0EEENS1_30DynamicPersistentTileSchedulerILi128ELi128ELb1ELb1ELb0EEEEEEEEEvNT_6ParamsE,"aw",@nobits
	.sectionflags	@""
	.align	16


//--------------------- .nv.shared._ZN7cutlass13device_kernelIN5flash19enable_sm80_to_sm89INS1_16FlashAttnFwdSm80INS1_25CollectiveMainloopFwdSm80ILi8ELi1ELb1EN4cute5tupleIJNS5_1CILi128EEENS7_ILi112EEES8_EEELi128ENS_6half_tEfNS_4arch4Sm80ELb1ELb0ELb0ELb1ELb1ELb0ELb1ELb1EEENS1_21CollectiveEpilogueFwdINS6_IJS8_S8_S9_EEENS6_IJNS7_ILi1EEESH_SH_EEESB_SD_Li256ELb1ELb1ELb1ELb0EEENS1_36VarlenDynamicPersistentTileSchedulerILi128ELi112ELi256ELi256ELb1ELb1ELb0ELb1ELb1ELb1EEEEEEEEEvNT_6ParamsE --------------------------
	.section	.nv.shared._ZN7cutlass13device_kernelIN5flash19enable_sm80_to_sm89INS1_16FlashAttnFwdSm80INS1_25CollectiveMainloopFwdSm80ILi8ELi1ELb1EN4cute5tupleIJNS5_1CILi128EEENS7_ILi112EEES8_EEELi128ENS_6half_tEfNS_4arch4Sm80ELb1ELb0ELb0ELb1ELb1ELb0ELb1ELb1EEENS1_21CollectiveEpilogueFwdINS6_IJS8_S8_S9_EEENS6_IJNS7_ILi1EEESH_SH_EEESB_SD_Li256ELb1ELb1ELb1ELb0EEENS1_36VarlenDynamicPersistentTileSchedulerILi128ELi112ELi256ELi256ELb1ELb1ELb0ELb1ELb1ELb1EEEEEEEEEvNT_6ParamsE,"aw",@nobits
	.sectionflags	@""
	.align	16


//--------------------- .nv.shared._ZN7cutlass13device_kernelIN5flash19enable_sm80_to_sm89INS1_16FlashAttnFwdSm80INS1_25CollectiveMainloopFwdSm80ILi8ELi1ELb1EN4cute5tupleIJNS5_1CILi128EEENS7_ILi112EEES8_EEELi128ENS_6half_tEfNS_4arch4Sm80ELb1ELb0ELb0ELb1ELb1ELb1ELb1ELb1EEENS1_21CollectiveEpilogueFwdINS6_IJS8_S8_S9_EEENS6_IJNS7_ILi1EEESH_SH_EEESB_SD_Li256ELb1ELb1ELb1ELb0EEENS1_36VarlenDynamicPersistentTileSchedulerILi128ELi112ELi256ELi256ELb1ELb1ELb0ELb1ELb1ELb1EEEEEEEEEvNT_6ParamsE --------------------------
	.section	.nv.shared._ZN7cutlass13device_kernelIN5flash19enable_sm80_to_sm89INS1_16FlashAttnFwdSm80INS1_25CollectiveMainloopFwdSm80ILi8ELi1ELb1EN4cute5tupleIJNS5_1CILi128EEENS7_ILi112EEES8_EEELi128ENS_6half_tEfNS_4arch4Sm80ELb1ELb0ELb0ELb1ELb1ELb1ELb1ELb1EEENS1_21CollectiveEpilogueFwdINS6_IJS8_S8_S9_EEENS6_IJNS7_ILi1EEESH_SH_EEESB_SD_Li256ELb1ELb1ELb1ELb0EEENS1_36VarlenDynamicPersistentTileSchedulerILi128ELi112ELi256ELi256ELb1ELb1ELb0ELb1ELb1ELb1EEEEEEEEEvNT_6ParamsE,"aw",@nobits
	.sectionflags	@""
	.align	16
